	.target	sm_90a

	.elftype	@"ET_EXEC"


//--------------------- .note.nv.tkinfo           --------------------------
	.section	.note.nv.tkinfo,"",@"SHT_NOTE"
	.sectionflags	@"SHF_NOTE_NV_TKINFO"
	.tkinfo
        /*0018*/ 	.word	0x00000002
        /*0030*/ 	.string	""
        /*0030*/ 	.string	"ptxas"
        /*0030*/ 	.string	"Cuda compilation tools, release 13.0, V13.0.88"
        /*0030*/ 	.string	"Build cuda_13.0.r13.0/compiler.36424714_0"
        /*0030*/ 	.string	"-arch sm_90a -m 64 "



//--------------------- .note.nv.cuinfo           --------------------------
	.section	.note.nv.cuinfo,"",@"SHT_NOTE"
	.sectionflags	@"SHF_NOTE_NV_CUINFO"
        /*0018*/ 	.short	0x0002
        /*001a*/ 	.short	0x005a
        /*001c*/ 	.short	0x0082
	.zero		2


//--------------------- .nv.info                  --------------------------
	.section	.nv.info,"",@"SHT_CUDA_INFO"
	.align	4


	//----- nvinfo : EIATTR_REGCOUNT
	.align		4
        /*0000*/ 	.byte	0x04, 0x2f
        /*0002*/ 	.short	(.L_19 - .L_18)
	.align		4
.L_18:
        /*0004*/ 	.word	index@(_ZN7cutlass13device_kernelIN5flash11enable_sm90INS1_16FlashAttnFwdSm90INS1_25CollectiveMainloopFwdSm90ILi2EN4cute5tupleIJNS5_1CILi1EEES8_S8_EEENS6_IJNS7_ILi128EEENS7_ILi96EEENS7_ILi192EEEEEELi192ENS_6half_tEfNS_4arch4Sm90ELb1ELb0ELb0ELb1ELb1ELb1ELb0ELb1ELb1ELb1ELb0ELb0EEENS1_21CollectiveEpilogueFwdINS6_IJSA_SC_SB_EEES9_SE_SG_Li256ELb1ELb1ELb0ELb0EEENS1_36VarlenDynamicPersistentTileSchedulerILi128ELi96ELi256ELi128ELb0ELb1ELb1ELb1ELb1ELb1EEEEEEEEEvNT_6ParamsE)
        /*0008*/ 	.word	0x000000a8


	//----- nvinfo : EIATTR_FRAME_SIZE
	.align		4
.L_19:
        /*000c*/ 	.byte	0x04, 0x11
        /*000e*/ 	.short	(.L_21 - .L_20)
	.align		4
.L_20:
        /*0010*/ 	.word	index@(_ZN7cutlass13device_kernelIN5flash11enable_sm90INS1_16FlashAttnFwdSm90INS1_25CollectiveMainloopFwdSm90ILi2EN4cute5tupleIJNS5_1CILi1EEES8_S8_EEENS6_IJNS7_ILi128EEENS7_ILi96EEENS7_ILi192EEEEEELi192ENS_6half_tEfNS_4arch4Sm90ELb1ELb0ELb0ELb1ELb1ELb1ELb0ELb1ELb1ELb1ELb0ELb0EEENS1_21CollectiveEpilogueFwdINS6_IJSA_SC_SB_EEES9_SE_SG_Li256ELb1ELb1ELb0ELb0EEENS1_36VarlenDynamicPersistentTileSchedulerILi128ELi96ELi256ELi128ELb0ELb1ELb1ELb1ELb1ELb1EEEEEEEEEvNT_6ParamsE)
        /*0014*/ 	.word	0x00000088


	//----- nvinfo : EIATTR_REGCOUNT
	.align		4
.L_21:
        /*0018*/ 	.byte	0x04, 0x2f
        /*001a*/ 	.short	(.L_23 - .L_22)
	.align		4
.L_22:
        /*001c*/ 	.word	index@(_ZN7cutlass13device_kernelIN5flash11enable_sm90INS1_16FlashAttnFwdSm90INS1_25CollectiveMainloopFwdSm90ILi2EN4cute5tupleIJNS5_1CILi1EEES8_S8_EEENS6_IJNS7_ILi128EEENS7_ILi96EEENS7_ILi192EEEEEELi192ENS_6half_tEfNS_4arch4Sm90ELb1ELb0ELb0ELb1ELb1ELb0ELb0ELb1ELb1ELb1ELb0ELb0EEENS1_21CollectiveEpilogueFwdINS6_IJSA_SC_SB_EEES9_SE_SG_Li256ELb1ELb1ELb0ELb0EEENS1_36VarlenDynamicPersistentTileSchedulerILi128ELi96ELi256ELi128ELb0ELb1ELb1ELb1ELb1ELb1EEEEEEEEEvNT_6ParamsE)
        /*0020*/ 	.word	0x000000a8


	//----- nvinfo : EIATTR_FRAME_SIZE
	.align		4
.L_23:
        /*0024*/ 	.byte	0x04, 0x11
        /*0026*/ 	.short	(.L_25 - .L_24)
	.align		4
.L_24:
        /*0028*/ 	.word	index@(_ZN7cutlass13device_kernelIN5flash11enable_sm90INS1_16FlashAttnFwdSm90INS1_25CollectiveMainloopFwdSm90ILi2EN4cute5tupleIJNS5_1CILi1EEES8_S8_EEENS6_IJNS7_ILi128EEENS7_ILi96EEENS7_ILi192EEEEEELi192ENS_6half_tEfNS_4arch4Sm90ELb1ELb0ELb0ELb1ELb1ELb0ELb0ELb1ELb1ELb1ELb0ELb0EEENS1_21CollectiveEpilogueFwdINS6_IJSA_SC_SB_EEES9_SE_SG_Li256ELb1ELb1ELb0ELb0EEENS1_36VarlenDynamicPersistentTileSchedulerILi128ELi96ELi256ELi128ELb0ELb1ELb1ELb1ELb1ELb1EEEEEEEEEvNT_6ParamsE)
        /*002c*/ 	.word	0x00000030


	//----- nvinfo : EIATTR_REGCOUNT
	.align		4
.L_25:
        /*0030*/ 	.byte	0x04, 0x2f
        /*0032*/ 	.short	(.L_27 - .L_26)
	.align		4
.L_26:
        /*0034*/ 	.word	index@(_ZN7cutlass13device_kernelIN5flash11enable_sm90INS1_16FlashAttnFwdSm90INS1_25CollectiveMainloopFwdSm90ILi2EN4cute5tupleIJNS5_1CILi1EEES8_S8_EEENS6_IJNS7_ILi128EEENS7_ILi96EEENS7_ILi192EEEEEELi192ENS_6half_tEfNS_4arch4Sm90ELb1ELb0ELb0ELb0ELb1ELb0ELb0ELb1ELb1ELb1ELb0ELb0EEENS1_21CollectiveEpilogueFwdINS6_IJSA_SC_SB_EEES9_SE_SG_Li256ELb0ELb1ELb0ELb0EEENS1_30DynamicPersistentTileSchedulerILi256ELi128ELb0ELb1ELb1EEEEEEEEEvNT_6ParamsE)
        /*0038*/ 	.word	0x000000a8


	//----- nvinfo : EIATTR_FRAME_SIZE
	.align		4
.L_27:
        /*003c*/ 	.byte	0x04, 0x11
        /*003e*/ 	.short	(.L_29 - .L_28)
	.align		4
.L_28:
        /*0040*/ 	.word	index@(_ZN7cutlass13device_kernelIN5flash11enable_sm90INS1_16FlashAttnFwdSm90INS1_25CollectiveMainloopFwdSm90ILi2EN4cute5tupleIJNS5_1CILi1EEES8_S8_EEENS6_IJNS7_ILi128EEENS7_ILi96EEENS7_ILi192EEEEEELi192ENS_6half_tEfNS_4arch4Sm90ELb1ELb0ELb0ELb0ELb1ELb0ELb0ELb1ELb1ELb1ELb0ELb0EEENS1_21CollectiveEpilogueFwdINS6_IJSA_SC_SB_EEES9_SE_SG_Li256ELb0ELb1ELb0ELb0EEENS1_30DynamicPersistentTileSchedulerILi256ELi128ELb0ELb1ELb1EEEEEEEEEvNT_6ParamsE)
        /*0044*/ 	.word	0x00000008


	//----- nvinfo : EIATTR_REGCOUNT
	.align		4
.L_29:
        /*0048*/ 	.byte	0x04, 0x2f
        /*004a*/ 	.short	(.L_31 - .L_30)
	.align		4
.L_30:
        /*004c*/ 	.word	index@(_ZN7cutlass13device_kernelIN5flash11enable_sm90INS1_16FlashAttnFwdSm90INS1_25CollectiveMainloopFwdSm90ILi2EN4cute5tupleIJNS5_1CILi1EEES8_S8_EEENS6_IJNS7_ILi128EEENS7_ILi96EEENS7_ILi192EEEEEELi192ENS_6half_tEfNS_4arch4Sm90ELb0ELb1ELb0ELb1ELb1ELb1ELb0ELb1ELb1ELb1ELb0ELb0EEENS1_21CollectiveEpilogueFwdINS6_IJSA_SC_SB_EEES9_SE_SG_Li256ELb1ELb1ELb0ELb0EEENS1_36VarlenDynamicPersistentTileSchedulerILi128ELi96ELi256ELi128ELb0ELb1ELb1ELb1ELb0ELb1EEEEEEEEEvNT_6ParamsE)
        /*0050*/ 	.word	0x000000a8


	//----- nvinfo : EIATTR_FRAME_SIZE
	.align		4
.L_31:
        /*0054*/ 	.byte	0x04, 0x11
        /*0056*/ 	.short	(.L_33 - .L_32)
	.align		4
.L_32:
        /*0058*/ 	.word	index@(_ZN7cutlass13device_kernelIN5flash11enable_sm90INS1_16FlashAttnFwdSm90INS1_25CollectiveMainloopFwdSm90ILi2EN4cute5tupleIJNS5_1CILi1EEES8_S8_EEENS6_IJNS7_ILi128EEENS7_ILi96EEENS7_ILi192EEEEEELi192ENS_6half_tEfNS_4arch4Sm90ELb0ELb1ELb0ELb1ELb1ELb1ELb0ELb1ELb1ELb1ELb0ELb0EEENS1_21CollectiveEpilogueFwdINS6_IJSA_SC_SB_EEES9_SE_SG_Li256ELb1ELb1ELb0ELb0EEENS1_36VarlenDynamicPersistentTileSchedulerILi128ELi96ELi256ELi128ELb0ELb1ELb1ELb1ELb0ELb1EEEEEEEEEvNT_6ParamsE)
        /*005c*/ 	.word	0x00000090


	//----- nvinfo : EIATTR_REGCOUNT
	.align		4
.L_33:
        /*0060*/ 	.byte	0x04, 0x2f
        /*0062*/ 	.short	(.L_35 - .L_34)
	.align		4
.L_34:
        /*0064*/ 	.word	index@(_ZN7cutlass13device_kernelIN5flash11enable_sm90INS1_16FlashAttnFwdSm90INS1_25CollectiveMainloopFwdSm90ILi2EN4cute5tupleIJNS5_1CILi1EEES8_S8_EEENS6_IJNS7_ILi128EEENS7_ILi96EEENS7_ILi192EEEEEELi192ENS_6half_tEfNS_4arch4Sm90ELb0ELb1ELb0ELb1ELb1ELb0ELb0ELb1ELb1ELb1ELb0ELb0EEENS1_21CollectiveEpilogueFwdINS6_IJSA_SC_SB_EEES9_SE_SG_Li256ELb1ELb1ELb0ELb0EEENS1_36VarlenDynamicPersistentTileSchedulerILi128ELi96ELi256ELi128ELb0ELb1ELb1ELb1ELb0ELb1EEEEEEEEEvNT_6ParamsE)
        /*0068*/ 	.word	0x000000a8


	//----- nvinfo : EIATTR_FRAME_SIZE
	.align		4
.L_35:
        /*006c*/ 	.byte	0x04, 0x11
        /*006e*/ 	.short	(.L_37 - .L_36)
	.align		4
.L_36:
        /*0070*/ 	.word	index@(_ZN7cutlass13device_kernelIN5flash11enable_sm90INS1_16FlashAttnFwdSm90INS1_25CollectiveMainloopFwdSm90ILi2EN4cute5tupleIJNS5_1CILi1EEES8_S8_EEENS6_IJNS7_ILi128EEENS7_ILi96EEENS7_ILi192EEEEEELi192ENS_6half_tEfNS_4arch4Sm90ELb0ELb1ELb0ELb1ELb1ELb0ELb0ELb1ELb1ELb1ELb0ELb0EEENS1_21CollectiveEpilogueFwdINS6_IJSA_SC_SB_EEES9_SE_SG_Li256ELb1ELb1ELb0ELb0EEENS1_36VarlenDynamicPersistentTileSchedulerILi128ELi96ELi256ELi128ELb0ELb1ELb1ELb1ELb0ELb1EEEEEEEEEvNT_6ParamsE)
        /*0074*/ 	.word	0x00000030


	//----- nvinfo : EIATTR_REGCOUNT
	.align		4
.L_37:
        /*0078*/ 	.byte	0x04, 0x2f
        /*007a*/ 	.short	(.L_39 - .L_38)
	.align		4
.L_38:
        /*007c*/ 	.word	index@(_ZN7cutlass13device_kernelIN5flash11enable_sm90INS1_16FlashAttnFwdSm90INS1_25CollectiveMainloopFwdSm90ILi2EN4cute5tupleIJNS5_1CILi1EEES8_S8_EEENS6_IJNS7_ILi128EEENS7_ILi96EEENS7_ILi192EEEEEELi192ENS_6half_tEfNS_4arch4Sm90ELb0ELb1ELb0ELb0ELb1ELb0ELb0ELb1ELb1ELb1ELb0ELb0EEENS1_21CollectiveEpilogueFwdINS6_IJSA_SC_SB_EEES9_SE_SG_Li256ELb0ELb1ELb0ELb0EEENS1_30DynamicPersistentTileSchedulerILi256ELi128ELb0ELb1ELb1EEEEEEEEEvNT_6ParamsE)
        /*0080*/ 	.word	0x000000a8


	//----- nvinfo : EIATTR_FRAME_SIZE
	.align		4
.L_39:
        /*0084*/ 	.byte	0x04, 0x11
        /*0086*/ 	.short	(.L_41 - .L_40)
	.align		4
.L_40:
        /*0088*/ 	.word	index@(_ZN7cutlass13device_kernelIN5flash11enable_sm90INS1_16FlashAttnFwdSm90INS1_25CollectiveMainloopFwdSm90ILi2EN4cute5tupleIJNS5_1CILi1EEES8_S8_EEENS6_IJNS7_ILi128EEENS7_ILi96EEENS7_ILi192EEEEEELi192ENS_6half_tEfNS_4arch4Sm90ELb0ELb1ELb0ELb0ELb1ELb0ELb0ELb1ELb1ELb1ELb0ELb0EEENS1_21CollectiveEpilogueFwdINS6_IJSA_SC_SB_EEES9_SE_SG_Li256ELb0ELb1ELb0ELb0EEENS1_30DynamicPersistentTileSchedulerILi256ELi128ELb0ELb1ELb1EEEEEEEEEvNT_6ParamsE)
        /*008c*/ 	.word	0x00000008


	//----- nvinfo : EIATTR_REGCOUNT
	.align		4
.L_41:
        /*0090*/ 	.byte	0x04, 0x2f
        /*0092*/ 	.short	(.L_43 - .L_42)
	.align		4
.L_42:
        /*0094*/ 	.word	index@(_ZN7cutlass13device_kernelIN5flash11enable_sm90INS1_16FlashAttnFwdSm90INS1_25CollectiveMainloopFwdSm90ILi2EN4cute5tupleIJNS5_1CILi1EEES8_S8_EEENS6_IJNS7_ILi128EEENS7_ILi96EEENS7_ILi192EEEEEELi192ENS_6half_tEfNS_4arch4Sm90ELb0ELb0ELb0ELb1ELb1ELb1ELb0ELb1ELb1ELb1ELb0ELb0EEENS1_21CollectiveEpilogueFwdINS6_IJSA_SC_SB_EEES9_SE_SG_Li256ELb1ELb1ELb0ELb0EEENS1_36VarlenDynamicPersistentTileSchedulerILi128ELi96ELi256ELi128ELb0ELb1ELb1ELb0ELb1ELb1EEEEEEEEEvNT_6ParamsE)
        /*0098*/ 	.word	0x000000a8


	//----- nvinfo : EIATTR_FRAME_SIZE
	.align		4
.L_43:
        /*009c*/ 	.byte	0x04, 0x11
        /*009e*/ 	.short	(.L_45 - .L_44)
	.align		4
.L_44:
        /*00a0*/ 	.word	index@(_ZN7cutlass13device_kernelIN5flash11enable_sm90INS1_16FlashAttnFwdSm90INS1_25CollectiveMainloopFwdSm90ILi2EN4cute5tupleIJNS5_1CILi1EEES8_S8_EEENS6_IJNS7_ILi128EEENS7_ILi96EEENS7_ILi192EEEEEELi192ENS_6half_tEfNS_4arch4Sm90ELb0ELb0ELb0ELb1ELb1ELb1ELb0ELb1ELb1ELb1ELb0ELb0EEENS1_21CollectiveEpilogueFwdINS6_IJSA_SC_SB_EEES9_SE_SG_Li256ELb1ELb1ELb0ELb0EEENS1_36VarlenDynamicPersistentTileSchedulerILi128ELi96ELi256ELi128ELb0ELb1ELb1ELb0ELb1ELb1EEEEEEEEEvNT_6ParamsE)
        /*00a4*/ 	.word	0x00000098


	//----- nvinfo : EIATTR_REGCOUNT
	.align		4
.L_45:
        /*00a8*/ 	.byte	0x04, 0x2f
        /*00aa*/ 	.short	(.L_47 - .L_46)
	.align		4
.L_46:
        /*00ac*/ 	.word	index@(_ZN7cutlass13device_kernelIN5flash11enable_sm90INS1_16FlashAttnFwdSm90INS1_25CollectiveMainloopFwdSm90ILi2EN4cute5tupleIJNS5_1CILi1EEES8_S8_EEENS6_IJNS7_ILi128EEENS7_ILi96EEENS7_ILi192EEEEEELi192ENS_6half_tEfNS_4arch4Sm90ELb0ELb0ELb0ELb1ELb1ELb0ELb0ELb1ELb1ELb1ELb0ELb0EEENS1_21CollectiveEpilogueFwdINS6_IJSA_SC_SB_EEES9_SE_SG_Li256ELb1ELb1ELb0ELb0EEENS1_36VarlenDynamicPersistentTileSchedulerILi128ELi96ELi256ELi128ELb0ELb1ELb1ELb0ELb1ELb1EEEEEEEEEvNT_6ParamsE)
        /*00b0*/ 	.word	0x000000a8


	//----- nvinfo : EIATTR_FRAME_SIZE
	.align		4
.L_47:
        /*00b4*/ 	.byte	0x04, 0x11
        /*00b6*/ 	.short	(.L_49 - .L_48)
	.align		4
.L_48:
        /*00b8*/ 	.word	index@(_ZN7cutlass13device_kernelIN5flash11enable_sm90INS1_16FlashAttnFwdSm90INS1_25CollectiveMainloopFwdSm90ILi2EN4cute5tupleIJNS5_1CILi1EEES8_S8_EEENS6_IJNS7_ILi128EEENS7_ILi96EEENS7_ILi192EEEEEELi192ENS_6half_tEfNS_4arch4Sm90ELb0ELb0ELb0ELb1ELb1ELb0ELb0ELb1ELb1ELb1ELb0ELb0EEENS1_21CollectiveEpilogueFwdINS6_IJSA_SC_SB_EEES9_SE_SG_Li256ELb1ELb1ELb0ELb0EEENS1_36VarlenDynamicPersistentTileSchedulerILi128ELi96ELi256ELi128ELb0ELb1ELb1ELb0ELb1ELb1EEEEEEEEEvNT_6ParamsE)
        /*00bc*/ 	.word	0x00000030


	//----- nvinfo : EIATTR_REGCOUNT
	.align		4
.L_49:
        /*00c0*/ 	.byte	0x04, 0x2f
        /*00c2*/ 	.short	(.L_51 - .L_50)
	.align		4
.L_50:
        /*00c4*/ 	.word	index@(_ZN7cutlass13device_kernelIN5flash11enable_sm90INS1_16FlashAttnFwdSm90INS1_25CollectiveMainloopFwdSm90ILi2EN4cute5tupleIJNS5_1CILi1EEES8_S8_EEENS6_IJNS7_ILi128EEENS7_ILi96EEENS7_ILi192EEEEEELi192ENS_6half_tEfNS_4arch4Sm90ELb0ELb0ELb0ELb0ELb1ELb0ELb0ELb1ELb1ELb1ELb0ELb0EEENS1_21CollectiveEpilogueFwdINS6_IJSA_SC_SB_EEES9_SE_SG_Li256ELb0ELb1ELb0ELb0EEENS1_29StaticPersistentTileSchedulerILb0EEEEEEEEEvNT_6ParamsE)
        /*00c8*/ 	.word	0x000000a8


	//----- nvinfo : EIATTR_FRAME_SIZE
	.align		4
.L_51:
        /*00cc*/ 	.byte	0x04, 0x11
        /*00ce*/ 	.short	(.L_53 - .L_52)
	.align		4
.L_52:
        /*00d0*/ 	.word	index@(_ZN7cutlass13device_kernelIN5flash11enable_sm90INS1_16FlashAttnFwdSm90INS1_25CollectiveMainloopFwdSm90ILi2EN4cute5tupleIJNS5_1CILi1EEES8_S8_EEENS6_IJNS7_ILi128EEENS7_ILi96EEENS7_ILi192EEEEEELi192ENS_6half_tEfNS_4arch4Sm90ELb0ELb0ELb0ELb0ELb1ELb0ELb0ELb1ELb1ELb1ELb0ELb0EEENS1_21CollectiveEpilogueFwdINS6_IJSA_SC_SB_EEES9_SE_SG_Li256ELb0ELb1ELb0ELb0EEENS1_29StaticPersistentTileSchedulerILb0EEEEEEEEEvNT_6ParamsE)
        /*00d4*/ 	.word	0x00000008


	//----- nvinfo : EIATTR_MIN_STACK_SIZE
	.align		4
.L_53:
        /*00d8*/ 	.byte	0x04, 0x12
        /*00da*/ 	.short	(.L_55 - .L_54)
	.align		4
.L_54:
        /*00dc*/ 	.word	index@(_ZN7cutlass13device_kernelIN5flash11enable_sm90INS1_16FlashAttnFwdSm90INS1_25CollectiveMainloopFwdSm90ILi2EN4cute5tupleIJNS5_1CILi1EEES8_S8_EEENS6_IJNS7_ILi128EEENS7_ILi96EEENS7_ILi192EEEEEELi192ENS_6half_tEfNS_4arch4Sm90ELb0ELb0ELb0ELb0ELb1ELb0ELb0ELb1ELb1ELb1ELb0ELb0EEENS1_21CollectiveEpilogueFwdINS6_IJSA_SC_SB_EEES9_SE_SG_Li256ELb0ELb1ELb0ELb0EEENS1_29StaticPersistentTileSchedulerILb0EEEEEEEEEvNT_6ParamsE)
        /*00e0*/ 	.word	0x00000008


	//----- nvinfo : EIATTR_MIN_STACK_SIZE
	.align		4
.L_55:
        /*00e4*/ 	.byte	0x04, 0x12
        /*00e6*/ 	.short	(.L_57 - .L_56)
	.align		4
.L_56:
        /*00e8*/ 	.word	index@(_ZN7cutlass13device_kernelIN5flash11enable_sm90INS1_16FlashAttnFwdSm90INS1_25CollectiveMainloopFwdSm90ILi2EN4cute5tupleIJNS5_1CILi1EEES8_S8_EEENS6_IJNS7_ILi128EEENS7_ILi96EEENS7_ILi192EEEEEELi192ENS_6half_tEfNS_4arch4Sm90ELb0ELb0ELb0ELb1ELb1ELb0ELb0ELb1ELb1ELb1ELb0ELb0EEENS1_21CollectiveEpilogueFwdINS6_IJSA_SC_SB_EEES9_SE_SG_Li256ELb1ELb1ELb0ELb0EEENS1_36VarlenDynamicPersistentTileSchedulerILi128ELi96ELi256ELi128ELb0ELb1ELb1ELb0ELb1ELb1EEEEEEEEEvNT_6ParamsE)
        /*00ec*/ 	.word	0x00000030


	//----- nvinfo : EIATTR_MIN_STACK_SIZE
	.align		4
.L_57:
        /*00f0*/ 	.byte	0x04, 0x12
        /*00f2*/ 	.short	(.L_59 - .L_58)
	.align		4
.L_58:
        /*00f4*/ 	.word	index@(_ZN7cutlass13device_kernelIN5flash11enable_sm90INS1_16FlashAttnFwdSm90INS1_25CollectiveMainloopFwdSm90ILi2EN4cute5tupleIJNS5_1CILi1EEES8_S8_EEENS6_IJNS7_ILi128EEENS7_ILi96EEENS7_ILi192EEEEEELi192ENS_6half_tEfNS_4arch4Sm90ELb0ELb0ELb0ELb1ELb1ELb1ELb0ELb1ELb1ELb1ELb0ELb0EEENS1_21CollectiveEpilogueFwdINS6_IJSA_SC_SB_EEES9_SE_SG_Li256ELb1ELb1ELb0ELb0EEENS1_36VarlenDynamicPersistentTileSchedulerILi128ELi96ELi256ELi128ELb0ELb1ELb1ELb0ELb1ELb1EEEEEEEEEvNT_6ParamsE)
        /*00f8*/ 	.word	0x00000098


	//----- nvinfo : EIATTR_MIN_STACK_SIZE
	.align		4
.L_59:
        /*00fc*/ 	.byte	0x04, 0x12
        /*00fe*/ 	.short	(.L_61 - .L_60)
	.align		4
.L_60:
        /*0100*/ 	.word	index@(_ZN7cutlass13device_kernelIN5flash11enable_sm90INS1_16FlashAttnFwdSm90INS1_25CollectiveMainloopFwdSm90ILi2EN4cute5tupleIJNS5_1CILi1EEES8_S8_EEENS6_IJNS7_ILi128EEENS7_ILi96EEENS7_ILi192EEEEEELi192ENS_6half_tEfNS_4arch4Sm90ELb0ELb1ELb0ELb0ELb1ELb0ELb0ELb1ELb1ELb1ELb0ELb0EEENS1_21CollectiveEpilogueFwdINS6_IJSA_SC_SB_EEES9_SE_SG_Li256ELb0ELb1ELb0ELb0EEENS1_30DynamicPersistentTileSchedulerILi256ELi128ELb0ELb1ELb1EEEEEEEEEvNT_6ParamsE)
        /*0104*/ 	.word	0x00000008


	//----- nvinfo : EIATTR_MIN_STACK_SIZE
	.align		4
.L_61:
        /*0108*/ 	.byte	0x04, 0x12
        /*010a*/ 	.short	(.L_63 - .L_62)
	.align		4
.L_62:
        /*010c*/ 	.word	index@(_ZN7cutlass13device_kernelIN5flash11enable_sm90INS1_16FlashAttnFwdSm90INS1_25CollectiveMainloopFwdSm90ILi2EN4cute5tupleIJNS5_1CILi1EEES8_S8_EEENS6_IJNS7_ILi128EEENS7_ILi96EEENS7_ILi192EEEEEELi192ENS_6half_tEfNS_4arch4Sm90ELb0ELb1ELb0ELb1ELb1ELb0ELb0ELb1ELb1ELb1ELb0ELb0EEENS1_21CollectiveEpilogueFwdINS6_IJSA_SC_SB_EEES9_SE_SG_Li256ELb1ELb1ELb0ELb0EEENS1_36VarlenDynamicPersistentTileSchedulerILi128ELi96ELi256ELi128ELb0ELb1ELb1ELb1ELb0ELb1EEEEEEEEEvNT_6ParamsE)
        /*0110*/ 	.word	0x00000030


	//----- nvinfo : EIATTR_MIN_STACK_SIZE
	.align		4
.L_63:
        /*0114*/ 	.byte	0x04, 0x12
        /*0116*/ 	.short	(.L_65 - .L_64)
	.align		4
.L_64:
        /*0118*/ 	.word	index@(_ZN7cutlass13device_kernelIN5flash11enable_sm90INS1_16FlashAttnFwdSm90INS1_25CollectiveMainloopFwdSm90ILi2EN4cute5tupleIJNS5_1CILi1EEES8_S8_EEENS6_IJNS7_ILi128EEENS7_ILi96EEENS7_ILi192EEEEEELi192ENS_6half_tEfNS_4arch4Sm90ELb0ELb1ELb0ELb1ELb1ELb1ELb0ELb1ELb1ELb1ELb0ELb0EEENS1_21CollectiveEpilogueFwdINS6_IJSA_SC_SB_EEES9_SE_SG_Li256ELb1ELb1ELb0ELb0EEENS1_36VarlenDynamicPersistentTileSchedulerILi128ELi96ELi256ELi128ELb0ELb1ELb1ELb1ELb0ELb1EEEEEEEEEvNT_6ParamsE)
        /*011c*/ 	.word	0x00000090


	//----- nvinfo : EIATTR_MIN_STACK_SIZE
	.align		4
.L_65:
        /*0120*/ 	.byte	0x04, 0x12
        /*0122*/ 	.short	(.L_67 - .L_66)
	.align		4
.L_66:
        /*0124*/ 	.word	index@(_ZN7cutlass13device_kernelIN5flash11enable_sm90INS1_16FlashAttnFwdSm90INS1_25CollectiveMainloopFwdSm90ILi2EN4cute5tupleIJNS5_1CILi1EEES8_S8_EEENS6_IJNS7_ILi128EEENS7_ILi96EEENS7_ILi192EEEEEELi192ENS_6half_tEfNS_4arch4Sm90ELb1ELb0ELb0ELb0ELb1ELb0ELb0ELb1ELb1ELb1ELb0ELb0EEENS1_21CollectiveEpilogueFwdINS6_IJSA_SC_SB_EEES9_SE_SG_Li256ELb0ELb1ELb0ELb0EEENS1_30DynamicPersistentTileSchedulerILi256ELi128ELb0ELb1ELb1EEEEEEEEEvNT_6ParamsE)
        /*0128*/ 	.word	0x00000008


	//----- nvinfo : EIATTR_MIN_STACK_SIZE
	.align		4
.L_67:
        /*012c*/ 	.byte	0x04, 0x12
        /*012e*/ 	.short	(.L_69 - .L_68)
	.align		4
.L_68:
        /*0130*/ 	.word	index@(_ZN7cutlass13device_kernelIN5flash11enable_sm90INS1_16FlashAttnFwdSm90INS1_25CollectiveMainloopFwdSm90ILi2EN4cute5tupleIJNS5_1CILi1EEES8_S8_EEENS6_IJNS7_ILi128EEENS7_ILi96EEENS7_ILi192EEEEEELi192ENS_6half_tEfNS_4arch4Sm90ELb1ELb0ELb0ELb1ELb1ELb0ELb0ELb1ELb1ELb1ELb0ELb0EEENS1_21CollectiveEpilogueFwdINS6_IJSA_SC_SB_EEES9_SE_SG_Li256ELb1ELb1ELb0ELb0EEENS1_36VarlenDynamicPersistentTileSchedulerILi128ELi96ELi256ELi128ELb0ELb1ELb1ELb1ELb1ELb1EEEEEEEEEvNT_6ParamsE)
        /*0134*/ 	.word	0x00000030


	//----- nvinfo : EIATTR_MIN_STACK_SIZE
	.align		4
.L_69:
        /*0138*/ 	.byte	0x04, 0x12
        /*013a*/ 	.short	(.L_71 - .L_70)
	.align		4
.L_70:
        /*013c*/ 	.word	index@(_ZN7cutlass13device_kernelIN5flash11enable_sm90INS1_16FlashAttnFwdSm90INS1_25CollectiveMainloopFwdSm90ILi2EN4cute5tupleIJNS5_1CILi1EEES8_S8_EEENS6_IJNS7_ILi128EEENS7_ILi96EEENS7_ILi192EEEEEELi192ENS_6half_tEfNS_4arch4Sm90ELb1ELb0ELb0ELb1ELb1ELb1ELb0ELb1ELb1ELb1ELb0ELb0EEENS1_21CollectiveEpilogueFwdINS6_IJSA_SC_SB_EEES9_SE_SG_Li256ELb1ELb1ELb0ELb0EEENS1_36VarlenDynamicPersistentTileSchedulerILi128ELi96ELi256ELi128ELb0ELb1ELb1ELb1ELb1ELb1EEEEEEEEEvNT_6ParamsE)
        /*0140*/ 	.word	0x00000088
.L_71:


//--------------------- .nv.compat                --------------------------
	.section	.nv.compat,"",@"SHT_CUDA_COMPAT_INFO"
	.align	4
        /*0000*/ 	.byte	0x02, 0x09, 0x01, 0x00, 0x02, 0x02, 0x04, 0x00, 0x02, 0x05, 0x05, 0x00, 0x03, 0x07, 0x01, 0x01
        /*0010*/ 	.byte	0x02, 0x03, 0x01, 0x00, 0x02, 0x06, 0x01, 0x00, 0x04, 0x0b, 0x08, 0x00, 0x00, 0x00, 0x00, 0x00
        /*0020*/ 	.byte	0x00, 0x00, 0x00, 0x00


//--------------------- .nv.info._ZN7cutlass13device_kernelIN5flash11enable_sm90INS1_16FlashAttnFwdSm90INS1_25CollectiveMainloopFwdSm90ILi2EN4cute5tupleIJNS5_1CILi1EEES8_S8_EEENS6_IJNS7_ILi128EEENS7_ILi96EEENS7_ILi192EEEEEELi192ENS_6half_tEfNS_4arch4Sm90ELb0ELb0ELb0ELb0ELb1ELb0ELb0ELb1ELb1ELb1ELb0ELb0EEENS1_21CollectiveEpilogueFwdINS6_IJSA_SC_SB_EEES9_SE_SG_Li256ELb0ELb1ELb0ELb0EEENS1_29StaticPersistentTileSchedulerILb0EEEEEEEEEvNT_6ParamsE --------------------------
	.section	.nv.info._ZN7cutlass13device_kernelIN5flash11enable_sm90INS1_16FlashAttnFwdSm90INS1_25CollectiveMainloopFwdSm90ILi2EN4cute5tupleIJNS5_1CILi1EEES8_S8_EEENS6_IJNS7_ILi128EEENS7_ILi96EEENS7_ILi192EEEEEELi192ENS_6half_tEfNS_4arch4Sm90ELb0ELb0ELb0ELb0ELb1ELb0ELb0ELb1ELb1ELb1ELb0ELb0EEENS1_21CollectiveEpilogueFwdINS6_IJSA_SC_SB_EEES9_SE_SG_Li256ELb0ELb1ELb0ELb0EEENS1_29StaticPersistentTileSchedulerILb0EEEEEEEEEvNT_6ParamsE,"",@"SHT_CUDA_INFO"
	.sectionflags	@""
	.align	4


	//----- nvinfo : EIATTR_CUDA_API_VERSION
	.align		4
        /*0000*/ 	.byte	0x04, 0x37
        /*0002*/ 	.short	(.L_73 - .L_72)
.L_72:
        /*0004*/ 	.word	0x00000082


	//----- nvinfo : EIATTR_KPARAM_INFO
	.align		4
.L_73:
        /*0008*/ 	.byte	0x04, 0x17
        /*000a*/ 	.short	(.L_75 - .L_74)
.L_74:
        /*000c*/ 	.word	0x00000000
        /*0010*/ 	.short	0x0000
        /*0012*/ 	.short	0x0070
        /*0014*/ 	.byte	0x00, 0xf0, 0x01, 0x28


	//----- nvinfo : EIATTR_SPARSE_MMA_MASK
	.align		4
.L_75:
        /*0018*/ 	.byte	0x03, 0x50
        /*001a*/ 	.short	0x0000


	//----- nvinfo : EIATTR_MAXREG_COUNT
	.align		4
        /*001c*/ 	.byte	0x03, 0x1b
        /*001e*/ 	.short	0x00a8


	//----- nvinfo : EIATTR_NUM_BARRIERS
	.align		4
        /*0020*/ 	.byte	0x02, 0x4c
        /*0022*/ 	.byte	0x09
	.zero		1


	//----- nvinfo : EIATTR_EXTERNS
	.align		4
        /*0024*/ 	.byte	0x04, 0x0f
        /*0026*/ 	.short	(.L_77 - .L_76)


	//   ....[0]....
	.align		4
.L_76:
        /*0028*/ 	.word	index@(__assertfail)


	//----- nvinfo : EIATTR_ANNOTATIONS
	.align		4
.L_77:
        /*002c*/ 	.byte	0x04, 0x55
        /*002e*/ 	.short	(.L_79 - .L_78)


	//   ....[0]....
.L_78:
        /*0030*/ 	.word	0x00000001
        /*0034*/ 	.byte	0xa0, 0x08, 0x00, 0x00, 0x01, 0x00, 0x00, 0x00, 0x50, 0x09, 0x00, 0x00, 0x01, 0x00, 0x00, 0x00
        /*0044*/ 	.byte	0x00, 0x7e, 0x00, 0x00, 0x01, 0x00, 0x00, 0x00, 0x90, 0x7e, 0x00, 0x00, 0x01, 0x00, 0x00, 0x00
        /*0054*/ 	.byte	0x90, 0x9b, 0x00, 0x00, 0x01, 0x00, 0x00, 0x00, 0xc0, 0xb2, 0x00, 0x00, 0x01, 0x00, 0x00, 0x00
        /*0064*/ 	.byte	0x70, 0xb3, 0x00, 0x00, 0x01, 0x00, 0x00, 0x00, 0xf0, 0xb4, 0x00, 0x00


	//----- nvinfo : EIATTR_MERCURY_ISA_VERSION
	.align		4
.L_79:
        /*0070*/ 	.byte	0x03, 0x5f
        /*0072*/ 	.short	0x0101


	//----- nvinfo : EIATTR_INT_WARP_WIDE_INSTR_OFFSETS
	.align		4
        /*0074*/ 	.byte	0x04, 0x31
        /*0076*/ 	.short	(.L_81 - .L_80)


	//   ....[0]....
.L_80:
        /*0078*/ 	.word	0x000000c0


	//   ....[1]....
        /*007c*/ 	.word	0x000000d0


	//   ....[2]....
        /*0080*/ 	.word	0x00000170


	//----- nvinfo : EIATTR_COOP_GROUP_MASK_REGIDS
	.align		4
.L_81:
        /*0084*/ 	.byte	0x04, 0x29
        /*0086*/ 	.short	(.L_83 - .L_82)


	//   ....[0]....
.L_82:
        /*0088*/ 	.word	0xffffffff


	//   ....[1]....
        /*008c*/ 	.word	0xffffffff


	//   ....[2]....
        /*0090*/ 	.word	0xffffffff


	//   ....[3]....
        /*0094*/ 	.word	0xffffffff


	//   ....[4]....
        /*0098*/ 	.word	0xffffffff


	//   ....[5]....
        /*009c*/ 	.word	0xffffffff


	//   ....[6]....
        /*00a0*/ 	.word	0xffffffff


	//   ....[7]....
        /*00a4*/ 	.word	0xffffffff


	//   ....[8]....
        /*00a8*/ 	.word	0xffffffff


	//   ....[9]....
        /*00ac*/ 	.word	0xffffffff


	//   ....[10]....
        /*00b0*/ 	.word	0xffffffff


	//   ....[11]....
        /*00b4*/ 	.word	0xffffffff


	//   ....[12]....
        /*00b8*/ 	.word	0xffffffff


	//   ....[13]....
        /*00bc*/ 	.word	0xffffffff


	//   ....[14]....
        /*00c0*/ 	.word	0xffffffff


	//   ....[15]....
        /*00c4*/ 	.word	0xffffffff


	//   ....[16]....
        /*00c8*/ 	.word	0xffffffff


	//   ....[17]....
        /*00cc*/ 	.word	0xffffffff


	//   ....[18]....
        /*00d0*/ 	.word	0xffffffff


	//   ....[19]....
        /*00d4*/ 	.word	0xffffffff


	//   ....[20]....
        /*00d8*/ 	.word	0xffffffff


	//   ....[21]....
        /*00dc*/ 	.word	0xffffffff


	//   ....[22]....
        /*00e0*/ 	.word	0xffffffff


	//   ....[23]....
        /*00e4*/ 	.word	0xffffffff


	//   ....[24]....
        /*00e8*/ 	.word	0xffffffff


	//   ....[25]....
        /*00ec*/ 	.word	0xffffffff


	//   ....[26]....
        /*00f0*/ 	.word	0xffffffff


	//   ....[27]....
        /*00f4*/ 	.word	0xffffffff


	//   ....[28]....
        /*00f8*/ 	.word	0xffffffff


	//   ....[29]....
        /*00fc*/ 	.word	0xffffffff


	//   ....[30]....
        /*0100*/ 	.word	0xffffffff


	//   ....[31]....
        /*0104*/ 	.word	0xffffffff


	//   ....[32]....
        /*0108*/ 	.word	0xffffffff


	//   ....[33]....
        /*010c*/ 	.word	0xffffffff


	//   ....[34]....
        /*0110*/ 	.word	0xffffffff


	//   ....[35]....
        /*0114*/ 	.word	0xffffffff


	//   ....[36]....
        /*0118*/ 	.word	0xffffffff


	//   ....[37]....
        /*011c*/ 	.word	0xffffffff


	//   ....[38]....
        /*0120*/ 	.word	0xffffffff


	//   ....[39]....
        /*0124*/ 	.word	0xffffffff


	//   ....[40]....
        /*0128*/ 	.word	0xffffffff


	//   ....[41]....
        /*012c*/ 	.word	0xffffffff


	//   ....[42]....
        /*0130*/ 	.word	0xffffffff


	//   ....[43]....
        /*0134*/ 	.word	0xffffffff


	//   ....[44]....
        /*0138*/ 	.word	0xffffffff


	//   ....[45]....
        /*013c*/ 	.word	0xffffffff


	//   ....[46]....
        /*0140*/ 	.word	0xffffffff


	//   ....[47]....
        /*0144*/ 	.word	0xffffffff


	//   ....[48]....
        /*0148*/ 	.word	0xffffffff


	//   ....[49]....
        /*014c*/ 	.word	0xffffffff


	//   ....[50]....
        /*0150*/ 	.word	0xffffffff


	//   ....[51]....
        /*0154*/ 	.word	0xffffffff


	//   ....[52]....
        /*0158*/ 	.word	0xffffffff


	//   ....[53]....
        /*015c*/ 	.word	0xffffffff


	//   ....[54]....
        /*0160*/ 	.word	0xffffffff


	//   ....[55]....
        /*0164*/ 	.word	0xffffffff


	//   ....[56]....
        /*0168*/ 	.word	0xffffffff


	//   ....[57]....
        /*016c*/ 	.word	0xffffffff


	//   ....[58]....
        /*0170*/ 	.word	0xffffffff


	//   ....[59]....
        /*0174*/ 	.word	0xffffffff


	//   ....[60]....
        /*0178*/ 	.word	0xffffffff


	//   ....[61]....
        /*017c*/ 	.word	0xffffffff


	//   ....[62]....
        /*0180*/ 	.word	0xffffffff


	//   ....[63]....
        /*0184*/ 	.word	0xffffffff


	//   ....[64]....
        /*0188*/ 	.word	0xffffffff


	//   ....[65]....
        /*018c*/ 	.word	0xffffffff


	//   ....[66]....
        /*0190*/ 	.word	0xffffffff


	//   ....[67]....
        /*0194*/ 	.word	0xffffffff


	//   ....[68]....
        /*0198*/ 	.word	0xffffffff


	//   ....[69]....
        /*019c*/ 	.word	0xffffffff


	//   ....[70]....
        /*01a0*/ 	.word	0xffffffff


	//   ....[71]....
        /*01a4*/ 	.word	0xffffffff


	//   ....[72]....
        /*01a8*/ 	.word	0xffffffff


	//   ....[73]....
        /*01ac*/ 	.word	0xffffffff


	//   ....[74]....
        /*01b0*/ 	.word	0xffffffff


	//   ....[75]....
        /*01b4*/ 	.word	0xffffffff


	//   ....[76]....
        /*01b8*/ 	.word	0xffffffff


	//   ....[77]....
        /*01bc*/ 	.word	0xffffffff


	//   ....[78]....
        /*01c0*/ 	.word	0xffffffff


	//   ....[79]....
        /*01c4*/ 	.word	0xffffffff


	//   ....[80]....
        /*01c8*/ 	.word	0xffffffff


	//   ....[81]....
        /*01cc*/ 	.word	0xffffffff


	//   ....[82]....
        /*01d0*/ 	.word	0xffffffff


	//   ....[83]....
        /*01d4*/ 	.word	0xffffffff


	//   ....[84]....
        /*01d8*/ 	.word	0xffffffff


	//   ....[85]....
        /*01dc*/ 	.word	0xffffffff


	//   ....[86]....
        /*01e0*/ 	.word	0xffffffff


	//   ....[87]....
        /*01e4*/ 	.word	0xffffffff


	//   ....[88]....
        /*01e8*/ 	.word	0xffffffff


	//   ....[89]....
        /*01ec*/ 	.word	0xffffffff


	//   ....[90]....
        /*01f0*/ 	.word	0xffffffff


	//   ....[91]....
        /*01f4*/ 	.word	0xffffffff


	//   ....[92]....
        /*01f8*/ 	.word	0xffffffff


	//   ....[93]....
        /*01fc*/ 	.word	0xffffffff


	//   ....[94]....
        /*0200*/ 	.word	0xffffffff


	//   ....[95]....
        /*0204*/ 	.word	0xffffffff


	//   ....[96]....
        /*0208*/ 	.word	0x0500000f


	//   ....[97]....
        /*020c*/ 	.word	0x0500000f


	//   ....[98]....
        /*0210*/ 	.word	0x0500000f


	//   ....[99]....
        /*0214*/ 	.word	0x0500000f


	//   ....[100]....
        /*0218*/ 	.word	0x0500000f


	//   ....[101]....
        /*021c*/ 	.word	0x0500000f


	//   ....[102]....
        /*0220*/ 	.word	0x0500000f


	//   ....[103]....
        /*0224*/ 	.word	0x0500000f


	//   ....[104]....
        /*0228*/ 	.word	0x0500000f


	//   ....[105]....
        /*022c*/ 	.word	0x0500000f


	//   ....[106]....
        /*0230*/ 	.word	0x0500000f


	//   ....[107]....
        /*0234*/ 	.word	0x0500000f


	//   ....[108]....
        /*0238*/ 	.word	0x0500000f


	//   ....[109]....
        /*023c*/ 	.word	0x0500000f


	//   ....[110]....
        /*0240*/ 	.word	0x0500000f


	//   ....[111]....
        /*0244*/ 	.word	0x0500000f


	//   ....[112]....
        /*0248*/ 	.word	0x0500000f


	//   ....[113]....
        /*024c*/ 	.word	0x0500000f


	//   ....[114]....
        /*0250*/ 	.word	0x0500000f


	//   ....[115]....
        /*0254*/ 	.word	0x0500000f


	//   ....[116]....
        /*0258*/ 	.word	0x0500000f


	//   ....[117]....
        /*025c*/ 	.word	0x0500000f


	//   ....[118]....
        /*0260*/ 	.word	0x0500000f


	//   ....[119]....
        /*0264*/ 	.word	0x0500000f


	//   ....[120]....
        /*0268*/ 	.word	0x0500000f


	//   ....[121]....
        /*026c*/ 	.word	0x0500000f


	//   ....[122]....
        /*0270*/ 	.word	0x0500000f


	//   ....[123]....
        /*0274*/ 	.word	0x0500000f


	//   ....[124]....
        /*0278*/ 	.word	0x0500000f


	//   ....[125]....
        /*027c*/ 	.word	0x0500000f


	//   ....[126]....
        /*0280*/ 	.word	0x0500000f


	//   ....[127]....
        /*0284*/ 	.word	0x0500000f


	//   ....[128]....
        /*0288*/ 	.word	0x0500000f


	//   ....[129]....
        /*028c*/ 	.word	0x0500000f


	//   ....[130]....
        /*0290*/ 	.word	0x0500000f


	//   ....[131]....
        /*0294*/ 	.word	0x0500000f


	//   ....[132]....
        /*0298*/ 	.word	0x0500000f


	//   ....[133]....
        /*029c*/ 	.word	0x0500000f


	//   ....[134]....
        /*02a0*/ 	.word	0x0500000f


	//   ....[135]....
        /*02a4*/ 	.word	0x0500000f


	//   ....[136]....
        /*02a8*/ 	.word	0x0500000f


	//   ....[137]....
        /*02ac*/ 	.word	0x0500000f


	//   ....[138]....
        /*02b0*/ 	.word	0x0500000f


	//   ....[139]....
        /*02b4*/ 	.word	0x0500000f


	//   ....[140]....
        /*02b8*/ 	.word	0x0500000f


	//   ....[141]....
        /*02bc*/ 	.word	0x0500000f


	//   ....[142]....
        /*02c0*/ 	.word	0x0500000f


	//   ....[143]....
        /*02c4*/ 	.word	0x0500000f


	//   ....[144]....
        /*02c8*/ 	.word	0x0500000f


	//   ....[145]....
        /*02cc*/ 	.word	0x0500000f


	//   ....[146]....
        /*02d0*/ 	.word	0x0500000f


	//   ....[147]....
        /*02d4*/ 	.word	0x0500000f


	//   ....[148]....
        /*02d8*/ 	.word	0x0500000f


	//   ....[149]....
        /*02dc*/ 	.word	0x0500000f


	//   ....[150]....
        /*02e0*/ 	.word	0x0500000f


	//   ....[151]....
        /*02e4*/ 	.word	0x0500000f


	//   ....[152]....
        /*02e8*/ 	.word	0x0500000f


	//   ....[153]....
        /*02ec*/ 	.word	0x0500000f


	//   ....[154]....
        /*02f0*/ 	.word	0x0500000f


	//   ....[155]....
        /*02f4*/ 	.word	0x0500000f


	//   ....[156]....
        /*02f8*/ 	.word	0x0500000f


	//   ....[157]....
        /*02fc*/ 	.word	0x0500000f


	//   ....[158]....
        /*0300*/ 	.word	0x0500000f


	//   ....[159]....
        /*0304*/ 	.word	0x0500000f


	//   ....[160]....
        /*0308*/ 	.word	0x0500000f


	//   ....[161]....
        /*030c*/ 	.word	0x0500000f


	//----- nvinfo : EIATTR_COOP_GROUP_INSTR_OFFSETS
	.align		4
.L_83:
        /*0310*/ 	.byte	0x04, 0x28
        /*0312*/ 	.short	(.L_85 - .L_84)


	//   ....[0]....
.L_84:
        /*0314*/ 	.word	0x00000070


	//   ....[1]....
        /*0318*/ 	.word	0x000000b0


	//   ....[2]....
        /*031c*/ 	.word	0x000002d0


	//   ....[3]....
        /*0320*/ 	.word	0x00000430


	//   ....[4]....
        /*0324*/ 	.word	0x00000550


	//   ....[5]....
        /*0328*/ 	.word	0x000006b0


	//   ....[6]....
        /*032c*/ 	.word	0x00000d10


	//   ....[7]....
        /*0330*/ 	.word	0x00001ff0


	//   ....[8]....
        /*0334*/ 	.word	0x00002110


	//   ....[9]....
        /*0338*/ 	.word	0x000025e0


	//   ....[10]....
        /*033c*/ 	.word	0x00002660


	//   ....[11]....
        /*0340*/ 	.word	0x00004710


	//   ....[12]....
        /*0344*/ 	.word	0x00004720


	//   ....[13]....
        /*0348*/ 	.word	0x00004760


	//   ....[14]....
        /*034c*/ 	.word	0x00004770


	//   ....[15]....
        /*0350*/ 	.word	0x00005aa0


	//   ....[16]....
        /*0354*/ 	.word	0x00005ad0


	//   ....[17]....
        /*0358*/ 	.word	0x00005b90


	//   ....[18]....
        /*035c*/ 	.word	0x00005ba0


	//   ....[19]....
        /*0360*/ 	.word	0x000070f0


	//   ....[20]....
        /*0364*/ 	.word	0x00007120


	//   ....[21]....
        /*0368*/ 	.word	0x000071b0


	//   ....[22]....
        /*036c*/ 	.word	0x00007210


	//   ....[23]....
        /*0370*/ 	.word	0x00007860


	//   ....[24]....
        /*0374*/ 	.word	0x000078a0


	//   ....[25]....
        /*0378*/ 	.word	0x000079b0


	//   ....[26]....
        /*037c*/ 	.word	0x000079d0


	//   ....[27]....
        /*0380*/ 	.word	0x00007ac0


	//   ....[28]....
        /*0384*/ 	.word	0x00007ae0


	//   ....[29]....
        /*0388*/ 	.word	0x00007bf0


	//   ....[30]....
        /*038c*/ 	.word	0x00007c20


	//   ....[31]....
        /*0390*/ 	.word	0x00008d80


	//   ....[32]....
        /*0394*/ 	.word	0x00008da0


	//   ....[33]....
        /*0398*/ 	.word	0x00008db0


	//   ....[34]....
        /*039c*/ 	.word	0x00008e00


	//   ....[35]....
        /*03a0*/ 	.word	0x00008e50


	//   ....[36]....
        /*03a4*/ 	.word	0x00008ea0


	//   ....[37]....
        /*03a8*/ 	.word	0x00008f40


	//   ....[38]....
        /*03ac*/ 	.word	0x00008f60


	//   ....[39]....
        /*03b0*/ 	.word	0x00008ff0


	//   ....[40]....
        /*03b4*/ 	.word	0x00009010


	//   ....[41]....
        /*03b8*/ 	.word	0x000090b0


	//   ....[42]....
        /*03bc*/ 	.word	0x000090f0


	//   ....[43]....
        /*03c0*/ 	.word	0x000096b0


	//   ....[44]....
        /*03c4*/ 	.word	0x000096d0


	//   ....[45]....
        /*03c8*/ 	.word	0x00009700


	//   ....[46]....
        /*03cc*/ 	.word	0x00009740


	//   ....[47]....
        /*03d0*/ 	.word	0x000097c0


	//   ....[48]....
        /*03d4*/ 	.word	0x000097f0


	//   ....[49]....
        /*03d8*/ 	.word	0x00009870


	//   ....[50]....
        /*03dc*/ 	.word	0x000098a0


	//   ....[51]....
        /*03e0*/ 	.word	0x00009920


	//   ....[52]....
        /*03e4*/ 	.word	0x00009950


	//   ....[53]....
        /*03e8*/ 	.word	0x000099d0


	//   ....[54]....
        /*03ec*/ 	.word	0x00009a00


	//   ....[55]....
        /*03f0*/ 	.word	0x00009a80


	//   ....[56]....
        /*03f4*/ 	.word	0x00009ab0


	//   ....[57]....
        /*03f8*/ 	.word	0x00009b30


	//   ....[58]....
        /*03fc*/ 	.word	0x00009b50


	//   ....[59]....
        /*0400*/ 	.word	0x0000a1a0


	//   ....[60]....
        /*0404*/ 	.word	0x0000a1d0


	//   ....[61]....
        /*0408*/ 	.word	0x0000a1e0


	//   ....[62]....
        /*040c*/ 	.word	0x0000a200


	//   ....[63]....
        /*0410*/ 	.word	0x0000a250


	//   ....[64]....
        /*0414*/ 	.word	0x0000a270


	//   ....[65]....
        /*0418*/ 	.word	0x0000a2d0


	//   ....[66]....
        /*041c*/ 	.word	0x0000a2f0


	//   ....[67]....
        /*0420*/ 	.word	0x0000a340


	//   ....[68]....
        /*0424*/ 	.word	0x0000a360


	//   ....[69]....
        /*0428*/ 	.word	0x0000a3b0


	//   ....[70]....
        /*042c*/ 	.word	0x0000a3d0


	//   ....[71]....
        /*0430*/ 	.word	0x0000a670


	//   ....[72]....
        /*0434*/ 	.word	0x0000a690


	//   ....[73]....
        /*0438*/ 	.word	0x0000a6b0


	//   ....[74]....
        /*043c*/ 	.word	0x0000a730


	//   ....[75]....
        /*0440*/ 	.word	0x0000a750


	//   ....[76]....
        /*0444*/ 	.word	0x0000a7d0


	//   ....[77]....
        /*0448*/ 	.word	0x0000a7f0


	//   ....[78]....
        /*044c*/ 	.word	0x0000a870


	//   ....[79]....
        /*0450*/ 	.word	0x0000a890


	//   ....[80]....
        /*0454*/ 	.word	0x0000a910


	//   ....[81]....
        /*0458*/ 	.word	0x0000a930


	//   ....[82]....
        /*045c*/ 	.word	0x0000a940


	//   ....[83]....
        /*0460*/ 	.word	0x0000adf0


	//   ....[84]....
        /*0464*/ 	.word	0x0000ae10


	//   ....[85]....
        /*0468*/ 	.word	0x0000ae30


	//   ....[86]....
        /*046c*/ 	.word	0x0000ae70


	//   ....[87]....
        /*0470*/ 	.word	0x0000aee0


	//   ....[88]....
        /*0474*/ 	.word	0x0000af10


	//   ....[89]....
        /*0478*/ 	.word	0x0000af80


	//   ....[90]....
        /*047c*/ 	.word	0x0000afb0


	//   ....[91]....
        /*0480*/ 	.word	0x0000b020


	//   ....[92]....
        /*0484*/ 	.word	0x0000b050


	//   ....[93]....
        /*0488*/ 	.word	0x0000b0c0


	//   ....[94]....
        /*048c*/ 	.word	0x0000b0f0


	//   ....[95]....
        /*0490*/ 	.word	0x0000b470


	//   ....[96]....
        /*0494*/ 	.word	0x0000b970


	//   ....[97]....
        /*0498*/ 	.word	0x0000ba60


	//   ....[98]....
        /*049c*/ 	.word	0x0000bb00


	//   ....[99]....
        /*04a0*/ 	.word	0x0000bb90


	//   ....[100]....
        /*04a4*/ 	.word	0x0000bc50


	//   ....[101]....
        /*04a8*/ 	.word	0x0000bce0


	//   ....[102]....
        /*04ac*/ 	.word	0x0000bdb0


	//   ....[103]....
        /*04b0*/ 	.word	0x0000be40


	//   ....[104]....
        /*04b4*/ 	.word	0x0000bf10


	//   ....[105]....
        /*04b8*/ 	.word	0x0000bf90


	//   ....[106]....
        /*04bc*/ 	.word	0x0000c070


	//   ....[107]....
        /*04c0*/ 	.word	0x0000c0f0


	//   ....[108]....
        /*04c4*/ 	.word	0x0000c1c0


	//   ....[109]....
        /*04c8*/ 	.word	0x0000c250


	//   ....[110]....
        /*04cc*/ 	.word	0x0000c2c0


	//   ....[111]....
        /*04d0*/ 	.word	0x0000c340


	//   ....[112]....
        /*04d4*/ 	.word	0x0000c400


	//   ....[113]....
        /*04d8*/ 	.word	0x0000c470


	//   ....[114]....
        /*04dc*/ 	.word	0x0000c560


	//   ....[115]....
        /*04e0*/ 	.word	0x0000c5d0


	//   ....[116]....
        /*04e4*/ 	.word	0x0000c6c0


	//   ....[117]....
        /*04e8*/ 	.word	0x0000c730


	//   ....[118]....
        /*04ec*/ 	.word	0x0000c820


	//   ....[119]....
        /*04f0*/ 	.word	0x0000c890


	//   ....[120]....
        /*04f4*/ 	.word	0x0000c980


	//   ....[121]....
        /*04f8*/ 	.word	0x0000c9f0


	//   ....[122]....
        /*04fc*/ 	.word	0x0000cae0


	//   ....[123]....
        /*0500*/ 	.word	0x0000cb50


	//   ....[124]....
        /*0504*/ 	.word	0x0000cc20


	//   ....[125]....
        /*0508*/ 	.word	0x0000cd60


	//   ....[126]....
        /*050c*/ 	.word	0x0000ce10


	//   ....[127]....
        /*0510*/ 	.word	0x0000ce70


	//   ....[128]....
        /*0514*/ 	.word	0x0000cf30


	//   ....[129]....
        /*0518*/ 	.word	0x0000cf90


	//   ....[130]....
        /*051c*/ 	.word	0x0000d050


	//   ....[131]....
        /*0520*/ 	.word	0x0000d0b0


	//   ....[132]....
        /*0524*/ 	.word	0x0000d170


	//   ....[133]....
        /*0528*/ 	.word	0x0000d1d0


	//   ....[134]....
        /*052c*/ 	.word	0x0000d290


	//   ....[135]....
        /*0530*/ 	.word	0x0000d2f0


	//   ....[136]....
        /*0534*/ 	.word	0x0000d3b0


	//   ....[137]....
        /*0538*/ 	.word	0x0000d490


	//   ....[138]....
        /*053c*/ 	.word	0x0000d530


	//   ....[139]....
        /*0540*/ 	.word	0x0000d590


	//   ....[140]....
        /*0544*/ 	.word	0x0000d680


	//   ....[141]....
        /*0548*/ 	.word	0x0000d6e0


	//   ....[142]....
        /*054c*/ 	.word	0x0000d7d0


	//   ....[143]....
        /*0550*/ 	.word	0x0000d830


	//   ....[144]....
        /*0554*/ 	.word	0x0000d920


	//   ....[145]....
        /*0558*/ 	.word	0x0000d980


	//   ....[146]....
        /*055c*/ 	.word	0x0000da70


	//   ....[147]....
        /*0560*/ 	.word	0x0000dad0


	//   ....[148]....
        /*0564*/ 	.word	0x0000db90


	//   ....[149]....
        /*0568*/ 	.word	0x0000dcd0


	//   ....[150]....
        /*056c*/ 	.word	0x0000dd70


	//   ....[151]....
        /*0570*/ 	.word	0x0000ddd0


	//   ....[152]....
        /*0574*/ 	.word	0x0000dea0


	//   ....[153]....
        /*0578*/ 	.word	0x0000df60


	//   ....[154]....
        /*057c*/ 	.word	0x0000e020


	//   ....[155]....
        /*0580*/ 	.word	0x0000e0e0


	//   ....[156]....
        /*0584*/ 	.word	0x0000e1a0


	//   ....[157]....
        /*0588*/ 	.word	0x0000e260


	//   ....[158]....
        /*058c*/ 	.word	0x0000e320


	//   ....[159]....
        /*0590*/ 	.word	0x0000e3e0


	//   ....[160]....
        /*0594*/ 	.word	0x0000e4a0


	//   ....[161]....
        /*0598*/ 	.word	0x0000e610


	//----- nvinfo : EIATTR_REG_RECONFIG
	.align		4
.L_85:
        /*059c*/ 	.byte	0x01, 0x54
	.zero		2


	//----- nvinfo : EIATTR_SYSCALL_OFFSETS
	.align		4
        /*05a0*/ 	.byte	0x04, 0x46
        /*05a2*/ 	.short	(.L_87 - .L_86)


	//   ....[0]....
.L_86:
        /*05a4*/ 	.word	0x00001080


	//   ....[1]....
        /*05a8*/ 	.word	0x00008530


	//   ....[2]....
        /*05ac*/ 	.word	0x00008670


	//   ....[3]....
        /*05b0*/ 	.word	0x00008760


	//   ....[4]....
        /*05b4*/ 	.word	0x000093c0


	//----- nvinfo : EIATTR_MBARRIER_INSTR_OFFSETS
	.align		4
.L_87:
        /*05b8*/ 	.byte	0x04, 0x39
        /*05ba*/ 	.short	(.L_89 - .L_88)


	//   ....[0]....
.L_88:
        /*05bc*/ 	.word	0x00000180
        /*05c0*/ 	.word	0x000000ff
        /*05c4*/ 	.word	0x00030800
        /*05c8*/ 	.short	0x0100
        /*05ca*/ 	.byte	0x08
	.zero		1


	//   ....[1]....
        /*05cc*/ 	.word	0x00000190
        /*05d0*/ 	.word	0x000000ff
        /*05d4*/ 	.word	0x00030820
        /*05d8*/ 	.short	0x0100
        /*05da*/ 	.byte	0x08
	.zero		1


	//   ....[2]....
        /*05dc*/ 	.word	0x00000280
        /*05e0*/ 	.word	0x000000ff
        /*05e4*/ 	.word	0x00030830
        /*05e8*/ 	.short	0x0100
        /*05ea*/ 	.byte	0x08
	.zero		1


	//   ....[3]....
        /*05ec*/ 	.word	0x00000290
        /*05f0*/ 	.word	0x000000ff
        /*05f4*/ 	.word	0x00030840
        /*05f8*/ 	.short	0x0100
        /*05fa*/ 	.byte	0x08
	.zero		1


	//   ....[4]....
        /*05fc*/ 	.word	0x000002a0
        /*0600*/ 	.word	0x000000ff
        /*0604*/ 	.word	0x00030838
        /*0608*/ 	.short	0x0100
        /*060a*/ 	.byte	0x08
	.zero		1


	//   ....[5]....
        /*060c*/ 	.word	0x000002b0
        /*0610*/ 	.word	0x000000ff
        /*0614*/ 	.word	0x00030848
        /*0618*/ 	.short	0x0100
        /*061a*/ 	.byte	0x08
	.zero		1


	//   ....[6]....
        /*061c*/ 	.word	0x000003e0
        /*0620*/ 	.word	0x000000ff
        /*0624*/ 	.word	0x00030850
        /*0628*/ 	.short	0x0100
        /*062a*/ 	.byte	0x08
	.zero		1


	//   ....[7]....
        /*062c*/ 	.word	0x000003f0
        /*0630*/ 	.word	0x000000ff
        /*0634*/ 	.word	0x00030860
        /*0638*/ 	.short	0x0100
        /*063a*/ 	.byte	0x08
	.zero		1


	//   ....[8]....
        /*063c*/ 	.word	0x00000400
        /*0640*/ 	.word	0x000000ff
        /*0644*/ 	.word	0x00030858
        /*0648*/ 	.short	0x0100
        /*064a*/ 	.byte	0x08
	.zero		1


	//   ....[9]....
        /*064c*/ 	.word	0x00000410
        /*0650*/ 	.word	0x000000ff
        /*0654*/ 	.word	0x00030868
        /*0658*/ 	.short	0x0100
        /*065a*/ 	.byte	0x08
	.zero		1


	//   ....[10]....
        /*065c*/ 	.word	0x00000500
        /*0660*/ 	.word	0x000000ff
        /*0664*/ 	.word	0x00030870
        /*0668*/ 	.short	0x0100
        /*066a*/ 	.byte	0x06
	.zero		1


	//   ....[11]....
        /*066c*/ 	.word	0x00000510
        /*0670*/ 	.word	0x000000ff
        /*0674*/ 	.word	0x00030880
        /*0678*/ 	.short	0x0100
        /*067a*/ 	.byte	0x06
	.zero		1


	//   ....[12]....
        /*067c*/ 	.word	0x00000520
        /*0680*/ 	.word	0x000000ff
        /*0684*/ 	.word	0x00030878
        /*0688*/ 	.short	0x0100
        /*068a*/ 	.byte	0x06
	.zero		1


	//   ....[13]....
        /*068c*/ 	.word	0x00000530
        /*0690*/ 	.word	0x000000ff
        /*0694*/ 	.word	0x00030888
        /*0698*/ 	.short	0x0100
        /*069a*/ 	.byte	0x06
	.zero		1


	//   ....[14]....
        /*069c*/ 	.word	0x00000660
        /*06a0*/ 	.word	0x000000ff
        /*06a4*/ 	.word	0x00030890
        /*06a8*/ 	.short	0x0100
        /*06aa*/ 	.byte	0x08
	.zero		1


	//   ....[15]....
        /*06ac*/ 	.word	0x00000670
        /*06b0*/ 	.word	0x000000ff
        /*06b4*/ 	.word	0x000308a0
        /*06b8*/ 	.short	0x0100
        /*06ba*/ 	.byte	0x08
	.zero		1


	//   ....[16]....
        /*06bc*/ 	.word	0x00000680
        /*06c0*/ 	.word	0x000000ff
        /*06c4*/ 	.word	0x00030898
        /*06c8*/ 	.short	0x0100
        /*06ca*/ 	.byte	0x08
	.zero		1


	//   ....[17]....
        /*06cc*/ 	.word	0x00000690
        /*06d0*/ 	.word	0x000000ff
        /*06d4*/ 	.word	0x000308a8
        /*06d8*/ 	.short	0x0100
        /*06da*/ 	.byte	0x08
	.zero		1


	//   ....[18]....
        /*06dc*/ 	.word	0x000007d0
        /*06e0*/ 	.word	0x000000ff
        /*06e4*/ 	.word	0x000308b0
        /*06e8*/ 	.short	0x0100
        /*06ea*/ 	.byte	0x08
	.zero		1


	//   ....[19]....
        /*06ec*/ 	.word	0x000007e0
        /*06f0*/ 	.word	0x000000ff
        /*06f4*/ 	.word	0x000308c0
        /*06f8*/ 	.short	0x0100
        /*06fa*/ 	.byte	0x08
	.zero		1


	//   ....[20]....
        /*06fc*/ 	.word	0x000007f0
        /*0700*/ 	.word	0x000000ff
        /*0704*/ 	.word	0x000308b8
        /*0708*/ 	.short	0x0100
        /*070a*/ 	.byte	0x08
	.zero		1


	//   ....[21]....
        /*070c*/ 	.word	0x00000800
        /*0710*/ 	.word	0x000000ff
        /*0714*/ 	.word	0x000308c8
        /*0718*/ 	.short	0x0100
        /*071a*/ 	.byte	0x08
	.zero		1


	//   ....[22]....
        /*071c*/ 	.word	0x00001100
        /*0720*/ 	.word	0x000000ff
        /*0724*/ 	.word	0x00030800
        /*0728*/ 	.short	0x010a
        /*072a*/ 	.byte	0x2b
	.zero		1


	//   ....[23]....
        /*072c*/ 	.word	0x00001180
        /*0730*/ 	.word	0x00000002
        /*0734*/ 	.word	0x00030830
        /*0738*/ 	.short	0x010a
        /*073a*/ 	.byte	0x3f
	.zero		1


	//   ....[24]....
        /*073c*/ 	.word	0x000011d0
        /*0740*/ 	.word	0x00000002
        /*0744*/ 	.word	0x00030830
        /*0748*/ 	.short	0x010a
        /*074a*/ 	.byte	0x3f
	.zero		1


	//   ....[25]....
        /*074c*/ 	.word	0x000020f0
        /*0750*/ 	.word	0x000000ff
        /*0754*/ 	.word	0x00000000
        /*0758*/ 	.short	0x0101
        /*075a*/ 	.byte	0x04
	.zero		1


	//   ....[26]....
        /*075c*/ 	.word	0x000035f0
        /*0760*/ 	.word	0x000000ff
        /*0764*/ 	.word	0x00030830
        /*0768*/ 	.short	0x010a
        /*076a*/ 	.byte	0x08
	.zero		1


	//   ....[27]....
        /*076c*/ 	.word	0x00003630
        /*0770*/ 	.word	0x000000ff
        /*0774*/ 	.word	0x00030830
        /*0778*/ 	.short	0x010a
        /*077a*/ 	.byte	0x08
	.zero		1


	//   ....[28]....
        /*077c*/ 	.word	0x00004130
        /*0780*/ 	.word	0x000000ff
        /*0784*/ 	.word	0x00030850
        /*0788*/ 	.short	0x010a
        /*078a*/ 	.byte	0x09
	.zero		1


	//   ....[29]....
        /*078c*/ 	.word	0x00004170
        /*0790*/ 	.word	0x000000ff
        /*0794*/ 	.word	0x00030850
        /*0798*/ 	.short	0x010a
        /*079a*/ 	.byte	0x09
	.zero		1


	//   ....[30]....
        /*079c*/ 	.word	0x00004480
        /*07a0*/ 	.word	0x000000ff
        /*07a4*/ 	.word	0x00000000
        /*07a8*/ 	.short	0x0101
        /*07aa*/ 	.byte	0x08
	.zero		1


	//   ....[31]....
        /*07ac*/ 	.word	0x00005210
        /*07b0*/ 	.word	0x000000ff
        /*07b4*/ 	.word	0x00000000
        /*07b8*/ 	.short	0x0101
        /*07ba*/ 	.byte	0x09
	.zero		1


	//   ....[32]....
        /*07bc*/ 	.word	0x000059f0
        /*07c0*/ 	.word	0x000000ff
        /*07c4*/ 	.word	0x00030850
        /*07c8*/ 	.short	0x010a
        /*07ca*/ 	.byte	0x0a
	.zero		1


	//   ....[33]....
        /*07cc*/ 	.word	0x00005a30
        /*07d0*/ 	.word	0x000000ff
        /*07d4*/ 	.word	0x00030850
        /*07d8*/ 	.short	0x010a
        /*07da*/ 	.byte	0x0a
	.zero		1


	//   ....[34]....
        /*07dc*/ 	.word	0x000068d0
        /*07e0*/ 	.word	0x000000ff
        /*07e4*/ 	.word	0x00000000
        /*07e8*/ 	.short	0x0101
        /*07ea*/ 	.byte	0x05
	.zero		1


	//   ....[35]....
        /*07ec*/ 	.word	0x00007880
        /*07f0*/ 	.word	0x000000ff
        /*07f4*/ 	.word	0x00000000
        /*07f8*/ 	.short	0x0101
        /*07fa*/ 	.byte	0x04
	.zero		1


	//   ....[36]....
        /*07fc*/ 	.word	0x00008bd0
        /*0800*/ 	.word	0x00000000
        /*0804*/ 	.word	0x00030840
        /*0808*/ 	.short	0x010a
        /*080a*/ 	.byte	0x3f
	.zero		1


	//   ....[37]....
        /*080c*/ 	.word	0x000091b0
        /*0810*/ 	.word	0x00000000
        /*0814*/ 	.word	0x00030830
        /*0818*/ 	.short	0x0107
        /*081a*/ 	.byte	0x3f
	.zero		1


	//   ....[38]....
        /*081c*/ 	.word	0x00009260
        /*0820*/ 	.word	0x00000000
        /*0824*/ 	.word	0x00030830
        /*0828*/ 	.short	0x0101
        /*082a*/ 	.byte	0x3f
	.zero		1


	//   ....[39]....
        /*082c*/ 	.word	0x00009c40
        /*0830*/ 	.word	0x000000ff
        /*0834*/ 	.word	0x00030800
        /*0838*/ 	.short	0x0107
        /*083a*/ 	.byte	0x27
	.zero		1


	//   ....[40]....
        /*083c*/ 	.word	0x00009ca0
        /*0840*/ 	.word	0x000000ff
        /*0844*/ 	.word	0x00030800
        /*0848*/ 	.short	0x0101
        /*084a*/ 	.byte	0x27
	.zero		1


	//   ....[41]....
        /*084c*/ 	.word	0x00009cc0
        /*0850*/ 	.word	0x000000ff
        /*0854*/ 	.word	0x00030820
        /*0858*/ 	.short	0x010a
        /*085a*/ 	.byte	0x27
	.zero		1


	//   ....[42]....
        /*085c*/ 	.word	0x00009fd0
        /*0860*/ 	.word	0x00000006
        /*0864*/ 	.word	0x00030840
        /*0868*/ 	.short	0x010a
        /*086a*/ 	.byte	0x3f
	.zero		1


	//   ....[43]....
        /*086c*/ 	.word	0x0000a4a0
        /*0870*/ 	.word	0x00000006
        /*0874*/ 	.word	0x00030830
        /*0878*/ 	.short	0x0107
        /*087a*/ 	.byte	0x3f
	.zero		1


	//   ....[44]....
        /*087c*/ 	.word	0x0000a550
        /*0880*/ 	.word	0x00000006
        /*0884*/ 	.word	0x00030830
        /*0888*/ 	.short	0x0101
        /*088a*/ 	.byte	0x3f
	.zero		1


	//   ....[45]....
        /*088c*/ 	.word	0x0000a5d0
        /*0890*/ 	.word	0x00000006
        /*0894*/ 	.word	0x00030860
        /*0898*/ 	.short	0x010a
        /*089a*/ 	.byte	0x3f
	.zero		1


	//   ....[46]....
        /*089c*/ 	.word	0x0000ab40
        /*08a0*/ 	.word	0x00000006
        /*08a4*/ 	.word	0x00030850
        /*08a8*/ 	.short	0x0107
        /*08aa*/ 	.byte	0x3f
	.zero		1


	//   ....[47]....
        /*08ac*/ 	.word	0x0000ac60
        /*08b0*/ 	.word	0x00000006
        /*08b4*/ 	.word	0x00030850
        /*08b8*/ 	.short	0x0101
        /*08ba*/ 	.byte	0x3f
	.zero		1


	//   ....[48]....
        /*08bc*/ 	.word	0x0000ad50
        /*08c0*/ 	.word	0x00000004
        /*08c4*/ 	.word	0x00030860
        /*08c8*/ 	.short	0x010a
        /*08ca*/ 	.byte	0x3f
	.zero		1


	//   ....[49]....
        /*08cc*/ 	.word	0x0000b210
        /*08d0*/ 	.word	0x00000004
        /*08d4*/ 	.word	0x00030850
        /*08d8*/ 	.short	0x0107
        /*08da*/ 	.byte	0x3f
	.zero		1


	//   ....[50]....
        /*08dc*/ 	.word	0x0000b300
        /*08e0*/ 	.word	0x00000004
        /*08e4*/ 	.word	0x00030850
        /*08e8*/ 	.short	0x0101
        /*08ea*/ 	.byte	0x3f
	.zero		1


	//   ....[51]....
        /*08ec*/ 	.word	0x0000b3f0
        /*08f0*/ 	.word	0x00000005
        /*08f4*/ 	.word	0x00030820
        /*08f8*/ 	.short	0x010a
        /*08fa*/ 	.byte	0x3f
	.zero		1


	//   ....[52]....
        /*08fc*/ 	.word	0x0000b590
        /*0900*/ 	.word	0x00000003
        /*0904*/ 	.word	0x00030840
        /*0908*/ 	.short	0x010a
        /*090a*/ 	.byte	0x3f
	.zero		1


	//   ....[53]....
        /*090c*/ 	.word	0x0000b630
        /*0910*/ 	.word	0x00000005
        /*0914*/ 	.word	0x00030840
        /*0918*/ 	.short	0x010a
        /*091a*/ 	.byte	0x3f
	.zero		1


	//   ....[54]....
        /*091c*/ 	.word	0x0000b670
        /*0920*/ 	.word	0x00000003
        /*0924*/ 	.word	0x00030860
        /*0928*/ 	.short	0x010a
        /*092a*/ 	.byte	0x3f
	.zero		1


	//   ....[55]....
        /*092c*/ 	.word	0x0000b6b0
        /*0930*/ 	.word	0x00000005
        /*0934*/ 	.word	0x00030860
        /*0938*/ 	.short	0x010a
        /*093a*/ 	.byte	0x3f
	.zero		1


	//   ....[56]....
        /*093c*/ 	.word	0x0000b720
        /*0940*/ 	.word	0x00000003
        /*0944*/ 	.word	0x00030800
        /*0948*/ 	.short	0x010a
        /*094a*/ 	.byte	0x3f
	.zero		1


	//   ....[57]....
        /*094c*/ 	.word	0x0000b770
        /*0950*/ 	.word	0x00000002
        /*0954*/ 	.word	0x00030830
        /*0958*/ 	.short	0x010a
        /*095a*/ 	.byte	0x3f
	.zero		1


	//   ....[58]....
        /*095c*/ 	.word	0x0000b7d0
        /*0960*/ 	.word	0x00000003
        /*0964*/ 	.word	0x00030830
        /*0968*/ 	.short	0x010a
        /*096a*/ 	.byte	0x3f
	.zero		1


	//   ....[59]....
        /*096c*/ 	.word	0x0000b830
        /*0970*/ 	.word	0x00000003
        /*0974*/ 	.word	0x00030850
        /*0978*/ 	.short	0x010a
        /*097a*/ 	.byte	0x3f
	.zero		1


	//   ....[60]....
        /*097c*/ 	.word	0x0000b890
        /*0980*/ 	.word	0x00000007
        /*0984*/ 	.word	0x00030850
        /*0988*/ 	.short	0x010a
        /*098a*/ 	.byte	0x3f
	.zero		1


	//   ....[61]....
        /*098c*/ 	.word	0x0000b9b0
        /*0990*/ 	.word	0x00000000
        /*0994*/ 	.word	0x00030840
        /*0998*/ 	.short	0x010a
        /*099a*/ 	.byte	0x3f
	.zero		1


	//   ....[62]....
        /*099c*/ 	.word	0x0000cc60
        /*09a0*/ 	.word	0x00000003
        /*09a4*/ 	.word	0x00030820
        /*09a8*/ 	.short	0x010a
        /*09aa*/ 	.byte	0x3f
	.zero		1


	//   ....[63]....
        /*09ac*/ 	.word	0x0000ccb0
        /*09b0*/ 	.word	0x00000006
        /*09b4*/ 	.word	0x00030840
        /*09b8*/ 	.short	0x010a
        /*09ba*/ 	.byte	0x3f
	.zero		1


	//   ....[64]....
        /*09bc*/ 	.word	0x0000d3e0
        /*09c0*/ 	.word	0x00000006
        /*09c4*/ 	.word	0x00030860
        /*09c8*/ 	.short	0x010a
        /*09ca*/ 	.byte	0x3f
	.zero		1


	//   ....[65]....
        /*09cc*/ 	.word	0x0000dc20
        /*09d0*/ 	.word	0x00000004
        /*09d4*/ 	.word	0x00030860
        /*09d8*/ 	.short	0x010a
        /*09da*/ 	.byte	0x3f
	.zero		1


	//   ....[66]....
        /*09dc*/ 	.word	0x0000e530
        /*09e0*/ 	.word	0x00000005
        /*09e4*/ 	.word	0x00030820
        /*09e8*/ 	.short	0x010a
        /*09ea*/ 	.byte	0x3f
	.zero		1


	//   ....[67]....
        /*09ec*/ 	.word	0x0000e6d0
        /*09f0*/ 	.word	0x00000003
        /*09f4*/ 	.word	0x00030840
        /*09f8*/ 	.short	0x010a
        /*09fa*/ 	.byte	0x3f
	.zero		1


	//   ....[68]....
        /*09fc*/ 	.word	0x0000e720
        /*0a00*/ 	.word	0x00000005
        /*0a04*/ 	.word	0x00030840
        /*0a08*/ 	.short	0x010a
        /*0a0a*/ 	.byte	0x3f
	.zero		1


	//   ....[69]....
        /*0a0c*/ 	.word	0x0000e770
        /*0a10*/ 	.word	0x00000003
        /*0a14*/ 	.word	0x00030860
        /*0a18*/ 	.short	0x010a
        /*0a1a*/ 	.byte	0x3f
	.zero		1


	//----- nvinfo : EIATTR_NUM_MBARRIERS
	.align		4
.L_89:
        /*0a1c*/ 	.byte	0x03, 0x38
        /*0a1e*/ 	.short	0x0016


	//----- nvinfo : EIATTR_EXIT_INSTR_OFFSETS
	.align		4
        /*0a20*/ 	.byte	0x04, 0x1c
        /*0a22*/ 	.short	(.L_91 - .L_90)


	//   ....[0]....
.L_90:
        /*0a24*/ 	.word	0x00000940


	//   ....[1]....
        /*0a28*/ 	.word	0x00007d60


	//   ....[2]....
        /*0a2c*/ 	.word	0x0000b700


	//----- nvinfo : EIATTR_MAX_THREADS
	.align		4
.L_91:
        /*0a30*/ 	.byte	0x04, 0x05
        /*0a32*/ 	.short	(.L_93 - .L_92)
.L_92:
        /*0a34*/ 	.word	0x00000180
        /*0a38*/ 	.word	0x00000001
        /*0a3c*/ 	.word	0x00000001


	//----- nvinfo : EIATTR_CRS_STACK_SIZE
	.align		4
.L_93:
        /*0a40*/ 	.byte	0x04, 0x1e
        /*0a42*/ 	.short	(.L_95 - .L_94)
.L_94:
        /*0a44*/ 	.word	0x00000000


	//----- nvinfo : EIATTR_CBANK_PARAM_SIZE
	.align		4
.L_95:
        /*0a48*/ 	.byte	0x03, 0x19
        /*0a4a*/ 	.short	0x0a70


	//----- nvinfo : EIATTR_PARAM_CBANK
	.align		4
        /*0a4c*/ 	.byte	0x04, 0x0a
        /*0a4e*/ 	.short	(.L_97 - .L_96)
	.align		4
.L_96:
        /*0a50*/ 	.word	index@(.nv.constant0._ZN7cutlass13device_kernelIN5flash11enable_sm90INS1_16FlashAttnFwdSm90INS1_25CollectiveMainloopFwdSm90ILi2EN4cute5tupleIJNS5_1CILi1EEES8_S8_EEENS6_IJNS7_ILi128EEENS7_ILi96EEENS7_ILi192EEEEEELi192ENS_6half_tEfNS_4arch4Sm90ELb0ELb0ELb0ELb0ELb1ELb0ELb0ELb1ELb1ELb1ELb0ELb0EEENS1_21CollectiveEpilogueFwdINS6_IJSA_SC_SB_EEES9_SE_SG_Li256ELb0ELb1ELb0ELb0EEENS1_29StaticPersistentTileSchedulerILb0EEEEEEEEEvNT_6ParamsE)
        /*0a54*/ 	.short	0x0210
        /*0a56*/ 	.short	0x0a70


	//----- nvinfo : EIATTR_SW_WAR
	.align		4
.L_97:
        /*0a58*/ 	.byte	0x04, 0x36
        /*0a5a*/ 	.short	(.L_99 - .L_98)
.L_98:
        /*0a5c*/ 	.word	0x00000008
.L_99:


//--------------------- .nv.info._ZN7cutlass13device_kernelIN5flash11enable_sm90INS1_16FlashAttnFwdSm90INS1_25CollectiveMainloopFwdSm90ILi2EN4cute5tupleIJNS5_1CILi1EEES8_S8_EEENS6_IJNS7_ILi128EEENS7_ILi96EEENS7_ILi192EEEEEELi192ENS_6half_tEfNS_4arch4Sm90ELb0ELb0ELb0ELb1ELb1ELb0ELb0ELb1ELb1ELb1ELb0ELb0EEENS1_21CollectiveEpilogueFwdINS6_IJSA_SC_SB_EEES9_SE_SG_Li256ELb1ELb1ELb0ELb0EEENS1_36VarlenDynamicPersistentTileSchedulerILi128ELi96ELi256ELi128ELb0ELb1ELb1ELb0ELb1ELb1EEEEEEEEEvNT_6ParamsE --------------------------
	.section	.nv.info._ZN7cutlass13device_kernelIN5flash11enable_sm90INS1_16FlashAttnFwdSm90INS1_25CollectiveMainloopFwdSm90ILi2EN4cute5tupleIJNS5_1CILi1EEES8_S8_EEENS6_IJNS7_ILi128EEENS7_ILi96EEENS7_ILi192EEEEEELi192ENS_6half_tEfNS_4arch4Sm90ELb0ELb0ELb0ELb1ELb1ELb0ELb0ELb1ELb1ELb1ELb0ELb0EEENS1_21CollectiveEpilogueFwdINS6_IJSA_SC_SB_EEES9_SE_SG_Li256ELb1ELb1ELb0ELb0EEENS1_36VarlenDynamicPersistentTileSchedulerILi128ELi96ELi256ELi128ELb0ELb1ELb1ELb0ELb1ELb1EEEEEEEEEvNT_6ParamsE,"",@"SHT_CUDA_INFO"
	.sectionflags	@""
	.align	4


	//----- nvinfo : EIATTR_CUDA_API_VERSION
	.align		4
        /*0000*/ 	.byte	0x04, 0x37
        /*0002*/ 	.short	(.L_101 - .L_100)
.L_100:
        /*0004*/ 	.word	0x00000082


	//----- nvinfo : EIATTR_KPARAM_INFO
	.align		4
.L_101:
        /*0008*/ 	.byte	0x04, 0x17
        /*000a*/ 	.short	(.L_103 - .L_102)
.L_102:
        /*000c*/ 	.word	0x00000000
        /*0010*/ 	.short	0x0000
        /*0012*/ 	.short	0x0070
        /*0014*/ 	.byte	0x00, 0xf0, 0x01, 0x2a


	//----- nvinfo : EIATTR_SPARSE_MMA_MASK
	.align		4
.L_103:
        /*0018*/ 	.byte	0x03, 0x50
        /*001a*/ 	.short	0x0000


	//----- nvinfo : EIATTR_MAXREG_COUNT
	.align		4
        /*001c*/ 	.byte	0x03, 0x1b
        /*001e*/ 	.short	0x00a8


	//----- nvinfo : EIATTR_NUM_BARRIERS
	.align		4
        /*0020*/ 	.byte	0x02, 0x4c
        /*0022*/ 	.byte	0x09
	.zero		1


	//----- nvinfo : EIATTR_EXTERNS
	.align		4
        /*0024*/ 	.byte	0x04, 0x0f
        /*0026*/ 	.short	(.L_105 - .L_104)


	//   ....[0]....
	.align		4
.L_104:
        /*0028*/ 	.word	index@(__assertfail)


	//----- nvinfo : EIATTR_ANNOTATIONS
	.align		4
.L_105:
        /*002c*/ 	.byte	0x04, 0x55
        /*002e*/ 	.short	(.L_107 - .L_106)


	//   ....[0]....
.L_106:
        /*0030*/ 	.word	0x00000001
        /*0034*/ 	.byte	0xa0, 0x08, 0x00, 0x00, 0x01, 0x00, 0x00, 0x00, 0xa0, 0x09, 0x00, 0x00, 0x01, 0x00, 0x00, 0x00
        /* <DEDUP_REMOVED lines=14> */
        /*0124*/ 	.byte	0x50, 0xe4, 0x00, 0x00, 0x01, 0x00, 0x00, 0x00, 0xf0, 0xe5, 0x00, 0x00


	//----- nvinfo : EIATTR_MERCURY_ISA_VERSION
	.align		4
.L_107:
        /*0130*/ 	.byte	0x03, 0x5f
        /*0132*/ 	.short	0x0101


	//----- nvinfo : EIATTR_UNUSED_LOAD_BYTE_OFFSET
	.align		4
        /*0134*/ 	.byte	0x04, 0x44
        /*0136*/ 	.short	(.L_109 - .L_108)


	//   ....[0]....
.L_108:
        /*0138*/ 	.word	0x00000950
        /*013c*/ 	.word	0x0000fff0


	//   ....[1]....
        /*0140*/ 	.word	0x00006bd0
        /*0144*/ 	.word	0x0000fff0


	//----- nvinfo : EIATTR_INT_WARP_WIDE_INSTR_OFFSETS
	.align		4
.L_109:
        /*0148*/ 	.byte	0x04, 0x31
        /*014a*/ 	.short	(.L_111 - .L_110)


	//   ....[0]....
.L_110:
        /*014c*/ 	.word	0x000000c0


	//   ....[1]....
        /*0150*/ 	.word	0x000000d0


	//   ....[2]....
        /*0154*/ 	.word	0x00000170


	//   ....[3]....
        /*0158*/ 	.word	0x0000a3f0


	//   ....[4]....
        /*015c*/ 	.word	0x0000a480


	//   ....[5]....
        /*0160*/ 	.word	0x0000d300


	//   ....[6]....
        /*0164*/ 	.word	0x0000d390


	//----- nvinfo : EIATTR_COOP_GROUP_MASK_REGIDS
	.align		4
.L_111:
        /*0168*/ 	.byte	0x04, 0x29
        /*016a*/ 	.short	(.L_113 - .L_112)


	//   ....[0]....
.L_112:
        /*016c*/ 	.word	0xffffffff


	//   ....[1]....
        /*0170*/ 	.word	0xffffffff


	//   ....[2]....
        /*0174*/ 	.word	0xffffffff


	//   ....[3]....
        /*0178*/ 	.word	0xffffffff


	//   ....[4]....
        /*017c*/ 	.word	0xffffffff


	//   ....[5]....
        /*0180*/ 	.word	0xffffffff


	//   ....[6]....
        /*0184*/ 	.word	0xffffffff


	//   ....[7]....
        /*0188*/ 	.word	0xffffffff


	//   ....[8]....
        /*018c*/ 	.word	0xffffffff


	//   ....[9]....
        /*0190*/ 	.word	0xffffffff


	//   ....[10]....
        /*0194*/ 	.word	0xffffffff


	//   ....[11]....
        /*0198*/ 	.word	0xffffffff


	//   ....[12]....
        /*019c*/ 	.word	0xffffffff


	//   ....[13]....
        /*01a0*/ 	.word	0xffffffff


	//   ....[14]....
        /*01a4*/ 	.word	0xffffffff


	//   ....[15]....
        /*01a8*/ 	.word	0xffffffff


	//   ....[16]....
        /*01ac*/ 	.word	0xffffffff


	//   ....[17]....
        /*01b0*/ 	.word	0xffffffff


	//   ....[18]....
        /*01b4*/ 	.word	0xffffffff


	//   ....[19]....
        /*01b8*/ 	.word	0xffffffff


	//   ....[20]....
        /*01bc*/ 	.word	0xffffffff


	//   ....[21]....
        /*01c0*/ 	.word	0xffffffff


	//   ....[22]....
        /*01c4*/ 	.word	0xffffffff


	//   ....[23]....
        /*01c8*/ 	.word	0xffffffff


	//   ....[24]....
        /*01cc*/ 	.word	0xffffffff


	//   ....[25]....
        /*01d0*/ 	.word	0xffffffff


	//   ....[26]....
        /*01d4*/ 	.word	0xffffffff


	//   ....[27]....
        /*01d8*/ 	.word	0xffffffff


	//   ....[28]....
        /*01dc*/ 	.word	0xffffffff


	//   ....[29]....
        /*01e0*/ 	.word	0xffffffff


	//   ....[30]....
        /*01e4*/ 	.word	0xffffffff


	//   ....[31]....
        /*01e8*/ 	.word	0xffffffff


	//   ....[32]....
        /*01ec*/ 	.word	0xffffffff


	//   ....[33]....
        /*01f0*/ 	.word	0xffffffff


	//   ....[34]....
        /*01f4*/ 	.word	0xffffffff


	//   ....[35]....
        /*01f8*/ 	.word	0xffffffff


	//   ....[36]....
        /*01fc*/ 	.word	0xffffffff


	//   ....[37]....
        /*0200*/ 	.word	0xffffffff


	//   ....[38]....
        /*0204*/ 	.word	0xffffffff


	//   ....[39]....
        /*0208*/ 	.word	0xffffffff


	//   ....[40]....
        /*020c*/ 	.word	0xffffffff


	//   ....[41]....
        /*0210*/ 	.word	0xffffffff


	//   ....[42]....
        /*0214*/ 	.word	0xffffffff


	//   ....[43]....
        /*0218*/ 	.word	0xffffffff


	//   ....[44]....
        /*021c*/ 	.word	0xffffffff


	//   ....[45]....
        /*0220*/ 	.word	0xffffffff


	//   ....[46]....
        /*0224*/ 	.word	0xffffffff


	//   ....[47]....
        /*0228*/ 	.word	0xffffffff


	//   ....[48]....
        /*022c*/ 	.word	0xffffffff


	//   ....[49]....
        /*0230*/ 	.word	0xffffffff


	//   ....[50]....
        /*0234*/ 	.word	0xffffffff


	//   ....[51]....
        /*0238*/ 	.word	0xffffffff


	//   ....[52]....
        /*023c*/ 	.word	0xffffffff


	//   ....[53]....
        /*0240*/ 	.word	0xffffffff


	//   ....[54]....
        /*0244*/ 	.word	0xffffffff


	//   ....[55]....
        /*0248*/ 	.word	0xffffffff


	//   ....[56]....
        /*024c*/ 	.word	0xffffffff


	//   ....[57]....
        /*0250*/ 	.word	0xffffffff


	//   ....[58]....
        /*0254*/ 	.word	0xffffffff


	//   ....[59]....
        /*0258*/ 	.word	0xffffffff


	//   ....[60]....
        /*025c*/ 	.word	0xffffffff


	//   ....[61]....
        /*0260*/ 	.word	0xffffffff


	//   ....[62]....
        /*0264*/ 	.word	0xffffffff


	//   ....[63]....
        /*0268*/ 	.word	0xffffffff


	//   ....[64]....
        /*026c*/ 	.word	0xffffffff


	//   ....[65]....
        /*0270*/ 	.word	0xffffffff


	//   ....[66]....
        /*0274*/ 	.word	0xffffffff


	//   ....[67]....
        /*0278*/ 	.word	0xffffffff


	//   ....[68]....
        /*027c*/ 	.word	0xffffffff


	//   ....[69]....
        /*0280*/ 	.word	0xffffffff


	//   ....[70]....
        /*0284*/ 	.word	0xffffffff


	//   ....[71]....
        /*0288*/ 	.word	0xffffffff


	//   ....[72]....
        /*028c*/ 	.word	0xffffffff


	//   ....[73]....
        /*0290*/ 	.word	0xffffffff


	//   ....[74]....
        /*0294*/ 	.word	0xffffffff


	//   ....[75]....
        /*0298*/ 	.word	0xffffffff


	//   ....[76]....
        /*029c*/ 	.word	0xffffffff


	//   ....[77]....
        /*02a0*/ 	.word	0xffffffff


	//   ....[78]....
        /*02a4*/ 	.word	0xffffffff


	//   ....[79]....
        /*02a8*/ 	.word	0xffffffff


	//   ....[80]....
        /*02ac*/ 	.word	0xffffffff


	//   ....[81]....
        /*02b0*/ 	.word	0xffffffff


	//   ....[82]....
        /*02b4*/ 	.word	0xffffffff


	//   ....[83]....
        /*02b8*/ 	.word	0xffffffff


	//   ....[84]....
        /*02bc*/ 	.word	0xffffffff


	//   ....[85]....
        /*02c0*/ 	.word	0xffffffff


	//   ....[86]....
        /*02c4*/ 	.word	0xffffffff


	//   ....[87]....
        /*02c8*/ 	.word	0xffffffff


	//   ....[88]....
        /*02cc*/ 	.word	0xffffffff


	//   ....[89]....
        /*02d0*/ 	.word	0xffffffff


	//   ....[90]....
        /*02d4*/ 	.word	0xffffffff


	//   ....[91]....
        /*02d8*/ 	.word	0xffffffff


	//   ....[92]....
        /*02dc*/ 	.word	0xffffffff


	//   ....[93]....
        /*02e0*/ 	.word	0xffffffff


	//   ....[94]....
        /*02e4*/ 	.word	0xffffffff


	//   ....[95]....
        /*02e8*/ 	.word	0xffffffff


	//   ....[96]....
        /*02ec*/ 	.word	0xffffffff


	//   ....[97]....
        /*02f0*/ 	.word	0xffffffff


	//   ....[98]....
        /*02f4*/ 	.word	0xffffffff


	//   ....[99]....
        /*02f8*/ 	.word	0xffffffff


	//   ....[100]....
        /*02fc*/ 	.word	0xffffffff


	//   ....[101]....
        /*0300*/ 	.word	0xffffffff


	//   ....[102]....
        /*0304*/ 	.word	0xffffffff


	//   ....[103]....
        /*0308*/ 	.word	0xffffffff


	//   ....[104]....
        /*030c*/ 	.word	0xffffffff


	//   ....[105]....
        /*0310*/ 	.word	0xffffffff


	//   ....[106]....
        /*0314*/ 	.word	0xffffffff


	//   ....[107]....
        /*0318*/ 	.word	0xffffffff


	//   ....[108]....
        /*031c*/ 	.word	0xffffffff


	//   ....[109]....
        /*0320*/ 	.word	0xffffffff


	//   ....[110]....
        /*0324*/ 	.word	0xffffffff


	//   ....[111]....
        /*0328*/ 	.word	0xffffffff


	//   ....[112]....
        /*032c*/ 	.word	0xffffffff


	//   ....[113]....
        /*0330*/ 	.word	0xffffffff


	//   ....[114]....
        /*0334*/ 	.word	0xffffffff


	//   ....[115]....
        /*0338*/ 	.word	0xffffffff


	//   ....[116]....
        /*033c*/ 	.word	0xffffffff


	//   ....[117]....
        /*0340*/ 	.word	0xffffffff


	//   ....[118]....
        /*0344*/ 	.word	0xffffffff


	//   ....[119]....
        /*0348*/ 	.word	0xffffffff


	//   ....[120]....
        /*034c*/ 	.word	0xffffffff


	//   ....[121]....
        /*0350*/ 	.word	0xffffffff


	//   ....[122]....
        /*0354*/ 	.word	0xffffffff


	//   ....[123]....
        /*0358*/ 	.word	0xffffffff


	//   ....[124]....
        /*035c*/ 	.word	0xffffffff


	//   ....[125]....
        /*0360*/ 	.word	0xffffffff


	//   ....[126]....
        /*0364*/ 	.word	0xffffffff


	//   ....[127]....
        /*0368*/ 	.word	0xffffffff


	//   ....[128]....
        /*036c*/ 	.word	0xffffffff


	//   ....[129]....
        /*0370*/ 	.word	0xffffffff


	//   ....[130]....
        /*0374*/ 	.word	0xffffffff


	//   ....[131]....
        /*0378*/ 	.word	0xffffffff


	//   ....[132]....
        /*037c*/ 	.word	0xffffffff


	//   ....[133]....
        /*0380*/ 	.word	0xffffffff


	//   ....[134]....
        /*0384*/ 	.word	0xffffffff


	//   ....[135]....
        /*0388*/ 	.word	0xffffffff


	//   ....[136]....
        /*038c*/ 	.word	0xffffffff


	//   ....[137]....
        /*0390*/ 	.word	0x0500000f


	//   ....[138]....
        /*0394*/ 	.word	0x0500000f


	//   ....[139]....
        /*0398*/ 	.word	0x0500000f


	//   ....[140]....
        /*039c*/ 	.word	0x0500000f


	//   ....[141]....
        /*03a0*/ 	.word	0x0500000f


	//   ....[142]....
        /*03a4*/ 	.word	0x0500000f


	//   ....[143]....
        /*03a8*/ 	.word	0x0500000f


	//   ....[144]....
        /*03ac*/ 	.word	0x0500000f


	//   ....[145]....
        /*03b0*/ 	.word	0x0500000f


	//   ....[146]....
        /*03b4*/ 	.word	0x0500000f


	//   ....[147]....
        /*03b8*/ 	.word	0x0500000f


	//   ....[148]....
        /*03bc*/ 	.word	0x0500000f


	//   ....[149]....
        /*03c0*/ 	.word	0x0500000f


	//   ....[150]....
        /*03c4*/ 	.word	0x0500000f


	//   ....[151]....
        /*03c8*/ 	.word	0x0500000f


	//   ....[152]....
        /*03cc*/ 	.word	0x0500000f


	//   ....[153]....
        /*03d0*/ 	.word	0x0500000f


	//   ....[154]....
        /*03d4*/ 	.word	0x0500000f


	//   ....[155]....
        /*03d8*/ 	.word	0x0500000f


	//   ....[156]....
        /*03dc*/ 	.word	0x0500000f


	//   ....[157]....
        /*03e0*/ 	.word	0x0500000f


	//   ....[158]....
        /*03e4*/ 	.word	0x0500000f


	//   ....[159]....
        /*03e8*/ 	.word	0x0500000f


	//   ....[160]....
        /*03ec*/ 	.word	0x0500000f


	//   ....[161]....
        /*03f0*/ 	.word	0x0500000f


	//   ....[162]....
        /*03f4*/ 	.word	0x0500000f


	//   ....[163]....
        /*03f8*/ 	.word	0x0500000f


	//   ....[164]....
        /*03fc*/ 	.word	0x0500000f


	//   ....[165]....
        /*0400*/ 	.word	0x0500000f


	//   ....[166]....
        /*0404*/ 	.word	0x0500000f


	//   ....[167]....
        /*0408*/ 	.word	0x0500000f


	//   ....[168]....
        /*040c*/ 	.word	0x0500000f


	//   ....[169]....
        /*0410*/ 	.word	0x0500000f


	//   ....[170]....
        /*0414*/ 	.word	0x0500000f


	//   ....[171]....
        /*0418*/ 	.word	0x0500000f


	//   ....[172]....
        /*041c*/ 	.word	0x0500000f


	//   ....[173]....
        /*0420*/ 	.word	0x0500000f


	//   ....[174]....
        /*0424*/ 	.word	0x0500000f


	//   ....[175]....
        /*0428*/ 	.word	0x0500000f


	//   ....[176]....
        /*042c*/ 	.word	0x0500000f


	//   ....[177]....
        /*0430*/ 	.word	0x0500000f


	//   ....[178]....
        /*0434*/ 	.word	0x0500000f


	//   ....[179]....
        /*0438*/ 	.word	0x0500000f


	//   ....[180]....
        /*043c*/ 	.word	0x0500000f


	//   ....[181]....
        /*0440*/ 	.word	0x0500000f


	//   ....[182]....
        /*0444*/ 	.word	0x0500000f


	//   ....[183]....
        /*0448*/ 	.word	0x0500000f


	//   ....[184]....
        /*044c*/ 	.word	0x0500000f


	//   ....[185]....
        /*0450*/ 	.word	0x0500000f


	//   ....[186]....
        /*0454*/ 	.word	0x0500000f


	//   ....[187]....
        /*0458*/ 	.word	0x0500000f


	//   ....[188]....
        /*045c*/ 	.word	0x0500000f


	//   ....[189]....
        /*0460*/ 	.word	0x0500000f


	//   ....[190]....
        /*0464*/ 	.word	0x0500000f


	//   ....[191]....
        /*0468*/ 	.word	0x0500000f


	//   ....[192]....
        /*046c*/ 	.word	0x0500000f


	//   ....[193]....
        /*0470*/ 	.word	0x0500000f


	//   ....[194]....
        /*0474*/ 	.word	0x0500000f


	//   ....[195]....
        /*0478*/ 	.word	0x0500000f


	//   ....[196]....
        /*047c*/ 	.word	0x0500000f


	//   ....[197]....
        /*0480*/ 	.word	0x0500000f


	//   ....[198]....
        /*0484*/ 	.word	0x0500000f


	//   ....[199]....
        /*0488*/ 	.word	0x0500000f


	//   ....[200]....
        /*048c*/ 	.word	0x0500000f


	//   ....[201]....
        /*0490*/ 	.word	0x0500000f


	//   ....[202]....
        /*0494*/ 	.word	0x0500000f


	//   ....[203]....
        /*0498*/ 	.word	0x0500000f


	//   ....[204]....
        /*049c*/ 	.word	0x0500000f


	//   ....[205]....
        /*04a0*/ 	.word	0x0500000f


	//   ....[206]....
        /*04a4*/ 	.word	0x0500000f


	//   ....[207]....
        /*04a8*/ 	.word	0x0500000f


	//   ....[208]....
        /*04ac*/ 	.word	0x0500000f


	//   ....[209]....
        /*04b0*/ 	.word	0x0500000f


	//   ....[210]....
        /*04b4*/ 	.word	0x0500000f


	//   ....[211]....
        /*04b8*/ 	.word	0x0500000f


	//   ....[212]....
        /*04bc*/ 	.word	0x0500000f


	//   ....[213]....
        /*04c0*/ 	.word	0x0500000f


	//   ....[214]....
        /*04c4*/ 	.word	0x0500000f


	//   ....[215]....
        /*04c8*/ 	.word	0x0500000f


	//   ....[216]....
        /*04cc*/ 	.word	0x0500000f


	//   ....[217]....
        /*04d0*/ 	.word	0x0500000f


	//   ....[218]....
        /*04d4*/ 	.word	0x0500000f


	//   ....[219]....
        /*04d8*/ 	.word	0x0500000f


	//----- nvinfo : EIATTR_COOP_GROUP_INSTR_OFFSETS
	.align		4
.L_113:
        /*04dc*/ 	.byte	0x04, 0x28
        /*04de*/ 	.short	(.L_115 - .L_114)


	//   ....[0]....
.L_114:
        /*04e0*/ 	.word	0x00000070


	//   ....[1]....
        /*04e4*/ 	.word	0x000000b0


	//   ....[2]....
        /*04e8*/ 	.word	0x000002d0


	//   ....[3]....
        /*04ec*/ 	.word	0x00000430


	//   ....[4]....
        /*04f0*/ 	.word	0x00000550


	//   ....[5]....
        /*04f4*/ 	.word	0x000006b0


	//   ....[6]....
        /*04f8*/ 	.word	0x000014d0


	//   ....[7]....
        /*04fc*/ 	.word	0x00002710


	//   ....[8]....
        /*0500*/ 	.word	0x000027a0


	//   ....[9]....
        /*0504*/ 	.word	0x00002c30


	//   ....[10]....
        /*0508*/ 	.word	0x00002cb0


	//   ....[11]....
        /*050c*/ 	.word	0x00004d60


	//   ....[12]....
        /*0510*/ 	.word	0x00004d70


	//   ....[13]....
        /*0514*/ 	.word	0x00004db0


	//   ....[14]....
        /*0518*/ 	.word	0x00004dc0


	//   ....[15]....
        /*051c*/ 	.word	0x000060d0


	//   ....[16]....
        /*0520*/ 	.word	0x00006100


	//   ....[17]....
        /*0524*/ 	.word	0x000061d0


	//   ....[18]....
        /*0528*/ 	.word	0x000061e0


	//   ....[19]....
        /*052c*/ 	.word	0x00007a10


	//   ....[20]....
        /*0530*/ 	.word	0x00007a50


	//   ....[21]....
        /*0534*/ 	.word	0x00007a80


	//   ....[22]....
        /*0538*/ 	.word	0x00007af0


	//   ....[23]....
        /*053c*/ 	.word	0x00008200


	//   ....[24]....
        /*0540*/ 	.word	0x00008240


	//   ....[25]....
        /*0544*/ 	.word	0x00008340


	//   ....[26]....
        /*0548*/ 	.word	0x00008360


	//   ....[27]....
        /*054c*/ 	.word	0x00008460


	//   ....[28]....
        /*0550*/ 	.word	0x00008480


	//   ....[29]....
        /*0554*/ 	.word	0x00008590


	//   ....[30]....
        /*0558*/ 	.word	0x000085b0


	//   ....[31]....
        /*055c*/ 	.word	0x00008f10


	//   ....[32]....
        /*0560*/ 	.word	0x00008f30


	//   ....[33]....
        /*0564*/ 	.word	0x00009030


	//   ....[34]....
        /*0568*/ 	.word	0x00009050


	//   ....[35]....
        /*056c*/ 	.word	0x00009150


	//   ....[36]....
        /*0570*/ 	.word	0x00009170


	//   ....[37]....
        /*0574*/ 	.word	0x00009280


	//   ....[38]....
        /*0578*/ 	.word	0x000092a0


	//   ....[39]....
        /*057c*/ 	.word	0x00009420


	//   ....[40]....
        /*0580*/ 	.word	0x000095f0


	//   ....[41]....
        /*0584*/ 	.word	0x00009620


	//   ....[42]....
        /*0588*/ 	.word	0x00009650


	//   ....[43]....
        /*058c*/ 	.word	0x00009680


	//   ....[44]....
        /*0590*/ 	.word	0x000096b0


	//   ....[45]....
        /*0594*/ 	.word	0x000096e0


	//   ....[46]....
        /*0598*/ 	.word	0x00009830


	//   ....[47]....
        /*059c*/ 	.word	0x00009860


	//   ....[48]....
        /*05a0*/ 	.word	0x00009890


	//   ....[49]....
        /*05a4*/ 	.word	0x000098c0


	//   ....[50]....
        /*05a8*/ 	.word	0x000098f0


	//   ....[51]....
        /*05ac*/ 	.word	0x00009920


	//   ....[52]....
        /*05b0*/ 	.word	0x000099b0


	//   ....[53]....
        /*05b4*/ 	.word	0x000099e0


	//   ....[54]....
        /*05b8*/ 	.word	0x00009a60


	//   ....[55]....
        /*05bc*/ 	.word	0x0000afe0


	//   ....[56]....
        /*05c0*/ 	.word	0x0000b000


	//   ....[57]....
        /*05c4*/ 	.word	0x0000b0b0


	//   ....[58]....
        /*05c8*/ 	.word	0x0000b0d0


	//   ....[59]....
        /*05cc*/ 	.word	0x0000b170


	//   ....[60]....
        /*05d0*/ 	.word	0x0000b190


	//   ....[61]....
        /*05d4*/ 	.word	0x0000b230


	//   ....[62]....
        /*05d8*/ 	.word	0x0000b250


	//   ....[63]....
        /*05dc*/ 	.word	0x0000b2f0


	//   ....[64]....
        /*05e0*/ 	.word	0x0000b310


	//   ....[65]....
        /*05e4*/ 	.word	0x0000b320


	//   ....[66]....
        /*05e8*/ 	.word	0x0000b3b0


	//   ....[67]....
        /*05ec*/ 	.word	0x0000bad0


	//   ....[68]....
        /*05f0*/ 	.word	0x0000bb00


	//   ....[69]....
        /*05f4*/ 	.word	0x0000bb60


	//   ....[70]....
        /*05f8*/ 	.word	0x0000bbb0


	//   ....[71]....
        /*05fc*/ 	.word	0x0000bc00


	//   ....[72]....
        /*0600*/ 	.word	0x0000bc60


	//   ....[73]....
        /*0604*/ 	.word	0x0000bca0


	//   ....[74]....
        /*0608*/ 	.word	0x0000bd10


	//   ....[75]....
        /*060c*/ 	.word	0x0000bd60


	//   ....[76]....
        /*0610*/ 	.word	0x0000bdc0


	//   ....[77]....
        /*0614*/ 	.word	0x0000be10


	//   ....[78]....
        /*0618*/ 	.word	0x0000be70


	//   ....[79]....
        /*061c*/ 	.word	0x0000beb0


	//   ....[80]....
        /*0620*/ 	.word	0x0000bf20


	//   ....[81]....
        /*0624*/ 	.word	0x0000bf40


	//   ....[82]....
        /*0628*/ 	.word	0x0000bf80


	//   ....[83]....
        /*062c*/ 	.word	0x0000c750


	//   ....[84]....
        /*0630*/ 	.word	0x0000c790


	//   ....[85]....
        /*0634*/ 	.word	0x0000c7a0


	//   ....[86]....
        /*0638*/ 	.word	0x0000c800


	//   ....[87]....
        /*063c*/ 	.word	0x0000c810


	//   ....[88]....
        /*0640*/ 	.word	0x0000c870


	//   ....[89]....
        /*0644*/ 	.word	0x0000c8a0


	//   ....[90]....
        /*0648*/ 	.word	0x0000c8e0


	//   ....[91]....
        /*064c*/ 	.word	0x0000c910


	//   ....[92]....
        /*0650*/ 	.word	0x0000c950


	//   ....[93]....
        /*0654*/ 	.word	0x0000c980


	//   ....[94]....
        /*0658*/ 	.word	0x0000c9c0


	//   ....[95]....
        /*065c*/ 	.word	0x0000cc40


	//   ....[96]....
        /*0660*/ 	.word	0x0000cc60


	//   ....[97]....
        /*0664*/ 	.word	0x0000cc70


	//   ....[98]....
        /*0668*/ 	.word	0x0000cd00


	//   ....[99]....
        /*066c*/ 	.word	0x0000cd10


	//   ....[100]....
        /*0670*/ 	.word	0x0000cda0


	//   ....[101]....
        /*0674*/ 	.word	0x0000cdb0


	//   ....[102]....
        /*0678*/ 	.word	0x0000ce40


	//   ....[103]....
        /*067c*/ 	.word	0x0000ce50


	//   ....[104]....
        /*0680*/ 	.word	0x0000cee0


	//   ....[105]....
        /*0684*/ 	.word	0x0000cef0


	//   ....[106]....
        /*0688*/ 	.word	0x0000cf00


	//   ....[107]....
        /*068c*/ 	.word	0x0000d4e0


	//   ....[108]....
        /*0690*/ 	.word	0x0000d520


	//   ....[109]....
        /*0694*/ 	.word	0x0000d550


	//   ....[110]....
        /*0698*/ 	.word	0x0000d590


	//   ....[111]....
        /*069c*/ 	.word	0x0000d620


	//   ....[112]....
        /*06a0*/ 	.word	0x0000d650


	//   ....[113]....
        /*06a4*/ 	.word	0x0000d6c0


	//   ....[114]....
        /*06a8*/ 	.word	0x0000d6f0


	//   ....[115]....
        /*06ac*/ 	.word	0x0000d760


	//   ....[116]....
        /*06b0*/ 	.word	0x0000d790


	//   ....[117]....
        /*06b4*/ 	.word	0x0000d7c0


	//   ....[118]....
        /*06b8*/ 	.word	0x0000d810


	//   ....[119]....
        /*06bc*/ 	.word	0x0000dbf0


	//   ....[120]....
        /*06c0*/ 	.word	0x0000dc40


	//   ....[121]....
        /*06c4*/ 	.word	0x0000dc70


	//   ....[122]....
        /*06c8*/ 	.word	0x0000dc80


	//   ....[123]....
        /*06cc*/ 	.word	0x0000dcb0


	//   ....[124]....
        /*06d0*/ 	.word	0x0000dce0


	//   ....[125]....
        /*06d4*/ 	.word	0x0000dd10


	//   ....[126]....
        /*06d8*/ 	.word	0x0000dd40


	//   ....[127]....
        /*06dc*/ 	.word	0x0000dec0


	//   ....[128]....
        /*06e0*/ 	.word	0x0000def0


	//   ....[129]....
        /*06e4*/ 	.word	0x0000df20


	//   ....[130]....
        /*06e8*/ 	.word	0x0000df50


	//   ....[131]....
        /*06ec*/ 	.word	0x0000df80


	//   ....[132]....
        /*06f0*/ 	.word	0x0000dfb0


	//   ....[133]....
        /*06f4*/ 	.word	0x0000e070


	//   ....[134]....
        /*06f8*/ 	.word	0x0000e090


	//   ....[135]....
        /*06fc*/ 	.word	0x0000e100


	//   ....[136]....
        /*0700*/ 	.word	0x0000e570


	//   ....[137]....
        /*0704*/ 	.word	0x0000ea60


	//   ....[138]....
        /*0708*/ 	.word	0x0000eb50


	//   ....[139]....
        /*070c*/ 	.word	0x0000ebf0


	//   ....[140]....
        /*0710*/ 	.word	0x0000ec50


	//   ....[141]....
        /*0714*/ 	.word	0x0000ed60


	//   ....[142]....
        /*0718*/ 	.word	0x0000edd0


	//   ....[143]....
        /*071c*/ 	.word	0x0000eee0


	//   ....[144]....
        /*0720*/ 	.word	0x0000ef50


	//   ....[145]....
        /*0724*/ 	.word	0x0000f060


	//   ....[146]....
        /*0728*/ 	.word	0x0000f0d0


	//   ....[147]....
        /*072c*/ 	.word	0x0000f1e0


	//   ....[148]....
        /*0730*/ 	.word	0x0000f250


	//   ....[149]....
        /*0734*/ 	.word	0x0000f2f0


	//   ....[150]....
        /*0738*/ 	.word	0x0000f400


	//   ....[151]....
        /*073c*/ 	.word	0x0000f470


	//   ....[152]....
        /*0740*/ 	.word	0x0000f4f0


	//   ....[153]....
        /*0744*/ 	.word	0x0000f5b0


	//   ....[154]....
        /*0748*/ 	.word	0x0000f630


	//   ....[155]....
        /*074c*/ 	.word	0x0000f710


	//   ....[156]....
        /*0750*/ 	.word	0x0000f790


	//   ....[157]....
        /*0754*/ 	.word	0x0000f870


	//   ....[158]....
        /*0758*/ 	.word	0x0000f8f0


	//   ....[159]....
        /*075c*/ 	.word	0x0000f9d0


	//   ....[160]....
        /*0760*/ 	.word	0x0000fa50


	//   ....[161]....
        /*0764*/ 	.word	0x0000fb30


	//   ....[162]....
        /*0768*/ 	.word	0x0000fbb0


	//   ....[163]....
        /*076c*/ 	.word	0x0000fc90


	//   ....[164]....
        /*0770*/ 	.word	0x0000fd10


	//   ....[165]....
        /*0774*/ 	.word	0x0000fdd0


	//   ....[166]....
        /*0778*/ 	.word	0x0000ff00


	//   ....[167]....
        /*077c*/ 	.word	0x0000ffd0


	//   ....[168]....
        /*0780*/ 	.word	0x00010040


	//   ....[169]....
        /*0784*/ 	.word	0x00010110


	//   ....[170]....
        /*0788*/ 	.word	0x00010170


	//   ....[171]....
        /*078c*/ 	.word	0x00010240


	//   ....[172]....
        /*0790*/ 	.word	0x000102a0


	//   ....[173]....
        /*0794*/ 	.word	0x00010370


	//   ....[174]....
        /*0798*/ 	.word	0x000103d0


	//   ....[175]....
        /*079c*/ 	.word	0x000104a0


	//   ....[176]....
        /*07a0*/ 	.word	0x00010500


	//   ....[177]....
        /*07a4*/ 	.word	0x000105e0


	//   ....[178]....
        /*07a8*/ 	.word	0x000106d0


	//   ....[179]....
        /*07ac*/ 	.word	0x00010770


	//   ....[180]....
        /*07b0*/ 	.word	0x000107d0


	//   ....[181]....
        /*07b4*/ 	.word	0x000108d0


	//   ....[182]....
        /*07b8*/ 	.word	0x00010930


	//   ....[183]....
        /*07bc*/ 	.word	0x00010a30


	//   ....[184]....
        /*07c0*/ 	.word	0x00010a90


	//   ....[185]....
        /*07c4*/ 	.word	0x00010b90


	//   ....[186]....
        /*07c8*/ 	.word	0x00010bf0


	//   ....[187]....
        /*07cc*/ 	.word	0x00010cf0


	//   ....[188]....
        /*07d0*/ 	.word	0x00010d50


	//   ....[189]....
        /*07d4*/ 	.word	0x00010e20


	//   ....[190]....
        /*07d8*/ 	.word	0x00010f60


	//   ....[191]....
        /*07dc*/ 	.word	0x00011000


	//   ....[192]....
        /*07e0*/ 	.word	0x000110e0


	//   ....[193]....
        /*07e4*/ 	.word	0x000111b0


	//   ....[194]....
        /*07e8*/ 	.word	0x00011210


	//   ....[195]....
        /*07ec*/ 	.word	0x00011300


	//   ....[196]....
        /*07f0*/ 	.word	0x00011360


	//   ....[197]....
        /*07f4*/ 	.word	0x00011450


	//   ....[198]....
        /*07f8*/ 	.word	0x000114b0


	//   ....[199]....
        /*07fc*/ 	.word	0x000115a0


	//   ....[200]....
        /*0800*/ 	.word	0x00011600


	//   ....[201]....
        /*0804*/ 	.word	0x000116e0


	//   ....[202]....
        /*0808*/ 	.word	0x00011770


	//   ....[203]....
        /*080c*/ 	.word	0x00011810


	//   ....[204]....
        /*0810*/ 	.word	0x00011930


	//   ....[205]....
        /*0814*/ 	.word	0x000119a0


	//   ....[206]....
        /*0818*/ 	.word	0x00011a10


	//   ....[207]....
        /*081c*/ 	.word	0x00011a80


	//   ....[208]....
        /*0820*/ 	.word	0x00011af0


	//   ....[209]....
        /*0824*/ 	.word	0x00011b70


	//   ....[210]....
        /*0828*/ 	.word	0x00011c00


	//   ....[211]....
        /*082c*/ 	.word	0x00011c90


	//   ....[212]....
        /*0830*/ 	.word	0x00011d00


	//   ....[213]....
        /*0834*/ 	.word	0x00011d70


	//   ....[214]....
        /*0838*/ 	.word	0x00011de0


	//   ....[215]....
        /*083c*/ 	.word	0x00011e60


	//   ....[216]....
        /*0840*/ 	.word	0x00011ed0


	//   ....[217]....
        /*0844*/ 	.word	0x00011f70


	//   ....[218]....
        /*0848*/ 	.word	0x00012000


	//   ....[219]....
        /*084c*/ 	.word	0x00012120


	//----- nvinfo : EIATTR_REG_RECONFIG
	.align		4
.L_115:
        /*0850*/ 	.byte	0x01, 0x54
	.zero		2


	//----- nvinfo : EIATTR_SYSCALL_OFFSETS
	.align		4
        /*0854*/ 	.byte	0x04, 0x46
        /*0856*/ 	.short	(.L_117 - .L_116)


	//   ....[0]....
.L_116:
        /*0858*/ 	.word	0x000016b0


	//   ....[1]....
        /*085c*/ 	.word	0x0000a5e0


	//   ....[2]....
        /*0860*/ 	.word	0x0000a730


	//   ....[3]....
        /*0864*/ 	.word	0x0000a820


	//   ....[4]....
        /*0868*/ 	.word	0x0000b740


	//----- nvinfo : EIATTR_MBARRIER_INSTR_OFFSETS
	.align		4
.L_117:
        /*086c*/ 	.byte	0x04, 0x39
        /*086e*/ 	.short	(.L_119 - .L_118)


	//   ....[0]....
.L_118:
        /*0870*/ 	.word	0x00000180
        /*0874*/ 	.word	0x000000ff
        /*0878*/ 	.word	0x00030800
        /*087c*/ 	.short	0x0100
        /*087e*/ 	.byte	0x08
	.zero		1


	//   ....[1]....
        /*0880*/ 	.word	0x00000190
        /*0884*/ 	.word	0x000000ff
        /*0888*/ 	.word	0x00030820
        /*088c*/ 	.short	0x0100
        /*088e*/ 	.byte	0x08
	.zero		1


	//   ....[2]....
        /*0890*/ 	.word	0x00000280
        /*0894*/ 	.word	0x000000ff
        /*0898*/ 	.word	0x00030830
        /*089c*/ 	.short	0x0100
        /*089e*/ 	.byte	0x08
	.zero		1


	//   ....[3]....
        /*08a0*/ 	.word	0x00000290
        /*08a4*/ 	.word	0x000000ff
        /*08a8*/ 	.word	0x00030840
        /*08ac*/ 	.short	0x0100
        /*08ae*/ 	.byte	0x08
	.zero		1


	//   ....[4]....
        /*08b0*/ 	.word	0x000002a0
        /*08b4*/ 	.word	0x000000ff
        /*08b8*/ 	.word	0x00030838
        /*08bc*/ 	.short	0x0100
        /*08be*/ 	.byte	0x08
	.zero		1


	//   ....[5]....
        /*08c0*/ 	.word	0x000002b0
        /*08c4*/ 	.word	0x000000ff
        /*08c8*/ 	.word	0x00030848
        /*08cc*/ 	.short	0x0100
        /*08ce*/ 	.byte	0x08
	.zero		1


	//   ....[6]....
        /*08d0*/ 	.word	0x000003e0
        /*08d4*/ 	.word	0x000000ff
        /*08d8*/ 	.word	0x00030850
        /*08dc*/ 	.short	0x0100
        /*08de*/ 	.byte	0x08
	.zero		1


	//   ....[7]....
        /*08e0*/ 	.word	0x000003f0
        /*08e4*/ 	.word	0x000000ff
        /*08e8*/ 	.word	0x00030860
        /*08ec*/ 	.short	0x0100
        /*08ee*/ 	.byte	0x08
	.zero		1


	//   ....[8]....
        /*08f0*/ 	.word	0x00000400
        /*08f4*/ 	.word	0x000000ff
        /*08f8*/ 	.word	0x00030858
        /*08fc*/ 	.short	0x0100
        /*08fe*/ 	.byte	0x08
	.zero		1


	//   ....[9]....
        /*0900*/ 	.word	0x00000410
        /*0904*/ 	.word	0x000000ff
        /*0908*/ 	.word	0x00030868
        /*090c*/ 	.short	0x0100
        /*090e*/ 	.byte	0x08
	.zero		1


	//   ....[10]....
        /*0910*/ 	.word	0x00000500
        /*0914*/ 	.word	0x000000ff
        /*0918*/ 	.word	0x00030870
        /*091c*/ 	.short	0x0100
        /*091e*/ 	.byte	0x06
	.zero		1


	//   ....[11]....
        /*0920*/ 	.word	0x00000510
        /*0924*/ 	.word	0x000000ff
        /*0928*/ 	.word	0x00030880
        /*092c*/ 	.short	0x0100
        /*092e*/ 	.byte	0x06
	.zero		1


	//   ....[12]....
        /*0930*/ 	.word	0x00000520
        /*0934*/ 	.word	0x000000ff
        /*0938*/ 	.word	0x00030878
        /*093c*/ 	.short	0x0100
        /*093e*/ 	.byte	0x06
	.zero		1


	//   ....[13]....
        /*0940*/ 	.word	0x00000530
        /*0944*/ 	.word	0x000000ff
        /*0948*/ 	.word	0x00030888
        /*094c*/ 	.short	0x0100
        /*094e*/ 	.byte	0x06
	.zero		1


	//   ....[14]....
        /*0950*/ 	.word	0x00000660
        /*0954*/ 	.word	0x000000ff
        /*0958*/ 	.word	0x00030890
        /*095c*/ 	.short	0x0100
        /*095e*/ 	.byte	0x08
	.zero		1


	//   ....[15]....
        /*0960*/ 	.word	0x00000670
        /*0964*/ 	.word	0x000000ff
        /*0968*/ 	.word	0x000308a0
        /*096c*/ 	.short	0x0100
        /*096e*/ 	.byte	0x08
	.zero		1


	//   ....[16]....
        /*0970*/ 	.word	0x00000680
        /*0974*/ 	.word	0x000000ff
        /*0978*/ 	.word	0x00030898
        /*097c*/ 	.short	0x0100
        /*097e*/ 	.byte	0x08
	.zero		1


	//   ....[17]....
        /*0980*/ 	.word	0x00000690
        /*0984*/ 	.word	0x000000ff
        /*0988*/ 	.word	0x000308a8
        /*098c*/ 	.short	0x0100
        /*098e*/ 	.byte	0x08
	.zero		1


	//   ....[18]....
        /*0990*/ 	.word	0x000007d0
        /*0994*/ 	.word	0x000000ff
        /*0998*/ 	.word	0x000308b0
        /*099c*/ 	.short	0x0100
        /*099e*/ 	.byte	0x08
	.zero		1


	//   ....[19]....
        /*09a0*/ 	.word	0x000007e0
        /*09a4*/ 	.word	0x000000ff
        /*09a8*/ 	.word	0x000308c0
        /*09ac*/ 	.short	0x0100
        /*09ae*/ 	.byte	0x08
	.zero		1


	//   ....[20]....
        /*09b0*/ 	.word	0x000007f0
        /*09b4*/ 	.word	0x000000ff
        /*09b8*/ 	.word	0x000308b8
        /*09bc*/ 	.short	0x0100
        /*09be*/ 	.byte	0x08
	.zero		1


	//   ....[21]....
        /*09c0*/ 	.word	0x00000800
        /*09c4*/ 	.word	0x000000ff
        /*09c8*/ 	.word	0x000308c8
        /*09cc*/ 	.short	0x0100
        /*09ce*/ 	.byte	0x08
	.zero		1


	//   ....[22]....
        /*09d0*/ 	.word	0x00001750
        /*09d4*/ 	.word	0x000000ff
        /*09d8*/ 	.word	0x00030800
        /*09dc*/ 	.short	0x010a
        /*09de*/ 	.byte	0x2b
	.zero		1


	//   ....[23]....
        /*09e0*/ 	.word	0x000017d0
        /*09e4*/ 	.word	0x00000002
        /*09e8*/ 	.word	0x00030830
        /*09ec*/ 	.short	0x010a
        /*09ee*/ 	.byte	0x3f
	.zero		1


	//   ....[24]....
        /*09f0*/ 	.word	0x00001820
        /*09f4*/ 	.word	0x00000002
        /*09f8*/ 	.word	0x00030830
        /*09fc*/ 	.short	0x010a
        /*09fe*/ 	.byte	0x3f
	.zero		1


	//   ....[25]....
        /*0a00*/ 	.word	0x00002790
        /*0a04*/ 	.word	0x000000ff
        /*0a08*/ 	.word	0x00000000
        /*0a0c*/ 	.short	0x0101
        /*0a0e*/ 	.byte	0x04
	.zero		1


	//   ....[26]....
        /*0a10*/ 	.word	0x00003c40
        /*0a14*/ 	.word	0x000000ff
        /*0a18*/ 	.word	0x00030830
        /*0a1c*/ 	.short	0x010a
        /*0a1e*/ 	.byte	0x08
	.zero		1


	//   ....[27]....
        /*0a20*/ 	.word	0x00003c80
        /*0a24*/ 	.word	0x000000ff
        /*0a28*/ 	.word	0x00030830
        /*0a2c*/ 	.short	0x010a
        /*0a2e*/ 	.byte	0x08
	.zero		1


	//   ....[28]....
        /*0a30*/ 	.word	0x00004780
        /*0a34*/ 	.word	0x000000ff
        /*0a38*/ 	.word	0x00030850
        /*0a3c*/ 	.short	0x010a
        /*0a3e*/ 	.byte	0x09
	.zero		1


	//   ....[29]....
        /*0a40*/ 	.word	0x000047c0
        /*0a44*/ 	.word	0x000000ff
        /*0a48*/ 	.word	0x00030850
        /*0a4c*/ 	.short	0x010a
        /*0a4e*/ 	.byte	0x09
	.zero		1


	//   ....[30]....
        /*0a50*/ 	.word	0x00004ad0
        /*0a54*/ 	.word	0x000000ff
        /*0a58*/ 	.word	0x00000000
        /*0a5c*/ 	.short	0x0101
        /*0a5e*/ 	.byte	0x08
	.zero		1


	//   ....[31]....
        /*0a60*/ 	.word	0x00005850
        /*0a64*/ 	.word	0x000000ff
        /*0a68*/ 	.word	0x00000000
        /*0a6c*/ 	.short	0x0101
        /*0a6e*/ 	.byte	0x09
	.zero		1


	//   ....[32]....
        /*0a70*/ 	.word	0x00006040
        /*0a74*/ 	.word	0x000000ff
        /*0a78*/ 	.word	0x00030850
        /*0a7c*/ 	.short	0x010a
        /*0a7e*/ 	.byte	0x05
	.zero		1


	//   ....[33]....
        /*0a80*/ 	.word	0x00006080
        /*0a84*/ 	.word	0x000000ff
        /*0a88*/ 	.word	0x00030850
        /*0a8c*/ 	.short	0x010a
        /*0a8e*/ 	.byte	0x05
	.zero		1


	//   ....[34]....
        /*0a90*/ 	.word	0x000065a0
        /*0a94*/ 	.word	0x000000ff
        /*0a98*/ 	.word	0x00000000
        /*0a9c*/ 	.short	0x0101
        /*0a9e*/ 	.byte	0x04
	.zero		1


	//   ....[35]....
        /*0aa0*/ 	.word	0x00008230
        /*0aa4*/ 	.word	0x0000002e
        /*0aa8*/ 	.word	0x00000000
        /*0aac*/ 	.short	0x0101
        /*0aae*/ 	.byte	0x3f
	.zero		1


	//   ....[36]....
        /*0ab0*/ 	.word	0x0000adc0
        /*0ab4*/ 	.word	0x00000007
        /*0ab8*/ 	.word	0x00030840
        /*0abc*/ 	.short	0x010a
        /*0abe*/ 	.byte	0x3f
	.zero		1


	//   ....[37]....
        /*0ac0*/ 	.word	0x0000b470
        /*0ac4*/ 	.word	0x00000007
        /*0ac8*/ 	.word	0x00030830
        /*0acc*/ 	.short	0x0107
        /*0ace*/ 	.byte	0x3f
	.zero		1


	//   ....[38]....
        /*0ad0*/ 	.word	0x0000b540
        /*0ad4*/ 	.word	0x00000007
        /*0ad8*/ 	.word	0x00030830
        /*0adc*/ 	.short	0x0101
        /*0ade*/ 	.byte	0x3f
	.zero		1


	//   ....[39]....
        /*0ae0*/ 	.word	0x0000c090
        /*0ae4*/ 	.word	0x00000016
        /*0ae8*/ 	.word	0x00030800
        /*0aec*/ 	.short	0x0107
        /*0aee*/ 	.byte	0x3f
	.zero		1


	//   ....[40]....
        /*0af0*/ 	.word	0x0000c190
        /*0af4*/ 	.word	0x00000016
        /*0af8*/ 	.word	0x00030800
        /*0afc*/ 	.short	0x0101
        /*0afe*/ 	.byte	0x3f
	.zero		1


	//   ....[41]....
        /*0b00*/ 	.word	0x0000c1b0
        /*0b04*/ 	.word	0x00000016
        /*0b08*/ 	.word	0x00030820
        /*0b0c*/ 	.short	0x010a
        /*0b0e*/ 	.byte	0x3f
	.zero		1


	//   ....[42]....
        /*0b10*/ 	.word	0x0000c590
        /*0b14*/ 	.word	0x00000007
        /*0b18*/ 	.word	0x00030840
        /*0b1c*/ 	.short	0x010a
        /*0b1e*/ 	.byte	0x3f
	.zero		1


	//   ....[43]....
        /*0b20*/ 	.word	0x0000ca70
        /*0b24*/ 	.word	0x00000007
        /*0b28*/ 	.word	0x00030830
        /*0b2c*/ 	.short	0x0107
        /*0b2e*/ 	.byte	0x3f
	.zero		1


	//   ....[44]....
        /*0b30*/ 	.word	0x0000cb20
        /*0b34*/ 	.word	0x00000007
        /*0b38*/ 	.word	0x00030830
        /*0b3c*/ 	.short	0x0101
        /*0b3e*/ 	.byte	0x3f
	.zero		1


	//   ....[45]....
        /*0b40*/ 	.word	0x0000cb90
        /*0b44*/ 	.word	0x00000006
        /*0b48*/ 	.word	0x00030860
        /*0b4c*/ 	.short	0x010a
        /*0b4e*/ 	.byte	0x3f
	.zero		1


	//   ....[46]....
        /*0b50*/ 	.word	0x0000d0e0
        /*0b54*/ 	.word	0x00000006
        /*0b58*/ 	.word	0x00030850
        /*0b5c*/ 	.short	0x0107
        /*0b5e*/ 	.byte	0x3f
	.zero		1


	//   ....[47]....
        /*0b60*/ 	.word	0x0000d230
        /*0b64*/ 	.word	0x00000006
        /*0b68*/ 	.word	0x00030850
        /*0b6c*/ 	.short	0x0101
        /*0b6e*/ 	.byte	0x3f
	.zero		1


	//   ....[48]....
        /*0b70*/ 	.word	0x0000d430
        /*0b74*/ 	.word	0x00000000
        /*0b78*/ 	.word	0x00030860
        /*0b7c*/ 	.short	0x010a
        /*0b7e*/ 	.byte	0x3f
	.zero		1


	//   ....[49]....
        /*0b80*/ 	.word	0x0000d940
        /*0b84*/ 	.word	0x00000000
        /*0b88*/ 	.word	0x00030850
        /*0b8c*/ 	.short	0x0107
        /*0b8e*/ 	.byte	0x3f
	.zero		1


	//   ....[50]....
        /*0b90*/ 	.word	0x0000d9f0
        /*0b94*/ 	.word	0x00000000
        /*0b98*/ 	.word	0x00030850
        /*0b9c*/ 	.short	0x0101
        /*0b9e*/ 	.byte	0x3f
	.zero		1


	//   ....[51]....
        /*0ba0*/ 	.word	0x0000e4f0
        /*0ba4*/ 	.word	0x00000004
        /*0ba8*/ 	.word	0x00030820
        /*0bac*/ 	.short	0x010a
        /*0bae*/ 	.byte	0x3f
	.zero		1


	//   ....[52]....
        /*0bb0*/ 	.word	0x0000e690
        /*0bb4*/ 	.word	0x00000005
        /*0bb8*/ 	.word	0x00030840
        /*0bbc*/ 	.short	0x010a
        /*0bbe*/ 	.byte	0x3f
	.zero		1


	//   ....[53]....
        /*0bc0*/ 	.word	0x0000e730
        /*0bc4*/ 	.word	0x0000001b
        /*0bc8*/ 	.word	0x00030840
        /*0bcc*/ 	.short	0x010a
        /*0bce*/ 	.byte	0x3f
	.zero		1


	//   ....[54]....
        /*0bd0*/ 	.word	0x0000e770
        /*0bd4*/ 	.word	0x00000005
        /*0bd8*/ 	.word	0x00030860
        /*0bdc*/ 	.short	0x010a
        /*0bde*/ 	.byte	0x3f
	.zero		1


	//   ....[55]....
        /*0be0*/ 	.word	0x0000e7b0
        /*0be4*/ 	.word	0x0000001b
        /*0be8*/ 	.word	0x00030860
        /*0bec*/ 	.short	0x010a
        /*0bee*/ 	.byte	0x3f
	.zero		1


	//   ....[56]....
        /*0bf0*/ 	.word	0x0000e820
        /*0bf4*/ 	.word	0x00000003
        /*0bf8*/ 	.word	0x00030800
        /*0bfc*/ 	.short	0x010a
        /*0bfe*/ 	.byte	0x3f
	.zero		1


	//   ....[57]....
        /*0c00*/ 	.word	0x0000e870
        /*0c04*/ 	.word	0x00000002
        /*0c08*/ 	.word	0x00030830
        /*0c0c*/ 	.short	0x010a
        /*0c0e*/ 	.byte	0x3f
	.zero		1


	//   ....[58]....
        /*0c10*/ 	.word	0x0000e8d0
        /*0c14*/ 	.word	0x00000003
        /*0c18*/ 	.word	0x00030830
        /*0c1c*/ 	.short	0x010a
        /*0c1e*/ 	.byte	0x3f
	.zero		1


	//   ....[59]....
        /*0c20*/ 	.word	0x0000e930
        /*0c24*/ 	.word	0x00000003
        /*0c28*/ 	.word	0x00030850
        /*0c2c*/ 	.short	0x010a
        /*0c2e*/ 	.byte	0x3f
	.zero		1


	//   ....[60]....
        /*0c30*/ 	.word	0x0000e990
        /*0c34*/ 	.word	0x00000007
        /*0c38*/ 	.word	0x00030850
        /*0c3c*/ 	.short	0x010a
        /*0c3e*/ 	.byte	0x3f
	.zero		1


	//   ....[61]....
        /*0c40*/ 	.word	0x0000eaa0
        /*0c44*/ 	.word	0x00000007
        /*0c48*/ 	.word	0x00030840
        /*0c4c*/ 	.short	0x010a
        /*0c4e*/ 	.byte	0x3f
	.zero		1


	//   ....[62]....
        /*0c50*/ 	.word	0x0000fe00
        /*0c54*/ 	.word	0x00000016
        /*0c58*/ 	.word	0x00030820
        /*0c5c*/ 	.short	0x010a
        /*0c5e*/ 	.byte	0x3f
	.zero		1


	//   ....[63]....
        /*0c60*/ 	.word	0x0000fe50
        /*0c64*/ 	.word	0x00000007
        /*0c68*/ 	.word	0x00030840
        /*0c6c*/ 	.short	0x010a
        /*0c6e*/ 	.byte	0x3f
	.zero		1


	//   ....[64]....
        /*0c70*/ 	.word	0x00010620
        /*0c74*/ 	.word	0x00000006
        /*0c78*/ 	.word	0x00030860
        /*0c7c*/ 	.short	0x010a
        /*0c7e*/ 	.byte	0x3f
	.zero		1


	//   ....[65]....
        /*0c80*/ 	.word	0x00010eb0
        /*0c84*/ 	.word	0x00000000
        /*0c88*/ 	.word	0x00030860
        /*0c8c*/ 	.short	0x010a
        /*0c8e*/ 	.byte	0x3f
	.zero		1


	//   ....[66]....
        /*0c90*/ 	.word	0x00012040
        /*0c94*/ 	.word	0x00000004
        /*0c98*/ 	.word	0x00030820
        /*0c9c*/ 	.short	0x010a
        /*0c9e*/ 	.byte	0x3f
	.zero		1


	//   ....[67]....
        /*0ca0*/ 	.word	0x000121e0
        /*0ca4*/ 	.word	0x00000005
        /*0ca8*/ 	.word	0x00030840
        /*0cac*/ 	.short	0x010a
        /*0cae*/ 	.byte	0x3f
	.zero		1


	//   ....[68]....
        /*0cb0*/ 	.word	0x00012230
        /*0cb4*/ 	.word	0x0000001b
        /*0cb8*/ 	.word	0x00030840
        /*0cbc*/ 	.short	0x010a
        /*0cbe*/ 	.byte	0x3f
	.zero		1


	//   ....[69]....
        /*0cc0*/ 	.word	0x00012280
        /*0cc4*/ 	.word	0x00000005
        /*0cc8*/ 	.word	0x00030860
        /*0ccc*/ 	.short	0x010a
        /*0cce*/ 	.byte	0x3f
	.zero		1


	//----- nvinfo : EIATTR_NUM_MBARRIERS
	.align		4
.L_119:
        /*0cd0*/ 	.byte	0x03, 0x38
        /*0cd2*/ 	.short	0x0016


	//----- nvinfo : EIATTR_EXIT_INSTR_OFFSETS
	.align		4
        /*0cd4*/ 	.byte	0x04, 0x1c
        /*0cd6*/ 	.short	(.L_121 - .L_120)


	//   ....[0]....
.L_120:
        /*0cd8*/ 	.word	0x00000990


	//   ....[1]....
        /*0cdc*/ 	.word	0x000093d0


	//   ....[2]....
        /*0ce0*/ 	.word	0x0000e800


	//----- nvinfo : EIATTR_MAX_THREADS
	.align		4
.L_121:
        /*0ce4*/ 	.byte	0x04, 0x05
        /*0ce6*/ 	.short	(.L_123 - .L_122)
.L_122:
        /*0ce8*/ 	.word	0x00000180
        /*0cec*/ 	.word	0x00000001
        /*0cf0*/ 	.word	0x00000001


	//----- nvinfo : EIATTR_CRS_STACK_SIZE
	.align		4
.L_123:
        /*0cf4*/ 	.byte	0x04, 0x1e
        /*0cf6*/ 	.short	(.L_125 - .L_124)
.L_124:
        /*0cf8*/ 	.word	0x00000000


	//----- nvinfo : EIATTR_CBANK_PARAM_SIZE
	.align		4
.L_125:
        /*0cfc*/ 	.byte	0x03, 0x19
        /*0cfe*/ 	.short	0x0af0


	//----- nvinfo : EIATTR_PARAM_CBANK
	.align		4
        /*0d00*/ 	.byte	0x04, 0x0a
        /*0d02*/ 	.short	(.L_127 - .L_126)
	.align		4
.L_126:
        /*0d04*/ 	.word	index@(.nv.constant0._ZN7cutlass13device_kernelIN5flash11enable_sm90INS1_16FlashAttnFwdSm90INS1_25CollectiveMainloopFwdSm90ILi2EN4cute5tupleIJNS5_1CILi1EEES8_S8_EEENS6_IJNS7_ILi128EEENS7_ILi96EEENS7_ILi192EEEEEELi192ENS_6half_tEfNS_4arch4Sm90ELb0ELb0ELb0ELb1ELb1ELb0ELb0ELb1ELb1ELb1ELb0ELb0EEENS1_21CollectiveEpilogueFwdINS6_IJSA_SC_SB_EEES9_SE_SG_Li256ELb1ELb1ELb0ELb0EEENS1_36VarlenDynamicPersistentTileSchedulerILi128ELi96ELi256ELi128ELb0ELb1ELb1ELb0ELb1ELb1EEEEEEEEEvNT_6ParamsE)
        /*0d08*/ 	.short	0x0210
        /*0d0a*/ 	.short	0x0af0


	//----- nvinfo : EIATTR_SW_WAR
	.align		4
.L_127:
        /*0d0c*/ 	.byte	0x04, 0x36
        /*0d0e*/ 	.short	(.L_129 - .L_128)
.L_128:
        /*0d10*/ 	.word	0x00000008
.L_129:


//--------------------- .nv.info._ZN7cutlass13device_kernelIN5flash11enable_sm90INS1_16FlashAttnFwdSm90INS1_25CollectiveMainloopFwdSm90ILi2EN4cute5tupleIJNS5_1CILi1EEES8_S8_EEENS6_IJNS7_ILi128EEENS7_ILi96EEENS7_ILi192EEEEEELi192ENS_6half_tEfNS_4arch4Sm90ELb0ELb0ELb0ELb1ELb1ELb1ELb0ELb1ELb1ELb1ELb0ELb0EEENS1_21CollectiveEpilogueFwdINS6_IJSA_SC_SB_EEES9_SE_SG_Li256ELb1ELb1ELb0ELb0EEENS1_36VarlenDynamicPersistentTileSchedulerILi128ELi96ELi256ELi128ELb0ELb1ELb1ELb0ELb1ELb1EEEEEEEEEvNT_6ParamsE --------------------------
	.section	.nv.info._ZN7cutlass13device_kernelIN5flash11enable_sm90INS1_16FlashAttnFwdSm90INS1_25CollectiveMainloopFwdSm90ILi2EN4cute5tupleIJNS5_1CILi1EEES8_S8_EEENS6_IJNS7_ILi128EEENS7_ILi96EEENS7_ILi192EEEEEELi192ENS_6half_tEfNS_4arch4Sm90ELb0ELb0ELb0ELb1ELb1ELb1ELb0ELb1ELb1ELb1ELb0ELb0EEENS1_21CollectiveEpilogueFwdINS6_IJSA_SC_SB_EEES9_SE_SG_Li256ELb1ELb1ELb0ELb0EEENS1_36VarlenDynamicPersistentTileSchedulerILi128ELi96ELi256ELi128ELb0ELb1ELb1ELb0ELb1ELb1EEEEEEEEEvNT_6ParamsE,"",@"SHT_CUDA_INFO"
	.sectionflags	@""
	.align	4


	//----- nvinfo : EIATTR_CUDA_API_VERSION
	.align		4
        /*0000*/ 	.byte	0x04, 0x37
        /*0002*/ 	.short	(.L_131 - .L_130)
.L_130:
        /*0004*/ 	.word	0x00000082


	//----- nvinfo : EIATTR_KPARAM_INFO
	.align		4
.L_131:
        /*0008*/ 	.byte	0x04, 0x17
        /*000a*/ 	.short	(.L_133 - .L_132)
.L_132:
        /*000c*/ 	.word	0x00000000
        /*0010*/ 	.short	0x0000
        /*0012*/ 	.short	0x0070
        /*0014*/ 	.byte	0x00, 0xf0, 0x01, 0x2a


	//----- nvinfo : EIATTR_SPARSE_MMA_MASK
	.align		4
.L_133:
        /*0018*/ 	.byte	0x03, 0x50
        /*001a*/ 	.short	0x0000


	//----- nvinfo : EIATTR_MAXREG_COUNT
	.align		4
        /*001c*/ 	.byte	0x03, 0x1b
        /*001e*/ 	.short	0x00a8


	//----- nvinfo : EIATTR_NUM_BARRIERS
	.align		4
        /*0020*/ 	.byte	0x02, 0x4c
        /*0022*/ 	.byte	0x10
	.zero		1


	//----- nvinfo : EIATTR_EXTERNS
	.align		4
        /*0024*/ 	.byte	0x04, 0x0f
        /*0026*/ 	.short	(.L_135 - .L_134)


	//   ....[0]....
	.align		4
.L_134:
        /*0028*/ 	.word	index@(__assertfail)


	//----- nvinfo : EIATTR_ANNOTATIONS
	.align		4
.L_135:
        /*002c*/ 	.byte	0x04, 0x55
        /*002e*/ 	.short	(.L_137 - .L_136)


	//   ....[0]....
.L_136:
        /* <DEDUP_REMOVED lines=59> */


	//----- nvinfo : EIATTR_MERCURY_ISA_VERSION
	.align		4
.L_137:
        /*03d0*/ 	.byte	0x03, 0x5f
        /*03d2*/ 	.short	0x0101


	//----- nvinfo : EIATTR_UNUSED_LOAD_BYTE_OFFSET
	.align		4
        /*03d4*/ 	.byte	0x04, 0x44
        /*03d6*/ 	.short	(.L_139 - .L_138)


	//   ....[0]....
.L_138:
        /*03d8*/ 	.word	0x00000a30
        /*03dc*/ 	.word	0x0000fff0


	//   ....[1]....
        /*03e0*/ 	.word	0x00016620
        /*03e4*/ 	.word	0x0000fff0


	//----- nvinfo : EIATTR_INT_WARP_WIDE_INSTR_OFFSETS
	.align		4
.L_139:
        /*03e8*/ 	.byte	0x04, 0x31
        /*03ea*/ 	.short	(.L_141 - .L_140)


	//   ....[0]....
.L_140:
        /*03ec*/ 	.word	0x00000130


	//   ....[1]....
        /*03f0*/ 	.word	0x00000170


	//   ....[2]....
        /*03f4*/ 	.word	0x000001e0


	//   ....[3]....
        /*03f8*/ 	.word	0x0001b370


	//   ....[4]....
        /*03fc*/ 	.word	0x0001b400


	//   ....[5]....
        /*0400*/ 	.word	0x0001e330


	//   ....[6]....
        /*0404*/ 	.word	0x0001e3c0


	//----- nvinfo : EIATTR_COOP_GROUP_MASK_REGIDS
	.align		4
.L_141:
        /*0408*/ 	.byte	0x04, 0x29
        /*040a*/ 	.short	(.L_143 - .L_142)


	//   ....[0]....
.L_142:
        /*040c*/ 	.word	0xffffffff


	//   ....[1]....
        /*0410*/ 	.word	0xffffffff


	//   ....[2]....
        /*0414*/ 	.word	0xffffffff


	//   ....[3]....
        /*0418*/ 	.word	0xffffffff


	//   ....[4]....
        /*041c*/ 	.word	0xffffffff


	//   ....[5]....
        /*0420*/ 	.word	0xffffffff


	//   ....[6]....
        /*0424*/ 	.word	0xffffffff


	//   ....[7]....
        /*0428*/ 	.word	0xffffffff


	//   ....[8]....
        /*042c*/ 	.word	0xffffffff


	//   ....[9]....
        /*0430*/ 	.word	0xffffffff


	//   ....[10]....
        /*0434*/ 	.word	0xffffffff


	//   ....[11]....
        /*0438*/ 	.word	0xffffffff


	//   ....[12]....
        /*043c*/ 	.word	0xffffffff


	//   ....[13]....
        /*0440*/ 	.word	0xffffffff


	//   ....[14]....
        /*0444*/ 	.word	0xffffffff


	//   ....[15]....
        /*0448*/ 	.word	0xffffffff


	//   ....[16]....
        /*044c*/ 	.word	0xffffffff


	//   ....[17]....
        /*0450*/ 	.word	0xffffffff


	//   ....[18]....
        /*0454*/ 	.word	0xffffffff


	//   ....[19]....
        /*0458*/ 	.word	0xffffffff


	//   ....[20]....
        /*045c*/ 	.word	0xffffffff


	//   ....[21]....
        /*0460*/ 	.word	0xffffffff


	//   ....[22]....
        /*0464*/ 	.word	0xffffffff


	//   ....[23]....
        /*0468*/ 	.word	0xffffffff


	//   ....[24]....
        /*046c*/ 	.word	0xffffffff


	//   ....[25]....
        /*0470*/ 	.word	0xffffffff


	//   ....[26]....
        /*0474*/ 	.word	0xffffffff


	//   ....[27]....
        /*0478*/ 	.word	0xffffffff


	//   ....[28]....
        /*047c*/ 	.word	0xffffffff


	//   ....[29]....
        /*0480*/ 	.word	0xffffffff


	//   ....[30]....
        /*0484*/ 	.word	0xffffffff


	//   ....[31]....
        /*0488*/ 	.word	0xffffffff


	//   ....[32]....
        /*048c*/ 	.word	0xffffffff


	//   ....[33]....
        /*0490*/ 	.word	0xffffffff


	//   ....[34]....
        /*0494*/ 	.word	0xffffffff


	//   ....[35]....
        /*0498*/ 	.word	0xffffffff


	//   ....[36]....
        /*049c*/ 	.word	0xffffffff


	//   ....[37]....
        /*04a0*/ 	.word	0xffffffff


	//   ....[38]....
        /*04a4*/ 	.word	0xffffffff


	//   ....[39]....
        /*04a8*/ 	.word	0xffffffff


	//   ....[40]....
        /*04ac*/ 	.word	0xffffffff


	//   ....[41]....
        /*04b0*/ 	.word	0xffffffff


	//   ....[42]....
        /*04b4*/ 	.word	0xffffffff


	//   ....[43]....
        /*04b8*/ 	.word	0xffffffff


	//   ....[44]....
        /*04bc*/ 	.word	0xffffffff


	//   ....[45]....
        /*04c0*/ 	.word	0xffffffff


	//   ....[46]....
        /*04c4*/ 	.word	0xffffffff


	//   ....[47]....
        /*04c8*/ 	.word	0xffffffff


	//   ....[48]....
        /*04cc*/ 	.word	0xffffffff


	//   ....[49]....
        /*04d0*/ 	.word	0xffffffff


	//   ....[50]....
        /*04d4*/ 	.word	0xffffffff


	//   ....[51]....
        /*04d8*/ 	.word	0xffffffff


	//   ....[52]....
        /*04dc*/ 	.word	0xffffffff


	//   ....[53]....
        /*04e0*/ 	.word	0xffffffff


	//   ....[54]....
        /*04e4*/ 	.word	0xffffffff


	//   ....[55]....
        /*04e8*/ 	.word	0xffffffff


	//   ....[56]....
        /*04ec*/ 	.word	0xffffffff


	//   ....[57]....
        /*04f0*/ 	.word	0xffffffff


	//   ....[58]....
        /*04f4*/ 	.word	0xffffffff


	//   ....[59]....
        /*04f8*/ 	.word	0xffffffff


	//   ....[60]....
        /*04fc*/ 	.word	0xffffffff


	//   ....[61]....
        /*0500*/ 	.word	0xffffffff


	//   ....[62]....
        /*0504*/ 	.word	0xffffffff


	//   ....[63]....
        /*0508*/ 	.word	0xffffffff


	//   ....[64]....
        /*050c*/ 	.word	0xffffffff


	//   ....[65]....
        /*0510*/ 	.word	0xffffffff


	//   ....[66]....
        /*0514*/ 	.word	0xffffffff


	//   ....[67]....
        /*0518*/ 	.word	0xffffffff


	//   ....[68]....
        /*051c*/ 	.word	0xffffffff


	//   ....[69]....
        /*0520*/ 	.word	0xffffffff


	//   ....[70]....
        /*0524*/ 	.word	0xffffffff


	//   ....[71]....
        /*0528*/ 	.word	0xffffffff


	//   ....[72]....
        /*052c*/ 	.word	0xffffffff


	//   ....[73]....
        /*0530*/ 	.word	0xffffffff


	//   ....[74]....
        /*0534*/ 	.word	0xffffffff


	//   ....[75]....
        /*0538*/ 	.word	0xffffffff


	//   ....[76]....
        /*053c*/ 	.word	0xffffffff


	//   ....[77]....
        /*0540*/ 	.word	0xffffffff


	//   ....[78]....
        /*0544*/ 	.word	0xffffffff


	//   ....[79]....
        /*0548*/ 	.word	0xffffffff


	//   ....[80]....
        /*054c*/ 	.word	0xffffffff


	//   ....[81]....
        /*0550*/ 	.word	0xffffffff


	//   ....[82]....
        /*0554*/ 	.word	0xffffffff


	//   ....[83]....
        /*0558*/ 	.word	0xffffffff


	//   ....[84]....
        /*055c*/ 	.word	0xffffffff


	//   ....[85]....
        /*0560*/ 	.word	0xffffffff


	//   ....[86]....
        /*0564*/ 	.word	0xffffffff


	//   ....[87]....
        /*0568*/ 	.word	0xffffffff


	//   ....[88]....
        /*056c*/ 	.word	0xffffffff


	//   ....[89]....
        /*0570*/ 	.word	0xffffffff


	//   ....[90]....
        /*0574*/ 	.word	0xffffffff


	//   ....[91]....
        /*0578*/ 	.word	0xffffffff


	//   ....[92]....
        /*057c*/ 	.word	0xffffffff


	//   ....[93]....
        /*0580*/ 	.word	0xffffffff


	//   ....[94]....
        /*0584*/ 	.word	0xffffffff


	//   ....[95]....
        /*0588*/ 	.word	0xffffffff


	//   ....[96]....
        /*058c*/ 	.word	0xffffffff


	//   ....[97]....
        /*0590*/ 	.word	0xffffffff


	//   ....[98]....
        /*0594*/ 	.word	0xffffffff


	//   ....[99]....
        /*0598*/ 	.word	0xffffffff


	//   ....[100]....
        /*059c*/ 	.word	0xffffffff


	//   ....[101]....
        /*05a0*/ 	.word	0xffffffff


	//   ....[102]....
        /*05a4*/ 	.word	0xffffffff


	//   ....[103]....
        /*05a8*/ 	.word	0xffffffff


	//   ....[104]....
        /*05ac*/ 	.word	0xffffffff


	//   ....[105]....
        /*05b0*/ 	.word	0xffffffff


	//   ....[106]....
        /*05b4*/ 	.word	0xffffffff


	//   ....[107]....
        /*05b8*/ 	.word	0xffffffff


	//   ....[108]....
        /*05bc*/ 	.word	0xffffffff


	//   ....[109]....
        /*05c0*/ 	.word	0xffffffff


	//   ....[110]....
        /*05c4*/ 	.word	0xffffffff


	//   ....[111]....
        /*05c8*/ 	.word	0xffffffff


	//   ....[112]....
        /*05cc*/ 	.word	0xffffffff


	//   ....[113]....
        /*05d0*/ 	.word	0xffffffff


	//   ....[114]....
        /*05d4*/ 	.word	0xffffffff


	//   ....[115]....
        /*05d8*/ 	.word	0xffffffff


	//   ....[116]....
        /*05dc*/ 	.word	0xffffffff


	//   ....[117]....
        /*05e0*/ 	.word	0xffffffff


	//   ....[118]....
        /*05e4*/ 	.word	0xffffffff


	//   ....[119]....
        /*05e8*/ 	.word	0xffffffff


	//   ....[120]....
        /*05ec*/ 	.word	0xffffffff


	//   ....[121]....
        /*05f0*/ 	.word	0xffffffff


	//   ....[122]....
        /*05f4*/ 	.word	0xffffffff


	//   ....[123]....
        /*05f8*/ 	.word	0xffffffff


	//   ....[124]....
        /*05fc*/ 	.word	0xffffffff


	//   ....[125]....
        /*0600*/ 	.word	0xffffffff


	//   ....[126]....
        /*0604*/ 	.word	0xffffffff


	//   ....[127]....
        /*0608*/ 	.word	0xffffffff


	//   ....[128]....
        /*060c*/ 	.word	0xffffffff


	//   ....[129]....
        /*0610*/ 	.word	0xffffffff


	//   ....[130]....
        /*0614*/ 	.word	0xffffffff


	//   ....[131]....
        /*0618*/ 	.word	0xffffffff


	//   ....[132]....
        /*061c*/ 	.word	0xffffffff


	//   ....[133]....
        /*0620*/ 	.word	0xffffffff


	//   ....[134]....
        /*0624*/ 	.word	0xffffffff


	//   ....[135]....
        /*0628*/ 	.word	0xffffffff


	//   ....[136]....
        /*062c*/ 	.word	0xffffffff


	//   ....[137]....
        /*0630*/ 	.word	0xffffffff


	//   ....[138]....
        /*0634*/ 	.word	0xffffffff


	//   ....[139]....
        /*0638*/ 	.word	0xffffffff


	//   ....[140]....
        /*063c*/ 	.word	0xffffffff


	//   ....[141]....
        /*0640*/ 	.word	0xffffffff


	//   ....[142]....
        /*0644*/ 	.word	0xffffffff


	//   ....[143]....
        /*0648*/ 	.word	0xffffffff


	//   ....[144]....
        /*064c*/ 	.word	0xffffffff


	//   ....[145]....
        /*0650*/ 	.word	0xffffffff


	//   ....[146]....
        /*0654*/ 	.word	0xffffffff


	//   ....[147]....
        /*0658*/ 	.word	0xffffffff


	//   ....[148]....
        /*065c*/ 	.word	0xffffffff


	//   ....[149]....
        /*0660*/ 	.word	0xffffffff


	//   ....[150]....
        /*0664*/ 	.word	0xffffffff


	//   ....[151]....
        /*0668*/ 	.word	0xffffffff


	//   ....[152]....
        /*066c*/ 	.word	0xffffffff


	//   ....[153]....
        /*0670*/ 	.word	0xffffffff


	//   ....[154]....
        /*0674*/ 	.word	0xffffffff


	//   ....[155]....
        /*0678*/ 	.word	0xffffffff


	//   ....[156]....
        /*067c*/ 	.word	0xffffffff


	//   ....[157]....
        /*0680*/ 	.word	0xffffffff


	//   ....[158]....
        /*0684*/ 	.word	0xffffffff


	//   ....[159]....
        /*0688*/ 	.word	0xffffffff


	//   ....[160]....
        /*068c*/ 	.word	0xffffffff


	//   ....[161]....
        /*0690*/ 	.word	0xffffffff


	//   ....[162]....
        /*0694*/ 	.word	0xffffffff


	//   ....[163]....
        /*0698*/ 	.word	0x0500000f


	//   ....[164]....
        /*069c*/ 	.word	0x0500000f


	//   ....[165]....
        /*06a0*/ 	.word	0x0500000f


	//   ....[166]....
        /*06a4*/ 	.word	0x0500000f


	//   ....[167]....
        /*06a8*/ 	.word	0x0500000f


	//   ....[168]....
        /*06ac*/ 	.word	0x0500000f


	//   ....[169]....
        /*06b0*/ 	.word	0x0500000f


	//   ....[170]....
        /*06b4*/ 	.word	0x0500000f


	//   ....[171]....
        /*06b8*/ 	.word	0x0500000f


	//   ....[172]....
        /*06bc*/ 	.word	0x0500000f


	//   ....[173]....
        /*06c0*/ 	.word	0x0500000f


	//   ....[174]....
        /*06c4*/ 	.word	0x0500000f


	//   ....[175]....
        /*06c8*/ 	.word	0x0500000f


	//   ....[176]....
        /*06cc*/ 	.word	0x0500000f


	//   ....[177]....
        /*06d0*/ 	.word	0x0500000f


	//   ....[178]....
        /*06d4*/ 	.word	0x0500000f


	//   ....[179]....
        /*06d8*/ 	.word	0x0500000f


	//   ....[180]....
        /*06dc*/ 	.word	0x0500000f


	//   ....[181]....
        /*06e0*/ 	.word	0x0500000f


	//   ....[182]....
        /*06e4*/ 	.word	0x0500000f


	//   ....[183]....
        /*06e8*/ 	.word	0x0500000f


	//   ....[184]....
        /*06ec*/ 	.word	0x0500000f


	//   ....[185]....
        /*06f0*/ 	.word	0x0500000f


	//   ....[186]....
        /*06f4*/ 	.word	0x0500000f


	//   ....[187]....
        /*06f8*/ 	.word	0x0500000f


	//   ....[188]....
        /*06fc*/ 	.word	0x0500000f


	//   ....[189]....
        /*0700*/ 	.word	0x0500000f


	//   ....[190]....
        /*0704*/ 	.word	0x0500000f


	//   ....[191]....
        /*0708*/ 	.word	0x0500000f


	//   ....[192]....
        /*070c*/ 	.word	0x0500000f


	//   ....[193]....
        /*0710*/ 	.word	0x0500000f


	//   ....[194]....
        /*0714*/ 	.word	0x0500000f


	//   ....[195]....
        /*0718*/ 	.word	0x0500000f


	//   ....[196]....
        /*071c*/ 	.word	0x0500000f


	//   ....[197]....
        /*0720*/ 	.word	0x0500000f


	//   ....[198]....
        /*0724*/ 	.word	0x0500000f


	//   ....[199]....
        /*0728*/ 	.word	0x0500000f


	//   ....[200]....
        /*072c*/ 	.word	0x0500000f


	//   ....[201]....
        /*0730*/ 	.word	0x0500000f


	//   ....[202]....
        /*0734*/ 	.word	0x0500000f


	//   ....[203]....
        /*0738*/ 	.word	0x0500000f


	//   ....[204]....
        /*073c*/ 	.word	0x0500000f


	//   ....[205]....
        /*0740*/ 	.word	0x0500000f


	//   ....[206]....
        /*0744*/ 	.word	0x0500000f


	//   ....[207]....
        /*0748*/ 	.word	0x0500000f


	//   ....[208]....
        /*074c*/ 	.word	0x0500000f


	//   ....[209]....
        /*0750*/ 	.word	0x0500000f


	//   ....[210]....
        /*0754*/ 	.word	0x0500000f


	//   ....[211]....
        /*0758*/ 	.word	0x0500000f


	//   ....[212]....
        /*075c*/ 	.word	0x0500000f


	//   ....[213]....
        /*0760*/ 	.word	0x0500000f


	//   ....[214]....
        /*0764*/ 	.word	0x0500000f


	//   ....[215]....
        /*0768*/ 	.word	0x0500000f


	//   ....[216]....
        /*076c*/ 	.word	0x0500000f


	//   ....[217]....
        /*0770*/ 	.word	0x0500000f


	//   ....[218]....
        /*0774*/ 	.word	0x0500000f


	//   ....[219]....
        /*0778*/ 	.word	0x0500000f


	//   ....[220]....
        /*077c*/ 	.word	0x0500000f


	//   ....[221]....
        /*0780*/ 	.word	0x0500000f


	//   ....[222]....
        /*0784*/ 	.word	0x0500000f


	//   ....[223]....
        /*0788*/ 	.word	0x0500000f


	//   ....[224]....
        /*078c*/ 	.word	0x0500000f


	//   ....[225]....
        /*0790*/ 	.word	0x0500000f


	//   ....[226]....
        /*0794*/ 	.word	0x0500000f


	//   ....[227]....
        /*0798*/ 	.word	0x0500000f


	//   ....[228]....
        /*079c*/ 	.word	0x0500000f


	//   ....[229]....
        /*07a0*/ 	.word	0x0500000f


	//   ....[230]....
        /*07a4*/ 	.word	0x0500000f


	//   ....[231]....
        /*07a8*/ 	.word	0x0500000f


	//   ....[232]....
        /*07ac*/ 	.word	0x0500000f


	//   ....[233]....
        /*07b0*/ 	.word	0x0500000f


	//   ....[234]....
        /*07b4*/ 	.word	0x0500000f


	//   ....[235]....
        /*07b8*/ 	.word	0x0500000f


	//   ....[236]....
        /*07bc*/ 	.word	0x0500000f


	//   ....[237]....
        /*07c0*/ 	.word	0x0500000f


	//   ....[238]....
        /*07c4*/ 	.word	0x0500000f


	//   ....[239]....
        /*07c8*/ 	.word	0x0500000f


	//   ....[240]....
        /*07cc*/ 	.word	0x0500000f


	//   ....[241]....
        /*07d0*/ 	.word	0x0500000f


	//   ....[242]....
        /*07d4*/ 	.word	0x0500000f


	//   ....[243]....
        /*07d8*/ 	.word	0x0500000f


	//   ....[244]....
        /*07dc*/ 	.word	0x0500000f


	//   ....[245]....
        /*07e0*/ 	.word	0x0500000f


	//   ....[246]....
        /*07e4*/ 	.word	0x0500000f


	//   ....[247]....
        /*07e8*/ 	.word	0x0500000f


	//   ....[248]....
        /*07ec*/ 	.word	0x0500000f


	//   ....[249]....
        /*07f0*/ 	.word	0x0500000f


	//   ....[250]....
        /*07f4*/ 	.word	0x0500000f


	//   ....[251]....
        /*07f8*/ 	.word	0x0500000f


	//   ....[252]....
        /*07fc*/ 	.word	0x0500000f


	//   ....[253]....
        /*0800*/ 	.word	0x0500000f


	//   ....[254]....
        /*0804*/ 	.word	0x0500000f


	//   ....[255]....
        /*0808*/ 	.word	0x0500000f


	//   ....[0]....
        /*080c*/ 	.word	0x0500000f


	//   ....[1]....
        /*0810*/ 	.word	0x0500000f


	//   ....[2]....
        /*0814*/ 	.word	0x0500000f


	//   ....[3]....
        /*0818*/ 	.word	0x0500000f


	//   ....[4]....
        /*081c*/ 	.word	0x0500000f


	//   ....[5]....
        /*0820*/ 	.word	0x0500000f


	//   ....[6]....
        /*0824*/ 	.word	0x0500000f


	//   ....[7]....
        /*0828*/ 	.word	0x0500000f


	//   ....[8]....
        /*082c*/ 	.word	0x0500000f


	//   ....[9]....
        /*0830*/ 	.word	0x0500000f


	//   ....[10]....
        /*0834*/ 	.word	0x0500000f


	//----- nvinfo : EIATTR_COOP_GROUP_INSTR_OFFSETS
	.align		4
.L_143:
        /*0838*/ 	.byte	0x04, 0x28
        /*083a*/ 	.short	(.L_145 - .L_144)


	//   ....[0]....
.L_144:
        /*083c*/ 	.word	0x00000060


	//   ....[1]....
        /*0840*/ 	.word	0x00000140


	//   ....[2]....
        /*0844*/ 	.word	0x00000190


	//   ....[3]....
        /*0848*/ 	.word	0x000003c0


	//   ....[4]....
        /*084c*/ 	.word	0x00000520


	//   ....[5]....
        /*0850*/ 	.word	0x00000640


	//   ....[6]....
        /*0854*/ 	.word	0x000007a0


	//   ....[7]....
        /*0858*/ 	.word	0x000036f0


	//   ....[8]....
        /*085c*/ 	.word	0x00003700


	//   ....[9]....
        /*0860*/ 	.word	0x00004ba0


	//   ....[10]....
        /*0864*/ 	.word	0x00004bb0


	//   ....[11]....
        /*0868*/ 	.word	0x00006b20


	//   ....[12]....
        /*086c*/ 	.word	0x00006b30


	//   ....[13]....
        /*0870*/ 	.word	0x000081e0


	//   ....[14]....
        /*0874*/ 	.word	0x000081f0


	//   ....[15]....
        /*0878*/ 	.word	0x00009ac0


	//   ....[16]....
        /*087c*/ 	.word	0x00009ad0


	//   ....[17]....
        /*0880*/ 	.word	0x00009d60


	//   ....[18]....
        /*0884*/ 	.word	0x00009d70


	//   ....[19]....
        /*0888*/ 	.word	0x0000a290


	//   ....[20]....
        /*088c*/ 	.word	0x0000a2b0


	//   ....[21]....
        /*0890*/ 	.word	0x0000a4f0


	//   ....[22]....
        /*0894*/ 	.word	0x0000a510


	//   ....[23]....
        /*0898*/ 	.word	0x0000acb0


	//   ....[24]....
        /*089c*/ 	.word	0x0000b210


	//   ....[25]....
        /*08a0*/ 	.word	0x0000b220


	//   ....[26]....
        /*08a4*/ 	.word	0x0000b230


	//   ....[27]....
        /*08a8*/ 	.word	0x0000b240


	//   ....[28]....
        /*08ac*/ 	.word	0x0000dd40


	//   ....[29]....
        /*08b0*/ 	.word	0x0000dd50


	//   ....[30]....
        /*08b4*/ 	.word	0x0000dd60


	//   ....[31]....
        /*08b8*/ 	.word	0x0000dd70


	//   ....[32]....
        /*08bc*/ 	.word	0x00011c50


	//   ....[33]....
        /*08c0*/ 	.word	0x00011d10


	//   ....[34]....
        /*08c4*/ 	.word	0x000121f0


	//   ....[35]....
        /*08c8*/ 	.word	0x00012270


	//   ....[36]....
        /*08cc*/ 	.word	0x00014720


	//   ....[37]....
        /*08d0*/ 	.word	0x00014730


	//   ....[38]....
        /*08d4*/ 	.word	0x00014760


	//   ....[39]....
        /*08d8*/ 	.word	0x00014770


	//   ....[40]....
        /*08dc*/ 	.word	0x00015cd0


	//   ....[41]....
        /*08e0*/ 	.word	0x00015d10


	//   ....[42]....
        /*08e4*/ 	.word	0x00015dc0


	//   ....[43]....
        /*08e8*/ 	.word	0x00015de0


	//   ....[44]....
        /*08ec*/ 	.word	0x000173e0


	//   ....[45]....
        /*08f0*/ 	.word	0x00017440


	//   ....[46]....
        /*08f4*/ 	.word	0x00017480


	//   ....[47]....
        /*08f8*/ 	.word	0x000174a0


	//   ....[48]....
        /*08fc*/ 	.word	0x00017bd0


	//   ....[49]....
        /*0900*/ 	.word	0x00017bf0


	//   ....[50]....
        /*0904*/ 	.word	0x00017d20


	//   ....[51]....
        /*0908*/ 	.word	0x00017d40


	//   ....[52]....
        /*090c*/ 	.word	0x00017e40


	//   ....[53]....
        /*0910*/ 	.word	0x00017e60


	//   ....[54]....
        /*0914*/ 	.word	0x00017f70


	//   ....[55]....
        /*0918*/ 	.word	0x00017f90


	//   ....[56]....
        /*091c*/ 	.word	0x00018880


	//   ....[57]....
        /*0920*/ 	.word	0x000188b0


	//   ....[58]....
        /*0924*/ 	.word	0x000189b0


	//   ....[59]....
        /*0928*/ 	.word	0x000189d0


	//   ....[60]....
        /*092c*/ 	.word	0x00018ad0


	//   ....[61]....
        /*0930*/ 	.word	0x00018af0


	//   ....[62]....
        /*0934*/ 	.word	0x00018c00


	//   ....[63]....
        /*0938*/ 	.word	0x00018c20


	//   ....[64]....
        /*093c*/ 	.word	0x00018db0


	//   ....[65]....
        /*0940*/ 	.word	0x00018f80


	//   ....[66]....
        /*0944*/ 	.word	0x00018fb0


	//   ....[67]....
        /*0948*/ 	.word	0x00018fe0


	//   ....[68]....
        /*094c*/ 	.word	0x00019010


	//   ....[69]....
        /*0950*/ 	.word	0x00019040


	//   ....[70]....
        /*0954*/ 	.word	0x00019070


	//   ....[71]....
        /*0958*/ 	.word	0x000191e0


	//   ....[72]....
        /*095c*/ 	.word	0x00019210


	//   ....[73]....
        /*0960*/ 	.word	0x00019240


	//   ....[74]....
        /*0964*/ 	.word	0x00019270


	//   ....[75]....
        /*0968*/ 	.word	0x000192a0


	//   ....[76]....
        /*096c*/ 	.word	0x000192d0


	//   ....[77]....
        /*0970*/ 	.word	0x00019360


	//   ....[78]....
        /*0974*/ 	.word	0x00019390


	//   ....[79]....
        /*0978*/ 	.word	0x00019410


	//   ....[80]....
        /*097c*/ 	.word	0x00019f10


	//   ....[81]....
        /*0980*/ 	.word	0x0001bf80


	//   ....[82]....
        /*0984*/ 	.word	0x0001bfa0


	//   ....[83]....
        /*0988*/ 	.word	0x0001c050


	//   ....[84]....
        /*098c*/ 	.word	0x0001c070


	//   ....[85]....
        /*0990*/ 	.word	0x0001c110


	//   ....[86]....
        /*0994*/ 	.word	0x0001c130


	//   ....[87]....
        /*0998*/ 	.word	0x0001c1d0


	//   ....[88]....
        /*099c*/ 	.word	0x0001c1f0


	//   ....[89]....
        /*09a0*/ 	.word	0x0001c290


	//   ....[90]....
        /*09a4*/ 	.word	0x0001c2b0


	//   ....[91]....
        /*09a8*/ 	.word	0x0001c2c0


	//   ....[92]....
        /*09ac*/ 	.word	0x0001c350


	//   ....[93]....
        /*09b0*/ 	.word	0x0001cab0


	//   ....[94]....
        /*09b4*/ 	.word	0x0001cae0


	//   ....[95]....
        /*09b8*/ 	.word	0x0001cb40


	//   ....[96]....
        /*09bc*/ 	.word	0x0001cb90


	//   ....[97]....
        /*09c0*/ 	.word	0x0001cbd0


	//   ....[98]....
        /*09c4*/ 	.word	0x0001cc40


	//   ....[99]....
        /*09c8*/ 	.word	0x0001cc80


	//   ....[100]....
        /*09cc*/ 	.word	0x0001ccf0


	//   ....[101]....
        /*09d0*/ 	.word	0x0001cd30


	//   ....[102]....
        /*09d4*/ 	.word	0x0001cda0


	//   ....[103]....
        /*09d8*/ 	.word	0x0001cde0


	//   ....[104]....
        /*09dc*/ 	.word	0x0001ce50


	//   ....[105]....
        /*09e0*/ 	.word	0x0001ce90


	//   ....[106]....
        /*09e4*/ 	.word	0x0001cf00


	//   ....[107]....
        /*09e8*/ 	.word	0x0001cf20


	//   ....[108]....
        /*09ec*/ 	.word	0x0001cf50


	//   ....[109]....
        /*09f0*/ 	.word	0x0001d770


	//   ....[110]....
        /*09f4*/ 	.word	0x0001d780


	//   ....[111]....
        /*09f8*/ 	.word	0x0001d7b0


	//   ....[112]....
        /*09fc*/ 	.word	0x0001d800


	//   ....[113]....
        /*0a00*/ 	.word	0x0001d810


	//   ....[114]....
        /*0a04*/ 	.word	0x0001d870


	//   ....[115]....
        /*0a08*/ 	.word	0x0001d8a0


	//   ....[116]....
        /*0a0c*/ 	.word	0x0001d8e0


	//   ....[117]....
        /*0a10*/ 	.word	0x0001d910


	//   ....[118]....
        /*0a14*/ 	.word	0x0001d950


	//   ....[119]....
        /*0a18*/ 	.word	0x0001d980


	//   ....[120]....
        /*0a1c*/ 	.word	0x0001d9c0


	//   ....[121]....
        /*0a20*/ 	.word	0x0001dc60


	//   ....[122]....
        /*0a24*/ 	.word	0x0001dc80


	//   ....[123]....
        /*0a28*/ 	.word	0x0001dc90


	//   ....[124]....
        /*0a2c*/ 	.word	0x0001dd20


	//   ....[125]....
        /*0a30*/ 	.word	0x0001dd30


	//   ....[126]....
        /*0a34*/ 	.word	0x0001ddc0


	//   ....[127]....
        /*0a38*/ 	.word	0x0001ddd0


	//   ....[128]....
        /*0a3c*/ 	.word	0x0001de60


	//   ....[129]....
        /*0a40*/ 	.word	0x0001de70


	//   ....[130]....
        /*0a44*/ 	.word	0x0001df00


	//   ....[131]....
        /*0a48*/ 	.word	0x0001df10


	//   ....[132]....
        /*0a4c*/ 	.word	0x0001df20


	//   ....[133]....
        /*0a50*/ 	.word	0x0001e520


	//   ....[134]....
        /*0a54*/ 	.word	0x0001e560


	//   ....[135]....
        /*0a58*/ 	.word	0x0001e590


	//   ....[136]....
        /*0a5c*/ 	.word	0x0001e5d0


	//   ....[137]....
        /*0a60*/ 	.word	0x0001e660


	//   ....[138]....
        /*0a64*/ 	.word	0x0001e680


	//   ....[139]....
        /*0a68*/ 	.word	0x0001e700


	//   ....[140]....
        /*0a6c*/ 	.word	0x0001e730


	//   ....[141]....
        /*0a70*/ 	.word	0x0001e7a0


	//   ....[142]....
        /*0a74*/ 	.word	0x0001e7c0


	//   ....[143]....
        /*0a78*/ 	.word	0x0001e800


	//   ....[144]....
        /*0a7c*/ 	.word	0x0001e850


	//   ....[145]....
        /*0a80*/ 	.word	0x0001ec40


	//   ....[146]....
        /*0a84*/ 	.word	0x0001eca0


	//   ....[147]....
        /*0a88*/ 	.word	0x0001ecd0


	//   ....[148]....
        /*0a8c*/ 	.word	0x0001ece0


	//   ....[149]....
        /*0a90*/ 	.word	0x0001ed10


	//   ....[150]....
        /*0a94*/ 	.word	0x0001ed40


	//   ....[151]....
        /*0a98*/ 	.word	0x0001ed70


	//   ....[152]....
        /*0a9c*/ 	.word	0x0001eda0


	//   ....[153]....
        /*0aa0*/ 	.word	0x0001ef20


	//   ....[154]....
        /*0aa4*/ 	.word	0x0001ef50


	//   ....[155]....
        /*0aa8*/ 	.word	0x0001ef80


	//   ....[156]....
        /*0aac*/ 	.word	0x0001efb0


	//   ....[157]....
        /*0ab0*/ 	.word	0x0001efe0


	//   ....[158]....
        /*0ab4*/ 	.word	0x0001f010


	//   ....[159]....
        /*0ab8*/ 	.word	0x0001f0d0


	//   ....[160]....
        /*0abc*/ 	.word	0x0001f0f0


	//   ....[161]....
        /*0ac0*/ 	.word	0x0001f160


	//   ....[162]....
        /*0ac4*/ 	.word	0x0001f5d0


	//   ....[163]....
        /*0ac8*/ 	.word	0x0001f8f0


	//   ....[164]....
        /*0acc*/ 	.word	0x0001f980


	//   ....[165]....
        /*0ad0*/ 	.word	0x0001fa20


	//   ....[166]....
        /*0ad4*/ 	.word	0x0001fab0


	//   ....[167]....
        /*0ad8*/ 	.word	0x0001fba0


	//   ....[168]....
        /*0adc*/ 	.word	0x0001fc30


	//   ....[169]....
        /*0ae0*/ 	.word	0x0001fcd0


	//   ....[170]....
        /*0ae4*/ 	.word	0x0001fd60


	//   ....[171]....
        /*0ae8*/ 	.word	0x0001fe50


	//   ....[172]....
        /*0aec*/ 	.word	0x0001fee0


	//   ....[173]....
        /*0af0*/ 	.word	0x0001ff80


	//   ....[174]....
        /*0af4*/ 	.word	0x00020010


	//   ....[175]....
        /*0af8*/ 	.word	0x00020100


	//   ....[176]....
        /*0afc*/ 	.word	0x00020190


	//   ....[177]....
        /*0b00*/ 	.word	0x000201e0


	//   ....[178]....
        /*0b04*/ 	.word	0x00020230


	//   ....[179]....
        /*0b08*/ 	.word	0x00020310


	//   ....[180]....
        /*0b0c*/ 	.word	0x000203a0


	//   ....[181]....
        /*0b10*/ 	.word	0x000203f0


	//   ....[182]....
        /*0b14*/ 	.word	0x00020440


	//   ....[183]....
        /*0b18*/ 	.word	0x000206a0


	//   ....[184]....
        /*0b1c*/ 	.word	0x00020980


	//   ....[185]....
        /*0b20*/ 	.word	0x00020a70


	//   ....[186]....
        /*0b24*/ 	.word	0x00020b10


	//   ....[187]....
        /*0b28*/ 	.word	0x00020b70


	//   ....[188]....
        /*0b2c*/ 	.word	0x00020c80


	//   ....[189]....
        /*0b30*/ 	.word	0x00020cf0


	//   ....[190]....
        /*0b34*/ 	.word	0x00020e00


	//   ....[191]....
        /*0b38*/ 	.word	0x00020e70


	//   ....[192]....
        /*0b3c*/ 	.word	0x00020f80


	//   ....[193]....
        /*0b40*/ 	.word	0x00020ff0


	//   ....[194]....
        /*0b44*/ 	.word	0x00021100


	//   ....[195]....
        /*0b48*/ 	.word	0x00021170


	//   ....[196]....
        /*0b4c*/ 	.word	0x00021250


	//   ....[197]....
        /*0b50*/ 	.word	0x00021350


	//   ....[198]....
        /*0b54*/ 	.word	0x000213c0


	//   ....[199]....
        /*0b58*/ 	.word	0x00021440


	//   ....[200]....
        /*0b5c*/ 	.word	0x00021500


	//   ....[201]....
        /*0b60*/ 	.word	0x00021580


	//   ....[202]....
        /*0b64*/ 	.word	0x00021660


	//   ....[203]....
        /*0b68*/ 	.word	0x000216e0


	//   ....[204]....
        /*0b6c*/ 	.word	0x000217c0


	//   ....[205]....
        /*0b70*/ 	.word	0x00021840


	//   ....[206]....
        /*0b74*/ 	.word	0x00021920


	//   ....[207]....
        /*0b78*/ 	.word	0x000219a0


	//   ....[208]....
        /*0b7c*/ 	.word	0x00021a80


	//   ....[209]....
        /*0b80*/ 	.word	0x00021b00


	//   ....[210]....
        /*0b84*/ 	.word	0x00021be0


	//   ....[211]....
        /*0b88*/ 	.word	0x00021c60


	//   ....[212]....
        /*0b8c*/ 	.word	0x00021d20


	//   ....[213]....
        /*0b90*/ 	.word	0x00021e50


	//   ....[214]....
        /*0b94*/ 	.word	0x00021f10


	//   ....[215]....
        /*0b98*/ 	.word	0x00021f80


	//   ....[216]....
        /*0b9c*/ 	.word	0x00022090


	//   ....[217]....
        /*0ba0*/ 	.word	0x000220f0


	//   ....[218]....
        /*0ba4*/ 	.word	0x000221c0


	//   ....[219]....
        /*0ba8*/ 	.word	0x00022220


	//   ....[220]....
        /*0bac*/ 	.word	0x000222f0


	//   ....[221]....
        /*0bb0*/ 	.word	0x00022350


	//   ....[222]....
        /*0bb4*/ 	.word	0x00022420


	//   ....[223]....
        /*0bb8*/ 	.word	0x00022510


	//   ....[224]....
        /*0bbc*/ 	.word	0x000225a0


	//   ....[225]....
        /*0bc0*/ 	.word	0x00022690


	//   ....[226]....
        /*0bc4*/ 	.word	0x00022730


	//   ....[227]....
        /*0bc8*/ 	.word	0x00022790


	//   ....[228]....
        /*0bcc*/ 	.word	0x00022890


	//   ....[229]....
        /*0bd0*/ 	.word	0x000228f0


	//   ....[230]....
        /*0bd4*/ 	.word	0x000229f0


	//   ....[231]....
        /*0bd8*/ 	.word	0x00022a50


	//   ....[232]....
        /*0bdc*/ 	.word	0x00022b50


	//   ....[233]....
        /*0be0*/ 	.word	0x00022bb0


	//   ....[234]....
        /*0be4*/ 	.word	0x00022cb0


	//   ....[235]....
        /*0be8*/ 	.word	0x00022d10


	//   ....[236]....
        /*0bec*/ 	.word	0x00022de0


	//   ....[237]....
        /*0bf0*/ 	.word	0x00022f20


	//   ....[238]....
        /*0bf4*/ 	.word	0x00022fd0


	//   ....[239]....
        /*0bf8*/ 	.word	0x000230a0


	//   ....[240]....
        /*0bfc*/ 	.word	0x00023170


	//   ....[241]....
        /*0c00*/ 	.word	0x000231d0


	//   ....[242]....
        /*0c04*/ 	.word	0x000232c0


	//   ....[243]....
        /*0c08*/ 	.word	0x00023320


	//   ....[244]....
        /*0c0c*/ 	.word	0x00023410


	//   ....[245]....
        /*0c10*/ 	.word	0x00023470


	//   ....[246]....
        /*0c14*/ 	.word	0x00023560


	//   ....[247]....
        /*0c18*/ 	.word	0x000235c0


	//   ....[248]....
        /*0c1c*/ 	.word	0x000236a0


	//   ....[249]....
        /*0c20*/ 	.word	0x00023730


	//   ....[250]....
        /*0c24*/ 	.word	0x000237d0


	//   ....[251]....
        /*0c28*/ 	.word	0x000238f0


	//   ....[252]....
        /*0c2c*/ 	.word	0x00023960


	//   ....[253]....
        /*0c30*/ 	.word	0x000239d0


	//   ....[254]....
        /*0c34*/ 	.word	0x00023a40


	//   ....[255]....
        /*0c38*/ 	.word	0x00023ab0


	//   ....[0]....
        /*0c3c*/ 	.word	0x00023b30


	//   ....[1]....
        /*0c40*/ 	.word	0x00023bc0


	//   ....[2]....
        /*0c44*/ 	.word	0x00023c50


	//   ....[3]....
        /*0c48*/ 	.word	0x00023cc0


	//   ....[4]....
        /*0c4c*/ 	.word	0x00023d30


	//   ....[5]....
        /*0c50*/ 	.word	0x00023da0


	//   ....[6]....
        /*0c54*/ 	.word	0x00023e20


	//   ....[7]....
        /*0c58*/ 	.word	0x00023e90


	//   ....[8]....
        /*0c5c*/ 	.word	0x00023f30


	//   ....[9]....
        /*0c60*/ 	.word	0x00023fc0


	//   ....[10]....
        /*0c64*/ 	.word	0x000240e0


	//----- nvinfo : EIATTR_REG_RECONFIG
	.align		4
.L_145:
        /*0c68*/ 	.byte	0x01, 0x54
	.zero		2


	//----- nvinfo : EIATTR_SYSCALL_OFFSETS
	.align		4
        /*0c6c*/ 	.byte	0x04, 0x46
        /*0c6e*/ 	.short	(.L_147 - .L_146)


	//   ....[0]....
.L_146:
        /*0c70*/ 	.word	0x00001af0


	//   ....[1]....
        /*0c74*/ 	.word	0x00001c40


	//   ....[2]....
        /*0c78*/ 	.word	0x0000ae20


	//   ....[3]....
        /*0c7c*/ 	.word	0x0000b190


	//   ....[4]....
        /*0c80*/ 	.word	0x0001b560


	//   ....[5]....
        /*0c84*/ 	.word	0x0001b6b0


	//   ....[6]....
        /*0c88*/ 	.word	0x0001b7a0


	//   ....[7]....
        /*0c8c*/ 	.word	0x0001c710


	//----- nvinfo : EIATTR_MBARRIER_INSTR_OFFSETS
	.align		4
.L_147:
        /*0c90*/ 	.byte	0x04, 0x39
        /*0c92*/ 	.short	(.L_149 - .L_148)


	//   ....[0]....
.L_148:
        /*0c94*/ 	.word	0x00000270
        /*0c98*/ 	.word	0x000000ff
        /*0c9c*/ 	.word	0x00030800
        /*0ca0*/ 	.short	0x0100
        /*0ca2*/ 	.byte	0x08
	.zero		1


	//   ....[1]....
        /*0ca4*/ 	.word	0x00000280
        /*0ca8*/ 	.word	0x000000ff
        /*0cac*/ 	.word	0x00030820
        /*0cb0*/ 	.short	0x0100
        /*0cb2*/ 	.byte	0x08
	.zero		1


	//   ....[2]....
        /*0cb4*/ 	.word	0x00000370
        /*0cb8*/ 	.word	0x000000ff
        /*0cbc*/ 	.word	0x00030830
        /*0cc0*/ 	.short	0x0100
        /*0cc2*/ 	.byte	0x08
	.zero		1


	//   ....[3]....
        /*0cc4*/ 	.word	0x00000380
        /*0cc8*/ 	.word	0x000000ff
        /*0ccc*/ 	.word	0x00030840
        /*0cd0*/ 	.short	0x0100
        /*0cd2*/ 	.byte	0x08
	.zero		1


	//   ....[4]....
        /*0cd4*/ 	.word	0x00000390
        /*0cd8*/ 	.word	0x000000ff
        /*0cdc*/ 	.word	0x00030838
        /*0ce0*/ 	.short	0x0100
        /*0ce2*/ 	.byte	0x08
	.zero		1


	//   ....[5]....
        /*0ce4*/ 	.word	0x000003a0
        /*0ce8*/ 	.word	0x000000ff
        /*0cec*/ 	.word	0x00030848
        /*0cf0*/ 	.short	0x0100
        /*0cf2*/ 	.byte	0x08
	.zero		1


	//   ....[6]....
        /*0cf4*/ 	.word	0x000004d0
        /*0cf8*/ 	.word	0x000000ff
        /*0cfc*/ 	.word	0x00030850
        /*0d00*/ 	.short	0x0100
        /*0d02*/ 	.byte	0x08
	.zero		1


	//   ....[7]....
        /*0d04*/ 	.word	0x000004e0
        /*0d08*/ 	.word	0x000000ff
        /*0d0c*/ 	.word	0x00030860
        /*0d10*/ 	.short	0x0100
        /*0d12*/ 	.byte	0x08
	.zero		1


	//   ....[8]....
        /*0d14*/ 	.word	0x000004f0
        /*0d18*/ 	.word	0x000000ff
        /*0d1c*/ 	.word	0x00030858
        /*0d20*/ 	.short	0x0100
        /*0d22*/ 	.byte	0x08
	.zero		1


	//   ....[9]....
        /*0d24*/ 	.word	0x00000500
        /*0d28*/ 	.word	0x000000ff
        /*0d2c*/ 	.word	0x00030868
        /*0d30*/ 	.short	0x0100
        /*0d32*/ 	.byte	0x08
	.zero		1


	//   ....[10]....
        /*0d34*/ 	.word	0x000005f0
        /*0d38*/ 	.word	0x000000ff
        /*0d3c*/ 	.word	0x00030870
        /*0d40*/ 	.short	0x0100
        /*0d42*/ 	.byte	0x06
	.zero		1


	//   ....[11]....
        /*0d44*/ 	.word	0x00000600
        /*0d48*/ 	.word	0x000000ff
        /*0d4c*/ 	.word	0x00030880
        /*0d50*/ 	.short	0x0100
        /*0d52*/ 	.byte	0x06
	.zero		1


	//   ....[12]....
        /*0d54*/ 	.word	0x00000610
        /*0d58*/ 	.word	0x000000ff
        /*0d5c*/ 	.word	0x00030878
        /*0d60*/ 	.short	0x0100
        /*0d62*/ 	.byte	0x06
	.zero		1


	//   ....[13]....
        /*0d64*/ 	.word	0x00000620
        /*0d68*/ 	.word	0x000000ff
        /*0d6c*/ 	.word	0x00030888
        /*0d70*/ 	.short	0x0100
        /*0d72*/ 	.byte	0x06
	.zero		1


	//   ....[14]....
        /*0d74*/ 	.word	0x00000750
        /*0d78*/ 	.word	0x000000ff
        /*0d7c*/ 	.word	0x00030890
        /*0d80*/ 	.short	0x0100
        /*0d82*/ 	.byte	0x08
	.zero		1


	//   ....[15]....
        /*0d84*/ 	.word	0x00000760
        /*0d88*/ 	.word	0x000000ff
        /*0d8c*/ 	.word	0x000308a0
        /*0d90*/ 	.short	0x0100
        /*0d92*/ 	.byte	0x08
	.zero		1


	//   ....[16]....
        /*0d94*/ 	.word	0x00000770
        /*0d98*/ 	.word	0x000000ff
        /*0d9c*/ 	.word	0x00030898
        /*0da0*/ 	.short	0x0100
        /*0da2*/ 	.byte	0x08
	.zero		1


	//   ....[17]....
        /*0da4*/ 	.word	0x00000780
        /*0da8*/ 	.word	0x000000ff
        /*0dac*/ 	.word	0x000308a8
        /*0db0*/ 	.short	0x0100
        /*0db2*/ 	.byte	0x08
	.zero		1


	//   ....[18]....
        /*0db4*/ 	.word	0x000008b0
        /*0db8*/ 	.word	0x000000ff
        /*0dbc*/ 	.word	0x000308b0
        /*0dc0*/ 	.short	0x0100
        /*0dc2*/ 	.byte	0x08
	.zero		1


	//   ....[19]....
        /*0dc4*/ 	.word	0x000008c0
        /*0dc8*/ 	.word	0x000000ff
        /*0dcc*/ 	.word	0x000308c0
        /*0dd0*/ 	.short	0x0100
        /*0dd2*/ 	.byte	0x08
	.zero		1


	//   ....[20]....
        /*0dd4*/ 	.word	0x000008d0
        /*0dd8*/ 	.word	0x000000ff
        /*0ddc*/ 	.word	0x000308b8
        /*0de0*/ 	.short	0x0100
        /*0de2*/ 	.byte	0x08
	.zero		1


	//   ....[21]....
        /*0de4*/ 	.word	0x000008e0
        /*0de8*/ 	.word	0x000000ff
        /*0dec*/ 	.word	0x000308c8
        /*0df0*/ 	.short	0x0100
        /*0df2*/ 	.byte	0x08
	.zero		1


	//   ....[22]....
        /*0df4*/ 	.word	0x000036a0
        /*0df8*/ 	.word	0x00000056
        /*0dfc*/ 	.word	0x00030890
        /*0e00*/ 	.short	0x010a
        /*0e02*/ 	.byte	0x3f
	.zero		1


	//   ....[23]....
        /*0e04*/ 	.word	0x00006ac0
        /*0e08*/ 	.word	0x00000056
        /*0e0c*/ 	.word	0x00030890
        /*0e10*/ 	.short	0x010a
        /*0e12*/ 	.byte	0x3f
	.zero		1


	//   ....[24]....
        /*0e14*/ 	.word	0x00009900
        /*0e18*/ 	.word	0x00000056
        /*0e1c*/ 	.word	0x00030890
        /*0e20*/ 	.short	0x010a
        /*0e22*/ 	.byte	0x3f
	.zero		1


	//   ....[25]....
        /*0e24*/ 	.word	0x0000a0c0
        /*0e28*/ 	.word	0x0000000b
        /*0e2c*/ 	.word	0x00000000
        /*0e30*/ 	.short	0x0101
        /*0e32*/ 	.byte	0x3f
	.zero		1


	//   ....[26]....
        /*0e34*/ 	.word	0x0000a100
        /*0e38*/ 	.word	0x00000056
        /*0e3c*/ 	.word	0x000308b0
        /*0e40*/ 	.short	0x010a
        /*0e42*/ 	.byte	0x3f
	.zero		1


	//   ....[27]....
        /*0e44*/ 	.word	0x0000a800
        /*0e48*/ 	.word	0x00000056
        /*0e4c*/ 	.word	0x00000000
        /*0e50*/ 	.short	0x0101
        /*0e52*/ 	.byte	0x3f
	.zero		1


	//   ....[28]....
        /*0e54*/ 	.word	0x0000aeb0
        /*0e58*/ 	.word	0x00000012
        /*0e5c*/ 	.word	0x00030800
        /*0e60*/ 	.short	0x010a
        /*0e62*/ 	.byte	0x3f
	.zero		1


	//   ....[29]....
        /*0e64*/ 	.word	0x0000af00
        /*0e68*/ 	.word	0x00000012
        /*0e6c*/ 	.word	0x00030800
        /*0e70*/ 	.short	0x010a
        /*0e72*/ 	.byte	0x3f
	.zero		1


	//   ....[30]....
        /*0e74*/ 	.word	0x0000bd10
        /*0e78*/ 	.word	0x00000012
        /*0e7c*/ 	.word	0x00030800
        /*0e80*/ 	.short	0x010a
        /*0e82*/ 	.byte	0x3f
	.zero		1


	//   ....[31]....
        /*0e84*/ 	.word	0x0000e5c0
        /*0e88*/ 	.word	0x00000012
        /*0e8c*/ 	.word	0x00030800
        /*0e90*/ 	.short	0x010a
        /*0e92*/ 	.byte	0x3f
	.zero		1


	//   ....[32]....
        /*0e94*/ 	.word	0x00010a70
        /*0e98*/ 	.word	0x00000003
        /*0e9c*/ 	.word	0x00030830
        /*0ea0*/ 	.short	0x010a
        /*0ea2*/ 	.byte	0x3f
	.zero		1


	//   ....[33]....
        /*0ea4*/ 	.word	0x00010ac0
        /*0ea8*/ 	.word	0x00000003
        /*0eac*/ 	.word	0x00030830
        /*0eb0*/ 	.short	0x010a
        /*0eb2*/ 	.byte	0x3f
	.zero		1


	//   ....[34]....
        /*0eb4*/ 	.word	0x00012760
        /*0eb8*/ 	.word	0x0000000a
        /*0ebc*/ 	.word	0x00000000
        /*0ec0*/ 	.short	0x0101
        /*0ec2*/ 	.byte	0x3f
	.zero		1


	//   ....[35]....
        /*0ec4*/ 	.word	0x00013170
        /*0ec8*/ 	.word	0x0000000a
        /*0ecc*/ 	.word	0x00030830
        /*0ed0*/ 	.short	0x010a
        /*0ed2*/ 	.byte	0x3f
	.zero		1


	//   ....[36]....
        /*0ed4*/ 	.word	0x000131f0
        /*0ed8*/ 	.word	0x0000000a
        /*0edc*/ 	.word	0x00030830
        /*0ee0*/ 	.short	0x010a
        /*0ee2*/ 	.byte	0x3f
	.zero		1


	//   ....[37]....
        /*0ee4*/ 	.word	0x000140a0
        /*0ee8*/ 	.word	0x0000000b
        /*0eec*/ 	.word	0x00030850
        /*0ef0*/ 	.short	0x010a
        /*0ef2*/ 	.byte	0x3f
	.zero		1


	//   ....[38]....
        /*0ef4*/ 	.word	0x000140f0
        /*0ef8*/ 	.word	0x0000000b
        /*0efc*/ 	.word	0x00030850
        /*0f00*/ 	.short	0x010a
        /*0f02*/ 	.byte	0x3f
	.zero		1


	//   ....[39]....
        /*0f04*/ 	.word	0x00014b40
        /*0f08*/ 	.word	0x00000081
        /*0f0c*/ 	.word	0x00000000
        /*0f10*/ 	.short	0x0101
        /*0f12*/ 	.byte	0x3f
	.zero		1


	//   ....[40]....
        /*0f14*/ 	.word	0x00015200
        /*0f18*/ 	.word	0x0000000b
        /*0f1c*/ 	.word	0x00000000
        /*0f20*/ 	.short	0x0101
        /*0f22*/ 	.byte	0x3f
	.zero		1


	//   ....[41]....
        /*0f24*/ 	.word	0x00015a00
        /*0f28*/ 	.word	0x00000008
        /*0f2c*/ 	.word	0x00030850
        /*0f30*/ 	.short	0x010a
        /*0f32*/ 	.byte	0x3f
	.zero		1


	//   ....[42]....
        /*0f34*/ 	.word	0x00015aa0
        /*0f38*/ 	.word	0x00000008
        /*0f3c*/ 	.word	0x00030850
        /*0f40*/ 	.short	0x010a
        /*0f42*/ 	.byte	0x3f
	.zero		1


	//   ....[43]....
        /*0f44*/ 	.word	0x00015f90
        /*0f48*/ 	.word	0x00000008
        /*0f4c*/ 	.word	0x00000000
        /*0f50*/ 	.short	0x0101
        /*0f52*/ 	.byte	0x3f
	.zero		1


	//   ....[44]....
        /*0f54*/ 	.word	0x00017c00
        /*0f58*/ 	.word	0x00000000
        /*0f5c*/ 	.word	0x00000000
        /*0f60*/ 	.short	0x0101
        /*0f62*/ 	.byte	0x3f
	.zero		1


	//   ....[45]....
        /*0f64*/ 	.word	0x00019ff0
        /*0f68*/ 	.word	0x00000016
        /*0f6c*/ 	.word	0x00030820
        /*0f70*/ 	.short	0x010a
        /*0f72*/ 	.byte	0x3f
	.zero		1


	//   ....[46]....
        /*0f74*/ 	.word	0x0001a080
        /*0f78*/ 	.word	0x00000009
        /*0f7c*/ 	.word	0x000308a0
        /*0f80*/ 	.short	0x010a
        /*0f82*/ 	.byte	0x3f
	.zero		1


	//   ....[47]....
        /*0f84*/ 	.word	0x0001a4d0
        /*0f88*/ 	.word	0x00000009
        /*0f8c*/ 	.word	0x000308c0
        /*0f90*/ 	.short	0x010a
        /*0f92*/ 	.byte	0x3f
	.zero		1


	//   ....[48]....
        /*0f94*/ 	.word	0x0001a9e0
        /*0f98*/ 	.word	0x00000008
        /*0f9c*/ 	.word	0x000308a0
        /*0fa0*/ 	.short	0x010a
        /*0fa2*/ 	.byte	0x3f
	.zero		1


	//   ....[49]....
        /*0fa4*/ 	.word	0x0001ae20
        /*0fa8*/ 	.word	0x00000008
        /*0fac*/ 	.word	0x000308c0
        /*0fb0*/ 	.short	0x010a
        /*0fb2*/ 	.byte	0x3f
	.zero		1


	//   ....[50]....
        /*0fb4*/ 	.word	0x0001bd50
        /*0fb8*/ 	.word	0x00000007
        /*0fbc*/ 	.word	0x00030840
        /*0fc0*/ 	.short	0x010a
        /*0fc2*/ 	.byte	0x3f
	.zero		1


	//   ....[51]....
        /*0fc4*/ 	.word	0x0001c410
        /*0fc8*/ 	.word	0x00000007
        /*0fcc*/ 	.word	0x00030830
        /*0fd0*/ 	.short	0x0107
        /*0fd2*/ 	.byte	0x3f
	.zero		1


	//   ....[52]....
        /*0fd4*/ 	.word	0x0001c4e0
        /*0fd8*/ 	.word	0x00000007
        /*0fdc*/ 	.word	0x00030830
        /*0fe0*/ 	.short	0x0101
        /*0fe2*/ 	.byte	0x3f
	.zero		1


	//   ....[53]....
        /*0fe4*/ 	.word	0x0001d070
        /*0fe8*/ 	.word	0x00000016
        /*0fec*/ 	.word	0x00030800
        /*0ff0*/ 	.short	0x0107
        /*0ff2*/ 	.byte	0x3f
	.zero		1


	//   ....[54]....
        /*0ff4*/ 	.word	0x0001d170
        /*0ff8*/ 	.word	0x00000016
        /*0ffc*/ 	.word	0x00030800
        /*1000*/ 	.short	0x0101
        /*1002*/ 	.byte	0x3f
	.zero		1


	//   ....[55]....
        /*1004*/ 	.word	0x0001d190
        /*1008*/ 	.word	0x00000016
        /*100c*/ 	.word	0x00030820
        /*1010*/ 	.short	0x010a
        /*1012*/ 	.byte	0x3f
	.zero		1


	//   ....[56]....
        /*1014*/ 	.word	0x0001d570
        /*1018*/ 	.word	0x00000007
        /*101c*/ 	.word	0x00030840
        /*1020*/ 	.short	0x010a
        /*1022*/ 	.byte	0x3f
	.zero		1


	//   ....[57]....
        /*1024*/ 	.word	0x0001da80
        /*1028*/ 	.word	0x00000007
        /*102c*/ 	.word	0x00030830
        /*1030*/ 	.short	0x0107
        /*1032*/ 	.byte	0x3f
	.zero		1


	//   ....[58]....
        /*1034*/ 	.word	0x0001db40
        /*1038*/ 	.word	0x00000007
        /*103c*/ 	.word	0x00030830
        /*1040*/ 	.short	0x0101
        /*1042*/ 	.byte	0x3f
	.zero		1


	//   ....[59]....
        /*1044*/ 	.word	0x0001dba0
        /*1048*/ 	.word	0x00000006
        /*104c*/ 	.word	0x00030860
        /*1050*/ 	.short	0x010a
        /*1052*/ 	.byte	0x3f
	.zero		1


	//   ....[60]....
        /*1054*/ 	.word	0x0001e100
        /*1058*/ 	.word	0x00000006
        /*105c*/ 	.word	0x00030850
        /*1060*/ 	.short	0x0107
        /*1062*/ 	.byte	0x3f
	.zero		1


	//   ....[61]....
        /*1064*/ 	.word	0x0001e260
        /*1068*/ 	.word	0x00000006
        /*106c*/ 	.word	0x00030850
        /*1070*/ 	.short	0x0101
        /*1072*/ 	.byte	0x3f
	.zero		1


	//   ....[62]....
        /*1074*/ 	.word	0x0001e470
        /*1078*/ 	.word	0x00000000
        /*107c*/ 	.word	0x00030860
        /*1080*/ 	.short	0x010a
        /*1082*/ 	.byte	0x3f
	.zero		1


	//   ....[63]....
        /*1084*/ 	.word	0x0001e980
        /*1088*/ 	.word	0x00000000
        /*108c*/ 	.word	0x00030850
        /*1090*/ 	.short	0x0107
        /*1092*/ 	.byte	0x3f
	.zero		1


	//   ....[64]....
        /*1094*/ 	.word	0x0001ea40
        /*1098*/ 	.word	0x00000000
        /*109c*/ 	.word	0x00030850
        /*10a0*/ 	.short	0x0101
        /*10a2*/ 	.byte	0x3f
	.zero		1


	//   ....[65]....
        /*10a4*/ 	.word	0x0001f550
        /*10a8*/ 	.word	0x00000007
        /*10ac*/ 	.word	0x00030820
        /*10b0*/ 	.short	0x010a
        /*10b2*/ 	.byte	0x3f
	.zero		1


	//   ....[66]....
        /*10b4*/ 	.word	0x0001f6c0
        /*10b8*/ 	.word	0x00000005
        /*10bc*/ 	.word	0x00030840
        /*10c0*/ 	.short	0x010a
        /*10c2*/ 	.byte	0x3f
	.zero		1


	//   ....[67]....
        /*10c4*/ 	.word	0x0001f760
        /*10c8*/ 	.word	0x00000003
        /*10cc*/ 	.word	0x00030840
        /*10d0*/ 	.short	0x010a
        /*10d2*/ 	.byte	0x3f
	.zero		1


	//   ....[68]....
        /*10d4*/ 	.word	0x0001f7a0
        /*10d8*/ 	.word	0x00000005
        /*10dc*/ 	.word	0x00030860
        /*10e0*/ 	.short	0x010a
        /*10e2*/ 	.byte	0x3f
	.zero		1


	//   ....[69]....
        /*10e4*/ 	.word	0x0001f7e0
        /*10e8*/ 	.word	0x00000003
        /*10ec*/ 	.word	0x00030860
        /*10f0*/ 	.short	0x010a
        /*10f2*/ 	.byte	0x3f
	.zero		1


	//   ....[70]....
        /*10f4*/ 	.word	0x0001f840
        /*10f8*/ 	.word	0x00000056
        /*10fc*/ 	.word	0x00030890
        /*1100*/ 	.short	0x010a
        /*1102*/ 	.byte	0x3f
	.zero		1


	//   ....[71]....
        /*1104*/ 	.word	0x0001faf0
        /*1108*/ 	.word	0x00000056
        /*110c*/ 	.word	0x00030890
        /*1110*/ 	.short	0x010a
        /*1112*/ 	.byte	0x3f
	.zero		1


	//   ....[72]....
        /*1114*/ 	.word	0x0001fda0
        /*1118*/ 	.word	0x00000056
        /*111c*/ 	.word	0x00030890
        /*1120*/ 	.short	0x010a
        /*1122*/ 	.byte	0x3f
	.zero		1


	//   ....[73]....
        /*1124*/ 	.word	0x00020050
        /*1128*/ 	.word	0x00000056
        /*112c*/ 	.word	0x000308b0
        /*1130*/ 	.short	0x010a
        /*1132*/ 	.byte	0x3f
	.zero		1


	//   ....[74]....
        /*1134*/ 	.word	0x00020260
        /*1138*/ 	.word	0x00000012
        /*113c*/ 	.word	0x00030800
        /*1140*/ 	.short	0x010a
        /*1142*/ 	.byte	0x3f
	.zero		1


	//   ....[75]....
        /*1144*/ 	.word	0x00020480
        /*1148*/ 	.word	0x00000012
        /*114c*/ 	.word	0x00030800
        /*1150*/ 	.short	0x010a
        /*1152*/ 	.byte	0x3f
	.zero		1


	//   ....[76]....
        /*1154*/ 	.word	0x000204d0
        /*1158*/ 	.word	0x00000003
        /*115c*/ 	.word	0x00030830
        /*1160*/ 	.short	0x010a
        /*1162*/ 	.byte	0x3f
	.zero		1


	//   ....[77]....
        /*1164*/ 	.word	0x00020520
        /*1168*/ 	.word	0x0000000a
        /*116c*/ 	.word	0x00030830
        /*1170*/ 	.short	0x010a
        /*1172*/ 	.byte	0x3f
	.zero		1


	//   ....[78]....
        /*1174*/ 	.word	0x00020570
        /*1178*/ 	.word	0x0000000b
        /*117c*/ 	.word	0x00030850
        /*1180*/ 	.short	0x010a
        /*1182*/ 	.byte	0x3f
	.zero		1


	//   ....[79]....
        /*1184*/ 	.word	0x000205c0
        /*1188*/ 	.word	0x00000008
        /*118c*/ 	.word	0x00030850
        /*1190*/ 	.short	0x010a
        /*1192*/ 	.byte	0x3f
	.zero		1


	//   ....[80]....
        /*1194*/ 	.word	0x00020760
        /*1198*/ 	.word	0x00000016
        /*119c*/ 	.word	0x00030820
        /*11a0*/ 	.short	0x010a
        /*11a2*/ 	.byte	0x3f
	.zero		1


	//   ....[81]....
        /*11a4*/ 	.word	0x000207b0
        /*11a8*/ 	.word	0x00000009
        /*11ac*/ 	.word	0x000308a0
        /*11b0*/ 	.short	0x010a
        /*11b2*/ 	.byte	0x3f
	.zero		1


	//   ....[82]....
        /*11b4*/ 	.word	0x00020800
        /*11b8*/ 	.word	0x00000009
        /*11bc*/ 	.word	0x000308c0
        /*11c0*/ 	.short	0x010a
        /*11c2*/ 	.byte	0x3f
	.zero		1


	//   ....[83]....
        /*11c4*/ 	.word	0x00020850
        /*11c8*/ 	.word	0x00000008
        /*11cc*/ 	.word	0x000308a0
        /*11d0*/ 	.short	0x010a
        /*11d2*/ 	.byte	0x3f
	.zero		1


	//   ....[84]....
        /*11d4*/ 	.word	0x000208a0
        /*11d8*/ 	.word	0x00000008
        /*11dc*/ 	.word	0x000308c0
        /*11e0*/ 	.short	0x010a
        /*11e2*/ 	.byte	0x3f
	.zero		1


	//   ....[85]....
        /*11e4*/ 	.word	0x000209c0
        /*11e8*/ 	.word	0x00000007
        /*11ec*/ 	.word	0x00030840
        /*11f0*/ 	.short	0x010a
        /*11f2*/ 	.byte	0x3f
	.zero		1


	//   ....[86]....
        /*11f4*/ 	.word	0x00021d50
        /*11f8*/ 	.word	0x00000016
        /*11fc*/ 	.word	0x00030820
        /*1200*/ 	.short	0x010a
        /*1202*/ 	.byte	0x3f
	.zero		1


	//   ....[87]....
        /*1204*/ 	.word	0x00021da0
        /*1208*/ 	.word	0x00000007
        /*120c*/ 	.word	0x00030840
        /*1210*/ 	.short	0x010a
        /*1212*/ 	.byte	0x3f
	.zero		1


	//   ....[88]....
        /*1214*/ 	.word	0x000225e0
        /*1218*/ 	.word	0x00000006
        /*121c*/ 	.word	0x00030860
        /*1220*/ 	.short	0x010a
        /*1222*/ 	.byte	0x3f
	.zero		1


	//   ....[89]....
        /*1224*/ 	.word	0x00022e70
        /*1228*/ 	.word	0x00000000
        /*122c*/ 	.word	0x00030860
        /*1230*/ 	.short	0x010a
        /*1232*/ 	.byte	0x3f
	.zero		1


	//   ....[90]....
        /*1234*/ 	.word	0x00024000
        /*1238*/ 	.word	0x00000007
        /*123c*/ 	.word	0x00030820
        /*1240*/ 	.short	0x010a
        /*1242*/ 	.byte	0x3f
	.zero		1


	//   ....[91]....
        /*1244*/ 	.word	0x000241a0
        /*1248*/ 	.word	0x00000005
        /*124c*/ 	.word	0x00030840
        /*1250*/ 	.short	0x010a
        /*1252*/ 	.byte	0x3f
	.zero		1


	//   ....[92]....
        /*1254*/ 	.word	0x000241f0
        /*1258*/ 	.word	0x00000003
        /*125c*/ 	.word	0x00030840
        /*1260*/ 	.short	0x010a
        /*1262*/ 	.byte	0x3f
	.zero		1


	//   ....[93]....
        /*1264*/ 	.word	0x00024240
        /*1268*/ 	.word	0x00000005
        /*126c*/ 	.word	0x00030860
        /*1270*/ 	.short	0x010a
        /*1272*/ 	.byte	0x3f
	.zero		1


	//----- nvinfo : EIATTR_NUM_MBARRIERS
	.align		4
.L_149:
        /*1274*/ 	.byte	0x03, 0x38
        /*1276*/ 	.short	0x0016


	//----- nvinfo : EIATTR_EXIT_INSTR_OFFSETS
	.align		4
        /*1278*/ 	.byte	0x04, 0x1c
        /*127a*/ 	.short	(.L_151 - .L_150)


	//   ....[0]....
.L_150:
        /*127c*/ 	.word	0x0001f830


	//----- nvinfo : EIATTR_MAX_THREADS
	.align		4
.L_151:
        /*1280*/ 	.byte	0x04, 0x05
        /*1282*/ 	.short	(.L_153 - .L_152)
.L_152:
        /*1284*/ 	.word	0x00000180
        /*1288*/ 	.word	0x00000001
        /*128c*/ 	.word	0x00000001


	//----- nvinfo : EIATTR_CRS_STACK_SIZE
	.align		4
.L_153:
        /*1290*/ 	.byte	0x04, 0x1e
        /*1292*/ 	.short	(.L_155 - .L_154)
.L_154:
        /*1294*/ 	.word	0x00000000


	//----- nvinfo : EIATTR_CBANK_PARAM_SIZE
	.align		4
.L_155:
        /*1298*/ 	.byte	0x03, 0x19
        /*129a*/ 	.short	0x0af0


	//----- nvinfo : EIATTR_PARAM_CBANK
	.align		4
        /*129c*/ 	.byte	0x04, 0x0a
        /*129e*/ 	.short	(.L_157 - .L_156)
	.align		4
.L_156:
        /*12a0*/ 	.word	index@(.nv.constant0._ZN7cutlass13device_kernelIN5flash11enable_sm90INS1_16FlashAttnFwdSm90INS1_25CollectiveMainloopFwdSm90ILi2EN4cute5tupleIJNS5_1CILi1EEES8_S8_EEENS6_IJNS7_ILi128EEENS7_ILi96EEENS7_ILi192EEEEEELi192ENS_6half_tEfNS_4arch4Sm90ELb0ELb0ELb0ELb1ELb1ELb1ELb0ELb1ELb1ELb1ELb0ELb0EEENS1_21CollectiveEpilogueFwdINS6_IJSA_SC_SB_EEES9_SE_SG_Li256ELb1ELb1ELb0ELb0EEENS1_36VarlenDynamicPersistentTileSchedulerILi128ELi96ELi256ELi128ELb0ELb1ELb1ELb0ELb1ELb1EEEEEEEEEvNT_6ParamsE)
        /*12a4*/ 	.short	0x0210
        /*12a6*/ 	.short	0x0af0


	//----- nvinfo : EIATTR_SW_WAR
	.align		4
.L_157:
        /*12a8*/ 	.byte	0x04, 0x36
        /*12aa*/ 	.short	(.L_159 - .L_158)
.L_158:
        /*12ac*/ 	.word	0x00000008
.L_159:


//--------------------- .nv.info._ZN7cutlass13device_kernelIN5flash11enable_sm90INS1_16FlashAttnFwdSm90INS1_25CollectiveMainloopFwdSm90ILi2EN4cute5tupleIJNS5_1CILi1EEES8_S8_EEENS6_IJNS7_ILi128EEENS7_ILi96EEENS7_ILi192EEEEEELi192ENS_6half_tEfNS_4arch4Sm90ELb0ELb1ELb0ELb0ELb1ELb0ELb0ELb1ELb1ELb1ELb0ELb0EEENS1_21CollectiveEpilogueFwdINS6_IJSA_SC_SB_EEES9_SE_SG_Li256ELb0ELb1ELb0ELb0EEENS1_30DynamicPersistentTileSchedulerILi256ELi128ELb0ELb1ELb1EEEEEEEEEvNT_6ParamsE --------------------------
	.section	.nv.info._ZN7cutlass13device_kernelIN5flash11enable_sm90INS1_16FlashAttnFwdSm90INS1_25CollectiveMainloopFwdSm90ILi2EN4cute5tupleIJNS5_1CILi1EEES8_S8_EEENS6_IJNS7_ILi128EEENS7_ILi96EEENS7_ILi192EEEEEELi192ENS_6half_tEfNS_4arch4Sm90ELb0ELb1ELb0ELb0ELb1ELb0ELb0ELb1ELb1ELb1ELb0ELb0EEENS1_21CollectiveEpilogueFwdINS6_IJSA_SC_SB_EEES9_SE_SG_Li256ELb0ELb1ELb0ELb0EEENS1_30DynamicPersistentTileSchedulerILi256ELi128ELb0ELb1ELb1EEEEEEEEEvNT_6ParamsE,"",@"SHT_CUDA_INFO"
	.sectionflags	@""
	.align	4


	//----- nvinfo : EIATTR_CUDA_API_VERSION
	.align		4
        /*0000*/ 	.byte	0x04, 0x37
        /*0002*/ 	.short	(.L_161 - .L_160)
.L_160:
        /*0004*/ 	.word	0x00000082


	//----- nvinfo : EIATTR_KPARAM_INFO
	.align		4
.L_161:
        /*0008*/ 	.byte	0x04, 0x17
        /*000a*/ 	.short	(.L_163 - .L_162)
.L_162:
        /*000c*/ 	.word	0x00000000
        /*0010*/ 	.short	0x0000
        /*0012*/ 	.short	0x0070
        /*0014*/ 	.byte	0x00, 0xf0, 0x01, 0x2a


	//----- nvinfo : EIATTR_SPARSE_MMA_MASK
	.align		4
.L_163:
        /*0018*/ 	.byte	0x03, 0x50
        /*001a*/ 	.short	0x0000


	//----- nvinfo : EIATTR_MAXREG_COUNT
	.align		4
        /*001c*/ 	.byte	0x03, 0x1b
        /*001e*/ 	.short	0x00a8


	//----- nvinfo : EIATTR_NUM_BARRIERS
	.align		4
        /*0020*/ 	.byte	0x02, 0x4c
        /*0022*/ 	.byte	0x09
	.zero		1


	//----- nvinfo : EIATTR_EXTERNS
	.align		4
        /*0024*/ 	.byte	0x04, 0x0f
        /*0026*/ 	.short	(.L_165 - .L_164)


	//   ....[0]....
	.align		4
.L_164:
        /*0028*/ 	.word	index@(__assertfail)


	//----- nvinfo : EIATTR_ANNOTATIONS
	.align		4
.L_165:
        /*002c*/ 	.byte	0x04, 0x55
        /*002e*/ 	.short	(.L_167 - .L_166)


	//   ....[0]....
.L_166:
        /*0030*/ 	.word	0x00000001
        /*0034*/ 	.byte	0xa0, 0x08, 0x00, 0x00, 0x01, 0x00, 0x00, 0x00, 0x60, 0x09, 0x00, 0x00, 0x01, 0x00, 0x00, 0x00
        /*0044*/ 	.byte	0x80, 0x00, 0x01, 0x00, 0x01, 0x00, 0x00, 0x00, 0x20, 0x01, 0x01, 0x00, 0x01, 0x00, 0x00, 0x00
        /*0054*/ 	.byte	0xa0, 0x01, 0x01, 0x00, 0x01, 0x00, 0x00, 0x00, 0x90, 0x28, 0x01, 0x00, 0x01, 0x00, 0x00, 0x00
        /*0064*/ 	.byte	0xb0, 0x28, 0x01, 0x00, 0x01, 0x00, 0x00, 0x00, 0x90, 0x42, 0x01, 0x00, 0x01, 0x00, 0x00, 0x00
        /*0074*/ 	.byte	0x30, 0x44, 0x01, 0x00


	//----- nvinfo : EIATTR_MERCURY_ISA_VERSION
	.align		4
.L_167:
        /*0078*/ 	.byte	0x03, 0x5f
        /*007a*/ 	.short	0x0101


	//----- nvinfo : EIATTR_INT_WARP_WIDE_INSTR_OFFSETS
	.align		4
        /*007c*/ 	.byte	0x04, 0x31
        /*007e*/ 	.short	(.L_169 - .L_168)


	//   ....[0]....
.L_168:
        /*0080*/ 	.word	0x000000c0


	//   ....[1]....
        /*0084*/ 	.word	0x000000d0


	//   ....[2]....
        /*0088*/ 	.word	0x00000170


	//   ....[3]....
        /*008c*/ 	.word	0x00010db0


	//   ....[4]....
        /*0090*/ 	.word	0x00010e40


	//   ....[5]....
        /*0094*/ 	.word	0x000139e0


	//   ....[6]....
        /*0098*/ 	.word	0x00013a70


	//----- nvinfo : EIATTR_COOP_GROUP_MASK_REGIDS
	.align		4
.L_169:
        /*009c*/ 	.byte	0x04, 0x29
        /*009e*/ 	.short	(.L_171 - .L_170)


	//   ....[0]....
.L_170:
        /*00a0*/ 	.word	0xffffffff


	//   ....[1]....
        /*00a4*/ 	.word	0xffffffff


	//   ....[2]....
        /*00a8*/ 	.word	0xffffffff


	//   ....[3]....
        /*00ac*/ 	.word	0xffffffff


	//   ....[4]....
        /*00b0*/ 	.word	0xffffffff


	//   ....[5]....
        /*00b4*/ 	.word	0xffffffff


	//   ....[6]....
        /*00b8*/ 	.word	0xffffffff


	//   ....[7]....
        /*00bc*/ 	.word	0xffffffff


	//   ....[8]....
        /*00c0*/ 	.word	0xffffffff


	//   ....[9]....
        /*00c4*/ 	.word	0xffffffff


	//   ....[10]....
        /*00c8*/ 	.word	0xffffffff


	//   ....[11]....
        /*00cc*/ 	.word	0xffffffff


	//   ....[12]....
        /*00d0*/ 	.word	0xffffffff


	//   ....[13]....
        /*00d4*/ 	.word	0xffffffff


	//   ....[14]....
        /*00d8*/ 	.word	0xffffffff


	//   ....[15]....
        /*00dc*/ 	.word	0xffffffff


	//   ....[16]....
        /*00e0*/ 	.word	0xffffffff


	//   ....[17]....
        /*00e4*/ 	.word	0xffffffff


	//   ....[18]....
        /*00e8*/ 	.word	0xffffffff


	//   ....[19]....
        /*00ec*/ 	.word	0xffffffff


	//   ....[20]....
        /*00f0*/ 	.word	0xffffffff


	//   ....[21]....
        /*00f4*/ 	.word	0xffffffff


	//   ....[22]....
        /*00f8*/ 	.word	0xffffffff


	//   ....[23]....
        /*00fc*/ 	.word	0xffffffff


	//   ....[24]....
        /*0100*/ 	.word	0xffffffff


	//   ....[25]....
        /*0104*/ 	.word	0xffffffff


	//   ....[26]....
        /*0108*/ 	.word	0xffffffff


	//   ....[27]....
        /*010c*/ 	.word	0xffffffff


	//   ....[28]....
        /*0110*/ 	.word	0xffffffff


	//   ....[29]....
        /*0114*/ 	.word	0xffffffff


	//   ....[30]....
        /*0118*/ 	.word	0xffffffff


	//   ....[31]....
        /*011c*/ 	.word	0xffffffff


	//   ....[32]....
        /*0120*/ 	.word	0xffffffff


	//   ....[33]....
        /*0124*/ 	.word	0xffffffff


	//   ....[34]....
        /*0128*/ 	.word	0xffffffff


	//   ....[35]....
        /*012c*/ 	.word	0xffffffff


	//   ....[36]....
        /*0130*/ 	.word	0xffffffff


	//   ....[37]....
        /*0134*/ 	.word	0xffffffff


	//   ....[38]....
        /*0138*/ 	.word	0xffffffff


	//   ....[39]....
        /*013c*/ 	.word	0xffffffff


	//   ....[40]....
        /*0140*/ 	.word	0xffffffff


	//   ....[41]....
        /*0144*/ 	.word	0xffffffff


	//   ....[42]....
        /*0148*/ 	.word	0xffffffff


	//   ....[43]....
        /*014c*/ 	.word	0xffffffff


	//   ....[44]....
        /*0150*/ 	.word	0xffffffff


	//   ....[45]....
        /*0154*/ 	.word	0xffffffff


	//   ....[46]....
        /*0158*/ 	.word	0xffffffff


	//   ....[47]....
        /*015c*/ 	.word	0xffffffff


	//   ....[48]....
        /*0160*/ 	.word	0xffffffff


	//   ....[49]....
        /*0164*/ 	.word	0xffffffff


	//   ....[50]....
        /*0168*/ 	.word	0xffffffff


	//   ....[51]....
        /*016c*/ 	.word	0xffffffff


	//   ....[52]....
        /*0170*/ 	.word	0xffffffff


	//   ....[53]....
        /*0174*/ 	.word	0xffffffff


	//   ....[54]....
        /*0178*/ 	.word	0xffffffff


	//   ....[55]....
        /*017c*/ 	.word	0xffffffff


	//   ....[56]....
        /*0180*/ 	.word	0xffffffff


	//   ....[57]....
        /*0184*/ 	.word	0xffffffff


	//   ....[58]....
        /*0188*/ 	.word	0xffffffff


	//   ....[59]....
        /*018c*/ 	.word	0xffffffff


	//   ....[60]....
        /*0190*/ 	.word	0xffffffff


	//   ....[61]....
        /*0194*/ 	.word	0xffffffff


	//   ....[62]....
        /*0198*/ 	.word	0xffffffff


	//   ....[63]....
        /*019c*/ 	.word	0xffffffff


	//   ....[64]....
        /*01a0*/ 	.word	0xffffffff


	//   ....[65]....
        /*01a4*/ 	.word	0xffffffff


	//   ....[66]....
        /*01a8*/ 	.word	0xffffffff


	//   ....[67]....
        /*01ac*/ 	.word	0xffffffff


	//   ....[68]....
        /*01b0*/ 	.word	0xffffffff


	//   ....[69]....
        /*01b4*/ 	.word	0xffffffff


	//   ....[70]....
        /*01b8*/ 	.word	0xffffffff


	//   ....[71]....
        /*01bc*/ 	.word	0xffffffff


	//   ....[72]....
        /*01c0*/ 	.word	0xffffffff


	//   ....[73]....
        /*01c4*/ 	.word	0xffffffff


	//   ....[74]....
        /*01c8*/ 	.word	0xffffffff


	//   ....[75]....
        /*01cc*/ 	.word	0xffffffff


	//   ....[76]....
        /*01d0*/ 	.word	0xffffffff


	//   ....[77]....
        /*01d4*/ 	.word	0xffffffff


	//   ....[78]....
        /*01d8*/ 	.word	0xffffffff


	//   ....[79]....
        /*01dc*/ 	.word	0xffffffff


	//   ....[80]....
        /*01e0*/ 	.word	0xffffffff


	//   ....[81]....
        /*01e4*/ 	.word	0xffffffff


	//   ....[82]....
        /*01e8*/ 	.word	0xffffffff


	//   ....[83]....
        /*01ec*/ 	.word	0xffffffff


	//   ....[84]....
        /*01f0*/ 	.word	0xffffffff


	//   ....[85]....
        /*01f4*/ 	.word	0xffffffff


	//   ....[86]....
        /*01f8*/ 	.word	0xffffffff


	//   ....[87]....
        /*01fc*/ 	.word	0xffffffff


	//   ....[88]....
        /*0200*/ 	.word	0xffffffff


	//   ....[89]....
        /*0204*/ 	.word	0xffffffff


	//   ....[90]....
        /*0208*/ 	.word	0xffffffff


	//   ....[91]....
        /*020c*/ 	.word	0xffffffff


	//   ....[92]....
        /*0210*/ 	.word	0xffffffff


	//   ....[93]....
        /*0214*/ 	.word	0xffffffff


	//   ....[94]....
        /*0218*/ 	.word	0xffffffff


	//   ....[95]....
        /*021c*/ 	.word	0xffffffff


	//   ....[96]....
        /*0220*/ 	.word	0xffffffff


	//   ....[97]....
        /*0224*/ 	.word	0xffffffff


	//   ....[98]....
        /*0228*/ 	.word	0xffffffff


	//   ....[99]....
        /*022c*/ 	.word	0xffffffff


	//   ....[100]....
        /*0230*/ 	.word	0xffffffff


	//   ....[101]....
        /*0234*/ 	.word	0xffffffff


	//   ....[102]....
        /*0238*/ 	.word	0xffffffff


	//   ....[103]....
        /*023c*/ 	.word	0xffffffff


	//   ....[104]....
        /*0240*/ 	.word	0xffffffff


	//   ....[105]....
        /*0244*/ 	.word	0xffffffff


	//   ....[106]....
        /*0248*/ 	.word	0xffffffff


	//   ....[107]....
        /*024c*/ 	.word	0xffffffff


	//   ....[108]....
        /*0250*/ 	.word	0xffffffff


	//   ....[109]....
        /*0254*/ 	.word	0xffffffff


	//   ....[110]....
        /*0258*/ 	.word	0xffffffff


	//   ....[111]....
        /*025c*/ 	.word	0xffffffff


	//   ....[112]....
        /*0260*/ 	.word	0xffffffff


	//   ....[113]....
        /*0264*/ 	.word	0xffffffff


	//   ....[114]....
        /*0268*/ 	.word	0xffffffff


	//   ....[115]....
        /*026c*/ 	.word	0xffffffff


	//   ....[116]....
        /*0270*/ 	.word	0xffffffff


	//   ....[117]....
        /*0274*/ 	.word	0xffffffff


	//   ....[118]....
        /*0278*/ 	.word	0xffffffff


	//   ....[119]....
        /*027c*/ 	.word	0xffffffff


	//   ....[120]....
        /*0280*/ 	.word	0x0500000f


	//   ....[121]....
        /*0284*/ 	.word	0x0500000f


	//   ....[122]....
        /*0288*/ 	.word	0x0500000f


	//   ....[123]....
        /*028c*/ 	.word	0x0500000f


	//   ....[124]....
        /*0290*/ 	.word	0x0500000f


	//   ....[125]....
        /*0294*/ 	.word	0x0500000f


	//   ....[126]....
        /*0298*/ 	.word	0x0500000f


	//   ....[127]....
        /*029c*/ 	.word	0x0500000f


	//   ....[128]....
        /*02a0*/ 	.word	0x0500000f


	//   ....[129]....
        /*02a4*/ 	.word	0x0500000f


	//   ....[130]....
        /*02a8*/ 	.word	0x0500000f


	//   ....[131]....
        /*02ac*/ 	.word	0x0500000f


	//   ....[132]....
        /*02b0*/ 	.word	0x0500000f


	//   ....[133]....
        /*02b4*/ 	.word	0x0500000f


	//   ....[134]....
        /*02b8*/ 	.word	0x0500000f


	//   ....[135]....
        /*02bc*/ 	.word	0x0500000f


	//   ....[136]....
        /*02c0*/ 	.word	0x0500000f


	//   ....[137]....
        /*02c4*/ 	.word	0x0500000f


	//   ....[138]....
        /*02c8*/ 	.word	0x0500000f


	//   ....[139]....
        /*02cc*/ 	.word	0x0500000f


	//   ....[140]....
        /*02d0*/ 	.word	0x0500000f


	//   ....[141]....
        /*02d4*/ 	.word	0x0500000f


	//   ....[142]....
        /*02d8*/ 	.word	0x0500000f


	//   ....[143]....
        /*02dc*/ 	.word	0x0500000f


	//   ....[144]....
        /*02e0*/ 	.word	0x0500000f


	//   ....[145]....
        /*02e4*/ 	.word	0x0500000f


	//   ....[146]....
        /*02e8*/ 	.word	0x0500000f


	//   ....[147]....
        /*02ec*/ 	.word	0x0500000f


	//   ....[148]....
        /*02f0*/ 	.word	0x0500000f


	//   ....[149]....
        /*02f4*/ 	.word	0x0500000f


	//   ....[150]....
        /*02f8*/ 	.word	0x0500000f


	//   ....[151]....
        /*02fc*/ 	.word	0x0500000f


	//   ....[152]....
        /*0300*/ 	.word	0x0500000f


	//   ....[153]....
        /*0304*/ 	.word	0x0500000f


	//   ....[154]....
        /*0308*/ 	.word	0x0500000f


	//   ....[155]....
        /*030c*/ 	.word	0x0500000f


	//   ....[156]....
        /*0310*/ 	.word	0x0500000f


	//   ....[157]....
        /*0314*/ 	.word	0x0500000f


	//   ....[158]....
        /*0318*/ 	.word	0x0500000f


	//   ....[159]....
        /*031c*/ 	.word	0x0500000f


	//   ....[160]....
        /*0320*/ 	.word	0x0500000f


	//   ....[161]....
        /*0324*/ 	.word	0x0500000f


	//   ....[162]....
        /*0328*/ 	.word	0x0500000f


	//   ....[163]....
        /*032c*/ 	.word	0x0500000f


	//   ....[164]....
        /*0330*/ 	.word	0x0500000f


	//   ....[165]....
        /*0334*/ 	.word	0x0500000f


	//   ....[166]....
        /*0338*/ 	.word	0x0500000f


	//   ....[167]....
        /*033c*/ 	.word	0x0500000f


	//   ....[168]....
        /*0340*/ 	.word	0x0500000f


	//   ....[169]....
        /*0344*/ 	.word	0x0500000f


	//   ....[170]....
        /*0348*/ 	.word	0x0500000f


	//   ....[171]....
        /*034c*/ 	.word	0x0500000f


	//   ....[172]....
        /*0350*/ 	.word	0x0500000f


	//   ....[173]....
        /*0354*/ 	.word	0x0500000f


	//   ....[174]....
        /*0358*/ 	.word	0x0500000f


	//   ....[175]....
        /*035c*/ 	.word	0x0500000f


	//   ....[176]....
        /*0360*/ 	.word	0x0500000f


	//   ....[177]....
        /*0364*/ 	.word	0x0500000f


	//   ....[178]....
        /*0368*/ 	.word	0x0500000f


	//   ....[179]....
        /*036c*/ 	.word	0x0500000f


	//   ....[180]....
        /*0370*/ 	.word	0x0500000f


	//   ....[181]....
        /*0374*/ 	.word	0x0500000f


	//   ....[182]....
        /*0378*/ 	.word	0x0500000f


	//   ....[183]....
        /*037c*/ 	.word	0x0500000f


	//   ....[184]....
        /*0380*/ 	.word	0x0500000f


	//   ....[185]....
        /*0384*/ 	.word	0x0500000f


	//   ....[186]....
        /*0388*/ 	.word	0x0500000f


	//----- nvinfo : EIATTR_COOP_GROUP_INSTR_OFFSETS
	.align		4
.L_171:
        /*038c*/ 	.byte	0x04, 0x28
        /*038e*/ 	.short	(.L_173 - .L_172)


	//   ....[0]....
.L_172:
        /*0390*/ 	.word	0x00000070


	//   ....[1]....
        /*0394*/ 	.word	0x000000b0


	//   ....[2]....
        /*0398*/ 	.word	0x000002d0


	//   ....[3]....
        /*039c*/ 	.word	0x00000430


	//   ....[4]....
        /*03a0*/ 	.word	0x00000550


	//   ....[5]....
        /*03a4*/ 	.word	0x000006b0


	//   ....[6]....
        /*03a8*/ 	.word	0x000018b0


	//   ....[7]....
        /*03ac*/ 	.word	0x00002380


	//   ....[8]....
        /*03b0*/ 	.word	0x000025b0


	//   ....[9]....
        /*03b4*/ 	.word	0x000032e0


	//   ....[10]....
        /*03b8*/ 	.word	0x000033f0


	//   ....[11]....
        /*03bc*/ 	.word	0x00003a30


	//   ....[12]....
        /*03c0*/ 	.word	0x00003aa0


	//   ....[13]....
        /*03c4*/ 	.word	0x000057f0


	//   ....[14]....
        /*03c8*/ 	.word	0x000059e0


	//   ....[15]....
        /*03cc*/ 	.word	0x00006860


	//   ....[16]....
        /*03d0*/ 	.word	0x00006980


	//   ....[17]....
        /*03d4*/ 	.word	0x00006f00


	//   ....[18]....
        /*03d8*/ 	.word	0x00006f50


	//   ....[19]....
        /*03dc*/ 	.word	0x00008db0


	//   ....[20]....
        /*03e0*/ 	.word	0x00008dc0


	//   ....[21]....
        /*03e4*/ 	.word	0x00008df0


	//   ....[22]....
        /*03e8*/ 	.word	0x00008e00


	//   ....[23]....
        /*03ec*/ 	.word	0x0000a9e0


	//   ....[24]....
        /*03f0*/ 	.word	0x0000abd0


	//   ....[25]....
        /*03f4*/ 	.word	0x0000ba30


	//   ....[26]....
        /*03f8*/ 	.word	0x0000bb40


	//   ....[27]....
        /*03fc*/ 	.word	0x0000c100


	//   ....[28]....
        /*0400*/ 	.word	0x0000c150


	//   ....[29]....
        /*0404*/ 	.word	0x0000d210


	//   ....[30]....
        /*0408*/ 	.word	0x0000d240


	//   ....[31]....
        /*040c*/ 	.word	0x0000d300


	//   ....[32]....
        /*0410*/ 	.word	0x0000d310


	//   ....[33]....
        /*0414*/ 	.word	0x0000e8d0


	//   ....[34]....
        /*0418*/ 	.word	0x0000e900


	//   ....[35]....
        /*041c*/ 	.word	0x0000e930


	//   ....[36]....
        /*0420*/ 	.word	0x0000e9c0


	//   ....[37]....
        /*0424*/ 	.word	0x0000f070


	//   ....[38]....
        /*0428*/ 	.word	0x0000f0a0


	//   ....[39]....
        /*042c*/ 	.word	0x0000f1a0


	//   ....[40]....
        /*0430*/ 	.word	0x0000f1c0


	//   ....[41]....
        /*0434*/ 	.word	0x0000f2c0


	//   ....[42]....
        /*0438*/ 	.word	0x0000f2e0


	//   ....[43]....
        /*043c*/ 	.word	0x0000f3f0


	//   ....[44]....
        /*0440*/ 	.word	0x0000f410


	//   ....[45]....
        /*0444*/ 	.word	0x0000fb30


	//   ....[46]....
        /*0448*/ 	.word	0x0000fb60


	//   ....[47]....
        /*044c*/ 	.word	0x0000fc70


	//   ....[48]....
        /*0450*/ 	.word	0x0000fc90


	//   ....[49]....
        /*0454*/ 	.word	0x0000fd90


	//   ....[50]....
        /*0458*/ 	.word	0x0000fdb0


	//   ....[51]....
        /*045c*/ 	.word	0x0000fec0


	//   ....[52]....
        /*0460*/ 	.word	0x0000fee0


	//   ....[53]....
        /*0464*/ 	.word	0x000100b0


	//   ....[54]....
        /*0468*/ 	.word	0x00011920


	//   ....[55]....
        /*046c*/ 	.word	0x00011940


	//   ....[56]....
        /*0470*/ 	.word	0x00011950


	//   ....[57]....
        /*0474*/ 	.word	0x00011990


	//   ....[58]....
        /*0478*/ 	.word	0x00011a20


	//   ....[59]....
        /*047c*/ 	.word	0x00011a40


	//   ....[60]....
        /*0480*/ 	.word	0x00011ad0


	//   ....[61]....
        /*0484*/ 	.word	0x00011af0


	//   ....[62]....
        /*0488*/ 	.word	0x00011b80


	//   ....[63]....
        /*048c*/ 	.word	0x00011ba0


	//   ....[64]....
        /*0490*/ 	.word	0x00011c30


	//   ....[65]....
        /*0494*/ 	.word	0x00011c50


	//   ....[66]....
        /*0498*/ 	.word	0x00012290


	//   ....[67]....
        /*049c*/ 	.word	0x000122b0


	//   ....[68]....
        /*04a0*/ 	.word	0x000122e0


	//   ....[69]....
        /*04a4*/ 	.word	0x00012320


	//   ....[70]....
        /*04a8*/ 	.word	0x000123a0


	//   ....[71]....
        /*04ac*/ 	.word	0x000123d0


	//   ....[72]....
        /*04b0*/ 	.word	0x00012450


	//   ....[73]....
        /*04b4*/ 	.word	0x00012480


	//   ....[74]....
        /*04b8*/ 	.word	0x00012500


	//   ....[75]....
        /*04bc*/ 	.word	0x00012530


	//   ....[76]....
        /*04c0*/ 	.word	0x000125b0


	//   ....[77]....
        /*04c4*/ 	.word	0x000125e0


	//   ....[78]....
        /*04c8*/ 	.word	0x00012660


	//   ....[79]....
        /*04cc*/ 	.word	0x00012690


	//   ....[80]....
        /*04d0*/ 	.word	0x00012710


	//   ....[81]....
        /*04d4*/ 	.word	0x00012730


	//   ....[82]....
        /*04d8*/ 	.word	0x00012e50


	//   ....[83]....
        /*04dc*/ 	.word	0x00012e80


	//   ....[84]....
        /*04e0*/ 	.word	0x00012e90


	//   ....[85]....
        /*04e4*/ 	.word	0x00012eb0


	//   ....[86]....
        /*04e8*/ 	.word	0x00012f00


	//   ....[87]....
        /*04ec*/ 	.word	0x00012f20


	//   ....[88]....
        /*04f0*/ 	.word	0x00012f80


	//   ....[89]....
        /*04f4*/ 	.word	0x00012fa0


	//   ....[90]....
        /*04f8*/ 	.word	0x00012ff0


	//   ....[91]....
        /*04fc*/ 	.word	0x00013010


	//   ....[92]....
        /*0500*/ 	.word	0x00013060


	//   ....[93]....
        /*0504*/ 	.word	0x00013080


	//   ....[94]....
        /*0508*/ 	.word	0x00013320


	//   ....[95]....
        /*050c*/ 	.word	0x00013340


	//   ....[96]....
        /*0510*/ 	.word	0x00013360


	//   ....[97]....
        /*0514*/ 	.word	0x000133e0


	//   ....[98]....
        /*0518*/ 	.word	0x00013400


	//   ....[99]....
        /*051c*/ 	.word	0x00013480


	//   ....[100]....
        /*0520*/ 	.word	0x000134a0


	//   ....[101]....
        /*0524*/ 	.word	0x00013520


	//   ....[102]....
        /*0528*/ 	.word	0x00013540


	//   ....[103]....
        /*052c*/ 	.word	0x000135c0


	//   ....[104]....
        /*0530*/ 	.word	0x000135e0


	//   ....[105]....
        /*0534*/ 	.word	0x000135f0


	//   ....[106]....
        /*0538*/ 	.word	0x00013bc0


	//   ....[107]....
        /*053c*/ 	.word	0x00013be0


	//   ....[108]....
        /*0540*/ 	.word	0x00013bf0


	//   ....[109]....
        /*0544*/ 	.word	0x00013c10


	//   ....[110]....
        /*0548*/ 	.word	0x00013cb0


	//   ....[111]....
        /*054c*/ 	.word	0x00013ce0


	//   ....[112]....
        /*0550*/ 	.word	0x00013d50


	//   ....[113]....
        /*0554*/ 	.word	0x00013d80


	//   ....[114]....
        /*0558*/ 	.word	0x00013df0


	//   ....[115]....
        /*055c*/ 	.word	0x00013e20


	//   ....[116]....
        /*0560*/ 	.word	0x00013e90


	//   ....[117]....
        /*0564*/ 	.word	0x00013ec0


	//   ....[118]....
        /*0568*/ 	.word	0x000141d0


	//   ....[119]....
        /*056c*/ 	.word	0x000143b0


	//   ....[120]....
        /*0570*/ 	.word	0x00014a20


	//   ....[121]....
        /*0574*/ 	.word	0x00014b00


	//   ....[122]....
        /*0578*/ 	.word	0x00014ba0


	//   ....[123]....
        /*057c*/ 	.word	0x00014c20


	//   ....[124]....
        /*0580*/ 	.word	0x00014ce0


	//   ....[125]....
        /*0584*/ 	.word	0x00014d60


	//   ....[126]....
        /*0588*/ 	.word	0x00014e40


	//   ....[127]....
        /*058c*/ 	.word	0x00014ec0


	//   ....[128]....
        /*0590*/ 	.word	0x00014fa0


	//   ....[129]....
        /*0594*/ 	.word	0x00015020


	//   ....[130]....
        /*0598*/ 	.word	0x00015100


	//   ....[131]....
        /*059c*/ 	.word	0x00015180


	//   ....[132]....
        /*05a0*/ 	.word	0x00015250


	//   ....[133]....
        /*05a4*/ 	.word	0x000152e0


	//   ....[134]....
        /*05a8*/ 	.word	0x00015350


	//   ....[135]....
        /*05ac*/ 	.word	0x000153d0


	//   ....[136]....
        /*05b0*/ 	.word	0x00015490


	//   ....[137]....
        /*05b4*/ 	.word	0x00015500


	//   ....[138]....
        /*05b8*/ 	.word	0x000155f0


	//   ....[139]....
        /*05bc*/ 	.word	0x00015660


	//   ....[140]....
        /*05c0*/ 	.word	0x00015750


	//   ....[141]....
        /*05c4*/ 	.word	0x000157c0


	//   ....[142]....
        /*05c8*/ 	.word	0x000158b0


	//   ....[143]....
        /*05cc*/ 	.word	0x00015920


	//   ....[144]....
        /*05d0*/ 	.word	0x00015a10


	//   ....[145]....
        /*05d4*/ 	.word	0x00015a80


	//   ....[146]....
        /*05d8*/ 	.word	0x00015b70


	//   ....[147]....
        /*05dc*/ 	.word	0x00015be0


	//   ....[148]....
        /*05e0*/ 	.word	0x00015cb0


	//   ....[149]....
        /*05e4*/ 	.word	0x00015de0


	//   ....[150]....
        /*05e8*/ 	.word	0x00015e80


	//   ....[151]....
        /*05ec*/ 	.word	0x00015ef0


	//   ....[152]....
        /*05f0*/ 	.word	0x00015fb0


	//   ....[153]....
        /*05f4*/ 	.word	0x00016010


	//   ....[154]....
        /*05f8*/ 	.word	0x000160d0


	//   ....[155]....
        /*05fc*/ 	.word	0x00016130


	//   ....[156]....
        /*0600*/ 	.word	0x000161f0


	//   ....[157]....
        /*0604*/ 	.word	0x00016250


	//   ....[158]....
        /*0608*/ 	.word	0x00016310


	//   ....[159]....
        /*060c*/ 	.word	0x00016370


	//   ....[160]....
        /*0610*/ 	.word	0x00016430


	//   ....[161]....
        /*0614*/ 	.word	0x00016510


	//   ....[162]....
        /*0618*/ 	.word	0x000165b0


	//   ....[163]....
        /*061c*/ 	.word	0x00016610


	//   ....[164]....
        /*0620*/ 	.word	0x00016700


	//   ....[165]....
        /*0624*/ 	.word	0x00016760


	//   ....[166]....
        /*0628*/ 	.word	0x00016850


	//   ....[167]....
        /*062c*/ 	.word	0x000168b0


	//   ....[168]....
        /*0630*/ 	.word	0x000169a0


	//   ....[169]....
        /*0634*/ 	.word	0x00016a00


	//   ....[170]....
        /*0638*/ 	.word	0x00016af0


	//   ....[171]....
        /*063c*/ 	.word	0x00016b50


	//   ....[172]....
        /*0640*/ 	.word	0x00016c10


	//   ....[173]....
        /*0644*/ 	.word	0x00016d50


	//   ....[174]....
        /*0648*/ 	.word	0x00016df0


	//   ....[175]....
        /*064c*/ 	.word	0x00016e50


	//   ....[176]....
        /*0650*/ 	.word	0x00016f20


	//   ....[177]....
        /*0654*/ 	.word	0x00016fe0


	//   ....[178]....
        /*0658*/ 	.word	0x000170a0


	//   ....[179]....
        /*065c*/ 	.word	0x00017160


	//   ....[180]....
        /*0660*/ 	.word	0x00017220


	//   ....[181]....
        /*0664*/ 	.word	0x000172e0


	//   ....[182]....
        /*0668*/ 	.word	0x000173a0


	//   ....[183]....
        /*066c*/ 	.word	0x00017460


	//   ....[184]....
        /*0670*/ 	.word	0x00017520


	//   ....[185]....
        /*0674*/ 	.word	0x00017610


	//   ....[186]....
        /*0678*/ 	.word	0x00017730


	//----- nvinfo : EIATTR_REG_RECONFIG
	.align		4
.L_173:
        /*067c*/ 	.byte	0x01, 0x54
	.zero		2


	//----- nvinfo : EIATTR_SYSCALL_OFFSETS
	.align		4
        /*0680*/ 	.byte	0x04, 0x46
        /*0682*/ 	.short	(.L_175 - .L_174)


	//   ....[0]....
.L_174:
        /*0684*/ 	.word	0x00001a90


	//   ....[1]....
        /*0688*/ 	.word	0x00010fa0


	//   ....[2]....
        /*068c*/ 	.word	0x000110f0


	//   ....[3]....
        /*0690*/ 	.word	0x000111e0


	//   ....[4]....
        /*0694*/ 	.word	0x00011f50


	//----- nvinfo : EIATTR_MBARRIER_INSTR_OFFSETS
	.align		4
.L_175:
        /*0698*/ 	.byte	0x04, 0x39
        /*069a*/ 	.short	(.L_177 - .L_176)


	//   ....[0]....
.L_176:
        /*069c*/ 	.word	0x00000180
        /*06a0*/ 	.word	0x000000ff
        /*06a4*/ 	.word	0x00030800
        /*06a8*/ 	.short	0x0100
        /*06aa*/ 	.byte	0x08
	.zero		1


	//   ....[1]....
        /*06ac*/ 	.word	0x00000190
        /*06b0*/ 	.word	0x000000ff
        /*06b4*/ 	.word	0x00030820
        /*06b8*/ 	.short	0x0100
        /*06ba*/ 	.byte	0x08
	.zero		1


	//   ....[2]....
        /*06bc*/ 	.word	0x00000280
        /*06c0*/ 	.word	0x000000ff
        /*06c4*/ 	.word	0x00030830
        /*06c8*/ 	.short	0x0100
        /*06ca*/ 	.byte	0x08
	.zero		1


	//   ....[3]....
        /*06cc*/ 	.word	0x00000290
        /*06d0*/ 	.word	0x000000ff
        /*06d4*/ 	.word	0x00030840
        /*06d8*/ 	.short	0x0100
        /*06da*/ 	.byte	0x08
	.zero		1


	//   ....[4]....
        /*06dc*/ 	.word	0x000002a0
        /*06e0*/ 	.word	0x000000ff
        /*06e4*/ 	.word	0x00030838
        /*06e8*/ 	.short	0x0100
        /*06ea*/ 	.byte	0x08
	.zero		1


	//   ....[5]....
        /*06ec*/ 	.word	0x000002b0
        /*06f0*/ 	.word	0x000000ff
        /*06f4*/ 	.word	0x00030848
        /*06f8*/ 	.short	0x0100
        /*06fa*/ 	.byte	0x08
	.zero		1


	//   ....[6]....
        /*06fc*/ 	.word	0x000003e0
        /*0700*/ 	.word	0x000000ff
        /*0704*/ 	.word	0x00030850
        /*0708*/ 	.short	0x0100
        /*070a*/ 	.byte	0x08
	.zero		1


	//   ....[7]....
        /*070c*/ 	.word	0x000003f0
        /*0710*/ 	.word	0x000000ff
        /*0714*/ 	.word	0x00030860
        /*0718*/ 	.short	0x0100
        /*071a*/ 	.byte	0x08
	.zero		1


	//   ....[8]....
        /*071c*/ 	.word	0x00000400
        /*0720*/ 	.word	0x000000ff
        /*0724*/ 	.word	0x00030858
        /*0728*/ 	.short	0x0100
        /*072a*/ 	.byte	0x08
	.zero		1


	//   ....[9]....
        /*072c*/ 	.word	0x00000410
        /*0730*/ 	.word	0x000000ff
        /*0734*/ 	.word	0x00030868
        /*0738*/ 	.short	0x0100
        /*073a*/ 	.byte	0x08
	.zero		1


	//   ....[10]....
        /*073c*/ 	.word	0x00000500
        /*0740*/ 	.word	0x000000ff
        /*0744*/ 	.word	0x00030870
        /*0748*/ 	.short	0x0100
        /*074a*/ 	.byte	0x06
	.zero		1


	//   ....[11]....
        /*074c*/ 	.word	0x00000510
        /*0750*/ 	.word	0x000000ff
        /*0754*/ 	.word	0x00030880
        /*0758*/ 	.short	0x0100
        /*075a*/ 	.byte	0x06
	.zero		1


	//   ....[12]....
        /*075c*/ 	.word	0x00000520
        /*0760*/ 	.word	0x000000ff
        /*0764*/ 	.word	0x00030878
        /*0768*/ 	.short	0x0100
        /*076a*/ 	.byte	0x06
	.zero		1


	//   ....[13]....
        /*076c*/ 	.word	0x00000530
        /*0770*/ 	.word	0x000000ff
        /*0774*/ 	.word	0x00030888
        /*0778*/ 	.short	0x0100
        /*077a*/ 	.byte	0x06
	.zero		1


	//   ....[14]....
        /*077c*/ 	.word	0x00000660
        /*0780*/ 	.word	0x000000ff
        /*0784*/ 	.word	0x00030890
        /*0788*/ 	.short	0x0100
        /*078a*/ 	.byte	0x08
	.zero		1


	//   ....[15]....
        /*078c*/ 	.word	0x00000670
        /*0790*/ 	.word	0x000000ff
        /*0794*/ 	.word	0x000308a0
        /*0798*/ 	.short	0x0100
        /*079a*/ 	.byte	0x08
	.zero		1


	//   ....[16]....
        /*079c*/ 	.word	0x00000680
        /*07a0*/ 	.word	0x000000ff
        /*07a4*/ 	.word	0x00030898
        /*07a8*/ 	.short	0x0100
        /*07aa*/ 	.byte	0x08
	.zero		1


	//   ....[17]....
        /*07ac*/ 	.word	0x00000690
        /*07b0*/ 	.word	0x000000ff
        /*07b4*/ 	.word	0x000308a8
        /*07b8*/ 	.short	0x0100
        /*07ba*/ 	.byte	0x08
	.zero		1


	//   ....[18]....
        /*07bc*/ 	.word	0x000007d0
        /*07c0*/ 	.word	0x000000ff
        /*07c4*/ 	.word	0x000308b0
        /*07c8*/ 	.short	0x0100
        /*07ca*/ 	.byte	0x08
	.zero		1


	//   ....[19]....
        /*07cc*/ 	.word	0x000007e0
        /*07d0*/ 	.word	0x000000ff
        /*07d4*/ 	.word	0x000308c0
        /*07d8*/ 	.short	0x0100
        /*07da*/ 	.byte	0x08
	.zero		1


	//   ....[20]....
        /*07dc*/ 	.word	0x000007f0
        /*07e0*/ 	.word	0x000000ff
        /*07e4*/ 	.word	0x000308b8
        /*07e8*/ 	.short	0x0100
        /*07ea*/ 	.byte	0x08
	.zero		1


	//   ....[21]....
        /*07ec*/ 	.word	0x00000800
        /*07f0*/ 	.word	0x000000ff
        /*07f4*/ 	.word	0x000308c8
        /*07f8*/ 	.short	0x0100
        /*07fa*/ 	.byte	0x08
	.zero		1


	//   ....[22]....
        /*07fc*/ 	.word	0x00001b30
        /*0800*/ 	.word	0x000000ff
        /*0804*/ 	.word	0x00030800
        /*0808*/ 	.short	0x010a
        /*080a*/ 	.byte	0x28
	.zero		1


	//   ....[23]....
        /*080c*/ 	.word	0x00001bb0
        /*0810*/ 	.word	0x00000003
        /*0814*/ 	.word	0x00030830
        /*0818*/ 	.short	0x010a
        /*081a*/ 	.byte	0x3f
	.zero		1


	//   ....[24]....
        /*081c*/ 	.word	0x00001bf0
        /*0820*/ 	.word	0x00000003
        /*0824*/ 	.word	0x00030830
        /*0828*/ 	.short	0x010a
        /*082a*/ 	.byte	0x3f
	.zero		1


	//   ....[25]....
        /*082c*/ 	.word	0x00002300
        /*0830*/ 	.word	0x000000ff
        /*0834*/ 	.word	0x00000000
        /*0838*/ 	.short	0x0101
        /*083a*/ 	.byte	0x04
	.zero		1


	//   ....[26]....
        /*083c*/ 	.word	0x00004960
        /*0840*/ 	.word	0x000000ff
        /*0844*/ 	.word	0x00030830
        /*0848*/ 	.short	0x010a
        /*084a*/ 	.byte	0x06
	.zero		1


	//   ....[27]....
        /*084c*/ 	.word	0x000049a0
        /*0850*/ 	.word	0x000000ff
        /*0854*/ 	.word	0x00030830
        /*0858*/ 	.short	0x010a
        /*085a*/ 	.byte	0x06
	.zero		1


	//   ....[28]....
        /*085c*/ 	.word	0x00005460
        /*0860*/ 	.word	0x000000ff
        /*0864*/ 	.word	0x00030850
        /*0868*/ 	.short	0x010a
        /*086a*/ 	.byte	0x05
	.zero		1


	//   ....[29]....
        /*086c*/ 	.word	0x000054a0
        /*0870*/ 	.word	0x000000ff
        /*0874*/ 	.word	0x00030850
        /*0878*/ 	.short	0x010a
        /*087a*/ 	.byte	0x05
	.zero		1


	//   ....[30]....
        /*087c*/ 	.word	0x000057b0
        /*0880*/ 	.word	0x000000ff
        /*0884*/ 	.word	0x00000000
        /*0888*/ 	.short	0x0101
        /*088a*/ 	.byte	0x06
	.zero		1


	//   ....[31]....
        /*088c*/ 	.word	0x000077d0
        /*0890*/ 	.word	0x000000ff
        /*0894*/ 	.word	0x00000000
        /*0898*/ 	.short	0x0101
        /*089a*/ 	.byte	0x05
	.zero		1


	//   ....[32]....
        /*089c*/ 	.word	0x00007cc0
        /*08a0*/ 	.word	0x000000ff
        /*08a4*/ 	.word	0x00030830
        /*08a8*/ 	.short	0x010a
        /*08aa*/ 	.byte	0x06
	.zero		1


	//   ....[33]....
        /*08ac*/ 	.word	0x00007d00
        /*08b0*/ 	.word	0x000000ff
        /*08b4*/ 	.word	0x00030830
        /*08b8*/ 	.short	0x010a
        /*08ba*/ 	.byte	0x06
	.zero		1


	//   ....[34]....
        /*08bc*/ 	.word	0x000087c0
        /*08c0*/ 	.word	0x000000ff
        /*08c4*/ 	.word	0x00030850
        /*08c8*/ 	.short	0x010a
        /*08ca*/ 	.byte	0x05
	.zero		1


	//   ....[35]....
        /*08cc*/ 	.word	0x00008800
        /*08d0*/ 	.word	0x000000ff
        /*08d4*/ 	.word	0x00030850
        /*08d8*/ 	.short	0x010a
        /*08da*/ 	.byte	0x05
	.zero		1


	//   ....[36]....
        /*08dc*/ 	.word	0x00008b30
        /*08e0*/ 	.word	0x000000ff
        /*08e4*/ 	.word	0x00000000
        /*08e8*/ 	.short	0x0101
        /*08ea*/ 	.byte	0x06
	.zero		1


	//   ....[37]....
        /*08ec*/ 	.word	0x00009890
        /*08f0*/ 	.word	0x000000ff
        /*08f4*/ 	.word	0x00000000
        /*08f8*/ 	.short	0x0101
        /*08fa*/ 	.byte	0x05
	.zero		1


	//   ....[38]....
        /*08fc*/ 	.word	0x00009b50
        /*0900*/ 	.word	0x000000ff
        /*0904*/ 	.word	0x00030830
        /*0908*/ 	.short	0x010a
        /*090a*/ 	.byte	0x05
	.zero		1


	//   ....[39]....
        /*090c*/ 	.word	0x00009b90
        /*0910*/ 	.word	0x000000ff
        /*0914*/ 	.word	0x00030830
        /*0918*/ 	.short	0x010a
        /*091a*/ 	.byte	0x05
	.zero		1


	//   ....[40]....
        /*091c*/ 	.word	0x0000a650
        /*0920*/ 	.word	0x000000ff
        /*0924*/ 	.word	0x00030850
        /*0928*/ 	.short	0x010a
        /*092a*/ 	.byte	0x05
	.zero		1


	//   ....[41]....
        /*092c*/ 	.word	0x0000a690
        /*0930*/ 	.word	0x000000ff
        /*0934*/ 	.word	0x00030850
        /*0938*/ 	.short	0x010a
        /*093a*/ 	.byte	0x05
	.zero		1


	//   ....[42]....
        /*093c*/ 	.word	0x0000a990
        /*0940*/ 	.word	0x000000ff
        /*0944*/ 	.word	0x00000000
        /*0948*/ 	.short	0x0101
        /*094a*/ 	.byte	0x04
	.zero		1


	//   ....[43]....
        /*094c*/ 	.word	0x0000c9c0
        /*0950*/ 	.word	0x000000ff
        /*0954*/ 	.word	0x00000000
        /*0958*/ 	.short	0x0101
        /*095a*/ 	.byte	0x05
	.zero		1


	//   ....[44]....
        /*095c*/ 	.word	0x0000d180
        /*0960*/ 	.word	0x000000ff
        /*0964*/ 	.word	0x00030850
        /*0968*/ 	.short	0x010a
        /*096a*/ 	.byte	0x05
	.zero		1


	//   ....[45]....
        /*096c*/ 	.word	0x0000d1c0
        /*0970*/ 	.word	0x000000ff
        /*0974*/ 	.word	0x00030850
        /*0978*/ 	.short	0x010a
        /*097a*/ 	.byte	0x05
	.zero		1


	//   ....[46]....
        /*097c*/ 	.word	0x0000d6c0
        /*0980*/ 	.word	0x000000ff
        /*0984*/ 	.word	0x00000000
        /*0988*/ 	.short	0x0101
        /*098a*/ 	.byte	0x04
	.zero		1


	//   ....[47]....
        /*098c*/ 	.word	0x0000f060
        /*0990*/ 	.word	0x00000011
        /*0994*/ 	.word	0x00000000
        /*0998*/ 	.short	0x0101
        /*099a*/ 	.byte	0x3f
	.zero		1


	//   ....[48]....
        /*099c*/ 	.word	0x00011730
        /*09a0*/ 	.word	0x00000000
        /*09a4*/ 	.word	0x00030840
        /*09a8*/ 	.short	0x010a
        /*09aa*/ 	.byte	0x3f
	.zero		1


	//   ....[49]....
        /*09ac*/ 	.word	0x00011d40
        /*09b0*/ 	.word	0x00000000
        /*09b4*/ 	.word	0x00030830
        /*09b8*/ 	.short	0x0107
        /*09ba*/ 	.byte	0x3f
	.zero		1


	//   ....[50]....
        /*09bc*/ 	.word	0x00011df0
        /*09c0*/ 	.word	0x00000000
        /*09c4*/ 	.word	0x00030830
        /*09c8*/ 	.short	0x0101
        /*09ca*/ 	.byte	0x3f
	.zero		1


	//   ....[51]....
        /*09cc*/ 	.word	0x00012820
        /*09d0*/ 	.word	0x00000011
        /*09d4*/ 	.word	0x00030800
        /*09d8*/ 	.short	0x0107
        /*09da*/ 	.byte	0x3f
	.zero		1


	//   ....[52]....
        /*09dc*/ 	.word	0x00012910
        /*09e0*/ 	.word	0x00000011
        /*09e4*/ 	.word	0x00030800
        /*09e8*/ 	.short	0x0101
        /*09ea*/ 	.byte	0x3f
	.zero		1


	//   ....[53]....
        /*09ec*/ 	.word	0x00012930
        /*09f0*/ 	.word	0x00000011
        /*09f4*/ 	.word	0x00030820
        /*09f8*/ 	.short	0x010a
        /*09fa*/ 	.byte	0x3f
	.zero		1


	//   ....[54]....
        /*09fc*/ 	.word	0x00012c80
        /*0a00*/ 	.word	0x00000006
        /*0a04*/ 	.word	0x00030840
        /*0a08*/ 	.short	0x010a
        /*0a0a*/ 	.byte	0x3f
	.zero		1


	//   ....[55]....
        /*0a0c*/ 	.word	0x00013150
        /*0a10*/ 	.word	0x00000006
        /*0a14*/ 	.word	0x00030830
        /*0a18*/ 	.short	0x0107
        /*0a1a*/ 	.byte	0x3f
	.zero		1


	//   ....[56]....
        /*0a1c*/ 	.word	0x00013200
        /*0a20*/ 	.word	0x00000006
        /*0a24*/ 	.word	0x00030830
        /*0a28*/ 	.short	0x0101
        /*0a2a*/ 	.byte	0x3f
	.zero		1


	//   ....[57]....
        /*0a2c*/ 	.word	0x00013260
        /*0a30*/ 	.word	0x00000006
        /*0a34*/ 	.word	0x00030860
        /*0a38*/ 	.short	0x010a
        /*0a3a*/ 	.byte	0x3f
	.zero		1


	//   ....[58]....
        /*0a3c*/ 	.word	0x000137c0
        /*0a40*/ 	.word	0x00000006
        /*0a44*/ 	.word	0x00030850
        /*0a48*/ 	.short	0x0107
        /*0a4a*/ 	.byte	0x3f
	.zero		1


	//   ....[59]....
        /*0a4c*/ 	.word	0x00013910
        /*0a50*/ 	.word	0x00000006
        /*0a54*/ 	.word	0x00030850
        /*0a58*/ 	.short	0x0101
        /*0a5a*/ 	.byte	0x3f
	.zero		1


	//   ....[60]....
        /*0a5c*/ 	.word	0x00013b10
        /*0a60*/ 	.word	0x00000004
        /*0a64*/ 	.word	0x00030860
        /*0a68*/ 	.short	0x010a
        /*0a6a*/ 	.byte	0x3f
	.zero		1


	//   ....[61]....
        /*0a6c*/ 	.word	0x00013fe0
        /*0a70*/ 	.word	0x00000004
        /*0a74*/ 	.word	0x00030850
        /*0a78*/ 	.short	0x0107
        /*0a7a*/ 	.byte	0x3f
	.zero		1


	//   ....[62]....
        /*0a7c*/ 	.word	0x00014090
        /*0a80*/ 	.word	0x00000004
        /*0a84*/ 	.word	0x00030850
        /*0a88*/ 	.short	0x0101
        /*0a8a*/ 	.byte	0x3f
	.zero		1


	//   ....[63]....
        /*0a8c*/ 	.word	0x00014330
        /*0a90*/ 	.word	0x00000004
        /*0a94*/ 	.word	0x00030820
        /*0a98*/ 	.short	0x010a
        /*0a9a*/ 	.byte	0x3f
	.zero		1


	//   ....[64]....
        /*0a9c*/ 	.word	0x000144d0
        /*0aa0*/ 	.word	0x00000005
        /*0aa4*/ 	.word	0x00030840
        /*0aa8*/ 	.short	0x010a
        /*0aaa*/ 	.byte	0x3f
	.zero		1


	//   ....[65]....
        /*0aac*/ 	.word	0x00014570
        /*0ab0*/ 	.word	0x00000017
        /*0ab4*/ 	.word	0x00030840
        /*0ab8*/ 	.short	0x010a
        /*0aba*/ 	.byte	0x3f
	.zero		1


	//   ....[66]....
        /*0abc*/ 	.word	0x000145b0
        /*0ac0*/ 	.word	0x00000005
        /*0ac4*/ 	.word	0x00030860
        /*0ac8*/ 	.short	0x010a
        /*0aca*/ 	.byte	0x3f
	.zero		1


	//   ....[67]....
        /*0acc*/ 	.word	0x000145f0
        /*0ad0*/ 	.word	0x00000017
        /*0ad4*/ 	.word	0x00030860
        /*0ad8*/ 	.short	0x010a
        /*0ada*/ 	.byte	0x3f
	.zero		1


	//   ....[68]....
        /*0adc*/ 	.word	0x00014660
        /*0ae0*/ 	.word	0x00000003
        /*0ae4*/ 	.word	0x00030800
        /*0ae8*/ 	.short	0x010a
        /*0aea*/ 	.byte	0x3f
	.zero		1


	//   ....[69]....
        /*0aec*/ 	.word	0x000146b0
        /*0af0*/ 	.word	0x00000003
        /*0af4*/ 	.word	0x00030830
        /*0af8*/ 	.short	0x010a
        /*0afa*/ 	.byte	0x3f
	.zero		1


	//   ....[70]....
        /*0afc*/ 	.word	0x00014710
        /*0b00*/ 	.word	0x00000004
        /*0b04*/ 	.word	0x00030830
        /*0b08*/ 	.short	0x010a
        /*0b0a*/ 	.byte	0x3f
	.zero		1


	//   ....[71]....
        /*0b0c*/ 	.word	0x00014770
        /*0b10*/ 	.word	0x00000003
        /*0b14*/ 	.word	0x00030850
        /*0b18*/ 	.short	0x010a
        /*0b1a*/ 	.byte	0x3f
	.zero		1


	//   ....[72]....
        /*0b1c*/ 	.word	0x000147d0
        /*0b20*/ 	.word	0x00000004
        /*0b24*/ 	.word	0x00030830
        /*0b28*/ 	.short	0x010a
        /*0b2a*/ 	.byte	0x3f
	.zero		1


	//   ....[73]....
        /*0b2c*/ 	.word	0x00014830
        /*0b30*/ 	.word	0x00000003
        /*0b34*/ 	.word	0x00030850
        /*0b38*/ 	.short	0x010a
        /*0b3a*/ 	.byte	0x3f
	.zero		1


	//   ....[74]....
        /*0b3c*/ 	.word	0x00014890
        /*0b40*/ 	.word	0x00000004
        /*0b44*/ 	.word	0x00030830
        /*0b48*/ 	.short	0x010a
        /*0b4a*/ 	.byte	0x3f
	.zero		1


	//   ....[75]....
        /*0b4c*/ 	.word	0x000148f0
        /*0b50*/ 	.word	0x00000003
        /*0b54*/ 	.word	0x00030850
        /*0b58*/ 	.short	0x010a
        /*0b5a*/ 	.byte	0x3f
	.zero		1


	//   ....[76]....
        /*0b5c*/ 	.word	0x00014950
        /*0b60*/ 	.word	0x00000007
        /*0b64*/ 	.word	0x00030850
        /*0b68*/ 	.short	0x010a
        /*0b6a*/ 	.byte	0x3f
	.zero		1


	//   ....[77]....
        /*0b6c*/ 	.word	0x00014a50
        /*0b70*/ 	.word	0x00000000
        /*0b74*/ 	.word	0x00030840
        /*0b78*/ 	.short	0x010a
        /*0b7a*/ 	.byte	0x3f
	.zero		1


	//   ....[78]....
        /*0b7c*/ 	.word	0x00015ce0
        /*0b80*/ 	.word	0x00000011
        /*0b84*/ 	.word	0x00030820
        /*0b88*/ 	.short	0x010a
        /*0b8a*/ 	.byte	0x3f
	.zero		1


	//   ....[79]....
        /*0b8c*/ 	.word	0x00015d30
        /*0b90*/ 	.word	0x00000006
        /*0b94*/ 	.word	0x00030840
        /*0b98*/ 	.short	0x010a
        /*0b9a*/ 	.byte	0x3f
	.zero		1


	//   ....[80]....
        /*0b9c*/ 	.word	0x00016460
        /*0ba0*/ 	.word	0x00000006
        /*0ba4*/ 	.word	0x00030860
        /*0ba8*/ 	.short	0x010a
        /*0baa*/ 	.byte	0x3f
	.zero		1


	//   ....[81]....
        /*0bac*/ 	.word	0x00016ca0
        /*0bb0*/ 	.word	0x00000004
        /*0bb4*/ 	.word	0x00030860
        /*0bb8*/ 	.short	0x010a
        /*0bba*/ 	.byte	0x3f
	.zero		1


	//   ....[82]....
        /*0bbc*/ 	.word	0x00017650
        /*0bc0*/ 	.word	0x00000004
        /*0bc4*/ 	.word	0x00030820
        /*0bc8*/ 	.short	0x010a
        /*0bca*/ 	.byte	0x3f
	.zero		1


	//   ....[83]....
        /*0bcc*/ 	.word	0x000177f0
        /*0bd0*/ 	.word	0x00000005
        /*0bd4*/ 	.word	0x00030840
        /*0bd8*/ 	.short	0x010a
        /*0bda*/ 	.byte	0x3f
	.zero		1


	//   ....[84]....
        /*0bdc*/ 	.word	0x00017840
        /*0be0*/ 	.word	0x00000017
        /*0be4*/ 	.word	0x00030840
        /*0be8*/ 	.short	0x010a
        /*0bea*/ 	.byte	0x3f
	.zero		1


	//   ....[85]....
        /*0bec*/ 	.word	0x00017890
        /*0bf0*/ 	.word	0x00000005
        /*0bf4*/ 	.word	0x00030860
        /*0bf8*/ 	.short	0x010a
        /*0bfa*/ 	.byte	0x3f
	.zero		1


	//----- nvinfo : EIATTR_NUM_MBARRIERS
	.align		4
.L_177:
        /*0bfc*/ 	.byte	0x03, 0x38
        /*0bfe*/ 	.short	0x0016


	//----- nvinfo : EIATTR_EXIT_INSTR_OFFSETS
	.align		4
        /*0c00*/ 	.byte	0x04, 0x1c
        /*0c02*/ 	.short	(.L_179 - .L_178)


	//   ....[0]....
.L_178:
        /*0c04*/ 	.word	0x00000950


	//   ....[1]....
        /*0c08*/ 	.word	0x00010020


	//   ....[2]....
        /*0c0c*/ 	.word	0x00014640


	//----- nvinfo : EIATTR_MAX_THREADS
	.align		4
.L_179:
        /*0c10*/ 	.byte	0x04, 0x05
        /*0c12*/ 	.short	(.L_181 - .L_180)
.L_180:
        /*0c14*/ 	.word	0x00000180
        /*0c18*/ 	.word	0x00000001
        /*0c1c*/ 	.word	0x00000001


	//----- nvinfo : EIATTR_CRS_STACK_SIZE
	.align		4
.L_181:
        /*0c20*/ 	.byte	0x04, 0x1e
        /*0c22*/ 	.short	(.L_183 - .L_182)
.L_182:
        /*0c24*/ 	.word	0x00000000


	//----- nvinfo : EIATTR_CBANK_PARAM_SIZE
	.align		4
.L_183:
        /*0c28*/ 	.byte	0x03, 0x19
        /*0c2a*/ 	.short	0x0af0


	//----- nvinfo : EIATTR_PARAM_CBANK
	.align		4
        /*0c2c*/ 	.byte	0x04, 0x0a
        /*0c2e*/ 	.short	(.L_185 - .L_184)
	.align		4
.L_184:
        /*0c30*/ 	.word	index@(.nv.constant0._ZN7cutlass13device_kernelIN5flash11enable_sm90INS1_16FlashAttnFwdSm90INS1_25CollectiveMainloopFwdSm90ILi2EN4cute5tupleIJNS5_1CILi1EEES8_S8_EEENS6_IJNS7_ILi128EEENS7_ILi96EEENS7_ILi192EEEEEELi192ENS_6half_tEfNS_4arch4Sm90ELb0ELb1ELb0ELb0ELb1ELb0ELb0ELb1ELb1ELb1ELb0ELb0EEENS1_21CollectiveEpilogueFwdINS6_IJSA_SC_SB_EEES9_SE_SG_Li256ELb0ELb1ELb0ELb0EEENS1_30DynamicPersistentTileSchedulerILi256ELi128ELb0ELb1ELb1EEEEEEEEEvNT_6ParamsE)
        /*0c34*/ 	.short	0x0210
        /*0c36*/ 	.short	0x0af0


	//----- nvinfo : EIATTR_SW_WAR
	.align		4
.L_185:
        /*0c38*/ 	.byte	0x04, 0x36
        /*0c3a*/ 	.short	(.L_187 - .L_186)
.L_186:
        /*0c3c*/ 	.word	0x00000008
.L_187:


//--------------------- .nv.info._ZN7cutlass13device_kernelIN5flash11enable_sm90INS1_16FlashAttnFwdSm90INS1_25CollectiveMainloopFwdSm90ILi2EN4cute5tupleIJNS5_1CILi1EEES8_S8_EEENS6_IJNS7_ILi128EEENS7_ILi96EEENS7_ILi192EEEEEELi192ENS_6half_tEfNS_4arch4Sm90ELb0ELb1ELb0ELb1ELb1ELb0ELb0ELb1ELb1ELb1ELb0ELb0EEENS1_21CollectiveEpilogueFwdINS6_IJSA_SC_SB_EEES9_SE_SG_Li256ELb1ELb1ELb0ELb0EEENS1_36VarlenDynamicPersistentTileSchedulerILi128ELi96ELi256ELi128ELb0ELb1ELb1ELb1ELb0ELb1EEEEEEEEEvNT_6ParamsE --------------------------
	.section	.nv.info._ZN7cutlass13device_kernelIN5flash11enable_sm90INS1_16FlashAttnFwdSm90INS1_25CollectiveMainloopFwdSm90ILi2EN4cute5tupleIJNS5_1CILi1EEES8_S8_EEENS6_IJNS7_ILi128EEENS7_ILi96EEENS7_ILi192EEEEEELi192ENS_6half_tEfNS_4arch4Sm90ELb0ELb1ELb0ELb1ELb1ELb0ELb0ELb1ELb1ELb1ELb0ELb0EEENS1_21CollectiveEpilogueFwdINS6_IJSA_SC_SB_EEES9_SE_SG_Li256ELb1ELb1ELb0ELb0EEENS1_36VarlenDynamicPersistentTileSchedulerILi128ELi96ELi256ELi128ELb0ELb1ELb1ELb1ELb0ELb1EEEEEEEEEvNT_6ParamsE,"",@"SHT_CUDA_INFO"
	.sectionflags	@""
	.align	4


	//----- nvinfo : EIATTR_CUDA_API_VERSION
	.align		4
        /*0000*/ 	.byte	0x04, 0x37
        /*0002*/ 	.short	(.L_189 - .L_188)
.L_188:
        /*0004*/ 	.word	0x00000082


	//----- nvinfo : EIATTR_KPARAM_INFO
	.align		4
.L_189:
        /*0008*/ 	.byte	0x04, 0x17
        /*000a*/ 	.short	(.L_191 - .L_190)
.L_190:
        /*000c*/ 	.word	0x00000000
        /*0010*/ 	.short	0x0000
        /*0012*/ 	.short	0x0070
        /*0014*/ 	.byte	0x00, 0xf0, 0x01, 0x2a


	//----- nvinfo : EIATTR_SPARSE_MMA_MASK
	.align		4
.L_191:
        /*0018*/ 	.byte	0x03, 0x50
        /*001a*/ 	.short	0x0000


	//----- nvinfo : EIATTR_MAXREG_COUNT
	.align		4
        /*001c*/ 	.byte	0x03, 0x1b
        /*001e*/ 	.short	0x00a8


	//----- nvinfo : EIATTR_NUM_BARRIERS
	.align		4
        /*0020*/ 	.byte	0x02, 0x4c
        /*0022*/ 	.byte	0x09
	.zero		1


	//----- nvinfo : EIATTR_EXTERNS
	.align		4
        /*0024*/ 	.byte	0x04, 0x0f
        /*0026*/ 	.short	(.L_193 - .L_192)


	//   ....[0]....
	.align		4
.L_192:
        /*0028*/ 	.word	index@(__assertfail)


	//----- nvinfo : EIATTR_ANNOTATIONS
	.align		4
.L_193:
        /*002c*/ 	.byte	0x04, 0x55
        /*002e*/ 	.short	(.L_195 - .L_194)


	//   ....[0]....
.L_194:
        /* <DEDUP_REMOVED lines=17> */


	//----- nvinfo : EIATTR_MERCURY_ISA_VERSION
	.align		4
.L_195:
        /*0130*/ 	.byte	0x03, 0x5f
        /*0132*/ 	.short	0x0101


	//----- nvinfo : EIATTR_UNUSED_LOAD_BYTE_OFFSET
	.align		4
        /*0134*/ 	.byte	0x04, 0x44
        /*0136*/ 	.short	(.L_197 - .L_196)


	//   ....[0]....
.L_196:
        /*0138*/ 	.word	0x00000920
        /*013c*/ 	.word	0x0000fff0


	//   ....[1]....
        /*0140*/ 	.word	0x0000db50
        /*0144*/ 	.word	0x0000fff0


	//----- nvinfo : EIATTR_INT_WARP_WIDE_INSTR_OFFSETS
	.align		4
.L_197:
        /*0148*/ 	.byte	0x04, 0x31
        /*014a*/ 	.short	(.L_199 - .L_198)


	//   ....[0]....
.L_198:
        /*014c*/ 	.word	0x000000c0


	//   ....[1]....
        /*0150*/ 	.word	0x000000d0


	//   ....[2]....
        /*0154*/ 	.word	0x00000170


	//   ....[3]....
        /*0158*/ 	.word	0x000116a0


	//   ....[4]....
        /*015c*/ 	.word	0x00011730


	//   ....[5]....
        /*0160*/ 	.word	0x000145e0


	//   ....[6]....
        /*0164*/ 	.word	0x00014670


	//----- nvinfo : EIATTR_COOP_GROUP_MASK_REGIDS
	.align		4
.L_199:
        /*0168*/ 	.byte	0x04, 0x29
        /*016a*/ 	.short	(.L_201 - .L_200)


	//   ....[0]....
.L_200:
        /*016c*/ 	.word	0xffffffff


	//   ....[1]....
        /*0170*/ 	.word	0xffffffff


	//   ....[2]....
        /*0174*/ 	.word	0xffffffff


	//   ....[3]....
        /*0178*/ 	.word	0xffffffff


	//   ....[4]....
        /*017c*/ 	.word	0xffffffff


	//   ....[5]....
        /*0180*/ 	.word	0xffffffff


	//   ....[6]....
        /*0184*/ 	.word	0xffffffff


	//   ....[7]....
        /*0188*/ 	.word	0xffffffff


	//   ....[8]....
        /*018c*/ 	.word	0xffffffff


	//   ....[9]....
        /*0190*/ 	.word	0xffffffff


	//   ....[10]....
        /*0194*/ 	.word	0xffffffff


	//   ....[11]....
        /*0198*/ 	.word	0xffffffff


	//   ....[12]....
        /*019c*/ 	.word	0xffffffff


	//   ....[13]....
        /*01a0*/ 	.word	0xffffffff


	//   ....[14]....
        /*01a4*/ 	.word	0xffffffff


	//   ....[15]....
        /*01a8*/ 	.word	0xffffffff


	//   ....[16]....
        /*01ac*/ 	.word	0xffffffff


	//   ....[17]....
        /*01b0*/ 	.word	0xffffffff


	//   ....[18]....
        /*01b4*/ 	.word	0xffffffff


	//   ....[19]....
        /*01b8*/ 	.word	0xffffffff


	//   ....[20]....
        /*01bc*/ 	.word	0xffffffff


	//   ....[21]....
        /*01c0*/ 	.word	0xffffffff


	//   ....[22]....
        /*01c4*/ 	.word	0xffffffff


	//   ....[23]....
        /*01c8*/ 	.word	0xffffffff


	//   ....[24]....
        /*01cc*/ 	.word	0xffffffff


	//   ....[25]....
        /*01d0*/ 	.word	0xffffffff


	//   ....[26]....
        /*01d4*/ 	.word	0xffffffff


	//   ....[27]....
        /*01d8*/ 	.word	0xffffffff


	//   ....[28]....
        /*01dc*/ 	.word	0xffffffff


	//   ....[29]....
        /*01e0*/ 	.word	0xffffffff


	//   ....[30]....
        /*01e4*/ 	.word	0xffffffff


	//   ....[31]....
        /*01e8*/ 	.word	0xffffffff


	//   ....[32]....
        /*01ec*/ 	.word	0xffffffff


	//   ....[33]....
        /*01f0*/ 	.word	0xffffffff


	//   ....[34]....
        /*01f4*/ 	.word	0xffffffff


	//   ....[35]....
        /*01f8*/ 	.word	0xffffffff


	//   ....[36]....
        /*01fc*/ 	.word	0xffffffff


	//   ....[37]....
        /*0200*/ 	.word	0xffffffff


	//   ....[38]....
        /*0204*/ 	.word	0xffffffff


	//   ....[39]....
        /*0208*/ 	.word	0xffffffff


	//   ....[40]....
        /*020c*/ 	.word	0xffffffff


	//   ....[41]....
        /*0210*/ 	.word	0xffffffff


	//   ....[42]....
        /*0214*/ 	.word	0xffffffff


	//   ....[43]....
        /*0218*/ 	.word	0xffffffff


	//   ....[44]....
        /*021c*/ 	.word	0xffffffff


	//   ....[45]....
        /*0220*/ 	.word	0xffffffff


	//   ....[46]....
        /*0224*/ 	.word	0xffffffff


	//   ....[47]....
        /*0228*/ 	.word	0xffffffff


	//   ....[48]....
        /*022c*/ 	.word	0xffffffff


	//   ....[49]....
        /*0230*/ 	.word	0xffffffff


	//   ....[50]....
        /*0234*/ 	.word	0xffffffff


	//   ....[51]....
        /*0238*/ 	.word	0xffffffff


	//   ....[52]....
        /*023c*/ 	.word	0xffffffff


	//   ....[53]....
        /*0240*/ 	.word	0xffffffff


	//   ....[54]....
        /*0244*/ 	.word	0xffffffff


	//   ....[55]....
        /*0248*/ 	.word	0xffffffff


	//   ....[56]....
        /*024c*/ 	.word	0xffffffff


	//   ....[57]....
        /*0250*/ 	.word	0xffffffff


	//   ....[58]....
        /*0254*/ 	.word	0xffffffff


	//   ....[59]....
        /*0258*/ 	.word	0xffffffff


	//   ....[60]....
        /*025c*/ 	.word	0xffffffff


	//   ....[61]....
        /*0260*/ 	.word	0xffffffff


	//   ....[62]....
        /*0264*/ 	.word	0xffffffff


	//   ....[63]....
        /*0268*/ 	.word	0xffffffff


	//   ....[64]....
        /*026c*/ 	.word	0xffffffff


	//   ....[65]....
        /*0270*/ 	.word	0xffffffff


	//   ....[66]....
        /*0274*/ 	.word	0xffffffff


	//   ....[67]....
        /*0278*/ 	.word	0xffffffff


	//   ....[68]....
        /*027c*/ 	.word	0xffffffff


	//   ....[69]....
        /*0280*/ 	.word	0xffffffff


	//   ....[70]....
        /*0284*/ 	.word	0xffffffff


	//   ....[71]....
        /*0288*/ 	.word	0xffffffff


	//   ....[72]....
        /*028c*/ 	.word	0xffffffff


	//   ....[73]....
        /*0290*/ 	.word	0xffffffff


	//   ....[74]....
        /*0294*/ 	.word	0xffffffff


	//   ....[75]....
        /*0298*/ 	.word	0xffffffff


	//   ....[76]....
        /*029c*/ 	.word	0xffffffff


	//   ....[77]....
        /*02a0*/ 	.word	0xffffffff


	//   ....[78]....
        /*02a4*/ 	.word	0xffffffff


	//   ....[79]....
        /*02a8*/ 	.word	0xffffffff


	//   ....[80]....
        /*02ac*/ 	.word	0xffffffff


	//   ....[81]....
        /*02b0*/ 	.word	0xffffffff


	//   ....[82]....
        /*02b4*/ 	.word	0xffffffff


	//   ....[83]....
        /*02b8*/ 	.word	0xffffffff


	//   ....[84]....
        /*02bc*/ 	.word	0xffffffff


	//   ....[85]....
        /*02c0*/ 	.word	0xffffffff


	//   ....[86]....
        /*02c4*/ 	.word	0xffffffff


	//   ....[87]....
        /*02c8*/ 	.word	0xffffffff


	//   ....[88]....
        /*02cc*/ 	.word	0xffffffff


	//   ....[89]....
        /*02d0*/ 	.word	0xffffffff


	//   ....[90]....
        /*02d4*/ 	.word	0xffffffff


	//   ....[91]....
        /*02d8*/ 	.word	0xffffffff


	//   ....[92]....
        /*02dc*/ 	.word	0xffffffff


	//   ....[93]....
        /*02e0*/ 	.word	0xffffffff


	//   ....[94]....
        /*02e4*/ 	.word	0xffffffff


	//   ....[95]....
        /*02e8*/ 	.word	0xffffffff


	//   ....[96]....
        /*02ec*/ 	.word	0xffffffff


	//   ....[97]....
        /*02f0*/ 	.word	0xffffffff


	//   ....[98]....
        /*02f4*/ 	.word	0xffffffff


	//   ....[99]....
        /*02f8*/ 	.word	0xffffffff


	//   ....[100]....
        /*02fc*/ 	.word	0xffffffff


	//   ....[101]....
        /*0300*/ 	.word	0xffffffff


	//   ....[102]....
        /*0304*/ 	.word	0xffffffff


	//   ....[103]....
        /*0308*/ 	.word	0xffffffff


	//   ....[104]....
        /*030c*/ 	.word	0xffffffff


	//   ....[105]....
        /*0310*/ 	.word	0xffffffff


	//   ....[106]....
        /*0314*/ 	.word	0xffffffff


	//   ....[107]....
        /*0318*/ 	.word	0xffffffff


	//   ....[108]....
        /*031c*/ 	.word	0xffffffff


	//   ....[109]....
        /*0320*/ 	.word	0xffffffff


	//   ....[110]....
        /*0324*/ 	.word	0xffffffff


	//   ....[111]....
        /*0328*/ 	.word	0xffffffff


	//   ....[112]....
        /*032c*/ 	.word	0xffffffff


	//   ....[113]....
        /*0330*/ 	.word	0xffffffff


	//   ....[114]....
        /*0334*/ 	.word	0xffffffff


	//   ....[115]....
        /*0338*/ 	.word	0xffffffff


	//   ....[116]....
        /*033c*/ 	.word	0xffffffff


	//   ....[117]....
        /*0340*/ 	.word	0xffffffff


	//   ....[118]....
        /*0344*/ 	.word	0xffffffff


	//   ....[119]....
        /*0348*/ 	.word	0xffffffff


	//   ....[120]....
        /*034c*/ 	.word	0xffffffff


	//   ....[121]....
        /*0350*/ 	.word	0xffffffff


	//   ....[122]....
        /*0354*/ 	.word	0xffffffff


	//   ....[123]....
        /*0358*/ 	.word	0xffffffff


	//   ....[124]....
        /*035c*/ 	.word	0xffffffff


	//   ....[125]....
        /*0360*/ 	.word	0xffffffff


	//   ....[126]....
        /*0364*/ 	.word	0xffffffff


	//   ....[127]....
        /*0368*/ 	.word	0xffffffff


	//   ....[128]....
        /*036c*/ 	.word	0xffffffff


	//   ....[129]....
        /*0370*/ 	.word	0xffffffff


	//   ....[130]....
        /*0374*/ 	.word	0xffffffff


	//   ....[131]....
        /*0378*/ 	.word	0xffffffff


	//   ....[132]....
        /*037c*/ 	.word	0xffffffff


	//   ....[133]....
        /*0380*/ 	.word	0xffffffff


	//   ....[134]....
        /*0384*/ 	.word	0xffffffff


	//   ....[135]....
        /*0388*/ 	.word	0xffffffff


	//   ....[136]....
        /*038c*/ 	.word	0xffffffff


	//   ....[137]....
        /*0390*/ 	.word	0xffffffff


	//   ....[138]....
        /*0394*/ 	.word	0xffffffff


	//   ....[139]....
        /*0398*/ 	.word	0xffffffff


	//   ....[140]....
        /*039c*/ 	.word	0xffffffff


	//   ....[141]....
        /*03a0*/ 	.word	0xffffffff


	//   ....[142]....
        /*03a4*/ 	.word	0xffffffff


	//   ....[143]....
        /*03a8*/ 	.word	0xffffffff


	//   ....[144]....
        /*03ac*/ 	.word	0xffffffff


	//   ....[145]....
        /*03b0*/ 	.word	0xffffffff


	//   ....[146]....
        /*03b4*/ 	.word	0xffffffff


	//   ....[147]....
        /*03b8*/ 	.word	0xffffffff


	//   ....[148]....
        /*03bc*/ 	.word	0xffffffff


	//   ....[149]....
        /*03c0*/ 	.word	0xffffffff


	//   ....[150]....
        /*03c4*/ 	.word	0xffffffff


	//   ....[151]....
        /*03c8*/ 	.word	0x0500000f


	//   ....[152]....
        /*03cc*/ 	.word	0x0500000f


	//   ....[153]....
        /*03d0*/ 	.word	0x0500000f


	//   ....[154]....
        /*03d4*/ 	.word	0x0500000f


	//   ....[155]....
        /*03d8*/ 	.word	0x0500000f


	//   ....[156]....
        /*03dc*/ 	.word	0x0500000f


	//   ....[157]....
        /*03e0*/ 	.word	0x0500000f


	//   ....[158]....
        /*03e4*/ 	.word	0x0500000f


	//   ....[159]....
        /*03e8*/ 	.word	0x0500000f


	//   ....[160]....
        /*03ec*/ 	.word	0x0500000f


	//   ....[161]....
        /*03f0*/ 	.word	0x0500000f


	//   ....[162]....
        /*03f4*/ 	.word	0x0500000f


	//   ....[163]....
        /*03f8*/ 	.word	0x0500000f


	//   ....[164]....
        /*03fc*/ 	.word	0x0500000f


	//   ....[165]....
        /*0400*/ 	.word	0x0500000f


	//   ....[166]....
        /*0404*/ 	.word	0x0500000f


	//   ....[167]....
        /*0408*/ 	.word	0x0500000f


	//   ....[168]....
        /*040c*/ 	.word	0x0500000f


	//   ....[169]....
        /*0410*/ 	.word	0x0500000f


	//   ....[170]....
        /*0414*/ 	.word	0x0500000f


	//   ....[171]....
        /*0418*/ 	.word	0x0500000f


	//   ....[172]....
        /*041c*/ 	.word	0x0500000f


	//   ....[173]....
        /*0420*/ 	.word	0x0500000f


	//   ....[174]....
        /*0424*/ 	.word	0x0500000f


	//   ....[175]....
        /*0428*/ 	.word	0x0500000f


	//   ....[176]....
        /*042c*/ 	.word	0x0500000f


	//   ....[177]....
        /*0430*/ 	.word	0x0500000f


	//   ....[178]....
        /*0434*/ 	.word	0x0500000f


	//   ....[179]....
        /*0438*/ 	.word	0x0500000f


	//   ....[180]....
        /*043c*/ 	.word	0x0500000f


	//   ....[181]....
        /*0440*/ 	.word	0x0500000f


	//   ....[182]....
        /*0444*/ 	.word	0x0500000f


	//   ....[183]....
        /*0448*/ 	.word	0x0500000f


	//   ....[184]....
        /*044c*/ 	.word	0x0500000f


	//   ....[185]....
        /*0450*/ 	.word	0x0500000f


	//   ....[186]....
        /*0454*/ 	.word	0x0500000f


	//   ....[187]....
        /*0458*/ 	.word	0x0500000f


	//   ....[188]....
        /*045c*/ 	.word	0x0500000f


	//   ....[189]....
        /*0460*/ 	.word	0x0500000f


	//   ....[190]....
        /*0464*/ 	.word	0x0500000f


	//   ....[191]....
        /*0468*/ 	.word	0x0500000f


	//   ....[192]....
        /*046c*/ 	.word	0x0500000f


	//   ....[193]....
        /*0470*/ 	.word	0x0500000f


	//   ....[194]....
        /*0474*/ 	.word	0x0500000f


	//   ....[195]....
        /*0478*/ 	.word	0x0500000f


	//   ....[196]....
        /*047c*/ 	.word	0x0500000f


	//   ....[197]....
        /*0480*/ 	.word	0x0500000f


	//   ....[198]....
        /*0484*/ 	.word	0x0500000f


	//   ....[199]....
        /*0488*/ 	.word	0x0500000f


	//   ....[200]....
        /*048c*/ 	.word	0x0500000f


	//   ....[201]....
        /*0490*/ 	.word	0x0500000f


	//   ....[202]....
        /*0494*/ 	.word	0x0500000f


	//   ....[203]....
        /*0498*/ 	.word	0x0500000f


	//   ....[204]....
        /*049c*/ 	.word	0x0500000f


	//   ....[205]....
        /*04a0*/ 	.word	0x0500000f


	//   ....[206]....
        /*04a4*/ 	.word	0x0500000f


	//   ....[207]....
        /*04a8*/ 	.word	0x0500000f


	//   ....[208]....
        /*04ac*/ 	.word	0x0500000f


	//   ....[209]....
        /*04b0*/ 	.word	0x0500000f


	//   ....[210]....
        /*04b4*/ 	.word	0x0500000f


	//   ....[211]....
        /*04b8*/ 	.word	0x0500000f


	//   ....[212]....
        /*04bc*/ 	.word	0x0500000f


	//   ....[213]....
        /*04c0*/ 	.word	0x0500000f


	//   ....[214]....
        /*04c4*/ 	.word	0x0500000f


	//   ....[215]....
        /*04c8*/ 	.word	0x0500000f


	//   ....[216]....
        /*04cc*/ 	.word	0x0500000f


	//   ....[217]....
        /*04d0*/ 	.word	0x0500000f


	//   ....[218]....
        /*04d4*/ 	.word	0x0500000f


	//   ....[219]....
        /*04d8*/ 	.word	0x0500000f


	//   ....[220]....
        /*04dc*/ 	.word	0x0500000f


	//   ....[221]....
        /*04e0*/ 	.word	0x0500000f


	//   ....[222]....
        /*04e4*/ 	.word	0x0500000f


	//   ....[223]....
        /*04e8*/ 	.word	0x0500000f


	//   ....[224]....
        /*04ec*/ 	.word	0x0500000f


	//   ....[225]....
        /*04f0*/ 	.word	0x0500000f


	//   ....[226]....
        /*04f4*/ 	.word	0x0500000f


	//   ....[227]....
        /*04f8*/ 	.word	0x0500000f


	//   ....[228]....
        /*04fc*/ 	.word	0x0500000f


	//   ....[229]....
        /*0500*/ 	.word	0x0500000f


	//   ....[230]....
        /*0504*/ 	.word	0x0500000f


	//   ....[231]....
        /*0508*/ 	.word	0x0500000f


	//   ....[232]....
        /*050c*/ 	.word	0x0500000f


	//   ....[233]....
        /*0510*/ 	.word	0x0500000f


	//----- nvinfo : EIATTR_COOP_GROUP_INSTR_OFFSETS
	.align		4
.L_201:
        /*0514*/ 	.byte	0x04, 0x28
        /*0516*/ 	.short	(.L_203 - .L_202)


	//   ....[0]....
.L_202:
        /*0518*/ 	.word	0x00000070


	//   ....[1]....
        /*051c*/ 	.word	0x000000b0


	//   ....[2]....
        /*0520*/ 	.word	0x000002d0


	//   ....[3]....
        /*0524*/ 	.word	0x00000430


	//   ....[4]....
        /*0528*/ 	.word	0x00000550


	//   ....[5]....
        /*052c*/ 	.word	0x000006b0


	//   ....[6]....
        /*0530*/ 	.word	0x00001820


	//   ....[7]....
        /*0534*/ 	.word	0x00002290


	//   ....[8]....
        /*0538*/ 	.word	0x00002bd0


	//   ....[9]....
        /*053c*/ 	.word	0x00003220


	//   ....[10]....
        /*0540*/ 	.word	0x00003330


	//   ....[11]....
        /*0544*/ 	.word	0x00003890


	//   ....[12]....
        /*0548*/ 	.word	0x00003930


	//   ....[13]....
        /*054c*/ 	.word	0x000056c0


	//   ....[14]....
        /*0550*/ 	.word	0x000058b0


	//   ....[15]....
        /*0554*/ 	.word	0x00006730


	//   ....[16]....
        /*0558*/ 	.word	0x00006850


	//   ....[17]....
        /*055c*/ 	.word	0x00006dd0


	//   ....[18]....
        /*0560*/ 	.word	0x00006e40


	//   ....[19]....
        /*0564*/ 	.word	0x00008c10


	//   ....[20]....
        /*0568*/ 	.word	0x00008c20


	//   ....[21]....
        /*056c*/ 	.word	0x00008c60


	//   ....[22]....
        /*0570*/ 	.word	0x00008c70


	//   ....[23]....
        /*0574*/ 	.word	0x0000a880


	//   ....[24]....
        /*0578*/ 	.word	0x0000aa70


	//   ....[25]....
        /*057c*/ 	.word	0x0000b8f0


	//   ....[26]....
        /*0580*/ 	.word	0x0000ba10


	//   ....[27]....
        /*0584*/ 	.word	0x0000bf90


	//   ....[28]....
        /*0588*/ 	.word	0x0000c000


	//   ....[29]....
        /*058c*/ 	.word	0x0000d0b0


	//   ....[30]....
        /*0590*/ 	.word	0x0000d0e0


	//   ....[31]....
        /*0594*/ 	.word	0x0000d190


	//   ....[32]....
        /*0598*/ 	.word	0x0000d1a0


	//   ....[33]....
        /*059c*/ 	.word	0x0000e880


	//   ....[34]....
        /*05a0*/ 	.word	0x0000e8c0


	//   ....[35]....
        /*05a4*/ 	.word	0x0000e900


	//   ....[36]....
        /*05a8*/ 	.word	0x0000e930


	//   ....[37]....
        /*05ac*/ 	.word	0x0000f000


	//   ....[38]....
        /*05b0*/ 	.word	0x0000f040


	//   ....[39]....
        /*05b4*/ 	.word	0x0000f140


	//   ....[40]....
        /*05b8*/ 	.word	0x0000f160


	//   ....[41]....
        /*05bc*/ 	.word	0x0000f260


	//   ....[42]....
        /*05c0*/ 	.word	0x0000f280


	//   ....[43]....
        /*05c4*/ 	.word	0x0000f390


	//   ....[44]....
        /*05c8*/ 	.word	0x0000f3b0


	//   ....[45]....
        /*05cc*/ 	.word	0x0000fc00


	//   ....[46]....
        /*05d0*/ 	.word	0x0000fc20


	//   ....[47]....
        /*05d4*/ 	.word	0x0000fd20


	//   ....[48]....
        /*05d8*/ 	.word	0x0000fd40


	//   ....[49]....
        /*05dc*/ 	.word	0x0000fe40


	//   ....[50]....
        /*05e0*/ 	.word	0x0000fe60


	//   ....[51]....
        /*05e4*/ 	.word	0x0000ff70


	//   ....[52]....
        /*05e8*/ 	.word	0x0000ff90


	//   ....[53]....
        /*05ec*/ 	.word	0x00010120


	//   ....[54]....
        /*05f0*/ 	.word	0x000102d0


	//   ....[55]....
        /*05f4*/ 	.word	0x00010300


	//   ....[56]....
        /*05f8*/ 	.word	0x00010330


	//   ....[57]....
        /*05fc*/ 	.word	0x00010360


	//   ....[58]....
        /*0600*/ 	.word	0x00010390


	//   ....[59]....
        /*0604*/ 	.word	0x000103c0


	//   ....[60]....
        /*0608*/ 	.word	0x00010510


	//   ....[61]....
        /*060c*/ 	.word	0x00010540


	//   ....[62]....
        /*0610*/ 	.word	0x00010570


	//   ....[63]....
        /*0614*/ 	.word	0x000105a0


	//   ....[64]....
        /*0618*/ 	.word	0x000105d0


	//   ....[65]....
        /*061c*/ 	.word	0x00010600


	//   ....[66]....
        /*0620*/ 	.word	0x00010690


	//   ....[67]....
        /*0624*/ 	.word	0x000106f0


	//   ....[68]....
        /*0628*/ 	.word	0x00010780


	//   ....[69]....
        /*062c*/ 	.word	0x00012280


	//   ....[70]....
        /*0630*/ 	.word	0x000122a0


	//   ....[71]....
        /*0634*/ 	.word	0x00012350


	//   ....[72]....
        /*0638*/ 	.word	0x00012370


	//   ....[73]....
        /*063c*/ 	.word	0x00012410


	//   ....[74]....
        /*0640*/ 	.word	0x00012430


	//   ....[75]....
        /*0644*/ 	.word	0x000124d0


	//   ....[76]....
        /*0648*/ 	.word	0x000124f0


	//   ....[77]....
        /*064c*/ 	.word	0x00012590


	//   ....[78]....
        /*0650*/ 	.word	0x000125b0


	//   ....[79]....
        /*0654*/ 	.word	0x000125c0


	//   ....[80]....
        /*0658*/ 	.word	0x00012650


	//   ....[81]....
        /*065c*/ 	.word	0x00012d60


	//   ....[82]....
        /*0660*/ 	.word	0x00012d90


	//   ....[83]....
        /*0664*/ 	.word	0x00012db0


	//   ....[84]....
        /*0668*/ 	.word	0x00012e40


	//   ....[85]....
        /*066c*/ 	.word	0x00012e50


	//   ....[86]....
        /*0670*/ 	.word	0x00012ef0


	//   ....[87]....
        /*0674*/ 	.word	0x00012f00


	//   ....[88]....
        /*0678*/ 	.word	0x00012fa0


	//   ....[89]....
        /*067c*/ 	.word	0x00012fb0


	//   ....[90]....
        /*0680*/ 	.word	0x00013050


	//   ....[91]....
        /*0684*/ 	.word	0x00013060


	//   ....[92]....
        /*0688*/ 	.word	0x00013100


	//   ....[93]....
        /*068c*/ 	.word	0x00013110


	//   ....[94]....
        /*0690*/ 	.word	0x000131b0


	//   ....[95]....
        /*0694*/ 	.word	0x000131c0


	//   ....[96]....
        /*0698*/ 	.word	0x000131d0


	//   ....[97]....
        /*069c*/ 	.word	0x000139f0


	//   ....[98]....
        /*06a0*/ 	.word	0x00013a30


	//   ....[99]....
        /*06a4*/ 	.word	0x00013a40


	//   ....[100]....
        /*06a8*/ 	.word	0x00013aa0


	//   ....[101]....
        /*06ac*/ 	.word	0x00013ab0


	//   ....[102]....
        /*06b0*/ 	.word	0x00013b10


	//   ....[103]....
        /*06b4*/ 	.word	0x00013b40


	//   ....[104]....
        /*06b8*/ 	.word	0x00013b80


	//   ....[105]....
        /*06bc*/ 	.word	0x00013bb0


	//   ....[106]....
        /*06c0*/ 	.word	0x00013bf0


	//   ....[107]....
        /*06c4*/ 	.word	0x00013c20


	//   ....[108]....
        /*06c8*/ 	.word	0x00013c60


	//   ....[109]....
        /*06cc*/ 	.word	0x00013ef0


	//   ....[110]....
        /*06d0*/ 	.word	0x00013f10


	//   ....[111]....
        /*06d4*/ 	.word	0x00013fb0


	//   ....[112]....
        /*06d8*/ 	.word	0x00013fc0


	//   ....[113]....
        /*06dc*/ 	.word	0x00014050


	//   ....[114]....
        /*06e0*/ 	.word	0x00014060


	//   ....[115]....
        /*06e4*/ 	.word	0x000140f0


	//   ....[116]....
        /*06e8*/ 	.word	0x00014100


	//   ....[117]....
        /*06ec*/ 	.word	0x00014190


	//   ....[118]....
        /*06f0*/ 	.word	0x000141a0


	//   ....[119]....
        /*06f4*/ 	.word	0x000141b0


	//   ....[120]....
        /*06f8*/ 	.word	0x00014240


	//   ....[121]....
        /*06fc*/ 	.word	0x000147d0


	//   ....[122]....
        /*0700*/ 	.word	0x00014810


	//   ....[123]....
        /*0704*/ 	.word	0x00014850


	//   ....[124]....
        /*0708*/ 	.word	0x00014880


	//   ....[125]....
        /*070c*/ 	.word	0x00014910


	//   ....[126]....
        /*0710*/ 	.word	0x00014940


	//   ....[127]....
        /*0714*/ 	.word	0x000149b0


	//   ....[128]....
        /*0718*/ 	.word	0x000149e0


	//   ....[129]....
        /*071c*/ 	.word	0x00014a50


	//   ....[130]....
        /*0720*/ 	.word	0x00014a80


	//   ....[131]....
        /*0724*/ 	.word	0x00014ab0


	//   ....[132]....
        /*0728*/ 	.word	0x00014b00


	//   ....[133]....
        /*072c*/ 	.word	0x00014ef0


	//   ....[134]....
        /*0730*/ 	.word	0x00014f20


	//   ....[135]....
        /*0734*/ 	.word	0x00014f50


	//   ....[136]....
        /*0738*/ 	.word	0x00014f80


	//   ....[137]....
        /*073c*/ 	.word	0x00014fb0


	//   ....[138]....
        /*0740*/ 	.word	0x00014fe0


	//   ....[139]....
        /*0744*/ 	.word	0x00015010


	//   ....[140]....
        /*0748*/ 	.word	0x00015040


	//   ....[141]....
        /*074c*/ 	.word	0x000151c0


	//   ....[142]....
        /*0750*/ 	.word	0x000151f0


	//   ....[143]....
        /*0754*/ 	.word	0x00015220


	//   ....[144]....
        /*0758*/ 	.word	0x00015250


	//   ....[145]....
        /*075c*/ 	.word	0x00015280


	//   ....[146]....
        /*0760*/ 	.word	0x000152b0


	//   ....[147]....
        /*0764*/ 	.word	0x00015370


	//   ....[148]....
        /*0768*/ 	.word	0x00015390


	//   ....[149]....
        /*076c*/ 	.word	0x00015400


	//   ....[150]....
        /*0770*/ 	.word	0x00015aa0


	//   ....[151]....
        /*0774*/ 	.word	0x00016100


	//   ....[152]....
        /*0778*/ 	.word	0x000161f0


	//   ....[153]....
        /*077c*/ 	.word	0x00016290


	//   ....[154]....
        /*0780*/ 	.word	0x000162f0


	//   ....[155]....
        /*0784*/ 	.word	0x00016400


	//   ....[156]....
        /*0788*/ 	.word	0x00016470


	//   ....[157]....
        /*078c*/ 	.word	0x00016580


	//   ....[158]....
        /*0790*/ 	.word	0x000165f0


	//   ....[159]....
        /*0794*/ 	.word	0x00016700


	//   ....[160]....
        /*0798*/ 	.word	0x00016770


	//   ....[161]....
        /*079c*/ 	.word	0x00016880


	//   ....[162]....
        /*07a0*/ 	.word	0x000168f0


	//   ....[163]....
        /*07a4*/ 	.word	0x00016990


	//   ....[164]....
        /*07a8*/ 	.word	0x00016aa0


	//   ....[165]....
        /*07ac*/ 	.word	0x00016b10


	//   ....[166]....
        /*07b0*/ 	.word	0x00016b70


	//   ....[167]....
        /*07b4*/ 	.word	0x00016c60


	//   ....[168]....
        /*07b8*/ 	.word	0x00016cc0


	//   ....[169]....
        /*07bc*/ 	.word	0x00016dd0


	//   ....[170]....
        /*07c0*/ 	.word	0x00016e30


	//   ....[171]....
        /*07c4*/ 	.word	0x00016f40


	//   ....[172]....
        /*07c8*/ 	.word	0x00016fa0


	//   ....[173]....
        /*07cc*/ 	.word	0x000170b0


	//   ....[174]....
        /*07d0*/ 	.word	0x00017110


	//   ....[175]....
        /*07d4*/ 	.word	0x00017220


	//   ....[176]....
        /*07d8*/ 	.word	0x00017280


	//   ....[177]....
        /*07dc*/ 	.word	0x00017390


	//   ....[178]....
        /*07e0*/ 	.word	0x000173f0


	//   ....[179]....
        /*07e4*/ 	.word	0x000174e0


	//   ....[180]....
        /*07e8*/ 	.word	0x00017610


	//   ....[181]....
        /*07ec*/ 	.word	0x000176e0


	//   ....[182]....
        /*07f0*/ 	.word	0x00017750


	//   ....[183]....
        /*07f4*/ 	.word	0x00017820


	//   ....[184]....
        /*07f8*/ 	.word	0x00017880


	//   ....[185]....
        /*07fc*/ 	.word	0x00017950


	//   ....[186]....
        /*0800*/ 	.word	0x000179b0


	//   ....[187]....
        /*0804*/ 	.word	0x00017a80


	//   ....[188]....
        /*0808*/ 	.word	0x00017ae0


	//   ....[189]....
        /*080c*/ 	.word	0x00017bb0


	//   ....[190]....
        /*0810*/ 	.word	0x00017c10


	//   ....[191]....
        /*0814*/ 	.word	0x00017cf0


	//   ....[192]....
        /*0818*/ 	.word	0x00017de0


	//   ....[193]....
        /*081c*/ 	.word	0x00017e80


	//   ....[194]....
        /*0820*/ 	.word	0x00017ee0


	//   ....[195]....
        /*0824*/ 	.word	0x00017fe0


	//   ....[196]....
        /*0828*/ 	.word	0x00018040


	//   ....[197]....
        /*082c*/ 	.word	0x00018140


	//   ....[198]....
        /*0830*/ 	.word	0x000181a0


	//   ....[199]....
        /*0834*/ 	.word	0x000182a0


	//   ....[200]....
        /*0838*/ 	.word	0x00018300


	//   ....[201]....
        /*083c*/ 	.word	0x00018400


	//   ....[202]....
        /*0840*/ 	.word	0x00018460


	//   ....[203]....
        /*0844*/ 	.word	0x00018530


	//   ....[204]....
        /*0848*/ 	.word	0x00018680


	//   ....[205]....
        /*084c*/ 	.word	0x00018720


	//   ....[206]....
        /*0850*/ 	.word	0x00018800


	//   ....[207]....
        /*0854*/ 	.word	0x000188d0


	//   ....[208]....
        /*0858*/ 	.word	0x00018930


	//   ....[209]....
        /*085c*/ 	.word	0x00018a20


	//   ....[210]....
        /*0860*/ 	.word	0x00018a80


	//   ....[211]....
        /*0864*/ 	.word	0x00018b70


	//   ....[212]....
        /*0868*/ 	.word	0x00018bd0


	//   ....[213]....
        /*086c*/ 	.word	0x00018cc0


	//   ....[214]....
        /*0870*/ 	.word	0x00018d20


	//   ....[215]....
        /*0874*/ 	.word	0x00018e00


	//   ....[216]....
        /*0878*/ 	.word	0x00018e90


	//   ....[217]....
        /*087c*/ 	.word	0x00018f30


	//   ....[218]....
        /*0880*/ 	.word	0x00019050


	//   ....[219]....
        /*0884*/ 	.word	0x000190c0


	//   ....[220]....
        /*0888*/ 	.word	0x00019130


	//   ....[221]....
        /*088c*/ 	.word	0x000191a0


	//   ....[222]....
        /*0890*/ 	.word	0x00019210


	//   ....[223]....
        /*0894*/ 	.word	0x00019290


	//   ....[224]....
        /*0898*/ 	.word	0x00019320


	//   ....[225]....
        /*089c*/ 	.word	0x000193b0


	//   ....[226]....
        /*08a0*/ 	.word	0x00019420


	//   ....[227]....
        /*08a4*/ 	.word	0x00019490


	//   ....[228]....
        /*08a8*/ 	.word	0x00019500


	//   ....[229]....
        /*08ac*/ 	.word	0x00019580


	//   ....[230]....
        /*08b0*/ 	.word	0x000195f0


	//   ....[231]....
        /*08b4*/ 	.word	0x00019690


	//   ....[232]....
        /*08b8*/ 	.word	0x00019720


	//   ....[233]....
        /*08bc*/ 	.word	0x00019840


	//----- nvinfo : EIATTR_REG_RECONFIG
	.align		4
.L_203:
        /*08c0*/ 	.byte	0x01, 0x54
	.zero		2


	//----- nvinfo : EIATTR_SYSCALL_OFFSETS
	.align		4
        /*08c4*/ 	.byte	0x04, 0x46
        /*08c6*/ 	.short	(.L_205 - .L_204)


	//   ....[0]....
.L_204:
        /*08c8*/ 	.word	0x00001a00


	//   ....[1]....
        /*08cc*/ 	.word	0x00011890


	//   ....[2]....
        /*08d0*/ 	.word	0x000119e0


	//   ....[3]....
        /*08d4*/ 	.word	0x00011ad0


	//   ....[4]....
        /*08d8*/ 	.word	0x000129a0


	//----- nvinfo : EIATTR_MBARRIER_INSTR_OFFSETS
	.align		4
.L_205:
        /*08dc*/ 	.byte	0x04, 0x39
        /*08de*/ 	.short	(.L_207 - .L_206)


	//   ....[0]....
.L_206:
        /*08e0*/ 	.word	0x00000180
        /*08e4*/ 	.word	0x000000ff
        /*08e8*/ 	.word	0x00030800
        /*08ec*/ 	.short	0x0100
        /*08ee*/ 	.byte	0x08
	.zero		1


	//   ....[1]....
        /*08f0*/ 	.word	0x00000190
        /*08f4*/ 	.word	0x000000ff
        /*08f8*/ 	.word	0x00030820
        /*08fc*/ 	.short	0x0100
        /*08fe*/ 	.byte	0x08
	.zero		1


	//   ....[2]....
        /*0900*/ 	.word	0x00000280
        /*0904*/ 	.word	0x000000ff
        /*0908*/ 	.word	0x00030830
        /*090c*/ 	.short	0x0100
        /*090e*/ 	.byte	0x08
	.zero		1


	//   ....[3]....
        /*0910*/ 	.word	0x00000290
        /*0914*/ 	.word	0x000000ff
        /*0918*/ 	.word	0x00030840
        /*091c*/ 	.short	0x0100
        /*091e*/ 	.byte	0x08
	.zero		1


	//   ....[4]....
        /*0920*/ 	.word	0x000002a0
        /*0924*/ 	.word	0x000000ff
        /*0928*/ 	.word	0x00030838
        /*092c*/ 	.short	0x0100
        /*092e*/ 	.byte	0x08
	.zero		1


	//   ....[5]....
        /*0930*/ 	.word	0x000002b0
        /*0934*/ 	.word	0x000000ff
        /*0938*/ 	.word	0x00030848
        /*093c*/ 	.short	0x0100
        /*093e*/ 	.byte	0x08
	.zero		1


	//   ....[6]....
        /*0940*/ 	.word	0x000003e0
        /*0944*/ 	.word	0x000000ff
        /*0948*/ 	.word	0x00030850
        /*094c*/ 	.short	0x0100
        /*094e*/ 	.byte	0x08
	.zero		1


	//   ....[7]....
        /*0950*/ 	.word	0x000003f0
        /*0954*/ 	.word	0x000000ff
        /*0958*/ 	.word	0x00030860
        /*095c*/ 	.short	0x0100
        /*095e*/ 	.byte	0x08
	.zero		1


	//   ....[8]....
        /*0960*/ 	.word	0x00000400
        /*0964*/ 	.word	0x000000ff
        /*0968*/ 	.word	0x00030858
        /*096c*/ 	.short	0x0100
        /*096e*/ 	.byte	0x08
	.zero		1


	//   ....[9]....
        /*0970*/ 	.word	0x00000410
        /*0974*/ 	.word	0x000000ff
        /*0978*/ 	.word	0x00030868
        /*097c*/ 	.short	0x0100
        /*097e*/ 	.byte	0x08
	.zero		1


	//   ....[10]....
        /*0980*/ 	.word	0x00000500
        /*0984*/ 	.word	0x000000ff
        /*0988*/ 	.word	0x00030870
        /*098c*/ 	.short	0x0100
        /*098e*/ 	.byte	0x06
	.zero		1


	//   ....[11]....
        /*0990*/ 	.word	0x00000510
        /*0994*/ 	.word	0x000000ff
        /*0998*/ 	.word	0x00030880
        /*099c*/ 	.short	0x0100
        /*099e*/ 	.byte	0x06
	.zero		1


	//   ....[12]....
        /*09a0*/ 	.word	0x00000520
        /*09a4*/ 	.word	0x000000ff
        /*09a8*/ 	.word	0x00030878
        /*09ac*/ 	.short	0x0100
        /*09ae*/ 	.byte	0x06
	.zero		1


	//   ....[13]....
        /*09b0*/ 	.word	0x00000530
        /*09b4*/ 	.word	0x000000ff
        /*09b8*/ 	.word	0x00030888
        /*09bc*/ 	.short	0x0100
        /*09be*/ 	.byte	0x06
	.zero		1


	//   ....[14]....
        /*09c0*/ 	.word	0x00000660
        /*09c4*/ 	.word	0x000000ff
        /*09c8*/ 	.word	0x00030890
        /*09cc*/ 	.short	0x0100
        /*09ce*/ 	.byte	0x08
	.zero		1


	//   ....[15]....
        /*09d0*/ 	.word	0x00000670
        /*09d4*/ 	.word	0x000000ff
        /*09d8*/ 	.word	0x000308a0
        /*09dc*/ 	.short	0x0100
        /*09de*/ 	.byte	0x08
	.zero		1


	//   ....[16]....
        /*09e0*/ 	.word	0x00000680
        /*09e4*/ 	.word	0x000000ff
        /*09e8*/ 	.word	0x00030898
        /*09ec*/ 	.short	0x0100
        /*09ee*/ 	.byte	0x08
	.zero		1


	//   ....[17]....
        /*09f0*/ 	.word	0x00000690
        /*09f4*/ 	.word	0x000000ff
        /*09f8*/ 	.word	0x000308a8
        /*09fc*/ 	.short	0x0100
        /*09fe*/ 	.byte	0x08
	.zero		1


	//   ....[18]....
        /*0a00*/ 	.word	0x000007c0
        /*0a04*/ 	.word	0x000000ff
        /*0a08*/ 	.word	0x000308b0
        /*0a0c*/ 	.short	0x0100
        /*0a0e*/ 	.byte	0x08
	.zero		1


	//   ....[19]....
        /*0a10*/ 	.word	0x000007d0
        /*0a14*/ 	.word	0x000000ff
        /*0a18*/ 	.word	0x000308c0
        /*0a1c*/ 	.short	0x0100
        /*0a1e*/ 	.byte	0x08
	.zero		1


	//   ....[20]....
        /*0a20*/ 	.word	0x000007e0
        /*0a24*/ 	.word	0x000000ff
        /*0a28*/ 	.word	0x000308b8
        /*0a2c*/ 	.short	0x0100
        /*0a2e*/ 	.byte	0x08
	.zero		1


	//   ....[21]....
        /*0a30*/ 	.word	0x000007f0
        /*0a34*/ 	.word	0x000000ff
        /*0a38*/ 	.word	0x000308c8
        /*0a3c*/ 	.short	0x0100
        /*0a3e*/ 	.byte	0x08
	.zero		1


	//   ....[22]....
        /*0a40*/ 	.word	0x00001a60
        /*0a44*/ 	.word	0x000000ff
        /*0a48*/ 	.word	0x00030800
        /*0a4c*/ 	.short	0x010a
        /*0a4e*/ 	.byte	0x28
	.zero		1


	//   ....[23]....
        /*0a50*/ 	.word	0x00001ae0
        /*0a54*/ 	.word	0x00000003
        /*0a58*/ 	.word	0x00030830
        /*0a5c*/ 	.short	0x010a
        /*0a5e*/ 	.byte	0x3f
	.zero		1


	//   ....[24]....
        /*0a60*/ 	.word	0x00001b20
        /*0a64*/ 	.word	0x00000003
        /*0a68*/ 	.word	0x00030830
        /*0a6c*/ 	.short	0x010a
        /*0a6e*/ 	.byte	0x3f
	.zero		1


	//   ....[25]....
        /*0a70*/ 	.word	0x00002220
        /*0a74*/ 	.word	0x000000ff
        /*0a78*/ 	.word	0x00000000
        /*0a7c*/ 	.short	0x0101
        /*0a7e*/ 	.byte	0x04
	.zero		1


	//   ....[26]....
        /*0a80*/ 	.word	0x00004830
        /*0a84*/ 	.word	0x000000ff
        /*0a88*/ 	.word	0x00030830
        /*0a8c*/ 	.short	0x010a
        /*0a8e*/ 	.byte	0x06
	.zero		1


	//   ....[27]....
        /*0a90*/ 	.word	0x00004870
        /*0a94*/ 	.word	0x000000ff
        /*0a98*/ 	.word	0x00030830
        /*0a9c*/ 	.short	0x010a
        /*0a9e*/ 	.byte	0x06
	.zero		1


	//   ....[28]....
        /*0aa0*/ 	.word	0x00005330
        /*0aa4*/ 	.word	0x000000ff
        /*0aa8*/ 	.word	0x00030850
        /*0aac*/ 	.short	0x010a
        /*0aae*/ 	.byte	0x05
	.zero		1


	//   ....[29]....
        /*0ab0*/ 	.word	0x00005370
        /*0ab4*/ 	.word	0x000000ff
        /*0ab8*/ 	.word	0x00030850
        /*0abc*/ 	.short	0x010a
        /*0abe*/ 	.byte	0x05
	.zero		1


	//   ....[30]....
        /*0ac0*/ 	.word	0x00005680
        /*0ac4*/ 	.word	0x000000ff
        /*0ac8*/ 	.word	0x00000000
        /*0acc*/ 	.short	0x0101
        /*0ace*/ 	.byte	0x06
	.zero		1


	//   ....[31]....
        /*0ad0*/ 	.word	0x000076a0
        /*0ad4*/ 	.word	0x000000ff
        /*0ad8*/ 	.word	0x00000000
        /*0adc*/ 	.short	0x0101
        /*0ade*/ 	.byte	0x05
	.zero		1


	//   ....[32]....
        /*0ae0*/ 	.word	0x00007b20
        /*0ae4*/ 	.word	0x000000ff
        /*0ae8*/ 	.word	0x00030830
        /*0aec*/ 	.short	0x010a
        /*0aee*/ 	.byte	0x06
	.zero		1


	//   ....[33]....
        /*0af0*/ 	.word	0x00007b60
        /*0af4*/ 	.word	0x000000ff
        /*0af8*/ 	.word	0x00030830
        /*0afc*/ 	.short	0x010a
        /*0afe*/ 	.byte	0x06
	.zero		1


	//   ....[34]....
        /*0b00*/ 	.word	0x00008620
        /*0b04*/ 	.word	0x000000ff
        /*0b08*/ 	.word	0x00030850
        /*0b0c*/ 	.short	0x010a
        /*0b0e*/ 	.byte	0x05
	.zero		1


	//   ....[35]....
        /*0b10*/ 	.word	0x00008660
        /*0b14*/ 	.word	0x000000ff
        /*0b18*/ 	.word	0x00030850
        /*0b1c*/ 	.short	0x010a
        /*0b1e*/ 	.byte	0x05
	.zero		1


	//   ....[36]....
        /*0b20*/ 	.word	0x00008980
        /*0b24*/ 	.word	0x000000ff
        /*0b28*/ 	.word	0x00000000
        /*0b2c*/ 	.short	0x0101
        /*0b2e*/ 	.byte	0x06
	.zero		1


	//   ....[37]....
        /*0b30*/ 	.word	0x00009700
        /*0b34*/ 	.word	0x000000ff
        /*0b38*/ 	.word	0x00000000
        /*0b3c*/ 	.short	0x0101
        /*0b3e*/ 	.byte	0x05
	.zero		1


	//   ....[38]....
        /*0b40*/ 	.word	0x000099a0
        /*0b44*/ 	.word	0x000000ff
        /*0b48*/ 	.word	0x00030830
        /*0b4c*/ 	.short	0x010a
        /*0b4e*/ 	.byte	0x05
	.zero		1


	//   ....[39]....
        /*0b50*/ 	.word	0x000099e0
        /*0b54*/ 	.word	0x000000ff
        /*0b58*/ 	.word	0x00030830
        /*0b5c*/ 	.short	0x010a
        /*0b5e*/ 	.byte	0x05
	.zero		1


	//   ....[40]....
        /*0b60*/ 	.word	0x0000a4a0
        /*0b64*/ 	.word	0x000000ff
        /*0b68*/ 	.word	0x00030850
        /*0b6c*/ 	.short	0x010a
        /*0b6e*/ 	.byte	0x05
	.zero		1


	//   ....[41]....
        /*0b70*/ 	.word	0x0000a4e0
        /*0b74*/ 	.word	0x000000ff
        /*0b78*/ 	.word	0x00030850
        /*0b7c*/ 	.short	0x010a
        /*0b7e*/ 	.byte	0x05
	.zero		1


	//   ....[42]....
        /*0b80*/ 	.word	0x0000a830
        /*0b84*/ 	.word	0x000000ff
        /*0b88*/ 	.word	0x00000000
        /*0b8c*/ 	.short	0x0101
        /*0b8e*/ 	.byte	0x04
	.zero		1


	//   ....[43]....
        /*0b90*/ 	.word	0x0000c860
        /*0b94*/ 	.word	0x000000ff
        /*0b98*/ 	.word	0x00000000
        /*0b9c*/ 	.short	0x0101
        /*0b9e*/ 	.byte	0x05
	.zero		1


	//   ....[44]....
        /*0ba0*/ 	.word	0x0000d020
        /*0ba4*/ 	.word	0x000000ff
        /*0ba8*/ 	.word	0x00030850
        /*0bac*/ 	.short	0x010a
        /*0bae*/ 	.byte	0x05
	.zero		1


	//   ....[45]....
        /*0bb0*/ 	.word	0x0000d060
        /*0bb4*/ 	.word	0x000000ff
        /*0bb8*/ 	.word	0x00030850
        /*0bbc*/ 	.short	0x010a
        /*0bbe*/ 	.byte	0x05
	.zero		1


	//   ....[46]....
        /*0bc0*/ 	.word	0x0000d530
        /*0bc4*/ 	.word	0x000000ff
        /*0bc8*/ 	.word	0x00000000
        /*0bcc*/ 	.short	0x0101
        /*0bce*/ 	.byte	0x04
	.zero		1


	//   ....[47]....
        /*0bd0*/ 	.word	0x0000f030
        /*0bd4*/ 	.word	0x00000011
        /*0bd8*/ 	.word	0x00000000
        /*0bdc*/ 	.short	0x0101
        /*0bde*/ 	.byte	0x3f
	.zero		1


	//   ....[48]....
        /*0be0*/ 	.word	0x00012060
        /*0be4*/ 	.word	0x00000007
        /*0be8*/ 	.word	0x00030840
        /*0bec*/ 	.short	0x010a
        /*0bee*/ 	.byte	0x3f
	.zero		1


	//   ....[49]....
        /*0bf0*/ 	.word	0x00012710
        /*0bf4*/ 	.word	0x00000007
        /*0bf8*/ 	.word	0x00030830
        /*0bfc*/ 	.short	0x0107
        /*0bfe*/ 	.byte	0x3f
	.zero		1


	//   ....[50]....
        /*0c00*/ 	.word	0x000127d0
        /*0c04*/ 	.word	0x00000007
        /*0c08*/ 	.word	0x00030830
        /*0c0c*/ 	.short	0x0101
        /*0c0e*/ 	.byte	0x3f
	.zero		1


	//   ....[51]....
        /*0c10*/ 	.word	0x00013320
        /*0c14*/ 	.word	0x00000011
        /*0c18*/ 	.word	0x00030800
        /*0c1c*/ 	.short	0x0107
        /*0c1e*/ 	.byte	0x3f
	.zero		1


	//   ....[52]....
        /*0c20*/ 	.word	0x00013440
        /*0c24*/ 	.word	0x00000011
        /*0c28*/ 	.word	0x00030800
        /*0c2c*/ 	.short	0x0101
        /*0c2e*/ 	.byte	0x3f
	.zero		1


	//   ....[53]....
        /*0c30*/ 	.word	0x00013460
        /*0c34*/ 	.word	0x00000011
        /*0c38*/ 	.word	0x00030820
        /*0c3c*/ 	.short	0x010a
        /*0c3e*/ 	.byte	0x3f
	.zero		1


	//   ....[54]....
        /*0c40*/ 	.word	0x00013830
        /*0c44*/ 	.word	0x00000007
        /*0c48*/ 	.word	0x00030840
        /*0c4c*/ 	.short	0x010a
        /*0c4e*/ 	.byte	0x3f
	.zero		1


	//   ....[55]....
        /*0c50*/ 	.word	0x00013d10
        /*0c54*/ 	.word	0x00000007
        /*0c58*/ 	.word	0x00030830
        /*0c5c*/ 	.short	0x0107
        /*0c5e*/ 	.byte	0x3f
	.zero		1


	//   ....[56]....
        /*0c60*/ 	.word	0x00013dd0
        /*0c64*/ 	.word	0x00000007
        /*0c68*/ 	.word	0x00030830
        /*0c6c*/ 	.short	0x0101
        /*0c6e*/ 	.byte	0x3f
	.zero		1


	//   ....[57]....
        /*0c70*/ 	.word	0x00013e30
        /*0c74*/ 	.word	0x00000006
        /*0c78*/ 	.word	0x00030860
        /*0c7c*/ 	.short	0x010a
        /*0c7e*/ 	.byte	0x3f
	.zero		1


	//   ....[58]....
        /*0c80*/ 	.word	0x000143a0
        /*0c84*/ 	.word	0x00000006
        /*0c88*/ 	.word	0x00030850
        /*0c8c*/ 	.short	0x0107
        /*0c8e*/ 	.byte	0x3f
	.zero		1


	//   ....[59]....
        /*0c90*/ 	.word	0x00014500
        /*0c94*/ 	.word	0x00000006
        /*0c98*/ 	.word	0x00030850
        /*0c9c*/ 	.short	0x0101
        /*0c9e*/ 	.byte	0x3f
	.zero		1


	//   ....[60]....
        /*0ca0*/ 	.word	0x00014720
        /*0ca4*/ 	.word	0x00000000
        /*0ca8*/ 	.word	0x00030860
        /*0cac*/ 	.short	0x010a
        /*0cae*/ 	.byte	0x3f
	.zero		1


	//   ....[61]....
        /*0cb0*/ 	.word	0x00014c30
        /*0cb4*/ 	.word	0x00000000
        /*0cb8*/ 	.word	0x00030850
        /*0cbc*/ 	.short	0x0107
        /*0cbe*/ 	.byte	0x3f
	.zero		1


	//   ....[62]....
        /*0cc0*/ 	.word	0x00014cf0
        /*0cc4*/ 	.word	0x00000000
        /*0cc8*/ 	.word	0x00030850
        /*0ccc*/ 	.short	0x0101
        /*0cce*/ 	.byte	0x3f
	.zero		1


	//   ....[63]....
        /*0cd0*/ 	.word	0x00015a20
        /*0cd4*/ 	.word	0x00000004
        /*0cd8*/ 	.word	0x00030820
        /*0cdc*/ 	.short	0x010a
        /*0cde*/ 	.byte	0x3f
	.zero		1


	//   ....[64]....
        /*0ce0*/ 	.word	0x00015ba0
        /*0ce4*/ 	.word	0x00000005
        /*0ce8*/ 	.word	0x00030840
        /*0cec*/ 	.short	0x010a
        /*0cee*/ 	.byte	0x3f
	.zero		1


	//   ....[65]....
        /*0cf0*/ 	.word	0x00015c40
        /*0cf4*/ 	.word	0x00000017
        /*0cf8*/ 	.word	0x00030840
        /*0cfc*/ 	.short	0x010a
        /*0cfe*/ 	.byte	0x3f
	.zero		1


	//   ....[66]....
        /*0d00*/ 	.word	0x00015c80
        /*0d04*/ 	.word	0x00000005
        /*0d08*/ 	.word	0x00030860
        /*0d0c*/ 	.short	0x010a
        /*0d0e*/ 	.byte	0x3f
	.zero		1


	//   ....[67]....
        /*0d10*/ 	.word	0x00015cc0
        /*0d14*/ 	.word	0x00000017
        /*0d18*/ 	.word	0x00030860
        /*0d1c*/ 	.short	0x010a
        /*0d1e*/ 	.byte	0x3f
	.zero		1


	//   ....[68]....
        /*0d20*/ 	.word	0x00015d30
        /*0d24*/ 	.word	0x00000003
        /*0d28*/ 	.word	0x00030800
        /*0d2c*/ 	.short	0x010a
        /*0d2e*/ 	.byte	0x3f
	.zero		1


	//   ....[69]....
        /*0d30*/ 	.word	0x00015d80
        /*0d34*/ 	.word	0x00000003
        /*0d38*/ 	.word	0x00030830
        /*0d3c*/ 	.short	0x010a
        /*0d3e*/ 	.byte	0x3f
	.zero		1


	//   ....[70]....
        /*0d40*/ 	.word	0x00015de0
        /*0d44*/ 	.word	0x00000005
        /*0d48*/ 	.word	0x00030830
        /*0d4c*/ 	.short	0x010a
        /*0d4e*/ 	.byte	0x3f
	.zero		1


	//   ....[71]....
        /*0d50*/ 	.word	0x00015e40
        /*0d54*/ 	.word	0x00000003
        /*0d58*/ 	.word	0x00030850
        /*0d5c*/ 	.short	0x010a
        /*0d5e*/ 	.byte	0x3f
	.zero		1


	//   ....[72]....
        /*0d60*/ 	.word	0x00015ea0
        /*0d64*/ 	.word	0x00000005
        /*0d68*/ 	.word	0x00030830
        /*0d6c*/ 	.short	0x010a
        /*0d6e*/ 	.byte	0x3f
	.zero		1


	//   ....[73]....
        /*0d70*/ 	.word	0x00015f00
        /*0d74*/ 	.word	0x00000003
        /*0d78*/ 	.word	0x00030850
        /*0d7c*/ 	.short	0x010a
        /*0d7e*/ 	.byte	0x3f
	.zero		1


	//   ....[74]....
        /*0d80*/ 	.word	0x00015f60
        /*0d84*/ 	.word	0x00000005
        /*0d88*/ 	.word	0x00030830
        /*0d8c*/ 	.short	0x010a
        /*0d8e*/ 	.byte	0x3f
	.zero		1


	//   ....[75]....
        /*0d90*/ 	.word	0x00015fc0
        /*0d94*/ 	.word	0x00000003
        /*0d98*/ 	.word	0x00030850
        /*0d9c*/ 	.short	0x010a
        /*0d9e*/ 	.byte	0x3f
	.zero		1


	//   ....[76]....
        /*0da0*/ 	.word	0x00016020
        /*0da4*/ 	.word	0x00000003
        /*0da8*/ 	.word	0x00030850
        /*0dac*/ 	.short	0x010a
        /*0dae*/ 	.byte	0x3f
	.zero		1


	//   ....[77]....
        /*0db0*/ 	.word	0x00016140
        /*0db4*/ 	.word	0x00000007
        /*0db8*/ 	.word	0x00030840
        /*0dbc*/ 	.short	0x010a
        /*0dbe*/ 	.byte	0x3f
	.zero		1


	//   ....[78]....
        /*0dc0*/ 	.word	0x00017510
        /*0dc4*/ 	.word	0x00000011
        /*0dc8*/ 	.word	0x00030820
        /*0dcc*/ 	.short	0x010a
        /*0dce*/ 	.byte	0x3f
	.zero		1


	//   ....[79]....
        /*0dd0*/ 	.word	0x00017560
        /*0dd4*/ 	.word	0x00000007
        /*0dd8*/ 	.word	0x00030840
        /*0ddc*/ 	.short	0x010a
        /*0dde*/ 	.byte	0x3f
	.zero		1


	//   ....[80]....
        /*0de0*/ 	.word	0x00017d30
        /*0de4*/ 	.word	0x00000006
        /*0de8*/ 	.word	0x00030860
        /*0dec*/ 	.short	0x010a
        /*0dee*/ 	.byte	0x3f
	.zero		1


	//   ....[81]....
        /*0df0*/ 	.word	0x000185d0
        /*0df4*/ 	.word	0x00000000
        /*0df8*/ 	.word	0x00030860
        /*0dfc*/ 	.short	0x010a
        /*0dfe*/ 	.byte	0x3f
	.zero		1


	//   ....[82]....
        /*0e00*/ 	.word	0x00019760
        /*0e04*/ 	.word	0x00000004
        /*0e08*/ 	.word	0x00030820
        /*0e0c*/ 	.short	0x010a
        /*0e0e*/ 	.byte	0x3f
	.zero		1


	//   ....[83]....
        /*0e10*/ 	.word	0x00019900
        /*0e14*/ 	.word	0x00000005
        /*0e18*/ 	.word	0x00030840
        /*0e1c*/ 	.short	0x010a
        /*0e1e*/ 	.byte	0x3f
	.zero		1


	//   ....[84]....
        /*0e20*/ 	.word	0x00019950
        /*0e24*/ 	.word	0x00000017
        /*0e28*/ 	.word	0x00030840
        /*0e2c*/ 	.short	0x010a
        /*0e2e*/ 	.byte	0x3f
	.zero		1


	//   ....[85]....
        /*0e30*/ 	.word	0x000199a0
        /*0e34*/ 	.word	0x00000005
        /*0e38*/ 	.word	0x00030860
        /*0e3c*/ 	.short	0x010a
        /*0e3e*/ 	.byte	0x3f
	.zero		1


	//----- nvinfo : EIATTR_NUM_MBARRIERS
	.align		4
.L_207:
        /*0e40*/ 	.byte	0x03, 0x38
        /*0e42*/ 	.short	0x0016


	//----- nvinfo : EIATTR_EXIT_INSTR_OFFSETS
	.align		4
        /*0e44*/ 	.byte	0x04, 0x1c
        /*0e46*/ 	.short	(.L_209 - .L_208)


	//   ....[0]....
.L_208:
        /*0e48*/ 	.word	0x00000960


	//   ....[1]....
        /*0e4c*/ 	.word	0x000100c0


	//   ....[2]....
        /*0e50*/ 	.word	0x00015d10


	//----- nvinfo : EIATTR_MAX_THREADS
	.align		4
.L_209:
        /*0e54*/ 	.byte	0x04, 0x05
        /*0e56*/ 	.short	(.L_211 - .L_210)
.L_210:
        /*0e58*/ 	.word	0x00000180
        /*0e5c*/ 	.word	0x00000001
        /*0e60*/ 	.word	0x00000001


	//----- nvinfo : EIATTR_CRS_STACK_SIZE
	.align		4
.L_211:
        /*0e64*/ 	.byte	0x04, 0x1e
        /*0e66*/ 	.short	(.L_213 - .L_212)
.L_212:
        /*0e68*/ 	.word	0x00000000


	//----- nvinfo : EIATTR_CBANK_PARAM_SIZE
	.align		4
.L_213:
        /*0e6c*/ 	.byte	0x03, 0x19
        /*0e6e*/ 	.short	0x0af0


	//----- nvinfo : EIATTR_PARAM_CBANK
	.align		4
        /*0e70*/ 	.byte	0x04, 0x0a
        /*0e72*/ 	.short	(.L_215 - .L_214)
	.align		4
.L_214:
        /*0e74*/ 	.word	index@(.nv.constant0._ZN7cutlass13device_kernelIN5flash11enable_sm90INS1_16FlashAttnFwdSm90INS1_25CollectiveMainloopFwdSm90ILi2EN4cute5tupleIJNS5_1CILi1EEES8_S8_EEENS6_IJNS7_ILi128EEENS7_ILi96EEENS7_ILi192EEEEEELi192ENS_6half_tEfNS_4arch4Sm90ELb0ELb1ELb0ELb1ELb1ELb0ELb0ELb1ELb1ELb1ELb0ELb0EEENS1_21CollectiveEpilogueFwdINS6_IJSA_SC_SB_EEES9_SE_SG_Li256ELb1ELb1ELb0ELb0EEENS1_36VarlenDynamicPersistentTileSchedulerILi128ELi96ELi256ELi128ELb0ELb1ELb1ELb1ELb0ELb1EEEEEEEEEvNT_6ParamsE)
        /*0e78*/ 	.short	0x0210
        /*0e7a*/ 	.short	0x0af0


	//----- nvinfo : EIATTR_SW_WAR
	.align		4
.L_215:
        /*0e7c*/ 	.byte	0x04, 0x36
        /*0e7e*/ 	.short	(.L_217 - .L_216)
.L_216:
        /*0e80*/ 	.word	0x00000008
.L_217:


//--------------------- .nv.info._ZN7cutlass13device_kernelIN5flash11enable_sm90INS1_16FlashAttnFwdSm90INS1_25CollectiveMainloopFwdSm90ILi2EN4cute5tupleIJNS5_1CILi1EEES8_S8_EEENS6_IJNS7_ILi128EEENS7_ILi96EEENS7_ILi192EEEEEELi192ENS_6half_tEfNS_4arch4Sm90ELb0ELb1ELb0ELb1ELb1ELb1ELb0ELb1ELb1ELb1ELb0ELb0EEENS1_21CollectiveEpilogueFwdINS6_IJSA_SC_SB_EEES9_SE_SG_Li256ELb1ELb1ELb0ELb0EEENS1_36VarlenDynamicPersistentTileSchedulerILi128ELi96ELi256ELi128ELb0ELb1ELb1ELb1ELb0ELb1EEEEEEEEEvNT_6ParamsE --------------------------
	.section	.nv.info._ZN7cutlass13device_kernelIN5flash11enable_sm90INS1_16FlashAttnFwdSm90INS1_25CollectiveMainloopFwdSm90ILi2EN4cute5tupleIJNS5_1CILi1EEES8_S8_EEENS6_IJNS7_ILi128EEENS7_ILi96EEENS7_ILi192EEEEEELi192ENS_6half_tEfNS_4arch4Sm90ELb0ELb1ELb0ELb1ELb1ELb1ELb0ELb1ELb1ELb1ELb0ELb0EEENS1_21CollectiveEpilogueFwdINS6_IJSA_SC_SB_EEES9_SE_SG_Li256ELb1ELb1ELb0ELb0EEENS1_36VarlenDynamicPersistentTileSchedulerILi128ELi96ELi256ELi128ELb0ELb1ELb1ELb1ELb0ELb1EEEEEEEEEvNT_6ParamsE,"",@"SHT_CUDA_INFO"
	.sectionflags	@""
	.align	4


	//----- nvinfo : EIATTR_CUDA_API_VERSION
	.align		4
        /*0000*/ 	.byte	0x04, 0x37
        /*0002*/ 	.short	(.L_219 - .L_218)
.L_218:
        /*0004*/ 	.word	0x00000082


	//----- nvinfo : EIATTR_KPARAM_INFO
	.align		4
.L_219:
        /*0008*/ 	.byte	0x04, 0x17
        /*000a*/ 	.short	(.L_221 - .L_220)
.L_220:
        /*000c*/ 	.word	0x00000000
        /*0010*/ 	.short	0x0000
        /*0012*/ 	.short	0x0070
        /*0014*/ 	.byte	0x00, 0xf0, 0x01, 0x2a


	//----- nvinfo : EIATTR_SPARSE_MMA_MASK
	.align		4
.L_221:
        /*0018*/ 	.byte	0x03, 0x50
        /*001a*/ 	.short	0x0000


	//----- nvinfo : EIATTR_MAXREG_COUNT
	.align		4
        /*001c*/ 	.byte	0x03, 0x1b
        /*001e*/ 	.short	0x00a8


	//----- nvinfo : EIATTR_NUM_BARRIERS
	.align		4
        /*0020*/ 	.byte	0x02, 0x4c
        /*0022*/ 	.byte	0x10
	.zero		1


	//----- nvinfo : EIATTR_EXTERNS
	.align		4
        /*0024*/ 	.byte	0x04, 0x0f
        /*0026*/ 	.short	(.L_223 - .L_222)


	//   ....[0]....
	.align		4
.L_222:
        /*0028*/ 	.word	index@(__assertfail)


	//----- nvinfo : EIATTR_ANNOTATIONS
	.align		4
.L_223:
        /*002c*/ 	.byte	0x04, 0x55
        /*002e*/ 	.short	(.L_225 - .L_224)


	//   ....[0]....
.L_224:
        /* <DEDUP_REMOVED lines=74> */


	//----- nvinfo : EIATTR_MERCURY_ISA_VERSION
	.align		4
.L_225:
        /*04c0*/ 	.byte	0x03, 0x5f
        /*04c2*/ 	.short	0x0101


	//----- nvinfo : EIATTR_UNUSED_LOAD_BYTE_OFFSET
	.align		4
        /*04c4*/ 	.byte	0x04, 0x44
        /*04c6*/ 	.short	(.L_227 - .L_226)


	//   ....[0]....
.L_226:
        /*04c8*/ 	.word	0x00000a50
        /*04cc*/ 	.word	0x0000fff0


	//   ....[1]....
        /*04d0*/ 	.word	0x0001fa00
        /*04d4*/ 	.word	0x0000fff0


	//----- nvinfo : EIATTR_INT_WARP_WIDE_INSTR_OFFSETS
	.align		4
.L_227:
        /*04d8*/ 	.byte	0x04, 0x31
        /*04da*/ 	.short	(.L_229 - .L_228)


	//   ....[0]....
.L_228:
        /*04dc*/ 	.word	0x00000130


	//   ....[1]....
        /*04e0*/ 	.word	0x00000170


	//   ....[2]....
        /*04e4*/ 	.word	0x000001e0


	//   ....[3]....
        /*04e8*/ 	.word	0x00025150


	//   ....[4]....
        /*04ec*/ 	.word	0x000251e0


	//   ....[5]....
        /*04f0*/ 	.word	0x000280c0


	//   ....[6]....
        /*04f4*/ 	.word	0x00028150


	//----- nvinfo : EIATTR_COOP_GROUP_MASK_REGIDS
	.align		4
.L_229:
        /*04f8*/ 	.byte	0x04, 0x29
        /*04fa*/ 	.short	(.L_231 - .L_230)


	//   ....[0]....
.L_230:
        /*04fc*/ 	.word	0xffffffff


	//   ....[1]....
        /*0500*/ 	.word	0xffffffff


	//   ....[2]....
        /*0504*/ 	.word	0xffffffff


	//   ....[3]....
        /*0508*/ 	.word	0xffffffff


	//   ....[4]....
        /*050c*/ 	.word	0xffffffff


	//   ....[5]....
        /*0510*/ 	.word	0xffffffff


	//   ....[6]....
        /*0514*/ 	.word	0xffffffff


	//   ....[7]....
        /*0518*/ 	.word	0xffffffff


	//   ....[8]....
        /*051c*/ 	.word	0xffffffff


	//   ....[9]....
        /*0520*/ 	.word	0xffffffff


	//   ....[10]....
        /*0524*/ 	.word	0xffffffff


	//   ....[11]....
        /*0528*/ 	.word	0xffffffff


	//   ....[12]....
        /*052c*/ 	.word	0xffffffff


	//   ....[13]....
        /*0530*/ 	.word	0xffffffff


	//   ....[14]....
        /*0534*/ 	.word	0xffffffff


	//   ....[15]....
        /*0538*/ 	.word	0xffffffff


	//   ....[16]....
        /*053c*/ 	.word	0xffffffff


	//   ....[17]....
        /*0540*/ 	.word	0xffffffff


	//   ....[18]....
        /*0544*/ 	.word	0xffffffff


	//   ....[19]....
        /*0548*/ 	.word	0xffffffff


	//   ....[20]....
        /*054c*/ 	.word	0xffffffff


	//   ....[21]....
        /*0550*/ 	.word	0xffffffff


	//   ....[22]....
        /*0554*/ 	.word	0xffffffff


	//   ....[23]....
        /*0558*/ 	.word	0xffffffff


	//   ....[24]....
        /*055c*/ 	.word	0xffffffff


	//   ....[25]....
        /*0560*/ 	.word	0xffffffff


	//   ....[26]....
        /*0564*/ 	.word	0xffffffff


	//   ....[27]....
        /*0568*/ 	.word	0xffffffff


	//   ....[28]....
        /*056c*/ 	.word	0xffffffff


	//   ....[29]....
        /*0570*/ 	.word	0xffffffff


	//   ....[30]....
        /*0574*/ 	.word	0xffffffff


	//   ....[31]....
        /*0578*/ 	.word	0xffffffff


	//   ....[32]....
        /*057c*/ 	.word	0xffffffff


	//   ....[33]....
        /*0580*/ 	.word	0xffffffff


	//   ....[34]....
        /*0584*/ 	.word	0xffffffff


	//   ....[35]....
        /*0588*/ 	.word	0xffffffff


	//   ....[36]....
        /*058c*/ 	.word	0xffffffff


	//   ....[37]....
        /*0590*/ 	.word	0xffffffff


	//   ....[38]....
        /*0594*/ 	.word	0xffffffff


	//   ....[39]....
        /*0598*/ 	.word	0xffffffff


	//   ....[40]....
        /*059c*/ 	.word	0xffffffff


	//   ....[41]....
        /*05a0*/ 	.word	0xffffffff


	//   ....[42]....
        /*05a4*/ 	.word	0xffffffff


	//   ....[43]....
        /*05a8*/ 	.word	0xffffffff


	//   ....[44]....
        /*05ac*/ 	.word	0xffffffff


	//   ....[45]....
        /*05b0*/ 	.word	0xffffffff


	//   ....[46]....
        /*05b4*/ 	.word	0xffffffff


	//   ....[47]....
        /*05b8*/ 	.word	0xffffffff


	//   ....[48]....
        /*05bc*/ 	.word	0xffffffff


	//   ....[49]....
        /*05c0*/ 	.word	0xffffffff


	//   ....[50]....
        /*05c4*/ 	.word	0xffffffff


	//   ....[51]....
        /*05c8*/ 	.word	0xffffffff


	//   ....[52]....
        /*05cc*/ 	.word	0xffffffff


	//   ....[53]....
        /*05d0*/ 	.word	0xffffffff


	//   ....[54]....
        /*05d4*/ 	.word	0xffffffff


	//   ....[55]....
        /*05d8*/ 	.word	0xffffffff


	//   ....[56]....
        /*05dc*/ 	.word	0xffffffff


	//   ....[57]....
        /*05e0*/ 	.word	0xffffffff


	//   ....[58]....
        /*05e4*/ 	.word	0xffffffff


	//   ....[59]....
        /*05e8*/ 	.word	0xffffffff


	//   ....[60]....
        /*05ec*/ 	.word	0xffffffff


	//   ....[61]....
        /*05f0*/ 	.word	0xffffffff


	//   ....[62]....
        /*05f4*/ 	.word	0xffffffff


	//   ....[63]....
        /*05f8*/ 	.word	0xffffffff


	//   ....[64]....
        /*05fc*/ 	.word	0xffffffff


	//   ....[65]....
        /*0600*/ 	.word	0xffffffff


	//   ....[66]....
        /*0604*/ 	.word	0xffffffff


	//   ....[67]....
        /*0608*/ 	.word	0xffffffff


	//   ....[68]....
        /*060c*/ 	.word	0xffffffff


	//   ....[69]....
        /*0610*/ 	.word	0xffffffff


	//   ....[70]....
        /*0614*/ 	.word	0xffffffff


	//   ....[71]....
        /*0618*/ 	.word	0xffffffff


	//   ....[72]....
        /*061c*/ 	.word	0xffffffff


	//   ....[73]....
        /*0620*/ 	.word	0xffffffff


	//   ....[74]....
        /*0624*/ 	.word	0xffffffff


	//   ....[75]....
        /*0628*/ 	.word	0xffffffff


	//   ....[76]....
        /*062c*/ 	.word	0xffffffff


	//   ....[77]....
        /*0630*/ 	.word	0xffffffff


	//   ....[78]....
        /*0634*/ 	.word	0xffffffff


	//   ....[79]....
        /*0638*/ 	.word	0xffffffff


	//   ....[80]....
        /*063c*/ 	.word	0xffffffff


	//   ....[81]....
        /*0640*/ 	.word	0xffffffff


	//   ....[82]....
        /*0644*/ 	.word	0xffffffff


	//   ....[83]....
        /*0648*/ 	.word	0xffffffff


	//   ....[84]....
        /*064c*/ 	.word	0xffffffff


	//   ....[85]....
        /*0650*/ 	.word	0xffffffff


	//   ....[86]....
        /*0654*/ 	.word	0xffffffff


	//   ....[87]....
        /*0658*/ 	.word	0xffffffff


	//   ....[88]....
        /*065c*/ 	.word	0xffffffff


	//   ....[89]....
        /*0660*/ 	.word	0xffffffff


	//   ....[90]....
        /*0664*/ 	.word	0xffffffff


	//   ....[91]....
        /*0668*/ 	.word	0xffffffff


	//   ....[92]....
        /*066c*/ 	.word	0xffffffff


	//   ....[93]....
        /*0670*/ 	.word	0xffffffff


	//   ....[94]....
        /*0674*/ 	.word	0xffffffff


	//   ....[95]....
        /*0678*/ 	.word	0xffffffff


	//   ....[96]....
        /*067c*/ 	.word	0xffffffff


	//   ....[97]....
        /*0680*/ 	.word	0xffffffff


	//   ....[98]....
        /*0684*/ 	.word	0xffffffff


	//   ....[99]....
        /*0688*/ 	.word	0xffffffff


	//   ....[100]....
        /*068c*/ 	.word	0xffffffff


	//   ....[101]....
        /*0690*/ 	.word	0xffffffff


	//   ....[102]....
        /*0694*/ 	.word	0xffffffff


	//   ....[103]....
        /*0698*/ 	.word	0xffffffff


	//   ....[104]....
        /*069c*/ 	.word	0xffffffff


	//   ....[105]....
        /*06a0*/ 	.word	0xffffffff


	//   ....[106]....
        /*06a4*/ 	.word	0xffffffff


	//   ....[107]....
        /*06a8*/ 	.word	0xffffffff


	//   ....[108]....
        /*06ac*/ 	.word	0xffffffff


	//   ....[109]....
        /*06b0*/ 	.word	0xffffffff


	//   ....[110]....
        /*06b4*/ 	.word	0xffffffff


	//   ....[111]....
        /*06b8*/ 	.word	0xffffffff


	//   ....[112]....
        /*06bc*/ 	.word	0xffffffff


	//   ....[113]....
        /*06c0*/ 	.word	0xffffffff


	//   ....[114]....
        /*06c4*/ 	.word	0xffffffff


	//   ....[115]....
        /*06c8*/ 	.word	0xffffffff


	//   ....[116]....
        /*06cc*/ 	.word	0xffffffff


	//   ....[117]....
        /*06d0*/ 	.word	0xffffffff


	//   ....[118]....
        /*06d4*/ 	.word	0xffffffff


	//   ....[119]....
        /*06d8*/ 	.word	0xffffffff


	//   ....[120]....
        /*06dc*/ 	.word	0xffffffff


	//   ....[121]....
        /*06e0*/ 	.word	0xffffffff


	//   ....[122]....
        /*06e4*/ 	.word	0xffffffff


	//   ....[123]....
        /*06e8*/ 	.word	0xffffffff


	//   ....[124]....
        /*06ec*/ 	.word	0xffffffff


	//   ....[125]....
        /*06f0*/ 	.word	0xffffffff


	//   ....[126]....
        /*06f4*/ 	.word	0xffffffff


	//   ....[127]....
        /*06f8*/ 	.word	0xffffffff


	//   ....[128]....
        /*06fc*/ 	.word	0xffffffff


	//   ....[129]....
        /*0700*/ 	.word	0xffffffff


	//   ....[130]....
        /*0704*/ 	.word	0xffffffff


	//   ....[131]....
        /*0708*/ 	.word	0xffffffff


	//   ....[132]....
        /*070c*/ 	.word	0xffffffff


	//   ....[133]....
        /*0710*/ 	.word	0xffffffff


	//   ....[134]....
        /*0714*/ 	.word	0xffffffff


	//   ....[135]....
        /*0718*/ 	.word	0xffffffff


	//   ....[136]....
        /*071c*/ 	.word	0xffffffff


	//   ....[137]....
        /*0720*/ 	.word	0xffffffff


	//   ....[138]....
        /*0724*/ 	.word	0xffffffff


	//   ....[139]....
        /*0728*/ 	.word	0xffffffff


	//   ....[140]....
        /*072c*/ 	.word	0xffffffff


	//   ....[141]....
        /*0730*/ 	.word	0xffffffff


	//   ....[142]....
        /*0734*/ 	.word	0xffffffff


	//   ....[143]....
        /*0738*/ 	.word	0xffffffff


	//   ....[144]....
        /*073c*/ 	.word	0xffffffff


	//   ....[145]....
        /*0740*/ 	.word	0xffffffff


	//   ....[146]....
        /*0744*/ 	.word	0xffffffff


	//   ....[147]....
        /*0748*/ 	.word	0xffffffff


	//   ....[148]....
        /*074c*/ 	.word	0xffffffff


	//   ....[149]....
        /*0750*/ 	.word	0xffffffff


	//   ....[150]....
        /*0754*/ 	.word	0xffffffff


	//   ....[151]....
        /*0758*/ 	.word	0xffffffff


	//   ....[152]....
        /*075c*/ 	.word	0xffffffff


	//   ....[153]....
        /*0760*/ 	.word	0xffffffff


	//   ....[154]....
        /*0764*/ 	.word	0xffffffff


	//   ....[155]....
        /*0768*/ 	.word	0xffffffff


	//   ....[156]....
        /*076c*/ 	.word	0xffffffff


	//   ....[157]....
        /*0770*/ 	.word	0xffffffff


	//   ....[158]....
        /*0774*/ 	.word	0xffffffff


	//   ....[159]....
        /*0778*/ 	.word	0xffffffff


	//   ....[160]....
        /*077c*/ 	.word	0xffffffff


	//   ....[161]....
        /*0780*/ 	.word	0xffffffff


	//   ....[162]....
        /*0784*/ 	.word	0xffffffff


	//   ....[163]....
        /*0788*/ 	.word	0xffffffff


	//   ....[164]....
        /*078c*/ 	.word	0xffffffff


	//   ....[165]....
        /*0790*/ 	.word	0xffffffff


	//   ....[166]....
        /*0794*/ 	.word	0xffffffff


	//   ....[167]....
        /*0798*/ 	.word	0xffffffff


	//   ....[168]....
        /*079c*/ 	.word	0xffffffff


	//   ....[169]....
        /*07a0*/ 	.word	0xffffffff


	//   ....[170]....
        /*07a4*/ 	.word	0xffffffff


	//   ....[171]....
        /*07a8*/ 	.word	0xffffffff


	//   ....[172]....
        /*07ac*/ 	.word	0xffffffff


	//   ....[173]....
        /*07b0*/ 	.word	0xffffffff


	//   ....[174]....
        /*07b4*/ 	.word	0xffffffff


	//   ....[175]....
        /*07b8*/ 	.word	0xffffffff


	//   ....[176]....
        /*07bc*/ 	.word	0xffffffff


	//   ....[177]....
        /*07c0*/ 	.word	0xffffffff


	//   ....[178]....
        /*07c4*/ 	.word	0xffffffff


	//   ....[179]....
        /*07c8*/ 	.word	0xffffffff


	//   ....[180]....
        /*07cc*/ 	.word	0xffffffff


	//   ....[181]....
        /*07d0*/ 	.word	0xffffffff


	//   ....[182]....
        /*07d4*/ 	.word	0xffffffff


	//   ....[183]....
        /*07d8*/ 	.word	0xffffffff


	//   ....[184]....
        /*07dc*/ 	.word	0xffffffff


	//   ....[185]....
        /*07e0*/ 	.word	0x0500000f


	//   ....[186]....
        /*07e4*/ 	.word	0x0500000f


	//   ....[187]....
        /*07e8*/ 	.word	0x0500000f


	//   ....[188]....
        /*07ec*/ 	.word	0x0500000f


	//   ....[189]....
        /*07f0*/ 	.word	0x0500000f


	//   ....[190]....
        /*07f4*/ 	.word	0x0500000f


	//   ....[191]....
        /*07f8*/ 	.word	0x0500000f


	//   ....[192]....
        /*07fc*/ 	.word	0x0500000f


	//   ....[193]....
        /*0800*/ 	.word	0x0500000f


	//   ....[194]....
        /*0804*/ 	.word	0x0500000f


	//   ....[195]....
        /*0808*/ 	.word	0x0500000f


	//   ....[196]....
        /*080c*/ 	.word	0x0500000f


	//   ....[197]....
        /*0810*/ 	.word	0x0500000f


	//   ....[198]....
        /*0814*/ 	.word	0x0500000f


	//   ....[199]....
        /*0818*/ 	.word	0x0500000f


	//   ....[200]....
        /*081c*/ 	.word	0x0500000f


	//   ....[201]....
        /*0820*/ 	.word	0x0500000f


	//   ....[202]....
        /*0824*/ 	.word	0x0500000f


	//   ....[203]....
        /*0828*/ 	.word	0x0500000f


	//   ....[204]....
        /*082c*/ 	.word	0x0500000f


	//   ....[205]....
        /*0830*/ 	.word	0x0500000f


	//   ....[206]....
        /*0834*/ 	.word	0x0500000f


	//   ....[207]....
        /*0838*/ 	.word	0x0500000f


	//   ....[208]....
        /*083c*/ 	.word	0x0500000f


	//   ....[209]....
        /*0840*/ 	.word	0x0500000f


	//   ....[210]....
        /*0844*/ 	.word	0x0500000f


	//   ....[211]....
        /*0848*/ 	.word	0x0500000f


	//   ....[212]....
        /*084c*/ 	.word	0x0500000f


	//   ....[213]....
        /*0850*/ 	.word	0x0500000f


	//   ....[214]....
        /*0854*/ 	.word	0x0500000f


	//   ....[215]....
        /*0858*/ 	.word	0x0500000f


	//   ....[216]....
        /*085c*/ 	.word	0x0500000f


	//   ....[217]....
        /*0860*/ 	.word	0x0500000f


	//   ....[218]....
        /*0864*/ 	.word	0x0500000f


	//   ....[219]....
        /*0868*/ 	.word	0x0500000f


	//   ....[220]....
        /*086c*/ 	.word	0x0500000f


	//   ....[221]....
        /*0870*/ 	.word	0x0500000f


	//   ....[222]....
        /*0874*/ 	.word	0x0500000f


	//   ....[223]....
        /*0878*/ 	.word	0x0500000f


	//   ....[224]....
        /*087c*/ 	.word	0x0500000f


	//   ....[225]....
        /*0880*/ 	.word	0x0500000f


	//   ....[226]....
        /*0884*/ 	.word	0x0500000f


	//   ....[227]....
        /*0888*/ 	.word	0x0500000f


	//   ....[228]....
        /*088c*/ 	.word	0x0500000f


	//   ....[229]....
        /*0890*/ 	.word	0x0500000f


	//   ....[230]....
        /*0894*/ 	.word	0x0500000f


	//   ....[231]....
        /*0898*/ 	.word	0x0500000f


	//   ....[232]....
        /*089c*/ 	.word	0x0500000f


	//   ....[233]....
        /*08a0*/ 	.word	0x0500000f


	//   ....[234]....
        /*08a4*/ 	.word	0x0500000f


	//   ....[235]....
        /*08a8*/ 	.word	0x0500000f


	//   ....[236]....
        /*08ac*/ 	.word	0x0500000f


	//   ....[237]....
        /*08b0*/ 	.word	0x0500000f


	//   ....[238]....
        /*08b4*/ 	.word	0x0500000f


	//   ....[239]....
        /*08b8*/ 	.word	0x0500000f


	//   ....[240]....
        /*08bc*/ 	.word	0x0500000f


	//   ....[241]....
        /*08c0*/ 	.word	0x0500000f


	//   ....[242]....
        /*08c4*/ 	.word	0x0500000f


	//   ....[243]....
        /*08c8*/ 	.word	0x0500000f


	//   ....[244]....
        /*08cc*/ 	.word	0x0500000f


	//   ....[245]....
        /*08d0*/ 	.word	0x0500000f


	//   ....[246]....
        /*08d4*/ 	.word	0x0500000f


	//   ....[247]....
        /*08d8*/ 	.word	0x0500000f


	//   ....[248]....
        /*08dc*/ 	.word	0x0500000f


	//   ....[249]....
        /*08e0*/ 	.word	0x0500000f


	//   ....[250]....
        /*08e4*/ 	.word	0x0500000f


	//   ....[251]....
        /*08e8*/ 	.word	0x0500000f


	//   ....[252]....
        /*08ec*/ 	.word	0x0500000f


	//   ....[253]....
        /*08f0*/ 	.word	0x0500000f


	//   ....[254]....
        /*08f4*/ 	.word	0x0500000f


	//   ....[255]....
        /*08f8*/ 	.word	0x0500000f


	//   ....[0]....
        /*08fc*/ 	.word	0x0500000f


	//   ....[1]....
        /*0900*/ 	.word	0x0500000f


	//   ....[2]....
        /*0904*/ 	.word	0x0500000f


	//   ....[3]....
        /*0908*/ 	.word	0x0500000f


	//   ....[4]....
        /*090c*/ 	.word	0x0500000f


	//   ....[5]....
        /*0910*/ 	.word	0x0500000f


	//   ....[6]....
        /*0914*/ 	.word	0x0500000f


	//   ....[7]....
        /*0918*/ 	.word	0x0500000f


	//   ....[8]....
        /*091c*/ 	.word	0x0500000f


	//   ....[9]....
        /*0920*/ 	.word	0x0500000f


	//   ....[10]....
        /*0924*/ 	.word	0x0500000f


	//   ....[11]....
        /*0928*/ 	.word	0x0500000f


	//   ....[12]....
        /*092c*/ 	.word	0x0500000f


	//   ....[13]....
        /*0930*/ 	.word	0x0500000f


	//   ....[14]....
        /*0934*/ 	.word	0x0500000f


	//   ....[15]....
        /*0938*/ 	.word	0x0500000f


	//   ....[16]....
        /*093c*/ 	.word	0x0500000f


	//   ....[17]....
        /*0940*/ 	.word	0x0500000f


	//   ....[18]....
        /*0944*/ 	.word	0x0500000f


	//   ....[19]....
        /*0948*/ 	.word	0x0500000f


	//   ....[20]....
        /*094c*/ 	.word	0x0500000f


	//   ....[21]....
        /*0950*/ 	.word	0x0500000f


	//   ....[22]....
        /*0954*/ 	.word	0x0500000f


	//   ....[23]....
        /*0958*/ 	.word	0x0500000f


	//   ....[24]....
        /*095c*/ 	.word	0x0500000f


	//   ....[25]....
        /*0960*/ 	.word	0x0500000f


	//   ....[26]....
        /*0964*/ 	.word	0x0500000f


	//   ....[27]....
        /*0968*/ 	.word	0x0500000f


	//   ....[28]....
        /*096c*/ 	.word	0x0500000f


	//   ....[29]....
        /*0970*/ 	.word	0x0500000f


	//   ....[30]....
        /*0974*/ 	.word	0x0500000f


	//   ....[31]....
        /*0978*/ 	.word	0x0500000f


	//   ....[32]....
        /*097c*/ 	.word	0x0500000f


	//   ....[33]....
        /*0980*/ 	.word	0x0500000f


	//   ....[34]....
        /*0984*/ 	.word	0x0500000f


	//   ....[35]....
        /*0988*/ 	.word	0x0500000f


	//   ....[36]....
        /*098c*/ 	.word	0x0500000f


	//   ....[37]....
        /*0990*/ 	.word	0x0500000f


	//   ....[38]....
        /*0994*/ 	.word	0x0500000f


	//   ....[39]....
        /*0998*/ 	.word	0x0500000f


	//   ....[40]....
        /*099c*/ 	.word	0x0500000f


	//----- nvinfo : EIATTR_COOP_GROUP_INSTR_OFFSETS
	.align		4
.L_231:
        /*09a0*/ 	.byte	0x04, 0x28
        /*09a2*/ 	.short	(.L_233 - .L_232)


	//   ....[0]....
.L_232:
        /*09a4*/ 	.word	0x00000060


	//   ....[1]....
        /*09a8*/ 	.word	0x00000140


	//   ....[2]....
        /*09ac*/ 	.word	0x00000190


	//   ....[3]....
        /*09b0*/ 	.word	0x000003c0


	//   ....[4]....
        /*09b4*/ 	.word	0x00000520


	//   ....[5]....
        /*09b8*/ 	.word	0x00000640


	//   ....[6]....
        /*09bc*/ 	.word	0x000007a0


	//   ....[7]....
        /*09c0*/ 	.word	0x00003a10


	//   ....[8]....
        /*09c4*/ 	.word	0x00003a20


	//   ....[9]....
        /*09c8*/ 	.word	0x00004ed0


	//   ....[10]....
        /*09cc*/ 	.word	0x00004ee0


	//   ....[11]....
        /*09d0*/ 	.word	0x00006e70


	//   ....[12]....
        /*09d4*/ 	.word	0x00006e80


	//   ....[13]....
        /*09d8*/ 	.word	0x00008490


	//   ....[14]....
        /*09dc*/ 	.word	0x000084a0


	//   ....[15]....
        /*09e0*/ 	.word	0x00009dd0


	//   ....[16]....
        /*09e4*/ 	.word	0x00009de0


	//   ....[17]....
        /*09e8*/ 	.word	0x0000a070


	//   ....[18]....
        /*09ec*/ 	.word	0x0000a080


	//   ....[19]....
        /*09f0*/ 	.word	0x0000a590


	//   ....[20]....
        /*09f4*/ 	.word	0x0000a5b0


	//   ....[21]....
        /*09f8*/ 	.word	0x0000a800


	//   ....[22]....
        /*09fc*/ 	.word	0x0000a820


	//   ....[23]....
        /*0a00*/ 	.word	0x0000b3b0


	//   ....[24]....
        /*0a04*/ 	.word	0x0000bb30


	//   ....[25]....
        /*0a08*/ 	.word	0x0000bb40


	//   ....[26]....
        /*0a0c*/ 	.word	0x0000bb50


	//   ....[27]....
        /*0a10*/ 	.word	0x0000bb60


	//   ....[28]....
        /*0a14*/ 	.word	0x0000c350


	//   ....[29]....
        /*0a18*/ 	.word	0x0000c360


	//   ....[30]....
        /*0a1c*/ 	.word	0x0000c370


	//   ....[31]....
        /*0a20*/ 	.word	0x0000c380


	//   ....[32]....
        /*0a24*/ 	.word	0x0000f120


	//   ....[33]....
        /*0a28*/ 	.word	0x0000f130


	//   ....[34]....
        /*0a2c*/ 	.word	0x0000f140


	//   ....[35]....
        /*0a30*/ 	.word	0x0000f150


	//   ....[36]....
        /*0a34*/ 	.word	0x0000f780


	//   ....[37]....
        /*0a38*/ 	.word	0x0000f790


	//   ....[38]....
        /*0a3c*/ 	.word	0x0000f7a0


	//   ....[39]....
        /*0a40*/ 	.word	0x0000f7b0


	//   ....[40]....
        /*0a44*/ 	.word	0x00012f60


	//   ....[41]....
        /*0a48*/ 	.word	0x000132a0


	//   ....[42]....
        /*0a4c*/ 	.word	0x00013ee0


	//   ....[43]....
        /*0a50*/ 	.word	0x00013ff0


	//   ....[44]....
        /*0a54*/ 	.word	0x00014570


	//   ....[45]....
        /*0a58*/ 	.word	0x000145f0


	//   ....[46]....
        /*0a5c*/ 	.word	0x000168d0


	//   ....[47]....
        /*0a60*/ 	.word	0x00016b10


	//   ....[48]....
        /*0a64*/ 	.word	0x00017960


	//   ....[49]....
        /*0a68*/ 	.word	0x00017a80


	//   ....[50]....
        /*0a6c*/ 	.word	0x00018020


	//   ....[51]....
        /*0a70*/ 	.word	0x00018080


	//   ....[52]....
        /*0a74*/ 	.word	0x0001a480


	//   ....[53]....
        /*0a78*/ 	.word	0x0001a4a0


	//   ....[54]....
        /*0a7c*/ 	.word	0x0001a4d0


	//   ....[55]....
        /*0a80*/ 	.word	0x0001a4e0


	//   ....[56]....
        /*0a84*/ 	.word	0x0001c5e0


	//   ....[57]....
        /*0a88*/ 	.word	0x0001c810


	//   ....[58]....
        /*0a8c*/ 	.word	0x0001d690


	//   ....[59]....
        /*0a90*/ 	.word	0x0001d7b0


	//   ....[60]....
        /*0a94*/ 	.word	0x0001dd40


	//   ....[61]....
        /*0a98*/ 	.word	0x0001dd90


	//   ....[62]....
        /*0a9c*/ 	.word	0x0001eed0


	//   ....[63]....
        /*0aa0*/ 	.word	0x0001f0d0


	//   ....[64]....
        /*0aa4*/ 	.word	0x0001f100


	//   ....[65]....
        /*0aa8*/ 	.word	0x0001f1c0


	//   ....[66]....
        /*0aac*/ 	.word	0x000208c0


	//   ....[67]....
        /*0ab0*/ 	.word	0x00020900


	//   ....[68]....
        /*0ab4*/ 	.word	0x00020940


	//   ....[69]....
        /*0ab8*/ 	.word	0x00020980


	//   ....[70]....
        /*0abc*/ 	.word	0x00020fa0


	//   ....[71]....
        /*0ac0*/ 	.word	0x00020fd0


	//   ....[72]....
        /*0ac4*/ 	.word	0x00021100


	//   ....[73]....
        /*0ac8*/ 	.word	0x00021120


	//   ....[74]....
        /*0acc*/ 	.word	0x00021220


	//   ....[75]....
        /*0ad0*/ 	.word	0x00021240


	//   ....[76]....
        /*0ad4*/ 	.word	0x00021350


	//   ....[77]....
        /*0ad8*/ 	.word	0x00021370


	//   ....[78]....
        /*0adc*/ 	.word	0x00021c60


	//   ....[79]....
        /*0ae0*/ 	.word	0x00021c90


	//   ....[80]....
        /*0ae4*/ 	.word	0x00021da0


	//   ....[81]....
        /*0ae8*/ 	.word	0x00021dc0


	//   ....[82]....
        /*0aec*/ 	.word	0x00021ec0


	//   ....[83]....
        /*0af0*/ 	.word	0x00021ee0


	//   ....[84]....
        /*0af4*/ 	.word	0x00021ff0


	//   ....[85]....
        /*0af8*/ 	.word	0x00022010


	//   ....[86]....
        /*0afc*/ 	.word	0x000221a0


	//   ....[87]....
        /*0b00*/ 	.word	0x00022350


	//   ....[88]....
        /*0b04*/ 	.word	0x00022380


	//   ....[89]....
        /*0b08*/ 	.word	0x000223b0


	//   ....[90]....
        /*0b0c*/ 	.word	0x000223e0


	//   ....[91]....
        /*0b10*/ 	.word	0x00022410


	//   ....[92]....
        /*0b14*/ 	.word	0x00022440


	//   ....[93]....
        /*0b18*/ 	.word	0x000225b0


	//   ....[94]....
        /*0b1c*/ 	.word	0x000225e0


	//   ....[95]....
        /*0b20*/ 	.word	0x00022610


	//   ....[96]....
        /*0b24*/ 	.word	0x00022640


	//   ....[97]....
        /*0b28*/ 	.word	0x00022670


	//   ....[98]....
        /*0b2c*/ 	.word	0x000226a0


	//   ....[99]....
        /*0b30*/ 	.word	0x00022730


	//   ....[100]....
        /*0b34*/ 	.word	0x00022790


	//   ....[101]....
        /*0b38*/ 	.word	0x00022820


	//   ....[102]....
        /*0b3c*/ 	.word	0x000238d0


	//   ....[103]....
        /*0b40*/ 	.word	0x00025d40


	//   ....[104]....
        /*0b44*/ 	.word	0x00025d60


	//   ....[105]....
        /*0b48*/ 	.word	0x00025e10


	//   ....[106]....
        /*0b4c*/ 	.word	0x00025e30


	//   ....[107]....
        /*0b50*/ 	.word	0x00025ed0


	//   ....[108]....
        /*0b54*/ 	.word	0x00025ef0


	//   ....[109]....
        /*0b58*/ 	.word	0x00025f90


	//   ....[110]....
        /*0b5c*/ 	.word	0x00025fb0


	//   ....[111]....
        /*0b60*/ 	.word	0x00026050


	//   ....[112]....
        /*0b64*/ 	.word	0x00026070


	//   ....[113]....
        /*0b68*/ 	.word	0x00026080


	//   ....[114]....
        /*0b6c*/ 	.word	0x00026110


	//   ....[115]....
        /*0b70*/ 	.word	0x00026860


	//   ....[116]....
        /*0b74*/ 	.word	0x00026890


	//   ....[117]....
        /*0b78*/ 	.word	0x000268b0


	//   ....[118]....
        /*0b7c*/ 	.word	0x00026940


	//   ....[119]....
        /*0b80*/ 	.word	0x00026950


	//   ....[120]....
        /*0b84*/ 	.word	0x000269f0


	//   ....[121]....
        /*0b88*/ 	.word	0x00026a00


	//   ....[122]....
        /*0b8c*/ 	.word	0x00026aa0


	//   ....[123]....
        /*0b90*/ 	.word	0x00026ab0


	//   ....[124]....
        /*0b94*/ 	.word	0x00026b50


	//   ....[125]....
        /*0b98*/ 	.word	0x00026b60


	//   ....[126]....
        /*0b9c*/ 	.word	0x00026c00


	//   ....[127]....
        /*0ba0*/ 	.word	0x00026c10


	//   ....[128]....
        /*0ba4*/ 	.word	0x00026cb0


	//   ....[129]....
        /*0ba8*/ 	.word	0x00026cc0


	//   ....[130]....
        /*0bac*/ 	.word	0x00026cd0


	//   ....[131]....
        /*0bb0*/ 	.word	0x000274e0


	//   ....[132]....
        /*0bb4*/ 	.word	0x00027520


	//   ....[133]....
        /*0bb8*/ 	.word	0x00027530


	//   ....[134]....
        /*0bbc*/ 	.word	0x00027590


	//   ....[135]....
        /*0bc0*/ 	.word	0x000275a0


	//   ....[136]....
        /*0bc4*/ 	.word	0x00027600


	//   ....[137]....
        /*0bc8*/ 	.word	0x00027630


	//   ....[138]....
        /*0bcc*/ 	.word	0x00027670


	//   ....[139]....
        /*0bd0*/ 	.word	0x000276a0


	//   ....[140]....
        /*0bd4*/ 	.word	0x000276e0


	//   ....[141]....
        /*0bd8*/ 	.word	0x00027710


	//   ....[142]....
        /*0bdc*/ 	.word	0x00027750


	//   ....[143]....
        /*0be0*/ 	.word	0x000279e0


	//   ....[144]....
        /*0be4*/ 	.word	0x00027a00


	//   ....[145]....
        /*0be8*/ 	.word	0x00027aa0


	//   ....[146]....
        /*0bec*/ 	.word	0x00027ab0


	//   ....[147]....
        /*0bf0*/ 	.word	0x00027b40


	//   ....[148]....
        /*0bf4*/ 	.word	0x00027b50


	//   ....[149]....
        /*0bf8*/ 	.word	0x00027be0


	//   ....[150]....
        /*0bfc*/ 	.word	0x00027bf0


	//   ....[151]....
        /*0c00*/ 	.word	0x00027c80


	//   ....[152]....
        /*0c04*/ 	.word	0x00027c90


	//   ....[153]....
        /*0c08*/ 	.word	0x00027ca0


	//   ....[154]....
        /*0c0c*/ 	.word	0x00027d30


	//   ....[155]....
        /*0c10*/ 	.word	0x000282b0


	//   ....[156]....
        /*0c14*/ 	.word	0x000282f0


	//   ....[157]....
        /*0c18*/ 	.word	0x00028330


	//   ....[158]....
        /*0c1c*/ 	.word	0x00028360


	//   ....[159]....
        /*0c20*/ 	.word	0x000283f0


	//   ....[160]....
        /*0c24*/ 	.word	0x00028420


	//   ....[161]....
        /*0c28*/ 	.word	0x00028490


	//   ....[162]....
        /*0c2c*/ 	.word	0x000284b0


	//   ....[163]....
        /*0c30*/ 	.word	0x00028530


	//   ....[164]....
        /*0c34*/ 	.word	0x00028560


	//   ....[165]....
        /*0c38*/ 	.word	0x00028590


	//   ....[166]....
        /*0c3c*/ 	.word	0x000285e0


	//   ....[167]....
        /*0c40*/ 	.word	0x000289c0


	//   ....[168]....
        /*0c44*/ 	.word	0x000289f0


	//   ....[169]....
        /*0c48*/ 	.word	0x00028a20


	//   ....[170]....
        /*0c4c*/ 	.word	0x00028a50


	//   ....[171]....
        /*0c50*/ 	.word	0x00028a80


	//   ....[172]....
        /*0c54*/ 	.word	0x00028ab0


	//   ....[173]....
        /*0c58*/ 	.word	0x00028ae0


	//   ....[174]....
        /*0c5c*/ 	.word	0x00028b10


	//   ....[175]....
        /*0c60*/ 	.word	0x00028c90


	//   ....[176]....
        /*0c64*/ 	.word	0x00028cc0


	//   ....[177]....
        /*0c68*/ 	.word	0x00028cf0


	//   ....[178]....
        /*0c6c*/ 	.word	0x00028d20


	//   ....[179]....
        /*0c70*/ 	.word	0x00028d50


	//   ....[180]....
        /*0c74*/ 	.word	0x00028d80


	//   ....[181]....
        /*0c78*/ 	.word	0x00028e40


	//   ....[182]....
        /*0c7c*/ 	.word	0x00028e60


	//   ....[183]....
        /*0c80*/ 	.word	0x00028ed0


	//   ....[184]....
        /*0c84*/ 	.word	0x00029570


	//   ....[185]....
        /*0c88*/ 	.word	0x000298b0


	//   ....[186]....
        /*0c8c*/ 	.word	0x00029940


	//   ....[187]....
        /*0c90*/ 	.word	0x000299e0


	//   ....[188]....
        /*0c94*/ 	.word	0x00029a70


	//   ....[189]....
        /*0c98*/ 	.word	0x00029b60


	//   ....[190]....
        /*0c9c*/ 	.word	0x00029bf0


	//   ....[191]....
        /*0ca0*/ 	.word	0x00029c90


	//   ....[192]....
        /*0ca4*/ 	.word	0x00029d20


	//   ....[193]....
        /*0ca8*/ 	.word	0x00029e10


	//   ....[194]....
        /*0cac*/ 	.word	0x00029ea0


	//   ....[195]....
        /*0cb0*/ 	.word	0x00029f40


	//   ....[196]....
        /*0cb4*/ 	.word	0x00029fd0


	//   ....[197]....
        /*0cb8*/ 	.word	0x0002a0c0


	//   ....[198]....
        /*0cbc*/ 	.word	0x0002a150


	//   ....[199]....
        /*0cc0*/ 	.word	0x0002a1a0


	//   ....[200]....
        /*0cc4*/ 	.word	0x0002a1f0


	//   ....[201]....
        /*0cc8*/ 	.word	0x0002a280


	//   ....[202]....
        /*0ccc*/ 	.word	0x0002a310


	//   ....[203]....
        /*0cd0*/ 	.word	0x0002a360


	//   ....[204]....
        /*0cd4*/ 	.word	0x0002a3b0


	//   ....[205]....
        /*0cd8*/ 	.word	0x0002a4a0


	//   ....[206]....
        /*0cdc*/ 	.word	0x0002a530


	//   ....[207]....
        /*0ce0*/ 	.word	0x0002a580


	//   ....[208]....
        /*0ce4*/ 	.word	0x0002a5d0


	//   ....[209]....
        /*0ce8*/ 	.word	0x0002a660


	//   ....[210]....
        /*0cec*/ 	.word	0x0002a6f0


	//   ....[211]....
        /*0cf0*/ 	.word	0x0002a740


	//   ....[212]....
        /*0cf4*/ 	.word	0x0002a790


	//   ....[213]....
        /*0cf8*/ 	.word	0x0002ab30


	//   ....[214]....
        /*0cfc*/ 	.word	0x0002ae10


	//   ....[215]....
        /*0d00*/ 	.word	0x0002af00


	//   ....[216]....
        /*0d04*/ 	.word	0x0002afa0


	//   ....[217]....
        /*0d08*/ 	.word	0x0002b000


	//   ....[218]....
        /*0d0c*/ 	.word	0x0002b110


	//   ....[219]....
        /*0d10*/ 	.word	0x0002b180


	//   ....[220]....
        /*0d14*/ 	.word	0x0002b290


	//   ....[221]....
        /*0d18*/ 	.word	0x0002b300


	//   ....[222]....
        /*0d1c*/ 	.word	0x0002b410


	//   ....[223]....
        /*0d20*/ 	.word	0x0002b480


	//   ....[224]....
        /*0d24*/ 	.word	0x0002b590


	//   ....[225]....
        /*0d28*/ 	.word	0x0002b600


	//   ....[226]....
        /*0d2c*/ 	.word	0x0002b6a0


	//   ....[227]....
        /*0d30*/ 	.word	0x0002b7b0


	//   ....[228]....
        /*0d34*/ 	.word	0x0002b820


	//   ....[229]....
        /*0d38*/ 	.word	0x0002b880


	//   ....[230]....
        /*0d3c*/ 	.word	0x0002b970


	//   ....[231]....
        /*0d40*/ 	.word	0x0002b9d0


	//   ....[232]....
        /*0d44*/ 	.word	0x0002bae0


	//   ....[233]....
        /*0d48*/ 	.word	0x0002bb40


	//   ....[234]....
        /*0d4c*/ 	.word	0x0002bc50


	//   ....[235]....
        /*0d50*/ 	.word	0x0002bcb0


	//   ....[236]....
        /*0d54*/ 	.word	0x0002bdc0


	//   ....[237]....
        /*0d58*/ 	.word	0x0002be20


	//   ....[238]....
        /*0d5c*/ 	.word	0x0002bf30


	//   ....[239]....
        /*0d60*/ 	.word	0x0002bf90


	//   ....[240]....
        /*0d64*/ 	.word	0x0002c0a0


	//   ....[241]....
        /*0d68*/ 	.word	0x0002c100


	//   ....[242]....
        /*0d6c*/ 	.word	0x0002c1f0


	//   ....[243]....
        /*0d70*/ 	.word	0x0002c320


	//   ....[244]....
        /*0d74*/ 	.word	0x0002c3f0


	//   ....[245]....
        /*0d78*/ 	.word	0x0002c460


	//   ....[246]....
        /*0d7c*/ 	.word	0x0002c530


	//   ....[247]....
        /*0d80*/ 	.word	0x0002c590


	//   ....[248]....
        /*0d84*/ 	.word	0x0002c660


	//   ....[249]....
        /*0d88*/ 	.word	0x0002c6c0


	//   ....[250]....
        /*0d8c*/ 	.word	0x0002c790


	//   ....[251]....
        /*0d90*/ 	.word	0x0002c7f0


	//   ....[252]....
        /*0d94*/ 	.word	0x0002c8c0


	//   ....[253]....
        /*0d98*/ 	.word	0x0002c920


	//   ....[254]....
        /*0d9c*/ 	.word	0x0002ca00


	//   ....[255]....
        /*0da0*/ 	.word	0x0002caf0


	//   ....[0]....
        /*0da4*/ 	.word	0x0002cb90


	//   ....[1]....
        /*0da8*/ 	.word	0x0002cbf0


	//   ....[2]....
        /*0dac*/ 	.word	0x0002ccf0


	//   ....[3]....
        /*0db0*/ 	.word	0x0002cd50


	//   ....[4]....
        /*0db4*/ 	.word	0x0002ce50


	//   ....[5]....
        /*0db8*/ 	.word	0x0002ceb0


	//   ....[6]....
        /*0dbc*/ 	.word	0x0002cfb0


	//   ....[7]....
        /*0dc0*/ 	.word	0x0002d010


	//   ....[8]....
        /*0dc4*/ 	.word	0x0002d110


	//   ....[9]....
        /*0dc8*/ 	.word	0x0002d170


	//   ....[10]....
        /*0dcc*/ 	.word	0x0002d240


	//   ....[11]....
        /*0dd0*/ 	.word	0x0002d390


	//   ....[12]....
        /*0dd4*/ 	.word	0x0002d440


	//   ....[13]....
        /*0dd8*/ 	.word	0x0002d510


	//   ....[14]....
        /*0ddc*/ 	.word	0x0002d5e0


	//   ....[15]....
        /*0de0*/ 	.word	0x0002d640


	//   ....[16]....
        /*0de4*/ 	.word	0x0002d730


	//   ....[17]....
        /*0de8*/ 	.word	0x0002d790


	//   ....[18]....
        /*0dec*/ 	.word	0x0002d880


	//   ....[19]....
        /*0df0*/ 	.word	0x0002d8e0


	//   ....[20]....
        /*0df4*/ 	.word	0x0002d9d0


	//   ....[21]....
        /*0df8*/ 	.word	0x0002da30


	//   ....[22]....
        /*0dfc*/ 	.word	0x0002db10


	//   ....[23]....
        /*0e00*/ 	.word	0x0002dba0


	//   ....[24]....
        /*0e04*/ 	.word	0x0002dc40


	//   ....[25]....
        /*0e08*/ 	.word	0x0002dd60


	//   ....[26]....
        /*0e0c*/ 	.word	0x0002ddd0


	//   ....[27]....
        /*0e10*/ 	.word	0x0002de40


	//   ....[28]....
        /*0e14*/ 	.word	0x0002deb0


	//   ....[29]....
        /*0e18*/ 	.word	0x0002df20


	//   ....[30]....
        /*0e1c*/ 	.word	0x0002dfa0


	//   ....[31]....
        /*0e20*/ 	.word	0x0002e030


	//   ....[32]....
        /*0e24*/ 	.word	0x0002e0c0


	//   ....[33]....
        /*0e28*/ 	.word	0x0002e130


	//   ....[34]....
        /*0e2c*/ 	.word	0x0002e1a0


	//   ....[35]....
        /*0e30*/ 	.word	0x0002e210


	//   ....[36]....
        /*0e34*/ 	.word	0x0002e290


	//   ....[37]....
        /*0e38*/ 	.word	0x0002e300


	//   ....[38]....
        /*0e3c*/ 	.word	0x0002e3a0


	//   ....[39]....
        /*0e40*/ 	.word	0x0002e430


	//   ....[40]....
        /*0e44*/ 	.word	0x0002e550


	//----- nvinfo : EIATTR_REG_RECONFIG
	.align		4
.L_233:
        /*0e48*/ 	.byte	0x01, 0x54
	.zero		2


	//----- nvinfo : EIATTR_SYSCALL_OFFSETS
	.align		4
        /*0e4c*/ 	.byte	0x04, 0x46
        /*0e4e*/ 	.short	(.L_235 - .L_234)


	//   ....[0]....
.L_234:
        /*0e50*/ 	.word	0x00001e80


	//   ....[1]....
        /*0e54*/ 	.word	0x00001fd0


	//   ....[2]....
        /*0e58*/ 	.word	0x0000b550


	//   ....[3]....
        /*0e5c*/ 	.word	0x0000b880


	//   ....[4]....
        /*0e60*/ 	.word	0x00025340


	//   ....[5]....
        /*0e64*/ 	.word	0x00025490


	//   ....[6]....
        /*0e68*/ 	.word	0x00025580


	//   ....[7]....
        /*0e6c*/ 	.word	0x000264d0


	//----- nvinfo : EIATTR_MBARRIER_INSTR_OFFSETS
	.align		4
.L_235:
        /*0e70*/ 	.byte	0x04, 0x39
        /*0e72*/ 	.short	(.L_237 - .L_236)


	//   ....[0]....
.L_236:
        /*0e74*/ 	.word	0x00000270
        /*0e78*/ 	.word	0x000000ff
        /*0e7c*/ 	.word	0x00030800
        /*0e80*/ 	.short	0x0100
        /*0e82*/ 	.byte	0x08
	.zero		1


	//   ....[1]....
        /*0e84*/ 	.word	0x00000280
        /*0e88*/ 	.word	0x000000ff
        /*0e8c*/ 	.word	0x00030820
        /*0e90*/ 	.short	0x0100
        /*0e92*/ 	.byte	0x08
	.zero		1


	//   ....[2]....
        /*0e94*/ 	.word	0x00000370
        /*0e98*/ 	.word	0x000000ff
        /*0e9c*/ 	.word	0x00030830
        /*0ea0*/ 	.short	0x0100
        /*0ea2*/ 	.byte	0x08
	.zero		1


	//   ....[3]....
        /*0ea4*/ 	.word	0x00000380
        /*0ea8*/ 	.word	0x000000ff
        /*0eac*/ 	.word	0x00030840
        /*0eb0*/ 	.short	0x0100
        /*0eb2*/ 	.byte	0x08
	.zero		1


	//   ....[4]....
        /*0eb4*/ 	.word	0x00000390
        /*0eb8*/ 	.word	0x000000ff
        /*0ebc*/ 	.word	0x00030838
        /*0ec0*/ 	.short	0x0100
        /*0ec2*/ 	.byte	0x08
	.zero		1


	//   ....[5]....
        /*0ec4*/ 	.word	0x000003a0
        /*0ec8*/ 	.word	0x000000ff
        /*0ecc*/ 	.word	0x00030848
        /*0ed0*/ 	.short	0x0100
        /*0ed2*/ 	.byte	0x08
	.zero		1


	//   ....[6]....
        /*0ed4*/ 	.word	0x000004d0
        /*0ed8*/ 	.word	0x000000ff
        /*0edc*/ 	.word	0x00030850
        /*0ee0*/ 	.short	0x0100
        /*0ee2*/ 	.byte	0x08
	.zero		1


	//   ....[7]....
        /*0ee4*/ 	.word	0x000004e0
        /*0ee8*/ 	.word	0x000000ff
        /*0eec*/ 	.word	0x00030860
        /*0ef0*/ 	.short	0x0100
        /*0ef2*/ 	.byte	0x08
	.zero		1


	//   ....[8]....
        /*0ef4*/ 	.word	0x000004f0
        /*0ef8*/ 	.word	0x000000ff
        /*0efc*/ 	.word	0x00030858
        /*0f00*/ 	.short	0x0100
        /*0f02*/ 	.byte	0x08
	.zero		1


	//   ....[9]....
        /*0f04*/ 	.word	0x00000500
        /*0f08*/ 	.word	0x000000ff
        /*0f0c*/ 	.word	0x00030868
        /*0f10*/ 	.short	0x0100
        /*0f12*/ 	.byte	0x08
	.zero		1


	//   ....[10]....
        /*0f14*/ 	.word	0x000005f0
        /*0f18*/ 	.word	0x000000ff
        /*0f1c*/ 	.word	0x00030870
        /*0f20*/ 	.short	0x0100
        /*0f22*/ 	.byte	0x06
	.zero		1


	//   ....[11]....
        /*0f24*/ 	.word	0x00000600
        /*0f28*/ 	.word	0x000000ff
        /*0f2c*/ 	.word	0x00030880
        /*0f30*/ 	.short	0x0100
        /*0f32*/ 	.byte	0x06
	.zero		1


	//   ....[12]....
        /*0f34*/ 	.word	0x00000610
        /*0f38*/ 	.word	0x000000ff
        /*0f3c*/ 	.word	0x00030878
        /*0f40*/ 	.short	0x0100
        /*0f42*/ 	.byte	0x06
	.zero		1


	//   ....[13]....
        /*0f44*/ 	.word	0x00000620
        /*0f48*/ 	.word	0x000000ff
        /*0f4c*/ 	.word	0x00030888
        /*0f50*/ 	.short	0x0100
        /*0f52*/ 	.byte	0x06
	.zero		1


	//   ....[14]....
        /*0f54*/ 	.word	0x00000750
        /*0f58*/ 	.word	0x000000ff
        /*0f5c*/ 	.word	0x00030890
        /*0f60*/ 	.short	0x0100
        /*0f62*/ 	.byte	0x08
	.zero		1


	//   ....[15]....
        /*0f64*/ 	.word	0x00000760
        /*0f68*/ 	.word	0x000000ff
        /*0f6c*/ 	.word	0x000308a0
        /*0f70*/ 	.short	0x0100
        /*0f72*/ 	.byte	0x08
	.zero		1


	//   ....[16]....
        /*0f74*/ 	.word	0x00000770
        /*0f78*/ 	.word	0x000000ff
        /*0f7c*/ 	.word	0x00030898
        /*0f80*/ 	.short	0x0100
        /*0f82*/ 	.byte	0x08
	.zero		1


	//   ....[17]....
        /*0f84*/ 	.word	0x00000780
        /*0f88*/ 	.word	0x000000ff
        /*0f8c*/ 	.word	0x000308a8
        /*0f90*/ 	.short	0x0100
        /*0f92*/ 	.byte	0x08
	.zero		1


	//   ....[18]....
        /*0f94*/ 	.word	0x000008b0
        /*0f98*/ 	.word	0x000000ff
        /*0f9c*/ 	.word	0x000308b0
        /*0fa0*/ 	.short	0x0100
        /*0fa2*/ 	.byte	0x08
	.zero		1


	//   ....[19]....
        /*0fa4*/ 	.word	0x000008c0
        /*0fa8*/ 	.word	0x000000ff
        /*0fac*/ 	.word	0x000308c0
        /*0fb0*/ 	.short	0x0100
        /*0fb2*/ 	.byte	0x08
	.zero		1


	//   ....[20]....
        /*0fb4*/ 	.word	0x000008d0
        /*0fb8*/ 	.word	0x000000ff
        /*0fbc*/ 	.word	0x000308b8
        /*0fc0*/ 	.short	0x0100
        /*0fc2*/ 	.byte	0x08
	.zero		1


	//   ....[21]....
        /*0fc4*/ 	.word	0x000008e0
        /*0fc8*/ 	.word	0x000000ff
        /*0fcc*/ 	.word	0x000308c8
        /*0fd0*/ 	.short	0x0100
        /*0fd2*/ 	.byte	0x08
	.zero		1


	//   ....[22]....
        /*0fd4*/ 	.word	0x000039c0
        /*0fd8*/ 	.word	0x00000056
        /*0fdc*/ 	.word	0x00030890
        /*0fe0*/ 	.short	0x010a
        /*0fe2*/ 	.byte	0x3f
	.zero		1


	//   ....[23]....
        /*0fe4*/ 	.word	0x00006e10
        /*0fe8*/ 	.word	0x00000056
        /*0fec*/ 	.word	0x00030890
        /*0ff0*/ 	.short	0x010a
        /*0ff2*/ 	.byte	0x3f
	.zero		1


	//   ....[24]....
        /*0ff4*/ 	.word	0x00009c10
        /*0ff8*/ 	.word	0x00000056
        /*0ffc*/ 	.word	0x00030890
        /*1000*/ 	.short	0x010a
        /*1002*/ 	.byte	0x3f
	.zero		1


	//   ....[25]....
        /*1004*/ 	.word	0x0000a3d0
        /*1008*/ 	.word	0x0000000b
        /*100c*/ 	.word	0x00000000
        /*1010*/ 	.short	0x0101
        /*1012*/ 	.byte	0x3f
	.zero		1


	//   ....[26]....
        /*1014*/ 	.word	0x0000a410
        /*1018*/ 	.word	0x00000056
        /*101c*/ 	.word	0x000308b0
        /*1020*/ 	.short	0x010a
        /*1022*/ 	.byte	0x3f
	.zero		1


	//   ....[27]....
        /*1024*/ 	.word	0x0000ab20
        /*1028*/ 	.word	0x00000056
        /*102c*/ 	.word	0x00000000
        /*1030*/ 	.short	0x0101
        /*1032*/ 	.byte	0x3f
	.zero		1


	//   ....[28]....
        /*1034*/ 	.word	0x0000b5e0
        /*1038*/ 	.word	0x00000012
        /*103c*/ 	.word	0x00030800
        /*1040*/ 	.short	0x010a
        /*1042*/ 	.byte	0x3f
	.zero		1


	//   ....[29]....
        /*1044*/ 	.word	0x0000b630
        /*1048*/ 	.word	0x00000012
        /*104c*/ 	.word	0x00030800
        /*1050*/ 	.short	0x010a
        /*1052*/ 	.byte	0x3f
	.zero		1


	//   ....[30]....
        /*1054*/ 	.word	0x0000cb10
        /*1058*/ 	.word	0x00000012
        /*105c*/ 	.word	0x00030800
        /*1060*/ 	.short	0x010a
        /*1062*/ 	.byte	0x3f
	.zero		1


	//   ....[31]....
        /*1064*/ 	.word	0x0000fcc0
        /*1068*/ 	.word	0x00000012
        /*106c*/ 	.word	0x00030800
        /*1070*/ 	.short	0x010a
        /*1072*/ 	.byte	0x3f
	.zero		1


	//   ....[32]....
        /*1074*/ 	.word	0x00012510
        /*1078*/ 	.word	0x00000007
        /*107c*/ 	.word	0x00030830
        /*1080*/ 	.short	0x010a
        /*1082*/ 	.byte	0x3f
	.zero		1


	//   ....[33]....
        /*1084*/ 	.word	0x00012550
        /*1088*/ 	.word	0x00000007
        /*108c*/ 	.word	0x00030830
        /*1090*/ 	.short	0x010a
        /*1092*/ 	.byte	0x3f
	.zero		1


	//   ....[34]....
        /*1094*/ 	.word	0x00012f80
        /*1098*/ 	.word	0x00000003
        /*109c*/ 	.word	0x00000000
        /*10a0*/ 	.short	0x0101
        /*10a2*/ 	.byte	0x3f
	.zero		1


	//   ....[35]....
        /*10a4*/ 	.word	0x00015520
        /*10a8*/ 	.word	0x00000000
        /*10ac*/ 	.word	0x00030830
        /*10b0*/ 	.short	0x010a
        /*10b2*/ 	.byte	0x3f
	.zero		1


	//   ....[36]....
        /*10b4*/ 	.word	0x000155a0
        /*10b8*/ 	.word	0x00000000
        /*10bc*/ 	.word	0x00030830
        /*10c0*/ 	.short	0x010a
        /*10c2*/ 	.byte	0x3f
	.zero		1


	//   ....[37]....
        /*10c4*/ 	.word	0x00016480
        /*10c8*/ 	.word	0x00000014
        /*10cc*/ 	.word	0x00030850
        /*10d0*/ 	.short	0x010a
        /*10d2*/ 	.byte	0x3f
	.zero		1


	//   ....[38]....
        /*10d4*/ 	.word	0x000164d0
        /*10d8*/ 	.word	0x00000014
        /*10dc*/ 	.word	0x00030850
        /*10e0*/ 	.short	0x010a
        /*10e2*/ 	.byte	0x3f
	.zero		1


	//   ....[39]....
        /*10e4*/ 	.word	0x00016910
        /*10e8*/ 	.word	0x00000000
        /*10ec*/ 	.word	0x00000000
        /*10f0*/ 	.short	0x0101
        /*10f2*/ 	.byte	0x3f
	.zero		1


	//   ....[40]....
        /*10f4*/ 	.word	0x000188e0
        /*10f8*/ 	.word	0x00000014
        /*10fc*/ 	.word	0x00000000
        /*1100*/ 	.short	0x0101
        /*1102*/ 	.byte	0x3f
	.zero		1


	//   ....[41]....
        /*1104*/ 	.word	0x00018e80
        /*1108*/ 	.word	0x0000000b
        /*110c*/ 	.word	0x00030830
        /*1110*/ 	.short	0x010a
        /*1112*/ 	.byte	0x3f
	.zero		1


	//   ....[42]....
        /*1114*/ 	.word	0x00018f00
        /*1118*/ 	.word	0x0000000b
        /*111c*/ 	.word	0x00030830
        /*1120*/ 	.short	0x010a
        /*1122*/ 	.byte	0x3f
	.zero		1


	//   ....[43]....
        /*1124*/ 	.word	0x00019de0
        /*1128*/ 	.word	0x0000000e
        /*112c*/ 	.word	0x00030850
        /*1130*/ 	.short	0x010a
        /*1132*/ 	.byte	0x3f
	.zero		1


	//   ....[44]....
        /*1134*/ 	.word	0x00019e30
        /*1138*/ 	.word	0x0000000e
        /*113c*/ 	.word	0x00030850
        /*1140*/ 	.short	0x010a
        /*1142*/ 	.byte	0x3f
	.zero		1


	//   ....[45]....
        /*1144*/ 	.word	0x0001a490
        /*1148*/ 	.word	0x0000000b
        /*114c*/ 	.word	0x00000000
        /*1150*/ 	.short	0x0101
        /*1152*/ 	.byte	0x3f
	.zero		1


	//   ....[46]....
        /*1154*/ 	.word	0x0001af40
        /*1158*/ 	.word	0x0000000e
        /*115c*/ 	.word	0x00000000
        /*1160*/ 	.short	0x0101
        /*1162*/ 	.byte	0x3f
	.zero		1


	//   ....[47]....
        /*1164*/ 	.word	0x0001b220
        /*1168*/ 	.word	0x00000000
        /*116c*/ 	.word	0x00030830
        /*1170*/ 	.short	0x010a
        /*1172*/ 	.byte	0x3f
	.zero		1


	//   ....[48]....
        /*1174*/ 	.word	0x0001b2a0
        /*1178*/ 	.word	0x00000000
        /*117c*/ 	.word	0x00030830
        /*1180*/ 	.short	0x010a
        /*1182*/ 	.byte	0x3f
	.zero		1


	//   ....[49]....
        /*1184*/ 	.word	0x0001c180
        /*1188*/ 	.word	0x0000000b
        /*118c*/ 	.word	0x00030850
        /*1190*/ 	.short	0x010a
        /*1192*/ 	.byte	0x3f
	.zero		1


	//   ....[50]....
        /*1194*/ 	.word	0x0001c1d0
        /*1198*/ 	.word	0x0000000b
        /*119c*/ 	.word	0x00030850
        /*11a0*/ 	.short	0x010a
        /*11a2*/ 	.byte	0x3f
	.zero		1


	//   ....[51]....
        /*11a4*/ 	.word	0x0001c620
        /*11a8*/ 	.word	0x00000000
        /*11ac*/ 	.word	0x00000000
        /*11b0*/ 	.short	0x0101
        /*11b2*/ 	.byte	0x3f
	.zero		1


	//   ....[52]....
        /*11b4*/ 	.word	0x0001e5c0
        /*11b8*/ 	.word	0x0000000b
        /*11bc*/ 	.word	0x00000000
        /*11c0*/ 	.short	0x0101
        /*11c2*/ 	.byte	0x3f
	.zero		1


	//   ....[53]....
        /*11c4*/ 	.word	0x0001edd0
        /*11c8*/ 	.word	0x00000009
        /*11cc*/ 	.word	0x00030850
        /*11d0*/ 	.short	0x010a
        /*11d2*/ 	.byte	0x3f
	.zero		1


	//   ....[54]....
        /*11d4*/ 	.word	0x0001ee70
        /*11d8*/ 	.word	0x00000009
        /*11dc*/ 	.word	0x00030850
        /*11e0*/ 	.short	0x010a
        /*11e2*/ 	.byte	0x3f
	.zero		1


	//   ....[55]....
        /*11e4*/ 	.word	0x0001f380
        /*11e8*/ 	.word	0x00000009
        /*11ec*/ 	.word	0x00000000
        /*11f0*/ 	.short	0x0101
        /*11f2*/ 	.byte	0x3f
	.zero		1


	//   ....[56]....
        /*11f4*/ 	.word	0x00020fc0
        /*11f8*/ 	.word	0x00000003
        /*11fc*/ 	.word	0x00000000
        /*1200*/ 	.short	0x0101
        /*1202*/ 	.byte	0x3f
	.zero		1


	//   ....[57]....
        /*1204*/ 	.word	0x000239b0
        /*1208*/ 	.word	0x00000017
        /*120c*/ 	.word	0x00030820
        /*1210*/ 	.short	0x010a
        /*1212*/ 	.byte	0x3f
	.zero		1


	//   ....[58]....
        /*1214*/ 	.word	0x00023a40
        /*1218*/ 	.word	0x00000003
        /*121c*/ 	.word	0x000308a0
        /*1220*/ 	.short	0x010a
        /*1222*/ 	.byte	0x3f
	.zero		1


	//   ....[59]....
        /*1224*/ 	.word	0x00023e90
        /*1228*/ 	.word	0x00000003
        /*122c*/ 	.word	0x000308c0
        /*1230*/ 	.short	0x010a
        /*1232*/ 	.byte	0x3f
	.zero		1


	//   ....[60]....
        /*1234*/ 	.word	0x000243a0
        /*1238*/ 	.word	0x0000000b
        /*123c*/ 	.word	0x000308a0
        /*1240*/ 	.short	0x010a
        /*1242*/ 	.byte	0x3f
	.zero		1


	//   ....[61]....
        /*1244*/ 	.word	0x000247e0
        /*1248*/ 	.word	0x0000000b
        /*124c*/ 	.word	0x000308c0
        /*1250*/ 	.short	0x010a
        /*1252*/ 	.byte	0x3f
	.zero		1


	//   ....[62]....
        /*1254*/ 	.word	0x00025b10
        /*1258*/ 	.word	0x00000007
        /*125c*/ 	.word	0x00030840
        /*1260*/ 	.short	0x010a
        /*1262*/ 	.byte	0x3f
	.zero		1


	//   ....[63]....
        /*1264*/ 	.word	0x000261d0
        /*1268*/ 	.word	0x00000007
        /*126c*/ 	.word	0x00030830
        /*1270*/ 	.short	0x0107
        /*1272*/ 	.byte	0x3f
	.zero		1


	//   ....[64]....
        /*1274*/ 	.word	0x00026280
        /*1278*/ 	.word	0x00000007
        /*127c*/ 	.word	0x00030830
        /*1280*/ 	.short	0x0101
        /*1282*/ 	.byte	0x3f
	.zero		1


	//   ....[65]....
        /*1284*/ 	.word	0x00026e20
        /*1288*/ 	.word	0x00000017
        /*128c*/ 	.word	0x00030800
        /*1290*/ 	.short	0x0107
        /*1292*/ 	.byte	0x3f
	.zero		1


	//   ....[66]....
        /*1294*/ 	.word	0x00026f30
        /*1298*/ 	.word	0x00000017
        /*129c*/ 	.word	0x00030800
        /*12a0*/ 	.short	0x0101
        /*12a2*/ 	.byte	0x3f
	.zero		1


	//   ....[67]....
        /*12a4*/ 	.word	0x00026f50
        /*12a8*/ 	.word	0x00000017
        /*12ac*/ 	.word	0x00030820
        /*12b0*/ 	.short	0x010a
        /*12b2*/ 	.byte	0x3f
	.zero		1


	//   ....[68]....
        /*12b4*/ 	.word	0x00027310
        /*12b8*/ 	.word	0x00000007
        /*12bc*/ 	.word	0x00030840
        /*12c0*/ 	.short	0x010a
        /*12c2*/ 	.byte	0x3f
	.zero		1


	//   ....[69]....
        /*12c4*/ 	.word	0x00027800
        /*12c8*/ 	.word	0x00000007
        /*12cc*/ 	.word	0x00030830
        /*12d0*/ 	.short	0x0107
        /*12d2*/ 	.byte	0x3f
	.zero		1


	//   ....[70]....
        /*12d4*/ 	.word	0x000278b0
        /*12d8*/ 	.word	0x00000007
        /*12dc*/ 	.word	0x00030830
        /*12e0*/ 	.short	0x0101
        /*12e2*/ 	.byte	0x3f
	.zero		1


	//   ....[71]....
        /*12e4*/ 	.word	0x00027910
        /*12e8*/ 	.word	0x00000006
        /*12ec*/ 	.word	0x00030860
        /*12f0*/ 	.short	0x010a
        /*12f2*/ 	.byte	0x3f
	.zero		1


	//   ....[72]....
        /*12f4*/ 	.word	0x00027e90
        /*12f8*/ 	.word	0x00000006
        /*12fc*/ 	.word	0x00030850
        /*1300*/ 	.short	0x0107
        /*1302*/ 	.byte	0x3f
	.zero		1


	//   ....[73]....
        /*1304*/ 	.word	0x00027fe0
        /*1308*/ 	.word	0x00000006
        /*130c*/ 	.word	0x00030850
        /*1310*/ 	.short	0x0101
        /*1312*/ 	.byte	0x3f
	.zero		1


	//   ....[74]....
        /*1314*/ 	.word	0x000281f0
        /*1318*/ 	.word	0x00000000
        /*131c*/ 	.word	0x00030860
        /*1320*/ 	.short	0x010a
        /*1322*/ 	.byte	0x3f
	.zero		1


	//   ....[75]....
        /*1324*/ 	.word	0x00028710
        /*1328*/ 	.word	0x00000000
        /*132c*/ 	.word	0x00030850
        /*1330*/ 	.short	0x0107
        /*1332*/ 	.byte	0x3f
	.zero		1


	//   ....[76]....
        /*1334*/ 	.word	0x000287d0
        /*1338*/ 	.word	0x00000000
        /*133c*/ 	.word	0x00030850
        /*1340*/ 	.short	0x0101
        /*1342*/ 	.byte	0x3f
	.zero		1


	//   ....[77]....
        /*1344*/ 	.word	0x000294f0
        /*1348*/ 	.word	0x00000005
        /*134c*/ 	.word	0x00030820
        /*1350*/ 	.short	0x010a
        /*1352*/ 	.byte	0x3f
	.zero		1


	//   ....[78]....
        /*1354*/ 	.word	0x00029680
        /*1358*/ 	.word	0x00000003
        /*135c*/ 	.word	0x00030840
        /*1360*/ 	.short	0x010a
        /*1362*/ 	.byte	0x3f
	.zero		1


	//   ....[79]....
        /*1364*/ 	.word	0x00029720
        /*1368*/ 	.word	0x00000005
        /*136c*/ 	.word	0x00030840
        /*1370*/ 	.short	0x010a
        /*1372*/ 	.byte	0x3f
	.zero		1


	//   ....[80]....
        /*1374*/ 	.word	0x00029760
        /*1378*/ 	.word	0x00000003
        /*137c*/ 	.word	0x00030860
        /*1380*/ 	.short	0x010a
        /*1382*/ 	.byte	0x3f
	.zero		1


	//   ....[81]....
        /*1384*/ 	.word	0x000297a0
        /*1388*/ 	.word	0x00000005
        /*138c*/ 	.word	0x00030860
        /*1390*/ 	.short	0x010a
        /*1392*/ 	.byte	0x3f
	.zero		1


	//   ....[82]....
        /*1394*/ 	.word	0x00029800
        /*1398*/ 	.word	0x00000056
        /*139c*/ 	.word	0x00030890
        /*13a0*/ 	.short	0x010a
        /*13a2*/ 	.byte	0x3f
	.zero		1


	//   ....[83]....
        /*13a4*/ 	.word	0x00029ab0
        /*13a8*/ 	.word	0x00000056
        /*13ac*/ 	.word	0x00030890
        /*13b0*/ 	.short	0x010a
        /*13b2*/ 	.byte	0x3f
	.zero		1


	//   ....[84]....
        /*13b4*/ 	.word	0x00029d60
        /*13b8*/ 	.word	0x00000056
        /*13bc*/ 	.word	0x00030890
        /*13c0*/ 	.short	0x010a
        /*13c2*/ 	.byte	0x3f
	.zero		1


	//   ....[85]....
        /*13c4*/ 	.word	0x0002a010
        /*13c8*/ 	.word	0x00000056
        /*13cc*/ 	.word	0x000308b0
        /*13d0*/ 	.short	0x010a
        /*13d2*/ 	.byte	0x3f
	.zero		1


	//   ....[86]....
        /*13d4*/ 	.word	0x0002a3f0
        /*13d8*/ 	.word	0x00000012
        /*13dc*/ 	.word	0x00030800
        /*13e0*/ 	.short	0x010a
        /*13e2*/ 	.byte	0x3f
	.zero		1


	//   ....[87]....
        /*13e4*/ 	.word	0x0002a7d0
        /*13e8*/ 	.word	0x00000012
        /*13ec*/ 	.word	0x00030800
        /*13f0*/ 	.short	0x010a
        /*13f2*/ 	.byte	0x3f
	.zero		1


	//   ....[88]....
        /*13f4*/ 	.word	0x0002a820
        /*13f8*/ 	.word	0x00000007
        /*13fc*/ 	.word	0x00030830
        /*1400*/ 	.short	0x010a
        /*1402*/ 	.byte	0x3f
	.zero		1


	//   ....[89]....
        /*1404*/ 	.word	0x0002a870
        /*1408*/ 	.word	0x00000000
        /*140c*/ 	.word	0x00030830
        /*1410*/ 	.short	0x010a
        /*1412*/ 	.byte	0x3f
	.zero		1


	//   ....[90]....
        /*1414*/ 	.word	0x0002a8c0
        /*1418*/ 	.word	0x00000014
        /*141c*/ 	.word	0x00030850
        /*1420*/ 	.short	0x010a
        /*1422*/ 	.byte	0x3f
	.zero		1


	//   ....[91]....
        /*1424*/ 	.word	0x0002a910
        /*1428*/ 	.word	0x0000000b
        /*142c*/ 	.word	0x00030830
        /*1430*/ 	.short	0x010a
        /*1432*/ 	.byte	0x3f
	.zero		1


	//   ....[92]....
        /*1434*/ 	.word	0x0002a960
        /*1438*/ 	.word	0x0000000e
        /*143c*/ 	.word	0x00030850
        /*1440*/ 	.short	0x010a
        /*1442*/ 	.byte	0x3f
	.zero		1


	//   ....[93]....
        /*1444*/ 	.word	0x0002a9b0
        /*1448*/ 	.word	0x00000000
        /*144c*/ 	.word	0x00030830
        /*1450*/ 	.short	0x010a
        /*1452*/ 	.byte	0x3f
	.zero		1


	//   ....[94]....
        /*1454*/ 	.word	0x0002aa00
        /*1458*/ 	.word	0x0000000b
        /*145c*/ 	.word	0x00030850
        /*1460*/ 	.short	0x010a
        /*1462*/ 	.byte	0x3f
	.zero		1


	//   ....[95]....
        /*1464*/ 	.word	0x0002aa50
        /*1468*/ 	.word	0x00000009
        /*146c*/ 	.word	0x00030850
        /*1470*/ 	.short	0x010a
        /*1472*/ 	.byte	0x3f
	.zero		1


	//   ....[96]....
        /*1474*/ 	.word	0x0002abf0
        /*1478*/ 	.word	0x00000017
        /*147c*/ 	.word	0x00030820
        /*1480*/ 	.short	0x010a
        /*1482*/ 	.byte	0x3f
	.zero		1


	//   ....[97]....
        /*1484*/ 	.word	0x0002ac40
        /*1488*/ 	.word	0x00000003
        /*148c*/ 	.word	0x000308a0
        /*1490*/ 	.short	0x010a
        /*1492*/ 	.byte	0x3f
	.zero		1


	//   ....[98]....
        /*1494*/ 	.word	0x0002ac90
        /*1498*/ 	.word	0x00000003
        /*149c*/ 	.word	0x000308c0
        /*14a0*/ 	.short	0x010a
        /*14a2*/ 	.byte	0x3f
	.zero		1


	//   ....[99]....
        /*14a4*/ 	.word	0x0002ace0
        /*14a8*/ 	.word	0x0000000b
        /*14ac*/ 	.word	0x000308a0
        /*14b0*/ 	.short	0x010a
        /*14b2*/ 	.byte	0x3f
	.zero		1


	//   ....[100]....
        /*14b4*/ 	.word	0x0002ad30
        /*14b8*/ 	.word	0x0000000b
        /*14bc*/ 	.word	0x000308c0
        /*14c0*/ 	.short	0x010a
        /*14c2*/ 	.byte	0x3f
	.zero		1


	//   ....[101]....
        /*14c4*/ 	.word	0x0002ae50
        /*14c8*/ 	.word	0x00000007
        /*14cc*/ 	.word	0x00030840
        /*14d0*/ 	.short	0x010a
        /*14d2*/ 	.byte	0x3f
	.zero		1


	//   ....[102]....
        /*14d4*/ 	.word	0x0002c220
        /*14d8*/ 	.word	0x00000017
        /*14dc*/ 	.word	0x00030820
        /*14e0*/ 	.short	0x010a
        /*14e2*/ 	.byte	0x3f
	.zero		1


	//   ....[103]....
        /*14e4*/ 	.word	0x0002c270
        /*14e8*/ 	.word	0x00000007
        /*14ec*/ 	.word	0x00030840
        /*14f0*/ 	.short	0x010a
        /*14f2*/ 	.byte	0x3f
	.zero		1


	//   ....[104]....
        /*14f4*/ 	.word	0x0002ca40
        /*14f8*/ 	.word	0x00000006
        /*14fc*/ 	.word	0x00030860
        /*1500*/ 	.short	0x010a
        /*1502*/ 	.byte	0x3f
	.zero		1


	//   ....[105]....
        /*1504*/ 	.word	0x0002d2e0
        /*1508*/ 	.word	0x00000000
        /*150c*/ 	.word	0x00030860
        /*1510*/ 	.short	0x010a
        /*1512*/ 	.byte	0x3f
	.zero		1


	//   ....[106]....
        /*1514*/ 	.word	0x0002e470
        /*1518*/ 	.word	0x00000005
        /*151c*/ 	.word	0x00030820
        /*1520*/ 	.short	0x010a
        /*1522*/ 	.byte	0x3f
	.zero		1


	//   ....[107]....
        /*1524*/ 	.word	0x0002e610
        /*1528*/ 	.word	0x00000003
        /*152c*/ 	.word	0x00030840
        /*1530*/ 	.short	0x010a
        /*1532*/ 	.byte	0x3f
	.zero		1


	//   ....[108]....
        /*1534*/ 	.word	0x0002e660
        /*1538*/ 	.word	0x00000005
        /*153c*/ 	.word	0x00030840
        /*1540*/ 	.short	0x010a
        /*1542*/ 	.byte	0x3f
	.zero		1


	//   ....[109]....
        /*1544*/ 	.word	0x0002e6b0
        /*1548*/ 	.word	0x00000003
        /*154c*/ 	.word	0x00030860
        /*1550*/ 	.short	0x010a
        /*1552*/ 	.byte	0x3f
	.zero		1


	//----- nvinfo : EIATTR_NUM_MBARRIERS
	.align		4
.L_237:
        /*1554*/ 	.byte	0x03, 0x38
        /*1556*/ 	.short	0x0016


	//----- nvinfo : EIATTR_EXIT_INSTR_OFFSETS
	.align		4
        /*1558*/ 	.byte	0x04, 0x1c
        /*155a*/ 	.short	(.L_239 - .L_238)


	//   ....[0]....
.L_238:
        /*155c*/ 	.word	0x000297f0


	//----- nvinfo : EIATTR_MAX_THREADS
	.align		4
.L_239:
        /*1560*/ 	.byte	0x04, 0x05
        /*1562*/ 	.short	(.L_241 - .L_240)
.L_240:
        /*1564*/ 	.word	0x00000180
        /*1568*/ 	.word	0x00000001
        /*156c*/ 	.word	0x00000001


	//----- nvinfo : EIATTR_CRS_STACK_SIZE
	.align		4
.L_241:
        /*1570*/ 	.byte	0x04, 0x1e
        /*1572*/ 	.short	(.L_243 - .L_242)
.L_242:
        /*1574*/ 	.word	0x00000000


	//----- nvinfo : EIATTR_CBANK_PARAM_SIZE
	.align		4
.L_243:
        /*1578*/ 	.byte	0x03, 0x19
        /*157a*/ 	.short	0x0af0


	//----- nvinfo : EIATTR_PARAM_CBANK
	.align		4
        /*157c*/ 	.byte	0x04, 0x0a
        /*157e*/ 	.short	(.L_245 - .L_244)
	.align		4
.L_244:
        /*1580*/ 	.word	index@(.nv.constant0._ZN7cutlass13device_kernelIN5flash11enable_sm90INS1_16FlashAttnFwdSm90INS1_25CollectiveMainloopFwdSm90ILi2EN4cute5tupleIJNS5_1CILi1EEES8_S8_EEENS6_IJNS7_ILi128EEENS7_ILi96EEENS7_ILi192EEEEEELi192ENS_6half_tEfNS_4arch4Sm90ELb0ELb1ELb0ELb1ELb1ELb1ELb0ELb1ELb1ELb1ELb0ELb0EEENS1_21CollectiveEpilogueFwdINS6_IJSA_SC_SB_EEES9_SE_SG_Li256ELb1ELb1ELb0ELb0EEENS1_36VarlenDynamicPersistentTileSchedulerILi128ELi96ELi256ELi128ELb0ELb1ELb1ELb1ELb0ELb1EEEEEEEEEvNT_6ParamsE)
        /*1584*/ 	.short	0x0210
        /*1586*/ 	.short	0x0af0


	//----- nvinfo : EIATTR_SW_WAR
	.align		4
.L_245:
        /*1588*/ 	.byte	0x04, 0x36
        /*158a*/ 	.short	(.L_247 - .L_246)
.L_246:
        /*158c*/ 	.word	0x00000008
.L_247:


//--------------------- .nv.info._ZN7cutlass13device_kernelIN5flash11enable_sm90INS1_16FlashAttnFwdSm90INS1_25CollectiveMainloopFwdSm90ILi2EN4cute5tupleIJNS5_1CILi1EEES8_S8_EEENS6_IJNS7_ILi128EEENS7_ILi96EEENS7_ILi192EEEEEELi192ENS_6half_tEfNS_4arch4Sm90ELb1ELb0ELb0ELb0ELb1ELb0ELb0ELb1ELb1ELb1ELb0ELb0EEENS1_21CollectiveEpilogueFwdINS6_IJSA_SC_SB_EEES9_SE_SG_Li256ELb0ELb1ELb0ELb0EEENS1_30DynamicPersistentTileSchedulerILi256ELi128ELb0ELb1ELb1EEEEEEEEEvNT_6ParamsE --------------------------
	.section	.nv.info._ZN7cutlass13device_kernelIN5flash11enable_sm90INS1_16FlashAttnFwdSm90INS1_25CollectiveMainloopFwdSm90ILi2EN4cute5tupleIJNS5_1CILi1EEES8_S8_EEENS6_IJNS7_ILi128EEENS7_ILi96EEENS7_ILi192EEEEEELi192ENS_6half_tEfNS_4arch4Sm90ELb1ELb0ELb0ELb0ELb1ELb0ELb0ELb1ELb1ELb1ELb0ELb0EEENS1_21CollectiveEpilogueFwdINS6_IJSA_SC_SB_EEES9_SE_SG_Li256ELb0ELb1ELb0ELb0EEENS1_30DynamicPersistentTileSchedulerILi256ELi128ELb0ELb1ELb1EEEEEEEEEvNT_6ParamsE,"",@"SHT_CUDA_INFO"
	.sectionflags	@""
	.align	4


	//----- nvinfo : EIATTR_CUDA_API_VERSION
	.align		4
        /*0000*/ 	.byte	0x04, 0x37
        /*0002*/ 	.short	(.L_249 - .L_248)
.L_248:
        /*0004*/ 	.word	0x00000082


	//----- nvinfo : EIATTR_KPARAM_INFO
	.align		4
.L_249:
        /*0008*/ 	.byte	0x04, 0x17
        /*000a*/ 	.short	(.L_251 - .L_250)
.L_250:
        /*000c*/ 	.word	0x00000000
        /*0010*/ 	.short	0x0000
        /*0012*/ 	.short	0x0070
        /*0014*/ 	.byte	0x00, 0xf0, 0x01, 0x2a


	//----- nvinfo : EIATTR_SPARSE_MMA_MASK
	.align		4
.L_251:
        /*0018*/ 	.byte	0x03, 0x50
        /*001a*/ 	.short	0x0000


	//----- nvinfo : EIATTR_MAXREG_COUNT
	.align		4
        /*001c*/ 	.byte	0x03, 0x1b
        /*001e*/ 	.short	0x00a8


	//----- nvinfo : EIATTR_NUM_BARRIERS
	.align		4
        /*0020*/ 	.byte	0x02, 0x4c
        /*0022*/ 	.byte	0x09
	.zero		1


	//----- nvinfo : EIATTR_EXTERNS
	.align		4
        /*0024*/ 	.byte	0x04, 0x0f
        /*0026*/ 	.short	(.L_253 - .L_252)


	//   ....[0]....
	.align		4
.L_252:
        /*0028*/ 	.word	index@(__assertfail)


	//----- nvinfo : EIATTR_ANNOTATIONS
	.align		4
.L_253:
        /*002c*/ 	.byte	0x04, 0x55
        /*002e*/ 	.short	(.L_255 - .L_254)


	//   ....[0]....
.L_254:
        /*0030*/ 	.word	0x00000001
        /*0034*/ 	.byte	0xa0, 0x08, 0x00, 0x00, 0x01, 0x00, 0x00, 0x00, 0x60, 0x09, 0x00, 0x00, 0x01, 0x00, 0x00, 0x00
        /*0044*/ 	.byte	0xd0, 0xb3, 0x00, 0x00, 0x01, 0x00, 0x00, 0x00, 0x70, 0xb4, 0x00, 0x00, 0x01, 0x00, 0x00, 0x00
        /*0054*/ 	.byte	0xf0, 0xb4, 0x00, 0x00, 0x01, 0x00, 0x00, 0x00, 0x60, 0xd8, 0x00, 0x00, 0x01, 0x00, 0x00, 0x00
        /*0064*/ 	.byte	0x80, 0xd8, 0x00, 0x00, 0x01, 0x00, 0x00, 0x00, 0x60, 0xf2, 0x00, 0x00, 0x01, 0x00, 0x00, 0x00
        /*0074*/ 	.byte	0x00, 0xf4, 0x00, 0x00


	//----- nvinfo : EIATTR_MERCURY_ISA_VERSION
	.align		4
.L_255:
        /*0078*/ 	.byte	0x03, 0x5f
        /*007a*/ 	.short	0x0101


	//----- nvinfo : EIATTR_INT_WARP_WIDE_INSTR_OFFSETS
	.align		4
        /*007c*/ 	.byte	0x04, 0x31
        /*007e*/ 	.short	(.L_257 - .L_256)


	//   ....[0]....
.L_256:
        /*0080*/ 	.word	0x000000c0


	//   ....[1]....
        /*0084*/ 	.word	0x000000d0


	//   ....[2]....
        /*0088*/ 	.word	0x00000170


	//   ....[3]....
        /*008c*/ 	.word	0x0000bd60


	//   ....[4]....
        /*0090*/ 	.word	0x0000bdf0


	//   ....[5]....
        /*0094*/ 	.word	0x0000e9b0


	//   ....[6]....
        /*0098*/ 	.word	0x0000ea40


	//----- nvinfo : EIATTR_COOP_GROUP_MASK_REGIDS
	.align		4
.L_257:
        /*009c*/ 	.byte	0x04, 0x29
        /*009e*/ 	.short	(.L_259 - .L_258)


	//   ....[0]....
.L_258:
        /*00a0*/ 	.word	0xffffffff


	//   ....[1]....
        /*00a4*/ 	.word	0xffffffff


	//   ....[2]....
        /*00a8*/ 	.word	0xffffffff


	//   ....[3]....
        /*00ac*/ 	.word	0xffffffff


	//   ....[4]....
        /*00b0*/ 	.word	0xffffffff


	//   ....[5]....
        /*00b4*/ 	.word	0xffffffff


	//   ....[6]....
        /*00b8*/ 	.word	0xffffffff


	//   ....[7]....
        /*00bc*/ 	.word	0xffffffff


	//   ....[8]....
        /*00c0*/ 	.word	0xffffffff


	//   ....[9]....
        /*00c4*/ 	.word	0xffffffff


	//   ....[10]....
        /*00c8*/ 	.word	0xffffffff


	//   ....[11]....
        /*00cc*/ 	.word	0xffffffff


	//   ....[12]....
        /*00d0*/ 	.word	0xffffffff


	//   ....[13]....
        /*00d4*/ 	.word	0xffffffff


	//   ....[14]....
        /*00d8*/ 	.word	0xffffffff


	//   ....[15]....
        /*00dc*/ 	.word	0xffffffff


	//   ....[16]....
        /*00e0*/ 	.word	0xffffffff


	//   ....[17]....
        /*00e4*/ 	.word	0xffffffff


	//   ....[18]....
        /*00e8*/ 	.word	0xffffffff


	//   ....[19]....
        /*00ec*/ 	.word	0xffffffff


	//   ....[20]....
        /*00f0*/ 	.word	0xffffffff


	//   ....[21]....
        /*00f4*/ 	.word	0xffffffff


	//   ....[22]....
        /*00f8*/ 	.word	0xffffffff


	//   ....[23]....
        /*00fc*/ 	.word	0xffffffff


	//   ....[24]....
        /*0100*/ 	.word	0xffffffff


	//   ....[25]....
        /*0104*/ 	.word	0xffffffff


	//   ....[26]....
        /*0108*/ 	.word	0xffffffff


	//   ....[27]....
        /*010c*/ 	.word	0xffffffff


	//   ....[28]....
        /*0110*/ 	.word	0xffffffff


	//   ....[29]....
        /*0114*/ 	.word	0xffffffff


	//   ....[30]....
        /*0118*/ 	.word	0xffffffff


	//   ....[31]....
        /*011c*/ 	.word	0xffffffff


	//   ....[32]....
        /*0120*/ 	.word	0xffffffff


	//   ....[33]....
        /*0124*/ 	.word	0xffffffff


	//   ....[34]....
        /*0128*/ 	.word	0xffffffff


	//   ....[35]....
        /*012c*/ 	.word	0xffffffff


	//   ....[36]....
        /*0130*/ 	.word	0xffffffff


	//   ....[37]....
        /*0134*/ 	.word	0xffffffff


	//   ....[38]....
        /*0138*/ 	.word	0xffffffff


	//   ....[39]....
        /*013c*/ 	.word	0xffffffff


	//   ....[40]....
        /*0140*/ 	.word	0xffffffff


	//   ....[41]....
        /*0144*/ 	.word	0xffffffff


	//   ....[42]....
        /*0148*/ 	.word	0xffffffff


	//   ....[43]....
        /*014c*/ 	.word	0xffffffff


	//   ....[44]....
        /*0150*/ 	.word	0xffffffff


	//   ....[45]....
        /*0154*/ 	.word	0xffffffff


	//   ....[46]....
        /*0158*/ 	.word	0xffffffff


	//   ....[47]....
        /*015c*/ 	.word	0xffffffff


	//   ....[48]....
        /*0160*/ 	.word	0xffffffff


	//   ....[49]....
        /*0164*/ 	.word	0xffffffff


	//   ....[50]....
        /*0168*/ 	.word	0xffffffff


	//   ....[51]....
        /*016c*/ 	.word	0xffffffff


	//   ....[52]....
        /*0170*/ 	.word	0xffffffff


	//   ....[53]....
        /*0174*/ 	.word	0xffffffff


	//   ....[54]....
        /*0178*/ 	.word	0xffffffff


	//   ....[55]....
        /*017c*/ 	.word	0xffffffff


	//   ....[56]....
        /*0180*/ 	.word	0xffffffff


	//   ....[57]....
        /*0184*/ 	.word	0xffffffff


	//   ....[58]....
        /*0188*/ 	.word	0xffffffff


	//   ....[59]....
        /*018c*/ 	.word	0xffffffff


	//   ....[60]....
        /*0190*/ 	.word	0xffffffff


	//   ....[61]....
        /*0194*/ 	.word	0xffffffff


	//   ....[62]....
        /*0198*/ 	.word	0xffffffff


	//   ....[63]....
        /*019c*/ 	.word	0xffffffff


	//   ....[64]....
        /*01a0*/ 	.word	0xffffffff


	//   ....[65]....
        /*01a4*/ 	.word	0xffffffff


	//   ....[66]....
        /*01a8*/ 	.word	0xffffffff


	//   ....[67]....
        /*01ac*/ 	.word	0xffffffff


	//   ....[68]....
        /*01b0*/ 	.word	0xffffffff


	//   ....[69]....
        /*01b4*/ 	.word	0xffffffff


	//   ....[70]....
        /*01b8*/ 	.word	0xffffffff


	//   ....[71]....
        /*01bc*/ 	.word	0xffffffff


	//   ....[72]....
        /*01c0*/ 	.word	0xffffffff


	//   ....[73]....
        /*01c4*/ 	.word	0xffffffff


	//   ....[74]....
        /*01c8*/ 	.word	0xffffffff


	//   ....[75]....
        /*01cc*/ 	.word	0xffffffff


	//   ....[76]....
        /*01d0*/ 	.word	0xffffffff


	//   ....[77]....
        /*01d4*/ 	.word	0xffffffff


	//   ....[78]....
        /*01d8*/ 	.word	0xffffffff


	//   ....[79]....
        /*01dc*/ 	.word	0xffffffff


	//   ....[80]....
        /*01e0*/ 	.word	0xffffffff


	//   ....[81]....
        /*01e4*/ 	.word	0xffffffff


	//   ....[82]....
        /*01e8*/ 	.word	0xffffffff


	//   ....[83]....
        /*01ec*/ 	.word	0xffffffff


	//   ....[84]....
        /*01f0*/ 	.word	0xffffffff


	//   ....[85]....
        /*01f4*/ 	.word	0xffffffff


	//   ....[86]....
        /*01f8*/ 	.word	0xffffffff


	//   ....[87]....
        /*01fc*/ 	.word	0xffffffff


	//   ....[88]....
        /*0200*/ 	.word	0xffffffff


	//   ....[89]....
        /*0204*/ 	.word	0xffffffff


	//   ....[90]....
        /*0208*/ 	.word	0xffffffff


	//   ....[91]....
        /*020c*/ 	.word	0xffffffff


	//   ....[92]....
        /*0210*/ 	.word	0xffffffff


	//   ....[93]....
        /*0214*/ 	.word	0xffffffff


	//   ....[94]....
        /*0218*/ 	.word	0xffffffff


	//   ....[95]....
        /*021c*/ 	.word	0xffffffff


	//   ....[96]....
        /*0220*/ 	.word	0xffffffff


	//   ....[97]....
        /*0224*/ 	.word	0xffffffff


	//   ....[98]....
        /*0228*/ 	.word	0xffffffff


	//   ....[99]....
        /*022c*/ 	.word	0xffffffff


	//   ....[100]....
        /*0230*/ 	.word	0xffffffff


	//   ....[101]....
        /*0234*/ 	.word	0xffffffff


	//   ....[102]....
        /*0238*/ 	.word	0xffffffff


	//   ....[103]....
        /*023c*/ 	.word	0xffffffff


	//   ....[104]....
        /*0240*/ 	.word	0xffffffff


	//   ....[105]....
        /*0244*/ 	.word	0xffffffff


	//   ....[106]....
        /*0248*/ 	.word	0xffffffff


	//   ....[107]....
        /*024c*/ 	.word	0xffffffff


	//   ....[108]....
        /*0250*/ 	.word	0xffffffff


	//   ....[109]....
        /*0254*/ 	.word	0xffffffff


	//   ....[110]....
        /*0258*/ 	.word	0xffffffff


	//   ....[111]....
        /*025c*/ 	.word	0xffffffff


	//   ....[112]....
        /*0260*/ 	.word	0xffffffff


	//   ....[113]....
        /*0264*/ 	.word	0xffffffff


	//   ....[114]....
        /*0268*/ 	.word	0x0500000f


	//   ....[115]....
        /*026c*/ 	.word	0x0500000f


	//   ....[116]....
        /*0270*/ 	.word	0x0500000f


	//   ....[117]....
        /*0274*/ 	.word	0x0500000f


	//   ....[118]....
        /*0278*/ 	.word	0x0500000f


	//   ....[119]....
        /*027c*/ 	.word	0x0500000f


	//   ....[120]....
        /*0280*/ 	.word	0x0500000f


	//   ....[121]....
        /*0284*/ 	.word	0x0500000f


	//   ....[122]....
        /*0288*/ 	.word	0x0500000f


	//   ....[123]....
        /*028c*/ 	.word	0x0500000f


	//   ....[124]....
        /*0290*/ 	.word	0x0500000f


	//   ....[125]....
        /*0294*/ 	.word	0x0500000f


	//   ....[126]....
        /*0298*/ 	.word	0x0500000f


	//   ....[127]....
        /*029c*/ 	.word	0x0500000f


	//   ....[128]....
        /*02a0*/ 	.word	0x0500000f


	//   ....[129]....
        /*02a4*/ 	.word	0x0500000f


	//   ....[130]....
        /*02a8*/ 	.word	0x0500000f


	//   ....[131]....
        /*02ac*/ 	.word	0x0500000f


	//   ....[132]....
        /*02b0*/ 	.word	0x0500000f


	//   ....[133]....
        /*02b4*/ 	.word	0x0500000f


	//   ....[134]....
        /*02b8*/ 	.word	0x0500000f


	//   ....[135]....
        /*02bc*/ 	.word	0x0500000f


	//   ....[136]....
        /*02c0*/ 	.word	0x0500000f


	//   ....[137]....
        /*02c4*/ 	.word	0x0500000f


	//   ....[138]....
        /*02c8*/ 	.word	0x0500000f


	//   ....[139]....
        /*02cc*/ 	.word	0x0500000f


	//   ....[140]....
        /*02d0*/ 	.word	0x0500000f


	//   ....[141]....
        /*02d4*/ 	.word	0x0500000f


	//   ....[142]....
        /*02d8*/ 	.word	0x0500000f


	//   ....[143]....
        /*02dc*/ 	.word	0x0500000f


	//   ....[144]....
        /*02e0*/ 	.word	0x0500000f


	//   ....[145]....
        /*02e4*/ 	.word	0x0500000f


	//   ....[146]....
        /*02e8*/ 	.word	0x0500000f


	//   ....[147]....
        /*02ec*/ 	.word	0x0500000f


	//   ....[148]....
        /*02f0*/ 	.word	0x0500000f


	//   ....[149]....
        /*02f4*/ 	.word	0x0500000f


	//   ....[150]....
        /*02f8*/ 	.word	0x0500000f


	//   ....[151]....
        /*02fc*/ 	.word	0x0500000f


	//   ....[152]....
        /*0300*/ 	.word	0x0500000f


	//   ....[153]....
        /*0304*/ 	.word	0x0500000f


	//   ....[154]....
        /*0308*/ 	.word	0x0500000f


	//   ....[155]....
        /*030c*/ 	.word	0x0500000f


	//   ....[156]....
        /*0310*/ 	.word	0x0500000f


	//   ....[157]....
        /*0314*/ 	.word	0x0500000f


	//   ....[158]....
        /*0318*/ 	.word	0x0500000f


	//   ....[159]....
        /*031c*/ 	.word	0x0500000f


	//   ....[160]....
        /*0320*/ 	.word	0x0500000f


	//   ....[161]....
        /*0324*/ 	.word	0x0500000f


	//   ....[162]....
        /*0328*/ 	.word	0x0500000f


	//   ....[163]....
        /*032c*/ 	.word	0x0500000f


	//   ....[164]....
        /*0330*/ 	.word	0x0500000f


	//   ....[165]....
        /*0334*/ 	.word	0x0500000f


	//   ....[166]....
        /*0338*/ 	.word	0x0500000f


	//   ....[167]....
        /*033c*/ 	.word	0x0500000f


	//   ....[168]....
        /*0340*/ 	.word	0x0500000f


	//   ....[169]....
        /*0344*/ 	.word	0x0500000f


	//   ....[170]....
        /*0348*/ 	.word	0x0500000f


	//   ....[171]....
        /*034c*/ 	.word	0x0500000f


	//   ....[172]....
        /*0350*/ 	.word	0x0500000f


	//   ....[173]....
        /*0354*/ 	.word	0x0500000f


	//   ....[174]....
        /*0358*/ 	.word	0x0500000f


	//   ....[175]....
        /*035c*/ 	.word	0x0500000f


	//   ....[176]....
        /*0360*/ 	.word	0x0500000f


	//   ....[177]....
        /*0364*/ 	.word	0x0500000f


	//   ....[178]....
        /*0368*/ 	.word	0x0500000f


	//   ....[179]....
        /*036c*/ 	.word	0x0500000f


	//   ....[180]....
        /*0370*/ 	.word	0x0500000f


	//----- nvinfo : EIATTR_COOP_GROUP_INSTR_OFFSETS
	.align		4
.L_259:
        /*0374*/ 	.byte	0x04, 0x28
        /*0376*/ 	.short	(.L_261 - .L_260)


	//   ....[0]....
.L_260:
        /*0378*/ 	.word	0x00000070


	//   ....[1]....
        /*037c*/ 	.word	0x000000b0


	//   ....[2]....
        /*0380*/ 	.word	0x000002d0


	//   ....[3]....
        /*0384*/ 	.word	0x00000430


	//   ....[4]....
        /*0388*/ 	.word	0x00000550


	//   ....[5]....
        /*038c*/ 	.word	0x000006b0


	//   ....[6]....
        /*0390*/ 	.word	0x00001540


	//   ....[7]....
        /*0394*/ 	.word	0x000020a0


	//   ....[8]....
        /*0398*/ 	.word	0x000020e0


	//   ....[9]....
        /*039c*/ 	.word	0x000027e0


	//   ....[10]....
        /*03a0*/ 	.word	0x000028e0


	//   ....[11]....
        /*03a4*/ 	.word	0x00002f30


	//   ....[12]....
        /*03a8*/ 	.word	0x00002fc0


	//   ....[13]....
        /*03ac*/ 	.word	0x00004950


	//   ....[14]....
        /*03b0*/ 	.word	0x00004e30


	//   ....[15]....
        /*03b4*/ 	.word	0x00004e50


	//   ....[16]....
        /*03b8*/ 	.word	0x00004ec0


	//   ....[17]....
        /*03bc*/ 	.word	0x00005550


	//   ....[18]....
        /*03c0*/ 	.word	0x000055b0


	//   ....[19]....
        /*03c4*/ 	.word	0x00007250


	//   ....[20]....
        /*03c8*/ 	.word	0x00007260


	//   ....[21]....
        /*03cc*/ 	.word	0x00007290


	//   ....[22]....
        /*03d0*/ 	.word	0x000072a0


	//   ....[23]....
        /*03d4*/ 	.word	0x00008590


	//   ....[24]....
        /*03d8*/ 	.word	0x000085c0


	//   ....[25]....
        /*03dc*/ 	.word	0x00008680


	//   ....[26]....
        /*03e0*/ 	.word	0x00008690


	//   ....[27]....
        /*03e4*/ 	.word	0x00009ba0


	//   ....[28]....
        /*03e8*/ 	.word	0x00009c60


	//   ....[29]....
        /*03ec*/ 	.word	0x00009c90


	//   ....[30]....
        /*03f0*/ 	.word	0x00009cc0


	//   ....[31]....
        /*03f4*/ 	.word	0x0000a3f0


	//   ....[32]....
        /*03f8*/ 	.word	0x0000a410


	//   ....[33]....
        /*03fc*/ 	.word	0x0000a520


	//   ....[34]....
        /*0400*/ 	.word	0x0000a540


	//   ....[35]....
        /*0404*/ 	.word	0x0000a640


	//   ....[36]....
        /*0408*/ 	.word	0x0000a660


	//   ....[37]....
        /*040c*/ 	.word	0x0000a770


	//   ....[38]....
        /*0410*/ 	.word	0x0000a790


	//   ....[39]....
        /*0414*/ 	.word	0x0000ae80


	//   ....[40]....
        /*0418*/ 	.word	0x0000aeb0


	//   ....[41]....
        /*041c*/ 	.word	0x0000afc0


	//   ....[42]....
        /*0420*/ 	.word	0x0000afe0


	//   ....[43]....
        /*0424*/ 	.word	0x0000b0e0


	//   ....[44]....
        /*0428*/ 	.word	0x0000b100


	//   ....[45]....
        /*042c*/ 	.word	0x0000b210


	//   ....[46]....
        /*0430*/ 	.word	0x0000b230


	//   ....[47]....
        /*0434*/ 	.word	0x0000b400


	//   ....[48]....
        /*0438*/ 	.word	0x0000c8d0


	//   ....[49]....
        /*043c*/ 	.word	0x0000c8f0


	//   ....[50]....
        /*0440*/ 	.word	0x0000c900


	//   ....[51]....
        /*0444*/ 	.word	0x0000c940


	//   ....[52]....
        /*0448*/ 	.word	0x0000c9d0


	//   ....[53]....
        /*044c*/ 	.word	0x0000c9f0


	//   ....[54]....
        /*0450*/ 	.word	0x0000ca80


	//   ....[55]....
        /*0454*/ 	.word	0x0000caa0


	//   ....[56]....
        /*0458*/ 	.word	0x0000cb30


	//   ....[57]....
        /*045c*/ 	.word	0x0000cb50


	//   ....[58]....
        /*0460*/ 	.word	0x0000cbe0


	//   ....[59]....
        /*0464*/ 	.word	0x0000cc00


	//   ....[60]....
        /*0468*/ 	.word	0x0000d250


	//   ....[61]....
        /*046c*/ 	.word	0x0000d270


	//   ....[62]....
        /*0470*/ 	.word	0x0000d290


	//   ....[63]....
        /*0474*/ 	.word	0x0000d2f0


	//   ....[64]....
        /*0478*/ 	.word	0x0000d370


	//   ....[65]....
        /*047c*/ 	.word	0x0000d3a0


	//   ....[66]....
        /*0480*/ 	.word	0x0000d420


	//   ....[67]....
        /*0484*/ 	.word	0x0000d450


	//   ....[68]....
        /*0488*/ 	.word	0x0000d4d0


	//   ....[69]....
        /*048c*/ 	.word	0x0000d500


	//   ....[70]....
        /*0490*/ 	.word	0x0000d580


	//   ....[71]....
        /*0494*/ 	.word	0x0000d5b0


	//   ....[72]....
        /*0498*/ 	.word	0x0000d630


	//   ....[73]....
        /*049c*/ 	.word	0x0000d660


	//   ....[74]....
        /*04a0*/ 	.word	0x0000d6e0


	//   ....[75]....
        /*04a4*/ 	.word	0x0000d700


	//   ....[76]....
        /*04a8*/ 	.word	0x0000de20


	//   ....[77]....
        /*04ac*/ 	.word	0x0000de50


	//   ....[78]....
        /*04b0*/ 	.word	0x0000de60


	//   ....[79]....
        /*04b4*/ 	.word	0x0000de80


	//   ....[80]....
        /*04b8*/ 	.word	0x0000ded0


	//   ....[81]....
        /*04bc*/ 	.word	0x0000def0


	//   ....[82]....
        /*04c0*/ 	.word	0x0000df50


	//   ....[83]....
        /*04c4*/ 	.word	0x0000df70


	//   ....[84]....
        /*04c8*/ 	.word	0x0000dfc0


	//   ....[85]....
        /*04cc*/ 	.word	0x0000dfe0


	//   ....[86]....
        /*04d0*/ 	.word	0x0000e030


	//   ....[87]....
        /*04d4*/ 	.word	0x0000e050


	//   ....[88]....
        /*04d8*/ 	.word	0x0000e2f0


	//   ....[89]....
        /*04dc*/ 	.word	0x0000e310


	//   ....[90]....
        /*04e0*/ 	.word	0x0000e330


	//   ....[91]....
        /*04e4*/ 	.word	0x0000e3b0


	//   ....[92]....
        /*04e8*/ 	.word	0x0000e3d0


	//   ....[93]....
        /*04ec*/ 	.word	0x0000e450


	//   ....[94]....
        /*04f0*/ 	.word	0x0000e470


	//   ....[95]....
        /*04f4*/ 	.word	0x0000e4f0


	//   ....[96]....
        /*04f8*/ 	.word	0x0000e510


	//   ....[97]....
        /*04fc*/ 	.word	0x0000e590


	//   ....[98]....
        /*0500*/ 	.word	0x0000e5b0


	//   ....[99]....
        /*0504*/ 	.word	0x0000e5c0


	//   ....[100]....
        /*0508*/ 	.word	0x0000eb90


	//   ....[101]....
        /*050c*/ 	.word	0x0000ebb0


	//   ....[102]....
        /*0510*/ 	.word	0x0000ebc0


	//   ....[103]....
        /*0514*/ 	.word	0x0000ebe0


	//   ....[104]....
        /*0518*/ 	.word	0x0000ec80


	//   ....[105]....
        /*051c*/ 	.word	0x0000ecb0


	//   ....[106]....
        /*0520*/ 	.word	0x0000ed20


	//   ....[107]....
        /*0524*/ 	.word	0x0000ed50


	//   ....[108]....
        /*0528*/ 	.word	0x0000edc0


	//   ....[109]....
        /*052c*/ 	.word	0x0000edf0


	//   ....[110]....
        /*0530*/ 	.word	0x0000ee60


	//   ....[111]....
        /*0534*/ 	.word	0x0000ee90


	//   ....[112]....
        /*0538*/ 	.word	0x0000f1a0


	//   ....[113]....
        /*053c*/ 	.word	0x0000f380


	//   ....[114]....
        /*0540*/ 	.word	0x0000f930


	//   ....[115]....
        /*0544*/ 	.word	0x0000fa10


	//   ....[116]....
        /*0548*/ 	.word	0x0000fab0


	//   ....[117]....
        /*054c*/ 	.word	0x0000fb30


	//   ....[118]....
        /*0550*/ 	.word	0x0000fbf0


	//   ....[119]....
        /*0554*/ 	.word	0x0000fc70


	//   ....[120]....
        /*0558*/ 	.word	0x0000fd50


	//   ....[121]....
        /*055c*/ 	.word	0x0000fdd0


	//   ....[122]....
        /*0560*/ 	.word	0x0000feb0


	//   ....[123]....
        /*0564*/ 	.word	0x0000ff30


	//   ....[124]....
        /*0568*/ 	.word	0x00010010


	//   ....[125]....
        /*056c*/ 	.word	0x00010090


	//   ....[126]....
        /*0570*/ 	.word	0x00010160


	//   ....[127]....
        /*0574*/ 	.word	0x000101f0


	//   ....[128]....
        /*0578*/ 	.word	0x00010270


	//   ....[129]....
        /*057c*/ 	.word	0x000102f0


	//   ....[130]....
        /*0580*/ 	.word	0x000103b0


	//   ....[131]....
        /*0584*/ 	.word	0x00010420


	//   ....[132]....
        /*0588*/ 	.word	0x00010510


	//   ....[133]....
        /*058c*/ 	.word	0x00010580


	//   ....[134]....
        /*0590*/ 	.word	0x00010670


	//   ....[135]....
        /*0594*/ 	.word	0x000106e0


	//   ....[136]....
        /*0598*/ 	.word	0x000107d0


	//   ....[137]....
        /*059c*/ 	.word	0x00010840


	//   ....[138]....
        /*05a0*/ 	.word	0x00010930


	//   ....[139]....
        /*05a4*/ 	.word	0x000109a0


	//   ....[140]....
        /*05a8*/ 	.word	0x00010a90


	//   ....[141]....
        /*05ac*/ 	.word	0x00010b00


	//   ....[142]....
        /*05b0*/ 	.word	0x00010bd0


	//   ....[143]....
        /*05b4*/ 	.word	0x00010d00


	//   ....[144]....
        /*05b8*/ 	.word	0x00010da0


	//   ....[145]....
        /*05bc*/ 	.word	0x00010e10


	//   ....[146]....
        /*05c0*/ 	.word	0x00010ed0


	//   ....[147]....
        /*05c4*/ 	.word	0x00010f30


	//   ....[148]....
        /*05c8*/ 	.word	0x00010ff0


	//   ....[149]....
        /*05cc*/ 	.word	0x00011050


	//   ....[150]....
        /*05d0*/ 	.word	0x00011110


	//   ....[151]....
        /*05d4*/ 	.word	0x00011170


	//   ....[152]....
        /*05d8*/ 	.word	0x00011230


	//   ....[153]....
        /*05dc*/ 	.word	0x00011290


	//   ....[154]....
        /*05e0*/ 	.word	0x00011350


	//   ....[155]....
        /*05e4*/ 	.word	0x00011430


	//   ....[156]....
        /*05e8*/ 	.word	0x000114d0


	//   ....[157]....
        /*05ec*/ 	.word	0x00011530


	//   ....[158]....
        /*05f0*/ 	.word	0x00011620


	//   ....[159]....
        /*05f4*/ 	.word	0x00011680


	//   ....[160]....
        /*05f8*/ 	.word	0x00011770


	//   ....[161]....
        /*05fc*/ 	.word	0x000117d0


	//   ....[162]....
        /*0600*/ 	.word	0x000118c0


	//   ....[163]....
        /*0604*/ 	.word	0x00011920


	//   ....[164]....
        /*0608*/ 	.word	0x00011a10


	//   ....[165]....
        /*060c*/ 	.word	0x00011a70


	//   ....[166]....
        /*0610*/ 	.word	0x00011b30


	//   ....[167]....
        /*0614*/ 	.word	0x00011c70


	//   ....[168]....
        /*0618*/ 	.word	0x00011d10


	//   ....[169]....
        /*061c*/ 	.word	0x00011d70


	//   ....[170]....
        /*0620*/ 	.word	0x00011e40


	//   ....[171]....
        /*0624*/ 	.word	0x00011f00


	//   ....[172]....
        /*0628*/ 	.word	0x00011fc0


	//   ....[173]....
        /*062c*/ 	.word	0x00012080


	//   ....[174]....
        /*0630*/ 	.word	0x00012140


	//   ....[175]....
        /*0634*/ 	.word	0x00012200


	//   ....[176]....
        /*0638*/ 	.word	0x000122c0


	//   ....[177]....
        /*063c*/ 	.word	0x00012380


	//   ....[178]....
        /*0640*/ 	.word	0x00012440


	//   ....[179]....
        /*0644*/ 	.word	0x00012530


	//   ....[180]....
        /*0648*/ 	.word	0x00012650


	//----- nvinfo : EIATTR_REG_RECONFIG
	.align		4
.L_261:
        /*064c*/ 	.byte	0x01, 0x54
	.zero		2


	//----- nvinfo : EIATTR_SYSCALL_OFFSETS
	.align		4
        /*0650*/ 	.byte	0x04, 0x46
        /*0652*/ 	.short	(.L_263 - .L_262)


	//   ....[0]....
.L_262:
        /*0654*/ 	.word	0x00001720


	//   ....[1]....
        /*0658*/ 	.word	0x0000bf50


	//   ....[2]....
        /*065c*/ 	.word	0x0000c0a0


	//   ....[3]....
        /*0660*/ 	.word	0x0000c190


	//   ....[4]....
        /*0664*/ 	.word	0x0000cf00


	//----- nvinfo : EIATTR_MBARRIER_INSTR_OFFSETS
	.align		4
.L_263:
        /*0668*/ 	.byte	0x04, 0x39
        /*066a*/ 	.short	(.L_265 - .L_264)


	//   ....[0]....
.L_264:
        /*066c*/ 	.word	0x00000180
        /*0670*/ 	.word	0x000000ff
        /*0674*/ 	.word	0x00030800
        /*0678*/ 	.short	0x0100
        /*067a*/ 	.byte	0x08
	.zero		1


	//   ....[1]....
        /*067c*/ 	.word	0x00000190
        /*0680*/ 	.word	0x000000ff
        /*0684*/ 	.word	0x00030820
        /*0688*/ 	.short	0x0100
        /*068a*/ 	.byte	0x08
	.zero		1


	//   ....[2]....
        /*068c*/ 	.word	0x00000280
        /*0690*/ 	.word	0x000000ff
        /*0694*/ 	.word	0x00030830
        /*0698*/ 	.short	0x0100
        /*069a*/ 	.byte	0x08
	.zero		1


	//   ....[3]....
        /*069c*/ 	.word	0x00000290
        /*06a0*/ 	.word	0x000000ff
        /*06a4*/ 	.word	0x00030840
        /*06a8*/ 	.short	0x0100
        /*06aa*/ 	.byte	0x08
	.zero		1


	//   ....[4]....
        /*06ac*/ 	.word	0x000002a0
        /*06b0*/ 	.word	0x000000ff
        /*06b4*/ 	.word	0x00030838
        /*06b8*/ 	.short	0x0100
        /*06ba*/ 	.byte	0x08
	.zero		1


	//   ....[5]....
        /*06bc*/ 	.word	0x000002b0
        /*06c0*/ 	.word	0x000000ff
        /*06c4*/ 	.word	0x00030848
        /*06c8*/ 	.short	0x0100
        /*06ca*/ 	.byte	0x08
	.zero		1


	//   ....[6]....
        /*06cc*/ 	.word	0x000003e0
        /*06d0*/ 	.word	0x000000ff
        /*06d4*/ 	.word	0x00030850
        /*06d8*/ 	.short	0x0100
        /*06da*/ 	.byte	0x08
	.zero		1


	//   ....[7]....
        /*06dc*/ 	.word	0x000003f0
        /*06e0*/ 	.word	0x000000ff
        /*06e4*/ 	.word	0x00030860
        /*06e8*/ 	.short	0x0100
        /*06ea*/ 	.byte	0x08
	.zero		1


	//   ....[8]....
        /*06ec*/ 	.word	0x00000400
        /*06f0*/ 	.word	0x000000ff
        /*06f4*/ 	.word	0x00030858
        /*06f8*/ 	.short	0x0100
        /*06fa*/ 	.byte	0x08
	.zero		1


	//   ....[9]....
        /*06fc*/ 	.word	0x00000410
        /*0700*/ 	.word	0x000000ff
        /*0704*/ 	.word	0x00030868
        /*0708*/ 	.short	0x0100
        /*070a*/ 	.byte	0x08
	.zero		1


	//   ....[10]....
        /*070c*/ 	.word	0x00000500
        /*0710*/ 	.word	0x000000ff
        /*0714*/ 	.word	0x00030870
        /*0718*/ 	.short	0x0100
        /*071a*/ 	.byte	0x06
	.zero		1


	//   ....[11]....
        /*071c*/ 	.word	0x00000510
        /*0720*/ 	.word	0x000000ff
        /*0724*/ 	.word	0x00030880
        /*0728*/ 	.short	0x0100
        /*072a*/ 	.byte	0x06
	.zero		1


	//   ....[12]....
        /*072c*/ 	.word	0x00000520
        /*0730*/ 	.word	0x000000ff
        /*0734*/ 	.word	0x00030878
        /*0738*/ 	.short	0x0100
        /*073a*/ 	.byte	0x06
	.zero		1


	//   ....[13]....
        /*073c*/ 	.word	0x00000530
        /*0740*/ 	.word	0x000000ff
        /*0744*/ 	.word	0x00030888
        /*0748*/ 	.short	0x0100
        /*074a*/ 	.byte	0x06
	.zero		1


	//   ....[14]....
        /*074c*/ 	.word	0x00000660
        /*0750*/ 	.word	0x000000ff
        /*0754*/ 	.word	0x00030890
        /*0758*/ 	.short	0x0100
        /*075a*/ 	.byte	0x08
	.zero		1


	//   ....[15]....
        /*075c*/ 	.word	0x00000670
        /*0760*/ 	.word	0x000000ff
        /*0764*/ 	.word	0x000308a0
        /*0768*/ 	.short	0x0100
        /*076a*/ 	.byte	0x08
	.zero		1


	//   ....[16]....
        /*076c*/ 	.word	0x00000680
        /*0770*/ 	.word	0x000000ff
        /*0774*/ 	.word	0x00030898
        /*0778*/ 	.short	0x0100
        /*077a*/ 	.byte	0x08
	.zero		1


	//   ....[17]....
        /*077c*/ 	.word	0x00000690
        /*0780*/ 	.word	0x000000ff
        /*0784*/ 	.word	0x000308a8
        /*0788*/ 	.short	0x0100
        /*078a*/ 	.byte	0x08
	.zero		1


	//   ....[18]....
        /*078c*/ 	.word	0x000007d0
        /*0790*/ 	.word	0x000000ff
        /*0794*/ 	.word	0x000308b0
        /*0798*/ 	.short	0x0100
        /*079a*/ 	.byte	0x08
	.zero		1


	//   ....[19]....
        /*079c*/ 	.word	0x000007e0
        /*07a0*/ 	.word	0x000000ff
        /*07a4*/ 	.word	0x000308c0
        /*07a8*/ 	.short	0x0100
        /*07aa*/ 	.byte	0x08
	.zero		1


	//   ....[20]....
        /*07ac*/ 	.word	0x000007f0
        /*07b0*/ 	.word	0x000000ff
        /*07b4*/ 	.word	0x000308b8
        /*07b8*/ 	.short	0x0100
        /*07ba*/ 	.byte	0x08
	.zero		1


	//   ....[21]....
        /*07bc*/ 	.word	0x00000800
        /*07c0*/ 	.word	0x000000ff
        /*07c4*/ 	.word	0x000308c8
        /*07c8*/ 	.short	0x0100
        /*07ca*/ 	.byte	0x08
	.zero		1


	//   ....[22]....
        /*07cc*/ 	.word	0x000017c0
        /*07d0*/ 	.word	0x000000ff
        /*07d4*/ 	.word	0x00030800
        /*07d8*/ 	.short	0x010a
        /*07da*/ 	.byte	0x28
	.zero		1


	//   ....[23]....
        /*07dc*/ 	.word	0x00001840
        /*07e0*/ 	.word	0x00000000
        /*07e4*/ 	.word	0x00030830
        /*07e8*/ 	.short	0x010a
        /*07ea*/ 	.byte	0x3f
	.zero		1


	//   ....[24]....
        /*07ec*/ 	.word	0x00001880
        /*07f0*/ 	.word	0x00000000
        /*07f4*/ 	.word	0x00030830
        /*07f8*/ 	.short	0x010a
        /*07fa*/ 	.byte	0x3f
	.zero		1


	//   ....[25]....
        /*07fc*/ 	.word	0x000023a0
        /*0800*/ 	.word	0x000000ff
        /*0804*/ 	.word	0x00000000
        /*0808*/ 	.short	0x0101
        /*080a*/ 	.byte	0x05
	.zero		1


	//   ....[26]....
        /*080c*/ 	.word	0x00003a50
        /*0810*/ 	.word	0x000000ff
        /*0814*/ 	.word	0x00030830
        /*0818*/ 	.short	0x010a
        /*081a*/ 	.byte	0x07
	.zero		1


	//   ....[27]....
        /*081c*/ 	.word	0x00003a90
        /*0820*/ 	.word	0x000000ff
        /*0824*/ 	.word	0x00030830
        /*0828*/ 	.short	0x010a
        /*082a*/ 	.byte	0x07
	.zero		1


	//   ....[28]....
        /*082c*/ 	.word	0x000045d0
        /*0830*/ 	.word	0x000000ff
        /*0834*/ 	.word	0x00030850
        /*0838*/ 	.short	0x010a
        /*083a*/ 	.byte	0x0a
	.zero		1


	//   ....[29]....
        /*083c*/ 	.word	0x00004610
        /*0840*/ 	.word	0x000000ff
        /*0844*/ 	.word	0x00030850
        /*0848*/ 	.short	0x010a
        /*084a*/ 	.byte	0x0a
	.zero		1


	//   ....[30]....
        /*084c*/ 	.word	0x000049a0
        /*0850*/ 	.word	0x000000ff
        /*0854*/ 	.word	0x00000000
        /*0858*/ 	.short	0x0101
        /*085a*/ 	.byte	0x07
	.zero		1


	//   ....[31]....
        /*085c*/ 	.word	0x00005ee0
        /*0860*/ 	.word	0x000000ff
        /*0864*/ 	.word	0x00000000
        /*0868*/ 	.short	0x0101
        /*086a*/ 	.byte	0x0a
	.zero		1


	//   ....[32]....
        /*086c*/ 	.word	0x000060c0
        /*0870*/ 	.word	0x000000ff
        /*0874*/ 	.word	0x00030830
        /*0878*/ 	.short	0x010a
        /*087a*/ 	.byte	0x07
	.zero		1


	//   ....[33]....
        /*087c*/ 	.word	0x00006100
        /*0880*/ 	.word	0x000000ff
        /*0884*/ 	.word	0x00030830
        /*0888*/ 	.short	0x010a
        /*088a*/ 	.byte	0x07
	.zero		1


	//   ....[34]....
        /*088c*/ 	.word	0x00006c40
        /*0890*/ 	.word	0x000000ff
        /*0894*/ 	.word	0x00030850
        /*0898*/ 	.short	0x010a
        /*089a*/ 	.byte	0x0e
	.zero		1


	//   ....[35]....
        /*089c*/ 	.word	0x00006c80
        /*08a0*/ 	.word	0x000000ff
        /*08a4*/ 	.word	0x00030850
        /*08a8*/ 	.short	0x010a
        /*08aa*/ 	.byte	0x0e
	.zero		1


	//   ....[36]....
        /*08ac*/ 	.word	0x00007070
        /*08b0*/ 	.word	0x000000ff
        /*08b4*/ 	.word	0x00000000
        /*08b8*/ 	.short	0x0101
        /*08ba*/ 	.byte	0x05
	.zero		1


	//   ....[37]....
        /*08bc*/ 	.word	0x00007dd0
        /*08c0*/ 	.word	0x000000ff
        /*08c4*/ 	.word	0x00000000
        /*08c8*/ 	.short	0x0101
        /*08ca*/ 	.byte	0x0e
	.zero		1


	//   ....[38]....
        /*08cc*/ 	.word	0x00008500
        /*08d0*/ 	.word	0x000000ff
        /*08d4*/ 	.word	0x00030850
        /*08d8*/ 	.short	0x010a
        /*08da*/ 	.byte	0x05
	.zero		1


	//   ....[39]....
        /*08dc*/ 	.word	0x00008540
        /*08e0*/ 	.word	0x000000ff
        /*08e4*/ 	.word	0x00030850
        /*08e8*/ 	.short	0x010a
        /*08ea*/ 	.byte	0x05
	.zero		1


	//   ....[40]....
        /*08ec*/ 	.word	0x00008b70
        /*08f0*/ 	.word	0x000000ff
        /*08f4*/ 	.word	0x00000000
        /*08f8*/ 	.short	0x0101
        /*08fa*/ 	.byte	0x04
	.zero		1


	//   ....[41]....
        /*08fc*/ 	.word	0x0000a3e0
        /*0900*/ 	.word	0x00000034
        /*0904*/ 	.word	0x00000000
        /*0908*/ 	.short	0x0101
        /*090a*/ 	.byte	0x3f
	.zero		1


	//   ....[42]....
        /*090c*/ 	.word	0x0000c6e0
        /*0910*/ 	.word	0x00000000
        /*0914*/ 	.word	0x00030840
        /*0918*/ 	.short	0x010a
        /*091a*/ 	.byte	0x3f
	.zero		1


	//   ....[43]....
        /*091c*/ 	.word	0x0000ccf0
        /*0920*/ 	.word	0x00000000
        /*0924*/ 	.word	0x00030830
        /*0928*/ 	.short	0x0107
        /*092a*/ 	.byte	0x3f
	.zero		1


	//   ....[44]....
        /*092c*/ 	.word	0x0000cda0
        /*0930*/ 	.word	0x00000000
        /*0934*/ 	.word	0x00030830
        /*0938*/ 	.short	0x0101
        /*093a*/ 	.byte	0x3f
	.zero		1


	//   ....[45]....
        /*093c*/ 	.word	0x0000d7f0
        /*0940*/ 	.word	0x00000011
        /*0944*/ 	.word	0x00030800
        /*0948*/ 	.short	0x0107
        /*094a*/ 	.byte	0x3f
	.zero		1


	//   ....[46]....
        /*094c*/ 	.word	0x0000d8e0
        /*0950*/ 	.word	0x00000011
        /*0954*/ 	.word	0x00030800
        /*0958*/ 	.short	0x0101
        /*095a*/ 	.byte	0x3f
	.zero		1


	//   ....[47]....
        /*095c*/ 	.word	0x0000d900
        /*0960*/ 	.word	0x00000011
        /*0964*/ 	.word	0x00030820
        /*0968*/ 	.short	0x010a
        /*096a*/ 	.byte	0x3f
	.zero		1


	//   ....[48]....
        /*096c*/ 	.word	0x0000dc50
        /*0970*/ 	.word	0x00000006
        /*0974*/ 	.word	0x00030840
        /*0978*/ 	.short	0x010a
        /*097a*/ 	.byte	0x3f
	.zero		1


	//   ....[49]....
        /*097c*/ 	.word	0x0000e120
        /*0980*/ 	.word	0x00000006
        /*0984*/ 	.word	0x00030830
        /*0988*/ 	.short	0x0107
        /*098a*/ 	.byte	0x3f
	.zero		1


	//   ....[50]....
        /*098c*/ 	.word	0x0000e1d0
        /*0990*/ 	.word	0x00000006
        /*0994*/ 	.word	0x00030830
        /*0998*/ 	.short	0x0101
        /*099a*/ 	.byte	0x3f
	.zero		1


	//   ....[51]....
        /*099c*/ 	.word	0x0000e230
        /*09a0*/ 	.word	0x00000006
        /*09a4*/ 	.word	0x00030860
        /*09a8*/ 	.short	0x010a
        /*09aa*/ 	.byte	0x3f
	.zero		1


	//   ....[52]....
        /*09ac*/ 	.word	0x0000e790
        /*09b0*/ 	.word	0x00000006
        /*09b4*/ 	.word	0x00030850
        /*09b8*/ 	.short	0x0107
        /*09ba*/ 	.byte	0x3f
	.zero		1


	//   ....[53]....
        /*09bc*/ 	.word	0x0000e8e0
        /*09c0*/ 	.word	0x00000006
        /*09c4*/ 	.word	0x00030850
        /*09c8*/ 	.short	0x0101
        /*09ca*/ 	.byte	0x3f
	.zero		1


	//   ....[54]....
        /*09cc*/ 	.word	0x0000eaf0
        /*09d0*/ 	.word	0x00000004
        /*09d4*/ 	.word	0x00030860
        /*09d8*/ 	.short	0x010a
        /*09da*/ 	.byte	0x3f
	.zero		1


	//   ....[55]....
        /*09dc*/ 	.word	0x0000efb0
        /*09e0*/ 	.word	0x00000004
        /*09e4*/ 	.word	0x00030850
        /*09e8*/ 	.short	0x0107
        /*09ea*/ 	.byte	0x3f
	.zero		1


	//   ....[56]....
        /*09ec*/ 	.word	0x0000f060
        /*09f0*/ 	.word	0x00000004
        /*09f4*/ 	.word	0x00030850
        /*09f8*/ 	.short	0x0101
        /*09fa*/ 	.byte	0x3f
	.zero		1


	//   ....[57]....
        /*09fc*/ 	.word	0x0000f300
        /*0a00*/ 	.word	0x00000004
        /*0a04*/ 	.word	0x00030820
        /*0a08*/ 	.short	0x010a
        /*0a0a*/ 	.byte	0x3f
	.zero		1


	//   ....[58]....
        /*0a0c*/ 	.word	0x0000f4a0
        /*0a10*/ 	.word	0x00000005
        /*0a14*/ 	.word	0x00030840
        /*0a18*/ 	.short	0x010a
        /*0a1a*/ 	.byte	0x3f
	.zero		1


	//   ....[59]....
        /*0a1c*/ 	.word	0x0000f540
        /*0a20*/ 	.word	0x00000017
        /*0a24*/ 	.word	0x00030840
        /*0a28*/ 	.short	0x010a
        /*0a2a*/ 	.byte	0x3f
	.zero		1


	//   ....[60]....
        /*0a2c*/ 	.word	0x0000f580
        /*0a30*/ 	.word	0x00000005
        /*0a34*/ 	.word	0x00030860
        /*0a38*/ 	.short	0x010a
        /*0a3a*/ 	.byte	0x3f
	.zero		1


	//   ....[61]....
        /*0a3c*/ 	.word	0x0000f5c0
        /*0a40*/ 	.word	0x00000017
        /*0a44*/ 	.word	0x00030860
        /*0a48*/ 	.short	0x010a
        /*0a4a*/ 	.byte	0x3f
	.zero		1


	//   ....[62]....
        /*0a4c*/ 	.word	0x0000f630
        /*0a50*/ 	.word	0x00000003
        /*0a54*/ 	.word	0x00030800
        /*0a58*/ 	.short	0x010a
        /*0a5a*/ 	.byte	0x3f
	.zero		1


	//   ....[63]....
        /*0a5c*/ 	.word	0x0000f680
        /*0a60*/ 	.word	0x00000000
        /*0a64*/ 	.word	0x00030830
        /*0a68*/ 	.short	0x010a
        /*0a6a*/ 	.byte	0x3f
	.zero		1


	//   ....[64]....
        /*0a6c*/ 	.word	0x0000f6e0
        /*0a70*/ 	.word	0x00000004
        /*0a74*/ 	.word	0x00030830
        /*0a78*/ 	.short	0x010a
        /*0a7a*/ 	.byte	0x3f
	.zero		1


	//   ....[65]....
        /*0a7c*/ 	.word	0x0000f740
        /*0a80*/ 	.word	0x00000003
        /*0a84*/ 	.word	0x00030850
        /*0a88*/ 	.short	0x010a
        /*0a8a*/ 	.byte	0x3f
	.zero		1


	//   ....[66]....
        /*0a8c*/ 	.word	0x0000f7a0
        /*0a90*/ 	.word	0x00000004
        /*0a94*/ 	.word	0x00030830
        /*0a98*/ 	.short	0x010a
        /*0a9a*/ 	.byte	0x3f
	.zero		1


	//   ....[67]....
        /*0a9c*/ 	.word	0x0000f800
        /*0aa0*/ 	.word	0x00000003
        /*0aa4*/ 	.word	0x00030850
        /*0aa8*/ 	.short	0x010a
        /*0aaa*/ 	.byte	0x3f
	.zero		1


	//   ....[68]....
        /*0aac*/ 	.word	0x0000f860
        /*0ab0*/ 	.word	0x00000007
        /*0ab4*/ 	.word	0x00030850
        /*0ab8*/ 	.short	0x010a
        /*0aba*/ 	.byte	0x3f
	.zero		1


	//   ....[69]....
        /*0abc*/ 	.word	0x0000f960
        /*0ac0*/ 	.word	0x00000000
        /*0ac4*/ 	.word	0x00030840
        /*0ac8*/ 	.short	0x010a
        /*0aca*/ 	.byte	0x3f
	.zero		1


	//   ....[70]....
        /*0acc*/ 	.word	0x00010c00
        /*0ad0*/ 	.word	0x00000011
        /*0ad4*/ 	.word	0x00030820
        /*0ad8*/ 	.short	0x010a
        /*0ada*/ 	.byte	0x3f
	.zero		1


	//   ....[71]....
        /*0adc*/ 	.word	0x00010c50
        /*0ae0*/ 	.word	0x00000006
        /*0ae4*/ 	.word	0x00030840
        /*0ae8*/ 	.short	0x010a
        /*0aea*/ 	.byte	0x3f
	.zero		1


	//   ....[72]....
        /*0aec*/ 	.word	0x00011380
        /*0af0*/ 	.word	0x00000006
        /*0af4*/ 	.word	0x00030860
        /*0af8*/ 	.short	0x010a
        /*0afa*/ 	.byte	0x3f
	.zero		1


	//   ....[73]....
        /*0afc*/ 	.word	0x00011bc0
        /*0b00*/ 	.word	0x00000004
        /*0b04*/ 	.word	0x00030860
        /*0b08*/ 	.short	0x010a
        /*0b0a*/ 	.byte	0x3f
	.zero		1


	//   ....[74]....
        /*0b0c*/ 	.word	0x00012570
        /*0b10*/ 	.word	0x00000004
        /*0b14*/ 	.word	0x00030820
        /*0b18*/ 	.short	0x010a
        /*0b1a*/ 	.byte	0x3f
	.zero		1


	//   ....[75]....
        /*0b1c*/ 	.word	0x00012710
        /*0b20*/ 	.word	0x00000005
        /*0b24*/ 	.word	0x00030840
        /*0b28*/ 	.short	0x010a
        /*0b2a*/ 	.byte	0x3f
	.zero		1


	//   ....[76]....
        /*0b2c*/ 	.word	0x00012760
        /*0b30*/ 	.word	0x00000017
        /*0b34*/ 	.word	0x00030840
        /*0b38*/ 	.short	0x010a
        /*0b3a*/ 	.byte	0x3f
	.zero		1


	//   ....[77]....
        /*0b3c*/ 	.word	0x000127b0
        /*0b40*/ 	.word	0x00000005
        /*0b44*/ 	.word	0x00030860
        /*0b48*/ 	.short	0x010a
        /*0b4a*/ 	.byte	0x3f
	.zero		1


	//----- nvinfo : EIATTR_NUM_MBARRIERS
	.align		4
.L_265:
        /*0b4c*/ 	.byte	0x03, 0x38
        /*0b4e*/ 	.short	0x0016


	//----- nvinfo : EIATTR_EXIT_INSTR_OFFSETS
	.align		4
        /*0b50*/ 	.byte	0x04, 0x1c
        /*0b52*/ 	.short	(.L_267 - .L_266)


	//   ....[0]....
.L_266:
        /*0b54*/ 	.word	0x00000950


	//   ....[1]....
        /*0b58*/ 	.word	0x0000b370


	//   ....[2]....
        /*0b5c*/ 	.word	0x0000f610


	//----- nvinfo : EIATTR_MAX_THREADS
	.align		4
.L_267:
        /*0b60*/ 	.byte	0x04, 0x05
        /*0b62*/ 	.short	(.L_269 - .L_268)
.L_268:
        /*0b64*/ 	.word	0x00000180
        /*0b68*/ 	.word	0x00000001
        /*0b6c*/ 	.word	0x00000001


	//----- nvinfo : EIATTR_CRS_STACK_SIZE
	.align		4
.L_269:
        /*0b70*/ 	.byte	0x04, 0x1e
        /*0b72*/ 	.short	(.L_271 - .L_270)
.L_270:
        /*0b74*/ 	.word	0x00000000


	//----- nvinfo : EIATTR_CBANK_PARAM_SIZE
	.align		4
.L_271:
        /*0b78*/ 	.byte	0x03, 0x19
        /*0b7a*/ 	.short	0x0af0


	//----- nvinfo : EIATTR_PARAM_CBANK
	.align		4
        /*0b7c*/ 	.byte	0x04, 0x0a
        /*0b7e*/ 	.short	(.L_273 - .L_272)
	.align		4
.L_272:
        /*0b80*/ 	.word	index@(.nv.constant0._ZN7cutlass13device_kernelIN5flash11enable_sm90INS1_16FlashAttnFwdSm90INS1_25CollectiveMainloopFwdSm90ILi2EN4cute5tupleIJNS5_1CILi1EEES8_S8_EEENS6_IJNS7_ILi128EEENS7_ILi96EEENS7_ILi192EEEEEELi192ENS_6half_tEfNS_4arch4Sm90ELb1ELb0ELb0ELb0ELb1ELb0ELb0ELb1ELb1ELb1ELb0ELb0EEENS1_21CollectiveEpilogueFwdINS6_IJSA_SC_SB_EEES9_SE_SG_Li256ELb0ELb1ELb0ELb0EEENS1_30DynamicPersistentTileSchedulerILi256ELi128ELb0ELb1ELb1EEEEEEEEEvNT_6ParamsE)
        /*0b84*/ 	.short	0x0210
        /*0b86*/ 	.short	0x0af0


	//----- nvinfo : EIATTR_SW_WAR
	.align		4
.L_273:
        /*0b88*/ 	.byte	0x04, 0x36
        /*0b8a*/ 	.short	(.L_275 - .L_274)
.L_274:
        /*0b8c*/ 	.word	0x00000008
.L_275:


//--------------------- .nv.info._ZN7cutlass13device_kernelIN5flash11enable_sm90INS1_16FlashAttnFwdSm90INS1_25CollectiveMainloopFwdSm90ILi2EN4cute5tupleIJNS5_1CILi1EEES8_S8_EEENS6_IJNS7_ILi128EEENS7_ILi96EEENS7_ILi192EEEEEELi192ENS_6half_tEfNS_4arch4Sm90ELb1ELb0ELb0ELb1ELb1ELb0ELb0ELb1ELb1ELb1ELb0ELb0EEENS1_21CollectiveEpilogueFwdINS6_IJSA_SC_SB_EEES9_SE_SG_Li256ELb1ELb1ELb0ELb0EEENS1_36VarlenDynamicPersistentTileSchedulerILi128ELi96ELi256ELi128ELb0ELb1ELb1ELb1ELb1ELb1EEEEEEEEEvNT_6ParamsE --------------------------
	.section	.nv.info._ZN7cutlass13device_kernelIN5flash11enable_sm90INS1_16FlashAttnFwdSm90INS1_25CollectiveMainloopFwdSm90ILi2EN4cute5tupleIJNS5_1CILi1EEES8_S8_EEENS6_IJNS7_ILi128EEENS7_ILi96EEENS7_ILi192EEEEEELi192ENS_6half_tEfNS_4arch4Sm90ELb1ELb0ELb0ELb1ELb1ELb0ELb0ELb1ELb1ELb1ELb0ELb0EEENS1_21CollectiveEpilogueFwdINS6_IJSA_SC_SB_EEES9_SE_SG_Li256ELb1ELb1ELb0ELb0EEENS1_36VarlenDynamicPersistentTileSchedulerILi128ELi96ELi256ELi128ELb0ELb1ELb1ELb1ELb1ELb1EEEEEEEEEvNT_6ParamsE,"",@"SHT_CUDA_INFO"
	.sectionflags	@""
	.align	4


	//----- nvinfo : EIATTR_CUDA_API_VERSION
	.align		4
        /*0000*/ 	.byte	0x04, 0x37
        /*0002*/ 	.short	(.L_277 - .L_276)
.L_276:
        /*0004*/ 	.word	0x00000082


	//----- nvinfo : EIATTR_KPARAM_INFO
	.align		4
.L_277:
        /*0008*/ 	.byte	0x04, 0x17
        /*000a*/ 	.short	(.L_279 - .L_278)
.L_278:
        /*000c*/ 	.word	0x00000000
        /*0010*/ 	.short	0x0000
        /*0012*/ 	.short	0x0070
        /*0014*/ 	.byte	0x00, 0xf0, 0x01, 0x2a


	//----- nvinfo : EIATTR_SPARSE_MMA_MASK
	.align		4
.L_279:
        /*0018*/ 	.byte	0x03, 0x50
        /*001a*/ 	.short	0x0000


	//----- nvinfo : EIATTR_MAXREG_COUNT
	.align		4
        /*001c*/ 	.byte	0x03, 0x1b
        /*001e*/ 	.short	0x00a8


	//----- nvinfo : EIATTR_NUM_BARRIERS
	.align		4
        /*0020*/ 	.byte	0x02, 0x4c
        /*0022*/ 	.byte	0x09
	.zero		1


	//----- nvinfo : EIATTR_EXTERNS
	.align		4
        /*0024*/ 	.byte	0x04, 0x0f
        /*0026*/ 	.short	(.L_281 - .L_280)


	//   ....[0]....
	.align		4
.L_280:
        /*0028*/ 	.word	index@(__assertfail)


	//----- nvinfo : EIATTR_ANNOTATIONS
	.align		4
.L_281:
        /*002c*/ 	.byte	0x04, 0x55
        /*002e*/ 	.short	(.L_283 - .L_282)


	//   ....[0]....
.L_282:
        /* <DEDUP_REMOVED lines=17> */


	//----- nvinfo : EIATTR_MERCURY_ISA_VERSION
	.align		4
.L_283:
        /*0130*/ 	.byte	0x03, 0x5f
        /*0132*/ 	.short	0x0101


	//----- nvinfo : EIATTR_UNUSED_LOAD_BYTE_OFFSET
	.align		4
        /*0134*/ 	.byte	0x04, 0x44
        /*0136*/ 	.short	(.L_285 - .L_284)


	//   ....[0]....
.L_284:
        /*0138*/ 	.word	0x00000950
        /*013c*/ 	.word	0x0000fff0


	//   ....[1]....
        /*0140*/ 	.word	0x00009220
        /*0144*/ 	.word	0x0000fff0


	//----- nvinfo : EIATTR_INT_WARP_WIDE_INSTR_OFFSETS
	.align		4
.L_285:
        /*0148*/ 	.byte	0x04, 0x31
        /*014a*/ 	.short	(.L_287 - .L_286)


	//   ....[0]....
.L_286:
        /*014c*/ 	.word	0x000000c0


	//   ....[1]....
        /*0150*/ 	.word	0x000000d0


	//   ....[2]....
        /*0154*/ 	.word	0x00000170


	//   ....[3]....
        /*0158*/ 	.word	0x0000cd40


	//   ....[4]....
        /*015c*/ 	.word	0x0000cdd0


	//   ....[5]....
        /*0160*/ 	.word	0x0000fc40


	//   ....[6]....
        /*0164*/ 	.word	0x0000fcd0


	//----- nvinfo : EIATTR_COOP_GROUP_MASK_REGIDS
	.align		4
.L_287:
        /*0168*/ 	.byte	0x04, 0x29
        /*016a*/ 	.short	(.L_289 - .L_288)


	//   ....[0]....
.L_288:
        /*016c*/ 	.word	0xffffffff


	//   ....[1]....
        /*0170*/ 	.word	0xffffffff


	//   ....[2]....
        /*0174*/ 	.word	0xffffffff


	//   ....[3]....
        /*0178*/ 	.word	0xffffffff


	//   ....[4]....
        /*017c*/ 	.word	0xffffffff


	//   ....[5]....
        /*0180*/ 	.word	0xffffffff


	//   ....[6]....
        /*0184*/ 	.word	0xffffffff


	//   ....[7]....
        /*0188*/ 	.word	0xffffffff


	//   ....[8]....
        /*018c*/ 	.word	0xffffffff


	//   ....[9]....
        /*0190*/ 	.word	0xffffffff


	//   ....[10]....
        /*0194*/ 	.word	0xffffffff


	//   ....[11]....
        /*0198*/ 	.word	0xffffffff


	//   ....[12]....
        /*019c*/ 	.word	0xffffffff


	//   ....[13]....
        /*01a0*/ 	.word	0xffffffff


	//   ....[14]....
        /*01a4*/ 	.word	0xffffffff


	//   ....[15]....
        /*01a8*/ 	.word	0xffffffff


	//   ....[16]....
        /*01ac*/ 	.word	0xffffffff


	//   ....[17]....
        /*01b0*/ 	.word	0xffffffff


	//   ....[18]....
        /*01b4*/ 	.word	0xffffffff


	//   ....[19]....
        /*01b8*/ 	.word	0xffffffff


	//   ....[20]....
        /*01bc*/ 	.word	0xffffffff


	//   ....[21]....
        /*01c0*/ 	.word	0xffffffff


	//   ....[22]....
        /*01c4*/ 	.word	0xffffffff


	//   ....[23]....
        /*01c8*/ 	.word	0xffffffff


	//   ....[24]....
        /*01cc*/ 	.word	0xffffffff


	//   ....[25]....
        /*01d0*/ 	.word	0xffffffff


	//   ....[26]....
        /*01d4*/ 	.word	0xffffffff


	//   ....[27]....
        /*01d8*/ 	.word	0xffffffff


	//   ....[28]....
        /*01dc*/ 	.word	0xffffffff


	//   ....[29]....
        /*01e0*/ 	.word	0xffffffff


	//   ....[30]....
        /*01e4*/ 	.word	0xffffffff


	//   ....[31]....
        /*01e8*/ 	.word	0xffffffff


	//   ....[32]....
        /*01ec*/ 	.word	0xffffffff


	//   ....[33]....
        /*01f0*/ 	.word	0xffffffff


	//   ....[34]....
        /*01f4*/ 	.word	0xffffffff


	//   ....[35]....
        /*01f8*/ 	.word	0xffffffff


	//   ....[36]....
        /*01fc*/ 	.word	0xffffffff


	//   ....[37]....
        /*0200*/ 	.word	0xffffffff


	//   ....[38]....
        /*0204*/ 	.word	0xffffffff


	//   ....[39]....
        /*0208*/ 	.word	0xffffffff


	//   ....[40]....
        /*020c*/ 	.word	0xffffffff


	//   ....[41]....
        /*0210*/ 	.word	0xffffffff


	//   ....[42]....
        /*0214*/ 	.word	0xffffffff


	//   ....[43]....
        /*0218*/ 	.word	0xffffffff


	//   ....[44]....
        /*021c*/ 	.word	0xffffffff


	//   ....[45]....
        /*0220*/ 	.word	0xffffffff


	//   ....[46]....
        /*0224*/ 	.word	0xffffffff


	//   ....[47]....
        /*0228*/ 	.word	0xffffffff


	//   ....[48]....
        /*022c*/ 	.word	0xffffffff


	//   ....[49]....
        /*0230*/ 	.word	0xffffffff


	//   ....[50]....
        /*0234*/ 	.word	0xffffffff


	//   ....[51]....
        /*0238*/ 	.word	0xffffffff


	//   ....[52]....
        /*023c*/ 	.word	0xffffffff


	//   ....[53]....
        /*0240*/ 	.word	0xffffffff


	//   ....[54]....
        /*0244*/ 	.word	0xffffffff


	//   ....[55]....
        /*0248*/ 	.word	0xffffffff


	//   ....[56]....
        /*024c*/ 	.word	0xffffffff


	//   ....[57]....
        /*0250*/ 	.word	0xffffffff


	//   ....[58]....
        /*0254*/ 	.word	0xffffffff


	//   ....[59]....
        /*0258*/ 	.word	0xffffffff


	//   ....[60]....
        /*025c*/ 	.word	0xffffffff


	//   ....[61]....
        /*0260*/ 	.word	0xffffffff


	//   ....[62]....
        /*0264*/ 	.word	0xffffffff


	//   ....[63]....
        /*0268*/ 	.word	0xffffffff


	//   ....[64]....
        /*026c*/ 	.word	0xffffffff


	//   ....[65]....
        /*0270*/ 	.word	0xffffffff


	//   ....[66]....
        /*0274*/ 	.word	0xffffffff


	//   ....[67]....
        /*0278*/ 	.word	0xffffffff


	//   ....[68]....
        /*027c*/ 	.word	0xffffffff


	//   ....[69]....
        /*0280*/ 	.word	0xffffffff


	//   ....[70]....
        /*0284*/ 	.word	0xffffffff


	//   ....[71]....
        /*0288*/ 	.word	0xffffffff


	//   ....[72]....
        /*028c*/ 	.word	0xffffffff


	//   ....[73]....
        /*0290*/ 	.word	0xffffffff


	//   ....[74]....
        /*0294*/ 	.word	0xffffffff


	//   ....[75]....
        /*0298*/ 	.word	0xffffffff


	//   ....[76]....
        /*029c*/ 	.word	0xffffffff


	//   ....[77]....
        /*02a0*/ 	.word	0xffffffff


	//   ....[78]....
        /*02a4*/ 	.word	0xffffffff


	//   ....[79]....
        /*02a8*/ 	.word	0xffffffff


	//   ....[80]....
        /*02ac*/ 	.word	0xffffffff


	//   ....[81]....
        /*02b0*/ 	.word	0xffffffff


	//   ....[82]....
        /*02b4*/ 	.word	0xffffffff


	//   ....[83]....
        /*02b8*/ 	.word	0xffffffff


	//   ....[84]....
        /*02bc*/ 	.word	0xffffffff


	//   ....[85]....
        /*02c0*/ 	.word	0xffffffff


	//   ....[86]....
        /*02c4*/ 	.word	0xffffffff


	//   ....[87]....
        /*02c8*/ 	.word	0xffffffff


	//   ....[88]....
        /*02cc*/ 	.word	0xffffffff


	//   ....[89]....
        /*02d0*/ 	.word	0xffffffff


	//   ....[90]....
        /*02d4*/ 	.word	0xffffffff


	//   ....[91]....
        /*02d8*/ 	.word	0xffffffff


	//   ....[92]....
        /*02dc*/ 	.word	0xffffffff


	//   ....[93]....
        /*02e0*/ 	.word	0xffffffff


	//   ....[94]....
        /*02e4*/ 	.word	0xffffffff


	//   ....[95]....
        /*02e8*/ 	.word	0xffffffff


	//   ....[96]....
        /*02ec*/ 	.word	0xffffffff


	//   ....[97]....
        /*02f0*/ 	.word	0xffffffff


	//   ....[98]....
        /*02f4*/ 	.word	0xffffffff


	//   ....[99]....
        /*02f8*/ 	.word	0xffffffff


	//   ....[100]....
        /*02fc*/ 	.word	0xffffffff


	//   ....[101]....
        /*0300*/ 	.word	0xffffffff


	//   ....[102]....
        /*0304*/ 	.word	0xffffffff


	//   ....[103]....
        /*0308*/ 	.word	0xffffffff


	//   ....[104]....
        /*030c*/ 	.word	0xffffffff


	//   ....[105]....
        /*0310*/ 	.word	0xffffffff


	//   ....[106]....
        /*0314*/ 	.word	0xffffffff


	//   ....[107]....
        /*0318*/ 	.word	0xffffffff


	//   ....[108]....
        /*031c*/ 	.word	0xffffffff


	//   ....[109]....
        /*0320*/ 	.word	0xffffffff


	//   ....[110]....
        /*0324*/ 	.word	0xffffffff


	//   ....[111]....
        /*0328*/ 	.word	0xffffffff


	//   ....[112]....
        /*032c*/ 	.word	0xffffffff


	//   ....[113]....
        /*0330*/ 	.word	0xffffffff


	//   ....[114]....
        /*0334*/ 	.word	0xffffffff


	//   ....[115]....
        /*0338*/ 	.word	0xffffffff


	//   ....[116]....
        /*033c*/ 	.word	0xffffffff


	//   ....[117]....
        /*0340*/ 	.word	0xffffffff


	//   ....[118]....
        /*0344*/ 	.word	0xffffffff


	//   ....[119]....
        /*0348*/ 	.word	0xffffffff


	//   ....[120]....
        /*034c*/ 	.word	0xffffffff


	//   ....[121]....
        /*0350*/ 	.word	0xffffffff


	//   ....[122]....
        /*0354*/ 	.word	0xffffffff


	//   ....[123]....
        /*0358*/ 	.word	0xffffffff


	//   ....[124]....
        /*035c*/ 	.word	0xffffffff


	//   ....[125]....
        /*0360*/ 	.word	0xffffffff


	//   ....[126]....
        /*0364*/ 	.word	0xffffffff


	//   ....[127]....
        /*0368*/ 	.word	0xffffffff


	//   ....[128]....
        /*036c*/ 	.word	0xffffffff


	//   ....[129]....
        /*0370*/ 	.word	0xffffffff


	//   ....[130]....
        /*0374*/ 	.word	0xffffffff


	//   ....[131]....
        /*0378*/ 	.word	0xffffffff


	//   ....[132]....
        /*037c*/ 	.word	0xffffffff


	//   ....[133]....
        /*0380*/ 	.word	0xffffffff


	//   ....[134]....
        /*0384*/ 	.word	0xffffffff


	//   ....[135]....
        /*0388*/ 	.word	0xffffffff


	//   ....[136]....
        /*038c*/ 	.word	0xffffffff


	//   ....[137]....
        /*0390*/ 	.word	0xffffffff


	//   ....[138]....
        /*0394*/ 	.word	0xffffffff


	//   ....[139]....
        /*0398*/ 	.word	0xffffffff


	//   ....[140]....
        /*039c*/ 	.word	0xffffffff


	//   ....[141]....
        /*03a0*/ 	.word	0xffffffff


	//   ....[142]....
        /*03a4*/ 	.word	0xffffffff


	//   ....[143]....
        /*03a8*/ 	.word	0xffffffff


	//   ....[144]....
        /*03ac*/ 	.word	0xffffffff


	//   ....[145]....
        /*03b0*/ 	.word	0x0500000f


	//   ....[146]....
        /*03b4*/ 	.word	0x0500000f


	//   ....[147]....
        /*03b8*/ 	.word	0x0500000f


	//   ....[148]....
        /*03bc*/ 	.word	0x0500000f


	//   ....[149]....
        /*03c0*/ 	.word	0x0500000f


	//   ....[150]....
        /*03c4*/ 	.word	0x0500000f


	//   ....[151]....
        /*03c8*/ 	.word	0x0500000f


	//   ....[152]....
        /*03cc*/ 	.word	0x0500000f


	//   ....[153]....
        /*03d0*/ 	.word	0x0500000f


	//   ....[154]....
        /*03d4*/ 	.word	0x0500000f


	//   ....[155]....
        /*03d8*/ 	.word	0x0500000f


	//   ....[156]....
        /*03dc*/ 	.word	0x0500000f


	//   ....[157]....
        /*03e0*/ 	.word	0x0500000f


	//   ....[158]....
        /*03e4*/ 	.word	0x0500000f


	//   ....[159]....
        /*03e8*/ 	.word	0x0500000f


	//   ....[160]....
        /*03ec*/ 	.word	0x0500000f


	//   ....[161]....
        /*03f0*/ 	.word	0x0500000f


	//   ....[162]....
        /*03f4*/ 	.word	0x0500000f


	//   ....[163]....
        /*03f8*/ 	.word	0x0500000f


	//   ....[164]....
        /*03fc*/ 	.word	0x0500000f


	//   ....[165]....
        /*0400*/ 	.word	0x0500000f


	//   ....[166]....
        /*0404*/ 	.word	0x0500000f


	//   ....[167]....
        /*0408*/ 	.word	0x0500000f


	//   ....[168]....
        /*040c*/ 	.word	0x0500000f


	//   ....[169]....
        /*0410*/ 	.word	0x0500000f


	//   ....[170]....
        /*0414*/ 	.word	0x0500000f


	//   ....[171]....
        /*0418*/ 	.word	0x0500000f


	//   ....[172]....
        /*041c*/ 	.word	0x0500000f


	//   ....[173]....
        /*0420*/ 	.word	0x0500000f


	//   ....[174]....
        /*0424*/ 	.word	0x0500000f


	//   ....[175]....
        /*0428*/ 	.word	0x0500000f


	//   ....[176]....
        /*042c*/ 	.word	0x0500000f


	//   ....[177]....
        /*0430*/ 	.word	0x0500000f


	//   ....[178]....
        /*0434*/ 	.word	0x0500000f


	//   ....[179]....
        /*0438*/ 	.word	0x0500000f


	//   ....[180]....
        /*043c*/ 	.word	0x0500000f


	//   ....[181]....
        /*0440*/ 	.word	0x0500000f


	//   ....[182]....
        /*0444*/ 	.word	0x0500000f


	//   ....[183]....
        /*0448*/ 	.word	0x0500000f


	//   ....[184]....
        /*044c*/ 	.word	0x0500000f


	//   ....[185]....
        /*0450*/ 	.word	0x0500000f


	//   ....[186]....
        /*0454*/ 	.word	0x0500000f


	//   ....[187]....
        /*0458*/ 	.word	0x0500000f


	//   ....[188]....
        /*045c*/ 	.word	0x0500000f


	//   ....[189]....
        /*0460*/ 	.word	0x0500000f


	//   ....[190]....
        /*0464*/ 	.word	0x0500000f


	//   ....[191]....
        /*0468*/ 	.word	0x0500000f


	//   ....[192]....
        /*046c*/ 	.word	0x0500000f


	//   ....[193]....
        /*0470*/ 	.word	0x0500000f


	//   ....[194]....
        /*0474*/ 	.word	0x0500000f


	//   ....[195]....
        /*0478*/ 	.word	0x0500000f


	//   ....[196]....
        /*047c*/ 	.word	0x0500000f


	//   ....[197]....
        /*0480*/ 	.word	0x0500000f


	//   ....[198]....
        /*0484*/ 	.word	0x0500000f


	//   ....[199]....
        /*0488*/ 	.word	0x0500000f


	//   ....[200]....
        /*048c*/ 	.word	0x0500000f


	//   ....[201]....
        /*0490*/ 	.word	0x0500000f


	//   ....[202]....
        /*0494*/ 	.word	0x0500000f


	//   ....[203]....
        /*0498*/ 	.word	0x0500000f


	//   ....[204]....
        /*049c*/ 	.word	0x0500000f


	//   ....[205]....
        /*04a0*/ 	.word	0x0500000f


	//   ....[206]....
        /*04a4*/ 	.word	0x0500000f


	//   ....[207]....
        /*04a8*/ 	.word	0x0500000f


	//   ....[208]....
        /*04ac*/ 	.word	0x0500000f


	//   ....[209]....
        /*04b0*/ 	.word	0x0500000f


	//   ....[210]....
        /*04b4*/ 	.word	0x0500000f


	//   ....[211]....
        /*04b8*/ 	.word	0x0500000f


	//   ....[212]....
        /*04bc*/ 	.word	0x0500000f


	//   ....[213]....
        /*04c0*/ 	.word	0x0500000f


	//   ....[214]....
        /*04c4*/ 	.word	0x0500000f


	//   ....[215]....
        /*04c8*/ 	.word	0x0500000f


	//   ....[216]....
        /*04cc*/ 	.word	0x0500000f


	//   ....[217]....
        /*04d0*/ 	.word	0x0500000f


	//   ....[218]....
        /*04d4*/ 	.word	0x0500000f


	//   ....[219]....
        /*04d8*/ 	.word	0x0500000f


	//   ....[220]....
        /*04dc*/ 	.word	0x0500000f


	//   ....[221]....
        /*04e0*/ 	.word	0x0500000f


	//   ....[222]....
        /*04e4*/ 	.word	0x0500000f


	//   ....[223]....
        /*04e8*/ 	.word	0x0500000f


	//   ....[224]....
        /*04ec*/ 	.word	0x0500000f


	//   ....[225]....
        /*04f0*/ 	.word	0x0500000f


	//   ....[226]....
        /*04f4*/ 	.word	0x0500000f


	//   ....[227]....
        /*04f8*/ 	.word	0x0500000f


	//----- nvinfo : EIATTR_COOP_GROUP_INSTR_OFFSETS
	.align		4
.L_289:
        /*04fc*/ 	.byte	0x04, 0x28
        /*04fe*/ 	.short	(.L_291 - .L_290)


	//   ....[0]....
.L_290:
        /*0500*/ 	.word	0x00000070


	//   ....[1]....
        /*0504*/ 	.word	0x000000b0


	//   ....[2]....
        /*0508*/ 	.word	0x000002d0


	//   ....[3]....
        /*050c*/ 	.word	0x00000430


	//   ....[4]....
        /*0510*/ 	.word	0x00000550


	//   ....[5]....
        /*0514*/ 	.word	0x000006b0


	//   ....[6]....
        /*0518*/ 	.word	0x00001740


	//   ....[7]....
        /*051c*/ 	.word	0x000022a0


	//   ....[8]....
        /*0520*/ 	.word	0x000022e0


	//   ....[9]....
        /*0524*/ 	.word	0x00002980


	//   ....[10]....
        /*0528*/ 	.word	0x00002a80


	//   ....[11]....
        /*052c*/ 	.word	0x000030e0


	//   ....[12]....
        /*0530*/ 	.word	0x00003170


	//   ....[13]....
        /*0534*/ 	.word	0x00004b00


	//   ....[14]....
        /*0538*/ 	.word	0x00004fd0


	//   ....[15]....
        /*053c*/ 	.word	0x00004ff0


	//   ....[16]....
        /*0540*/ 	.word	0x00005060


	//   ....[17]....
        /*0544*/ 	.word	0x000056f0


	//   ....[18]....
        /*0548*/ 	.word	0x00005750


	//   ....[19]....
        /*054c*/ 	.word	0x000073f0


	//   ....[20]....
        /*0550*/ 	.word	0x00007400


	//   ....[21]....
        /*0554*/ 	.word	0x00007430


	//   ....[22]....
        /*0558*/ 	.word	0x00007440


	//   ....[23]....
        /*055c*/ 	.word	0x00008730


	//   ....[24]....
        /*0560*/ 	.word	0x00008760


	//   ....[25]....
        /*0564*/ 	.word	0x00008820


	//   ....[26]....
        /*0568*/ 	.word	0x00008830


	//   ....[27]....
        /*056c*/ 	.word	0x0000a090


	//   ....[28]....
        /*0570*/ 	.word	0x0000a0c0


	//   ....[29]....
        /*0574*/ 	.word	0x0000a110


	//   ....[30]....
        /*0578*/ 	.word	0x0000a140


	//   ....[31]....
        /*057c*/ 	.word	0x0000a810


	//   ....[32]....
        /*0580*/ 	.word	0x0000a840


	//   ....[33]....
        /*0584*/ 	.word	0x0000a950


	//   ....[34]....
        /*0588*/ 	.word	0x0000a970


	//   ....[35]....
        /*058c*/ 	.word	0x0000aa70


	//   ....[36]....
        /*0590*/ 	.word	0x0000aa90


	//   ....[37]....
        /*0594*/ 	.word	0x0000aba0


	//   ....[38]....
        /*0598*/ 	.word	0x0000abc0


	//   ....[39]....
        /*059c*/ 	.word	0x0000b520


	//   ....[40]....
        /*05a0*/ 	.word	0x0000b540


	//   ....[41]....
        /*05a4*/ 	.word	0x0000b640


	//   ....[42]....
        /*05a8*/ 	.word	0x0000b660


	//   ....[43]....
        /*05ac*/ 	.word	0x0000b760


	//   ....[44]....
        /*05b0*/ 	.word	0x0000b780


	//   ....[45]....
        /*05b4*/ 	.word	0x0000b890


	//   ....[46]....
        /*05b8*/ 	.word	0x0000b8b0


	//   ....[47]....
        /*05bc*/ 	.word	0x0000ba30


	//   ....[48]....
        /*05c0*/ 	.word	0x0000bc00


	//   ....[49]....
        /*05c4*/ 	.word	0x0000bc30


	//   ....[50]....
        /*05c8*/ 	.word	0x0000bc60


	//   ....[51]....
        /*05cc*/ 	.word	0x0000bc90


	//   ....[52]....
        /*05d0*/ 	.word	0x0000bcc0


	//   ....[53]....
        /*05d4*/ 	.word	0x0000bcf0


	//   ....[54]....
        /*05d8*/ 	.word	0x0000be40


	//   ....[55]....
        /*05dc*/ 	.word	0x0000be70


	//   ....[56]....
        /*05e0*/ 	.word	0x0000bea0


	//   ....[57]....
        /*05e4*/ 	.word	0x0000bed0


	//   ....[58]....
        /*05e8*/ 	.word	0x0000bf00


	//   ....[59]....
        /*05ec*/ 	.word	0x0000bf30


	//   ....[60]....
        /*05f0*/ 	.word	0x0000bfc0


	//   ....[61]....
        /*05f4*/ 	.word	0x0000c020


	//   ....[62]....
        /*05f8*/ 	.word	0x0000c0b0


	//   ....[63]....
        /*05fc*/ 	.word	0x0000d930


	//   ....[64]....
        /*0600*/ 	.word	0x0000d950


	//   ....[65]....
        /*0604*/ 	.word	0x0000da00


	//   ....[66]....
        /*0608*/ 	.word	0x0000da20


	//   ....[67]....
        /*060c*/ 	.word	0x0000dac0


	//   ....[68]....
        /*0610*/ 	.word	0x0000dae0


	//   ....[69]....
        /*0614*/ 	.word	0x0000db80


	//   ....[70]....
        /*0618*/ 	.word	0x0000dba0


	//   ....[71]....
        /*061c*/ 	.word	0x0000dc40


	//   ....[72]....
        /*0620*/ 	.word	0x0000dc60


	//   ....[73]....
        /*0624*/ 	.word	0x0000dc70


	//   ....[74]....
        /*0628*/ 	.word	0x0000dd00


	//   ....[75]....
        /*062c*/ 	.word	0x0000e420


	//   ....[76]....
        /*0630*/ 	.word	0x0000e450


	//   ....[77]....
        /*0634*/ 	.word	0x0000e4b0


	//   ....[78]....
        /*0638*/ 	.word	0x0000e510


	//   ....[79]....
        /*063c*/ 	.word	0x0000e560


	//   ....[80]....
        /*0640*/ 	.word	0x0000e5c0


	//   ....[81]....
        /*0644*/ 	.word	0x0000e610


	//   ....[82]....
        /*0648*/ 	.word	0x0000e670


	//   ....[83]....
        /*064c*/ 	.word	0x0000e6b0


	//   ....[84]....
        /*0650*/ 	.word	0x0000e720


	//   ....[85]....
        /*0654*/ 	.word	0x0000e770


	//   ....[86]....
        /*0658*/ 	.word	0x0000e7d0


	//   ....[87]....
        /*065c*/ 	.word	0x0000e810


	//   ....[88]....
        /*0660*/ 	.word	0x0000e870


	//   ....[89]....
        /*0664*/ 	.word	0x0000e890


	//   ....[90]....
        /*0668*/ 	.word	0x0000e8d0


	//   ....[91]....
        /*066c*/ 	.word	0x0000f090


	//   ....[92]....
        /*0670*/ 	.word	0x0000f0d0


	//   ....[93]....
        /*0674*/ 	.word	0x0000f0e0


	//   ....[94]....
        /*0678*/ 	.word	0x0000f140


	//   ....[95]....
        /*067c*/ 	.word	0x0000f150


	//   ....[96]....
        /*0680*/ 	.word	0x0000f1b0


	//   ....[97]....
        /*0684*/ 	.word	0x0000f1e0


	//   ....[98]....
        /*0688*/ 	.word	0x0000f220


	//   ....[99]....
        /*068c*/ 	.word	0x0000f250


	//   ....[100]....
        /*0690*/ 	.word	0x0000f290


	//   ....[101]....
        /*0694*/ 	.word	0x0000f2c0


	//   ....[102]....
        /*0698*/ 	.word	0x0000f300


	//   ....[103]....
        /*069c*/ 	.word	0x0000f580


	//   ....[104]....
        /*06a0*/ 	.word	0x0000f5a0


	//   ....[105]....
        /*06a4*/ 	.word	0x0000f5b0


	//   ....[106]....
        /*06a8*/ 	.word	0x0000f640


	//   ....[107]....
        /*06ac*/ 	.word	0x0000f650


	//   ....[108]....
        /*06b0*/ 	.word	0x0000f6e0


	//   ....[109]....
        /*06b4*/ 	.word	0x0000f6f0


	//   ....[110]....
        /*06b8*/ 	.word	0x0000f780


	//   ....[111]....
        /*06bc*/ 	.word	0x0000f790


	//   ....[112]....
        /*06c0*/ 	.word	0x0000f820


	//   ....[113]....
        /*06c4*/ 	.word	0x0000f830


	//   ....[114]....
        /*06c8*/ 	.word	0x0000f840


	//   ....[115]....
        /*06cc*/ 	.word	0x0000fe20


	//   ....[116]....
        /*06d0*/ 	.word	0x0000fe60


	//   ....[117]....
        /*06d4*/ 	.word	0x0000fea0


	//   ....[118]....
        /*06d8*/ 	.word	0x0000fed0


	//   ....[119]....
        /*06dc*/ 	.word	0x0000ff60


	//   ....[120]....
        /*06e0*/ 	.word	0x0000ff90


	//   ....[121]....
        /*06e4*/ 	.word	0x00010000


	//   ....[122]....
        /*06e8*/ 	.word	0x00010030


	//   ....[123]....
        /*06ec*/ 	.word	0x000100a0


	//   ....[124]....
        /*06f0*/ 	.word	0x000100d0


	//   ....[125]....
        /*06f4*/ 	.word	0x00010100


	//   ....[126]....
        /*06f8*/ 	.word	0x00010150


	//   ....[127]....
        /*06fc*/ 	.word	0x00010530


	//   ....[128]....
        /*0700*/ 	.word	0x00010560


	//   ....[129]....
        /*0704*/ 	.word	0x00010590


	//   ....[130]....
        /*0708*/ 	.word	0x000105c0


	//   ....[131]....
        /*070c*/ 	.word	0x000105f0


	//   ....[132]....
        /*0710*/ 	.word	0x00010620


	//   ....[133]....
        /*0714*/ 	.word	0x00010650


	//   ....[134]....
        /*0718*/ 	.word	0x00010680


	//   ....[135]....
        /*071c*/ 	.word	0x00010800


	//   ....[136]....
        /*0720*/ 	.word	0x00010830


	//   ....[137]....
        /*0724*/ 	.word	0x00010860


	//   ....[138]....
        /*0728*/ 	.word	0x00010890


	//   ....[139]....
        /*072c*/ 	.word	0x000108c0


	//   ....[140]....
        /*0730*/ 	.word	0x000108f0


	//   ....[141]....
        /*0734*/ 	.word	0x000109b0


	//   ....[142]....
        /*0738*/ 	.word	0x000109d0


	//   ....[143]....
        /*073c*/ 	.word	0x00010a40


	//   ....[144]....
        /*0740*/ 	.word	0x000110e0


	//   ....[145]....
        /*0744*/ 	.word	0x00011690


	//   ....[146]....
        /*0748*/ 	.word	0x00011780


	//   ....[147]....
        /*074c*/ 	.word	0x00011820


	//   ....[148]....
        /*0750*/ 	.word	0x00011880


	//   ....[149]....
        /*0754*/ 	.word	0x00011990


	//   ....[150]....
        /*0758*/ 	.word	0x00011a00


	//   ....[151]....
        /*075c*/ 	.word	0x00011b10


	//   ....[152]....
        /*0760*/ 	.word	0x00011b80


	//   ....[153]....
        /*0764*/ 	.word	0x00011c90


	//   ....[154]....
        /*0768*/ 	.word	0x00011d00


	//   ....[155]....
        /*076c*/ 	.word	0x00011e10


	//   ....[156]....
        /*0770*/ 	.word	0x00011e80


	//   ....[157]....
        /*0774*/ 	.word	0x00011f20


	//   ....[158]....
        /*0778*/ 	.word	0x00012030


	//   ....[159]....
        /*077c*/ 	.word	0x000120a0


	//   ....[160]....
        /*0780*/ 	.word	0x00012120


	//   ....[161]....
        /*0784*/ 	.word	0x000121f0


	//   ....[162]....
        /*0788*/ 	.word	0x00012270


	//   ....[163]....
        /*078c*/ 	.word	0x00012350


	//   ....[164]....
        /*0790*/ 	.word	0x000123d0


	//   ....[165]....
        /*0794*/ 	.word	0x000124b0


	//   ....[166]....
        /*0798*/ 	.word	0x00012530


	//   ....[167]....
        /*079c*/ 	.word	0x00012610


	//   ....[168]....
        /*07a0*/ 	.word	0x00012690


	//   ....[169]....
        /*07a4*/ 	.word	0x00012770


	//   ....[170]....
        /*07a8*/ 	.word	0x000127f0


	//   ....[171]....
        /*07ac*/ 	.word	0x000128c0


	//   ....[172]....
        /*07b0*/ 	.word	0x00012940


	//   ....[173]....
        /*07b4*/ 	.word	0x00012a00


	//   ....[174]....
        /*07b8*/ 	.word	0x00012b30


	//   ....[175]....
        /*07bc*/ 	.word	0x00012bf0


	//   ....[176]....
        /*07c0*/ 	.word	0x00012c70


	//   ....[177]....
        /*07c4*/ 	.word	0x00012d40


	//   ....[178]....
        /*07c8*/ 	.word	0x00012da0


	//   ....[179]....
        /*07cc*/ 	.word	0x00012e70


	//   ....[180]....
        /*07d0*/ 	.word	0x00012ed0


	//   ....[181]....
        /*07d4*/ 	.word	0x00012fa0


	//   ....[182]....
        /*07d8*/ 	.word	0x00013000


	//   ....[183]....
        /*07dc*/ 	.word	0x000130d0


	//   ....[184]....
        /*07e0*/ 	.word	0x00013130


	//   ....[185]....
        /*07e4*/ 	.word	0x00013210


	//   ....[186]....
        /*07e8*/ 	.word	0x00013300


	//   ....[187]....
        /*07ec*/ 	.word	0x000133a0


	//   ....[188]....
        /*07f0*/ 	.word	0x00013400


	//   ....[189]....
        /*07f4*/ 	.word	0x00013500


	//   ....[190]....
        /*07f8*/ 	.word	0x00013560


	//   ....[191]....
        /*07fc*/ 	.word	0x00013660


	//   ....[192]....
        /*0800*/ 	.word	0x000136c0


	//   ....[193]....
        /*0804*/ 	.word	0x000137c0


	//   ....[194]....
        /*0808*/ 	.word	0x00013820


	//   ....[195]....
        /*080c*/ 	.word	0x00013920


	//   ....[196]....
        /*0810*/ 	.word	0x00013980


	//   ....[197]....
        /*0814*/ 	.word	0x00013a50


	//   ....[198]....
        /*0818*/ 	.word	0x00013b90


	//   ....[199]....
        /*081c*/ 	.word	0x00013c40


	//   ....[200]....
        /*0820*/ 	.word	0x00013d10


	//   ....[201]....
        /*0824*/ 	.word	0x00013de0


	//   ....[202]....
        /*0828*/ 	.word	0x00013e40


	//   ....[203]....
        /*082c*/ 	.word	0x00013f30


	//   ....[204]....
        /*0830*/ 	.word	0x00013f90


	//   ....[205]....
        /*0834*/ 	.word	0x00014080


	//   ....[206]....
        /*0838*/ 	.word	0x000140e0


	//   ....[207]....
        /*083c*/ 	.word	0x000141d0


	//   ....[208]....
        /*0840*/ 	.word	0x00014230


	//   ....[209]....
        /*0844*/ 	.word	0x00014310


	//   ....[210]....
        /*0848*/ 	.word	0x000143a0


	//   ....[211]....
        /*084c*/ 	.word	0x00014440


	//   ....[212]....
        /*0850*/ 	.word	0x00014560


	//   ....[213]....
        /*0854*/ 	.word	0x000145d0


	//   ....[214]....
        /*0858*/ 	.word	0x00014640


	//   ....[215]....
        /*085c*/ 	.word	0x000146b0


	//   ....[216]....
        /*0860*/ 	.word	0x00014720


	//   ....[217]....
        /*0864*/ 	.word	0x000147a0


	//   ....[218]....
        /*0868*/ 	.word	0x00014830


	//   ....[219]....
        /*086c*/ 	.word	0x000148c0


	//   ....[220]....
        /*0870*/ 	.word	0x00014930


	//   ....[221]....
        /*0874*/ 	.word	0x000149a0


	//   ....[222]....
        /*0878*/ 	.word	0x00014a10


	//   ....[223]....
        /*087c*/ 	.word	0x00014a90


	//   ....[224]....
        /*0880*/ 	.word	0x00014b00


	//   ....[225]....
        /*0884*/ 	.word	0x00014ba0


	//   ....[226]....
        /*0888*/ 	.word	0x00014c30


	//   ....[227]....
        /*088c*/ 	.word	0x00014d50


	//----- nvinfo : EIATTR_REG_RECONFIG
	.align		4
.L_291:
        /*0890*/ 	.byte	0x01, 0x54
	.zero		2


	//----- nvinfo : EIATTR_SYSCALL_OFFSETS
	.align		4
        /*0894*/ 	.byte	0x04, 0x46
        /*0896*/ 	.short	(.L_293 - .L_292)


	//   ....[0]....
.L_292:
        /*0898*/ 	.word	0x00001920


	//   ....[1]....
        /*089c*/ 	.word	0x0000cf30


	//   ....[2]....
        /*08a0*/ 	.word	0x0000d080


	//   ....[3]....
        /*08a4*/ 	.word	0x0000d170


	//   ....[4]....
        /*08a8*/ 	.word	0x0000e090


	//----- nvinfo : EIATTR_MBARRIER_INSTR_OFFSETS
	.align		4
.L_293:
        /*08ac*/ 	.byte	0x04, 0x39
        /*08ae*/ 	.short	(.L_295 - .L_294)


	//   ....[0]....
.L_294:
        /*08b0*/ 	.word	0x00000180
        /*08b4*/ 	.word	0x000000ff
        /*08b8*/ 	.word	0x00030800
        /*08bc*/ 	.short	0x0100
        /*08be*/ 	.byte	0x08
	.zero		1


	//   ....[1]....
        /*08c0*/ 	.word	0x00000190
        /*08c4*/ 	.word	0x000000ff
        /*08c8*/ 	.word	0x00030820
        /*08cc*/ 	.short	0x0100
        /*08ce*/ 	.byte	0x08
	.zero		1


	//   ....[2]....
        /*08d0*/ 	.word	0x00000280
        /*08d4*/ 	.word	0x000000ff
        /*08d8*/ 	.word	0x00030830
        /*08dc*/ 	.short	0x0100
        /*08de*/ 	.byte	0x08
	.zero		1


	//   ....[3]....
        /*08e0*/ 	.word	0x00000290
        /*08e4*/ 	.word	0x000000ff
        /*08e8*/ 	.word	0x00030840
        /*08ec*/ 	.short	0x0100
        /*08ee*/ 	.byte	0x08
	.zero		1


	//   ....[4]....
        /*08f0*/ 	.word	0x000002a0
        /*08f4*/ 	.word	0x000000ff
        /*08f8*/ 	.word	0x00030838
        /*08fc*/ 	.short	0x0100
        /*08fe*/ 	.byte	0x08
	.zero		1


	//   ....[5]....
        /*0900*/ 	.word	0x000002b0
        /*0904*/ 	.word	0x000000ff
        /*0908*/ 	.word	0x00030848
        /*090c*/ 	.short	0x0100
        /*090e*/ 	.byte	0x08
	.zero		1


	//   ....[6]....
        /*0910*/ 	.word	0x000003e0
        /*0914*/ 	.word	0x000000ff
        /*0918*/ 	.word	0x00030850
        /*091c*/ 	.short	0x0100
        /*091e*/ 	.byte	0x08
	.zero		1


	//   ....[7]....
        /*0920*/ 	.word	0x000003f0
        /*0924*/ 	.word	0x000000ff
        /*0928*/ 	.word	0x00030860
        /*092c*/ 	.short	0x0100
        /*092e*/ 	.byte	0x08
	.zero		1


	//   ....[8]....
        /*0930*/ 	.word	0x00000400
        /*0934*/ 	.word	0x000000ff
        /*0938*/ 	.word	0x00030858
        /*093c*/ 	.short	0x0100
        /*093e*/ 	.byte	0x08
	.zero		1


	//   ....[9]....
        /*0940*/ 	.word	0x00000410
        /*0944*/ 	.word	0x000000ff
        /*0948*/ 	.word	0x00030868
        /*094c*/ 	.short	0x0100
        /*094e*/ 	.byte	0x08
	.zero		1


	//   ....[10]....
        /*0950*/ 	.word	0x00000500
        /*0954*/ 	.word	0x000000ff
        /*0958*/ 	.word	0x00030870
        /*095c*/ 	.short	0x0100
        /*095e*/ 	.byte	0x06
	.zero		1


	//   ....[11]....
        /*0960*/ 	.word	0x00000510
        /*0964*/ 	.word	0x000000ff
        /*0968*/ 	.word	0x00030880
        /*096c*/ 	.short	0x0100
        /*096e*/ 	.byte	0x06
	.zero		1


	//   ....[12]....
        /*0970*/ 	.word	0x00000520
        /*0974*/ 	.word	0x000000ff
        /*0978*/ 	.word	0x00030878
        /*097c*/ 	.short	0x0100
        /*097e*/ 	.byte	0x06
	.zero		1


	//   ....[13]....
        /*0980*/ 	.word	0x00000530
        /*0984*/ 	.word	0x000000ff
        /*0988*/ 	.word	0x00030888
        /*098c*/ 	.short	0x0100
        /*098e*/ 	.byte	0x06
	.zero		1


	//   ....[14]....
        /*0990*/ 	.word	0x00000660
        /*0994*/ 	.word	0x000000ff
        /*0998*/ 	.word	0x00030890
        /*099c*/ 	.short	0x0100
        /*099e*/ 	.byte	0x08
	.zero		1


	//   ....[15]....
        /*09a0*/ 	.word	0x00000670
        /*09a4*/ 	.word	0x000000ff
        /*09a8*/ 	.word	0x000308a0
        /*09ac*/ 	.short	0x0100
        /*09ae*/ 	.byte	0x08
	.zero		1


	//   ....[16]....
        /*09b0*/ 	.word	0x00000680
        /*09b4*/ 	.word	0x000000ff
        /*09b8*/ 	.word	0x00030898
        /*09bc*/ 	.short	0x0100
        /*09be*/ 	.byte	0x08
	.zero		1


	//   ....[17]....
        /*09c0*/ 	.word	0x00000690
        /*09c4*/ 	.word	0x000000ff
        /*09c8*/ 	.word	0x000308a8
        /*09cc*/ 	.short	0x0100
        /*09ce*/ 	.byte	0x08
	.zero		1


	//   ....[18]....
        /*09d0*/ 	.word	0x000007d0
        /*09d4*/ 	.word	0x000000ff
        /*09d8*/ 	.word	0x000308b0
        /*09dc*/ 	.short	0x0100
        /*09de*/ 	.byte	0x08
	.zero		1


	//   ....[19]....
        /*09e0*/ 	.word	0x000007e0
        /*09e4*/ 	.word	0x000000ff
        /*09e8*/ 	.word	0x000308c0
        /*09ec*/ 	.short	0x0100
        /*09ee*/ 	.byte	0x08
	.zero		1


	//   ....[20]....
        /*09f0*/ 	.word	0x000007f0
        /*09f4*/ 	.word	0x000000ff
        /*09f8*/ 	.word	0x000308b8
        /*09fc*/ 	.short	0x0100
        /*09fe*/ 	.byte	0x08
	.zero		1


	//   ....[21]....
        /*0a00*/ 	.word	0x00000800
        /*0a04*/ 	.word	0x000000ff
        /*0a08*/ 	.word	0x000308c8
        /*0a0c*/ 	.short	0x0100
        /*0a0e*/ 	.byte	0x08
	.zero		1


	//   ....[22]....
        /*0a10*/ 	.word	0x000019c0
        /*0a14*/ 	.word	0x000000ff
        /*0a18*/ 	.word	0x00030800
        /*0a1c*/ 	.short	0x010a
        /*0a1e*/ 	.byte	0x28
	.zero		1


	//   ....[23]....
        /*0a20*/ 	.word	0x00001a40
        /*0a24*/ 	.word	0x00000000
        /*0a28*/ 	.word	0x00030830
        /*0a2c*/ 	.short	0x010a
        /*0a2e*/ 	.byte	0x3f
	.zero		1


	//   ....[24]....
        /*0a30*/ 	.word	0x00001a80
        /*0a34*/ 	.word	0x00000000
        /*0a38*/ 	.word	0x00030830
        /*0a3c*/ 	.short	0x010a
        /*0a3e*/ 	.byte	0x3f
	.zero		1


	//   ....[25]....
        /*0a40*/ 	.word	0x00002520
        /*0a44*/ 	.word	0x000000ff
        /*0a48*/ 	.word	0x00000000
        /*0a4c*/ 	.short	0x0101
        /*0a4e*/ 	.byte	0x05
	.zero		1


	//   ....[26]....
        /*0a50*/ 	.word	0x00003bf0
        /*0a54*/ 	.word	0x000000ff
        /*0a58*/ 	.word	0x00030830
        /*0a5c*/ 	.short	0x010a
        /*0a5e*/ 	.byte	0x07
	.zero		1


	//   ....[27]....
        /*0a60*/ 	.word	0x00003c30
        /*0a64*/ 	.word	0x000000ff
        /*0a68*/ 	.word	0x00030830
        /*0a6c*/ 	.short	0x010a
        /*0a6e*/ 	.byte	0x07
	.zero		1


	//   ....[28]....
        /*0a70*/ 	.word	0x00004770
        /*0a74*/ 	.word	0x000000ff
        /*0a78*/ 	.word	0x00030850
        /*0a7c*/ 	.short	0x010a
        /*0a7e*/ 	.byte	0x0a
	.zero		1


	//   ....[29]....
        /*0a80*/ 	.word	0x000047b0
        /*0a84*/ 	.word	0x000000ff
        /*0a88*/ 	.word	0x00030850
        /*0a8c*/ 	.short	0x010a
        /*0a8e*/ 	.byte	0x0a
	.zero		1


	//   ....[30]....
        /*0a90*/ 	.word	0x00004b20
        /*0a94*/ 	.word	0x000000ff
        /*0a98*/ 	.word	0x00000000
        /*0a9c*/ 	.short	0x0101
        /*0a9e*/ 	.byte	0x07
	.zero		1


	//   ....[31]....
        /*0aa0*/ 	.word	0x00006080
        /*0aa4*/ 	.word	0x000000ff
        /*0aa8*/ 	.word	0x00000000
        /*0aac*/ 	.short	0x0101
        /*0aae*/ 	.byte	0x0a
	.zero		1


	//   ....[32]....
        /*0ab0*/ 	.word	0x00006260
        /*0ab4*/ 	.word	0x000000ff
        /*0ab8*/ 	.word	0x00030830
        /*0abc*/ 	.short	0x010a
        /*0abe*/ 	.byte	0x07
	.zero		1


	//   ....[33]....
        /*0ac0*/ 	.word	0x000062a0
        /*0ac4*/ 	.word	0x000000ff
        /*0ac8*/ 	.word	0x00030830
        /*0acc*/ 	.short	0x010a
        /*0ace*/ 	.byte	0x07
	.zero		1


	//   ....[34]....
        /*0ad0*/ 	.word	0x00006de0
        /*0ad4*/ 	.word	0x000000ff
        /*0ad8*/ 	.word	0x00030850
        /*0adc*/ 	.short	0x010a
        /*0ade*/ 	.byte	0x0e
	.zero		1


	//   ....[35]....
        /*0ae0*/ 	.word	0x00006e20
        /*0ae4*/ 	.word	0x000000ff
        /*0ae8*/ 	.word	0x00030850
        /*0aec*/ 	.short	0x010a
        /*0aee*/ 	.byte	0x0e
	.zero		1


	//   ....[36]....
        /*0af0*/ 	.word	0x00007210
        /*0af4*/ 	.word	0x000000ff
        /*0af8*/ 	.word	0x00000000
        /*0afc*/ 	.short	0x0101
        /*0afe*/ 	.byte	0x05
	.zero		1


	//   ....[37]....
        /*0b00*/ 	.word	0x00007f80
        /*0b04*/ 	.word	0x000000ff
        /*0b08*/ 	.word	0x00000000
        /*0b0c*/ 	.short	0x0101
        /*0b0e*/ 	.byte	0x0e
	.zero		1


	//   ....[38]....
        /*0b10*/ 	.word	0x000086a0
        /*0b14*/ 	.word	0x000000ff
        /*0b18*/ 	.word	0x00030850
        /*0b1c*/ 	.short	0x010a
        /*0b1e*/ 	.byte	0x05
	.zero		1


	//   ....[39]....
        /*0b20*/ 	.word	0x000086e0
        /*0b24*/ 	.word	0x000000ff
        /*0b28*/ 	.word	0x00030850
        /*0b2c*/ 	.short	0x010a
        /*0b2e*/ 	.byte	0x05
	.zero		1


	//   ....[40]....
        /*0b30*/ 	.word	0x00008d10
        /*0b34*/ 	.word	0x000000ff
        /*0b38*/ 	.word	0x00000000
        /*0b3c*/ 	.short	0x0101
        /*0b3e*/ 	.byte	0x04
	.zero		1


	//   ....[41]....
        /*0b40*/ 	.word	0x0000a820
        /*0b44*/ 	.word	0x0000002a
        /*0b48*/ 	.word	0x00000000
        /*0b4c*/ 	.short	0x0101
        /*0b4e*/ 	.byte	0x3f
	.zero		1


	//   ....[42]....
        /*0b50*/ 	.word	0x0000d710
        /*0b54*/ 	.word	0x00000007
        /*0b58*/ 	.word	0x00030840
        /*0b5c*/ 	.short	0x010a
        /*0b5e*/ 	.byte	0x3f
	.zero		1


	//   ....[43]....
        /*0b60*/ 	.word	0x0000ddc0
        /*0b64*/ 	.word	0x00000007
        /*0b68*/ 	.word	0x00030830
        /*0b6c*/ 	.short	0x0107
        /*0b6e*/ 	.byte	0x3f
	.zero		1


	//   ....[44]....
        /*0b70*/ 	.word	0x0000de90
        /*0b74*/ 	.word	0x00000007
        /*0b78*/ 	.word	0x00030830
        /*0b7c*/ 	.short	0x0101
        /*0b7e*/ 	.byte	0x3f
	.zero		1


	//   ....[45]....
        /*0b80*/ 	.word	0x0000e9e0
        /*0b84*/ 	.word	0x00000016
        /*0b88*/ 	.word	0x00030800
        /*0b8c*/ 	.short	0x0107
        /*0b8e*/ 	.byte	0x3f
	.zero		1


	//   ....[46]....
        /*0b90*/ 	.word	0x0000eae0
        /*0b94*/ 	.word	0x00000016
        /*0b98*/ 	.word	0x00030800
        /*0b9c*/ 	.short	0x0101
        /*0b9e*/ 	.byte	0x3f
	.zero		1


	//   ....[47]....
        /*0ba0*/ 	.word	0x0000eb00
        /*0ba4*/ 	.word	0x00000016
        /*0ba8*/ 	.word	0x00030820
        /*0bac*/ 	.short	0x010a
        /*0bae*/ 	.byte	0x3f
	.zero		1


	//   ....[48]....
        /*0bb0*/ 	.word	0x0000eed0
        /*0bb4*/ 	.word	0x00000007
        /*0bb8*/ 	.word	0x00030840
        /*0bbc*/ 	.short	0x010a
        /*0bbe*/ 	.byte	0x3f
	.zero		1


	//   ....[49]....
        /*0bc0*/ 	.word	0x0000f3b0
        /*0bc4*/ 	.word	0x00000007
        /*0bc8*/ 	.word	0x00030830
        /*0bcc*/ 	.short	0x0107
        /*0bce*/ 	.byte	0x3f
	.zero		1


	//   ....[50]....
        /*0bd0*/ 	.word	0x0000f460
        /*0bd4*/ 	.word	0x00000007
        /*0bd8*/ 	.word	0x00030830
        /*0bdc*/ 	.short	0x0101
        /*0bde*/ 	.byte	0x3f
	.zero		1


	//   ....[51]....
        /*0be0*/ 	.word	0x0000f4d0
        /*0be4*/ 	.word	0x00000006
        /*0be8*/ 	.word	0x00030860
        /*0bec*/ 	.short	0x010a
        /*0bee*/ 	.byte	0x3f
	.zero		1


	//   ....[52]....
        /*0bf0*/ 	.word	0x0000fa20
        /*0bf4*/ 	.word	0x00000006
        /*0bf8*/ 	.word	0x00030850
        /*0bfc*/ 	.short	0x0107
        /*0bfe*/ 	.byte	0x3f
	.zero		1


	//   ....[53]....
        /*0c00*/ 	.word	0x0000fb70
        /*0c04*/ 	.word	0x00000006
        /*0c08*/ 	.word	0x00030850
        /*0c0c*/ 	.short	0x0101
        /*0c0e*/ 	.byte	0x3f
	.zero		1


	//   ....[54]....
        /*0c10*/ 	.word	0x0000fd70
        /*0c14*/ 	.word	0x00000000
        /*0c18*/ 	.word	0x00030860
        /*0c1c*/ 	.short	0x010a
        /*0c1e*/ 	.byte	0x3f
	.zero		1


	//   ....[55]....
        /*0c20*/ 	.word	0x00010280
        /*0c24*/ 	.word	0x00000000
        /*0c28*/ 	.word	0x00030850
        /*0c2c*/ 	.short	0x0107
        /*0c2e*/ 	.byte	0x3f
	.zero		1


	//   ....[56]....
        /*0c30*/ 	.word	0x00010330
        /*0c34*/ 	.word	0x00000000
        /*0c38*/ 	.word	0x00030850
        /*0c3c*/ 	.short	0x0101
        /*0c3e*/ 	.byte	0x3f
	.zero		1


	//   ....[57]....
        /*0c40*/ 	.word	0x00011060
        /*0c44*/ 	.word	0x00000004
        /*0c48*/ 	.word	0x00030820
        /*0c4c*/ 	.short	0x010a
        /*0c4e*/ 	.byte	0x3f
	.zero		1


	//   ....[58]....
        /*0c50*/ 	.word	0x00011200
        /*0c54*/ 	.word	0x00000005
        /*0c58*/ 	.word	0x00030840
        /*0c5c*/ 	.short	0x010a
        /*0c5e*/ 	.byte	0x3f
	.zero		1


	//   ....[59]....
        /*0c60*/ 	.word	0x000112a0
        /*0c64*/ 	.word	0x0000001b
        /*0c68*/ 	.word	0x00030840
        /*0c6c*/ 	.short	0x010a
        /*0c6e*/ 	.byte	0x3f
	.zero		1


	//   ....[60]....
        /*0c70*/ 	.word	0x000112e0
        /*0c74*/ 	.word	0x00000005
        /*0c78*/ 	.word	0x00030860
        /*0c7c*/ 	.short	0x010a
        /*0c7e*/ 	.byte	0x3f
	.zero		1


	//   ....[61]....
        /*0c80*/ 	.word	0x00011320
        /*0c84*/ 	.word	0x0000001b
        /*0c88*/ 	.word	0x00030860
        /*0c8c*/ 	.short	0x010a
        /*0c8e*/ 	.byte	0x3f
	.zero		1


	//   ....[62]....
        /*0c90*/ 	.word	0x00011390
        /*0c94*/ 	.word	0x00000003
        /*0c98*/ 	.word	0x00030800
        /*0c9c*/ 	.short	0x010a
        /*0c9e*/ 	.byte	0x3f
	.zero		1


	//   ....[63]....
        /*0ca0*/ 	.word	0x000113e0
        /*0ca4*/ 	.word	0x00000000
        /*0ca8*/ 	.word	0x00030830
        /*0cac*/ 	.short	0x010a
        /*0cae*/ 	.byte	0x3f
	.zero		1


	//   ....[64]....
        /*0cb0*/ 	.word	0x00011440
        /*0cb4*/ 	.word	0x00000004
        /*0cb8*/ 	.word	0x00030830
        /*0cbc*/ 	.short	0x010a
        /*0cbe*/ 	.byte	0x3f
	.zero		1


	//   ....[65]....
        /*0cc0*/ 	.word	0x000114a0
        /*0cc4*/ 	.word	0x00000003
        /*0cc8*/ 	.word	0x00030850
        /*0ccc*/ 	.short	0x010a
        /*0cce*/ 	.byte	0x3f
	.zero		1


	//   ....[66]....
        /*0cd0*/ 	.word	0x00011500
        /*0cd4*/ 	.word	0x00000004
        /*0cd8*/ 	.word	0x00030830
        /*0cdc*/ 	.short	0x010a
        /*0cde*/ 	.byte	0x3f
	.zero		1


	//   ....[67]....
        /*0ce0*/ 	.word	0x00011560
        /*0ce4*/ 	.word	0x00000003
        /*0ce8*/ 	.word	0x00030850
        /*0cec*/ 	.short	0x010a
        /*0cee*/ 	.byte	0x3f
	.zero		1


	//   ....[68]....
        /*0cf0*/ 	.word	0x000115c0
        /*0cf4*/ 	.word	0x00000007
        /*0cf8*/ 	.word	0x00030850
        /*0cfc*/ 	.short	0x010a
        /*0cfe*/ 	.byte	0x3f
	.zero		1


	//   ....[69]....
        /*0d00*/ 	.word	0x000116d0
        /*0d04*/ 	.word	0x00000007
        /*0d08*/ 	.word	0x00030840
        /*0d0c*/ 	.short	0x010a
        /*0d0e*/ 	.byte	0x3f
	.zero		1


	//   ....[70]....
        /*0d10*/ 	.word	0x00012a30
        /*0d14*/ 	.word	0x00000016
        /*0d18*/ 	.word	0x00030820
        /*0d1c*/ 	.short	0x010a
        /*0d1e*/ 	.byte	0x3f
	.zero		1


	//   ....[71]....
        /*0d20*/ 	.word	0x00012a80
        /*0d24*/ 	.word	0x00000007
        /*0d28*/ 	.word	0x00030840
        /*0d2c*/ 	.short	0x010a
        /*0d2e*/ 	.byte	0x3f
	.zero		1


	//   ....[72]....
        /*0d30*/ 	.word	0x00013250
        /*0d34*/ 	.word	0x00000006
        /*0d38*/ 	.word	0x00030860
        /*0d3c*/ 	.short	0x010a
        /*0d3e*/ 	.byte	0x3f
	.zero		1


	//   ....[73]....
        /*0d40*/ 	.word	0x00013ae0
        /*0d44*/ 	.word	0x00000000
        /*0d48*/ 	.word	0x00030860
        /*0d4c*/ 	.short	0x010a
        /*0d4e*/ 	.byte	0x3f
	.zero		1


	//   ....[74]....
        /*0d50*/ 	.word	0x00014c70
        /*0d54*/ 	.word	0x00000004
        /*0d58*/ 	.word	0x00030820
        /*0d5c*/ 	.short	0x010a
        /*0d5e*/ 	.byte	0x3f
	.zero		1


	//   ....[75]....
        /*0d60*/ 	.word	0x00014e10
        /*0d64*/ 	.word	0x00000005
        /*0d68*/ 	.word	0x00030840
        /*0d6c*/ 	.short	0x010a
        /*0d6e*/ 	.byte	0x3f
	.zero		1


	//   ....[76]....
        /*0d70*/ 	.word	0x00014e60
        /*0d74*/ 	.word	0x0000001b
        /*0d78*/ 	.word	0x00030840
        /*0d7c*/ 	.short	0x010a
        /*0d7e*/ 	.byte	0x3f
	.zero		1


	//   ....[77]....
        /*0d80*/ 	.word	0x00014eb0
        /*0d84*/ 	.word	0x00000005
        /*0d88*/ 	.word	0x00030860
        /*0d8c*/ 	.short	0x010a
        /*0d8e*/ 	.byte	0x3f
	.zero		1


	//----- nvinfo : EIATTR_NUM_MBARRIERS
	.align		4
.L_295:
        /*0d90*/ 	.byte	0x03, 0x38
        /*0d92*/ 	.short	0x0016


	//----- nvinfo : EIATTR_EXIT_INSTR_OFFSETS
	.align		4
        /*0d94*/ 	.byte	0x04, 0x1c
        /*0d96*/ 	.short	(.L_297 - .L_296)


	//   ....[0]....
.L_296:
        /*0d98*/ 	.word	0x00000990


	//   ....[1]....
        /*0d9c*/ 	.word	0x0000b9e0


	//   ....[2]....
        /*0da0*/ 	.word	0x00011370


	//----- nvinfo : EIATTR_MAX_THREADS
	.align		4
.L_297:
        /*0da4*/ 	.byte	0x04, 0x05
        /*0da6*/ 	.short	(.L_299 - .L_298)
.L_298:
        /*0da8*/ 	.word	0x00000180
        /*0dac*/ 	.word	0x00000001
        /*0db0*/ 	.word	0x00000001


	//----- nvinfo : EIATTR_CRS_STACK_SIZE
	.align		4
.L_299:
        /*0db4*/ 	.byte	0x04, 0x1e
        /*0db6*/ 	.short	(.L_301 - .L_300)
.L_300:
        /*0db8*/ 	.word	0x00000000


	//----- nvinfo : EIATTR_CBANK_PARAM_SIZE
	.align		4
.L_301:
        /*0dbc*/ 	.byte	0x03, 0x19
        /*0dbe*/ 	.short	0x0af0


	//----- nvinfo : EIATTR_PARAM_CBANK
	.align		4
        /*0dc0*/ 	.byte	0x04, 0x0a
        /*0dc2*/ 	.short	(.L_303 - .L_302)
	.align		4
.L_302:
        /*0dc4*/ 	.word	index@(.nv.constant0._ZN7cutlass13device_kernelIN5flash11enable_sm90INS1_16FlashAttnFwdSm90INS1_25CollectiveMainloopFwdSm90ILi2EN4cute5tupleIJNS5_1CILi1EEES8_S8_EEENS6_IJNS7_ILi128EEENS7_ILi96EEENS7_ILi192EEEEEELi192ENS_6half_tEfNS_4arch4Sm90ELb1ELb0ELb0ELb1ELb1ELb0ELb0ELb1ELb1ELb1ELb0ELb0EEENS1_21CollectiveEpilogueFwdINS6_IJSA_SC_SB_EEES9_SE_SG_Li256ELb1ELb1ELb0ELb0EEENS1_36VarlenDynamicPersistentTileSchedulerILi128ELi96ELi256ELi128ELb0ELb1ELb1ELb1ELb1ELb1EEEEEEEEEvNT_6ParamsE)
        /*0dc8*/ 	.short	0x0210
        /*0dca*/ 	.short	0x0af0


	//----- nvinfo : EIATTR_SW_WAR
	.align		4
.L_303:
        /*0dcc*/ 	.byte	0x04, 0x36
        /*0dce*/ 	.short	(.L_305 - .L_304)
.L_304:
        /*0dd0*/ 	.word	0x00000008
.L_305:


//--------------------- .nv.info._ZN7cutlass13device_kernelIN5flash11enable_sm90INS1_16FlashAttnFwdSm90INS1_25CollectiveMainloopFwdSm90ILi2EN4cute5tupleIJNS5_1CILi1EEES8_S8_EEENS6_IJNS7_ILi128EEENS7_ILi96EEENS7_ILi192EEEEEELi192ENS_6half_tEfNS_4arch4Sm90ELb1ELb0ELb0ELb1ELb1ELb1ELb0ELb1ELb1ELb1ELb0ELb0EEENS1_21CollectiveEpilogueFwdINS6_IJSA_SC_SB_EEES9_SE_SG_Li256ELb1ELb1ELb0ELb0EEENS1_36VarlenDynamicPersistentTileSchedulerILi128ELi96ELi256ELi128ELb0ELb1ELb1ELb1ELb1ELb1EEEEEEEEEvNT_6ParamsE --------------------------
	.section	.nv.info._ZN7cutlass13device_kernelIN5flash11enable_sm90INS1_16FlashAttnFwdSm90INS1_25CollectiveMainloopFwdSm90ILi2EN4cute5tupleIJNS5_1CILi1EEES8_S8_EEENS6_IJNS7_ILi128EEENS7_ILi96EEENS7_ILi192EEEEEELi192ENS_6half_tEfNS_4arch4Sm90ELb1ELb0ELb0ELb1ELb1ELb1ELb0ELb1ELb1ELb1ELb0ELb0EEENS1_21CollectiveEpilogueFwdINS6_IJSA_SC_SB_EEES9_SE_SG_Li256ELb1ELb1ELb0ELb0EEENS1_36VarlenDynamicPersistentTileSchedulerILi128ELi96ELi256ELi128ELb0ELb1ELb1ELb1ELb1ELb1EEEEEEEEEvNT_6ParamsE,"",@"SHT_CUDA_INFO"
	.sectionflags	@""
	.align	4


	//----- nvinfo : EIATTR_CUDA_API_VERSION
	.align		4
        /*0000*/ 	.byte	0x04, 0x37
        /*0002*/ 	.short	(.L_307 - .L_306)
.L_306:
        /*0004*/ 	.word	0x00000082


	//----- nvinfo : EIATTR_KPARAM_INFO
	.align		4
.L_307:
        /*0008*/ 	.byte	0x04, 0x17
        /*000a*/ 	.short	(.L_309 - .L_308)
.L_308:
        /*000c*/ 	.word	0x00000000
        /*0010*/ 	.short	0x0000
        /*0012*/ 	.short	0x0070
        /*0014*/ 	.byte	0x00, 0xf0, 0x01, 0x2a


	//----- nvinfo : EIATTR_SPARSE_MMA_MASK
	.align		4
.L_309:
        /*0018*/ 	.byte	0x03, 0x50
        /*001a*/ 	.short	0x0000


	//----- nvinfo : EIATTR_MAXREG_COUNT
	.align		4
        /*001c*/ 	.byte	0x03, 0x1b
        /*001e*/ 	.short	0x00a8


	//----- nvinfo : EIATTR_NUM_BARRIERS
	.align		4
        /*0020*/ 	.byte	0x02, 0x4c
        /*0022*/ 	.byte	0x10
	.zero		1


	//----- nvinfo : EIATTR_EXTERNS
	.align		4
        /*0024*/ 	.byte	0x04, 0x0f
        /*0026*/ 	.short	(.L_311 - .L_310)


	//   ....[0]....
	.align		4
.L_310:
        /*0028*/ 	.word	index@(__assertfail)


	//----- nvinfo : EIATTR_ANNOTATIONS
	.align		4
.L_311:
        /*002c*/ 	.byte	0x04, 0x55
        /*002e*/ 	.short	(.L_313 - .L_312)


	//   ....[0]....
.L_312:
        /* <DEDUP_REMOVED lines=59> */
        /*03d4*/ 	.byte	0x40, 0x6a, 0x02, 0x00


	//----- nvinfo : EIATTR_MERCURY_ISA_VERSION
	.align		4
.L_313:
        /*03d8*/ 	.byte	0x03, 0x5f
        /*03da*/ 	.short	0x0101


	//----- nvinfo : EIATTR_UNUSED_LOAD_BYTE_OFFSET
	.align		4
        /*03dc*/ 	.byte	0x04, 0x44
        /*03de*/ 	.short	(.L_315 - .L_314)


	//   ....[0]....
.L_314:
        /*03e0*/ 	.word	0x00000a20
        /*03e4*/ 	.word	0x0000fff0


	//   ....[1]....
        /*03e8*/ 	.word	0x00019ee0
        /*03ec*/ 	.word	0x0000fff0


	//----- nvinfo : EIATTR_INT_WARP_WIDE_INSTR_OFFSETS
	.align		4
.L_315:
        /*03f0*/ 	.byte	0x04, 0x31
        /*03f2*/ 	.short	(.L_317 - .L_316)


	//   ....[0]....
.L_316:
        /*03f4*/ 	.word	0x00000130


	//   ....[1]....
        /*03f8*/ 	.word	0x00000170


	//   ....[2]....
        /*03fc*/ 	.word	0x000001e0


	//   ....[3]....
        /*0400*/ 	.word	0x0001f0c0


	//   ....[4]....
        /*0404*/ 	.word	0x0001f160


	//   ....[5]....
        /*0408*/ 	.word	0x00022110


	//   ....[6]....
        /*040c*/ 	.word	0x000221b0


	//----- nvinfo : EIATTR_COOP_GROUP_MASK_REGIDS
	.align		4
.L_317:
        /*0410*/ 	.byte	0x04, 0x29
        /*0412*/ 	.short	(.L_319 - .L_318)


	//   ....[0]....
.L_318:
        /*0414*/ 	.word	0xffffffff


	//   ....[1]....
        /*0418*/ 	.word	0xffffffff


	//   ....[2]....
        /*041c*/ 	.word	0xffffffff


	//   ....[3]....
        /*0420*/ 	.word	0xffffffff


	//   ....[4]....
        /*0424*/ 	.word	0xffffffff


	//   ....[5]....
        /*0428*/ 	.word	0xffffffff


	//   ....[6]....
        /*042c*/ 	.word	0xffffffff


	//   ....[7]....
        /*0430*/ 	.word	0xffffffff


	//   ....[8]....
        /*0434*/ 	.word	0xffffffff


	//   ....[9]....
        /*0438*/ 	.word	0xffffffff


	//   ....[10]....
        /*043c*/ 	.word	0xffffffff


	//   ....[11]....
        /*0440*/ 	.word	0xffffffff


	//   ....[12]....
        /*0444*/ 	.word	0xffffffff


	//   ....[13]....
        /*0448*/ 	.word	0xffffffff


	//   ....[14]....
        /*044c*/ 	.word	0xffffffff


	//   ....[15]....
        /*0450*/ 	.word	0xffffffff


	//   ....[16]....
        /*0454*/ 	.word	0xffffffff


	//   ....[17]....
        /*0458*/ 	.word	0xffffffff


	//   ....[18]....
        /*045c*/ 	.word	0xffffffff


	//   ....[19]....
        /*0460*/ 	.word	0xffffffff


	//   ....[20]....
        /*0464*/ 	.word	0xffffffff


	//   ....[21]....
        /*0468*/ 	.word	0xffffffff


	//   ....[22]....
        /*046c*/ 	.word	0xffffffff


	//   ....[23]....
        /*0470*/ 	.word	0xffffffff


	//   ....[24]....
        /*0474*/ 	.word	0xffffffff


	//   ....[25]....
        /*0478*/ 	.word	0xffffffff


	//   ....[26]....
        /*047c*/ 	.word	0xffffffff


	//   ....[27]....
        /*0480*/ 	.word	0xffffffff


	//   ....[28]....
        /*0484*/ 	.word	0xffffffff


	//   ....[29]....
        /*0488*/ 	.word	0xffffffff


	//   ....[30]....
        /*048c*/ 	.word	0xffffffff


	//   ....[31]....
        /*0490*/ 	.word	0xffffffff


	//   ....[32]....
        /*0494*/ 	.word	0xffffffff


	//   ....[33]....
        /*0498*/ 	.word	0xffffffff


	//   ....[34]....
        /*049c*/ 	.word	0xffffffff


	//   ....[35]....
        /*04a0*/ 	.word	0xffffffff


	//   ....[36]....
        /*04a4*/ 	.word	0xffffffff


	//   ....[37]....
        /*04a8*/ 	.word	0xffffffff


	//   ....[38]....
        /*04ac*/ 	.word	0xffffffff


	//   ....[39]....
        /*04b0*/ 	.word	0xffffffff


	//   ....[40]....
        /*04b4*/ 	.word	0xffffffff


	//   ....[41]....
        /*04b8*/ 	.word	0xffffffff


	//   ....[42]....
        /*04bc*/ 	.word	0xffffffff


	//   ....[43]....
        /*04c0*/ 	.word	0xffffffff


	//   ....[44]....
        /*04c4*/ 	.word	0xffffffff


	//   ....[45]....
        /*04c8*/ 	.word	0xffffffff


	//   ....[46]....
        /*04cc*/ 	.word	0xffffffff


	//   ....[47]....
        /*04d0*/ 	.word	0xffffffff


	//   ....[48]....
        /*04d4*/ 	.word	0xffffffff


	//   ....[49]....
        /*04d8*/ 	.word	0xffffffff


	//   ....[50]....
        /*04dc*/ 	.word	0xffffffff


	//   ....[51]....
        /*04e0*/ 	.word	0xffffffff


	//   ....[52]....
        /*04e4*/ 	.word	0xffffffff


	//   ....[53]....
        /*04e8*/ 	.word	0xffffffff


	//   ....[54]....
        /*04ec*/ 	.word	0xffffffff


	//   ....[55]....
        /*04f0*/ 	.word	0xffffffff


	//   ....[56]....
        /*04f4*/ 	.word	0xffffffff


	//   ....[57]....
        /*04f8*/ 	.word	0xffffffff


	//   ....[58]....
        /*04fc*/ 	.word	0xffffffff


	//   ....[59]....
        /*0500*/ 	.word	0xffffffff


	//   ....[60]....
        /*0504*/ 	.word	0xffffffff


	//   ....[61]....
        /*0508*/ 	.word	0xffffffff


	//   ....[62]....
        /*050c*/ 	.word	0xffffffff


	//   ....[63]....
        /*0510*/ 	.word	0xffffffff


	//   ....[64]....
        /*0514*/ 	.word	0xffffffff


	//   ....[65]....
        /*0518*/ 	.word	0xffffffff


	//   ....[66]....
        /*051c*/ 	.word	0xffffffff


	//   ....[67]....
        /*0520*/ 	.word	0xffffffff


	//   ....[68]....
        /*0524*/ 	.word	0xffffffff


	//   ....[69]....
        /*0528*/ 	.word	0xffffffff


	//   ....[70]....
        /*052c*/ 	.word	0xffffffff


	//   ....[71]....
        /*0530*/ 	.word	0xffffffff


	//   ....[72]....
        /*0534*/ 	.word	0xffffffff


	//   ....[73]....
        /*0538*/ 	.word	0xffffffff


	//   ....[74]....
        /*053c*/ 	.word	0xffffffff


	//   ....[75]....
        /*0540*/ 	.word	0xffffffff


	//   ....[76]....
        /*0544*/ 	.word	0xffffffff


	//   ....[77]....
        /*0548*/ 	.word	0xffffffff


	//   ....[78]....
        /*054c*/ 	.word	0xffffffff


	//   ....[79]....
        /*0550*/ 	.word	0xffffffff


	//   ....[80]....
        /*0554*/ 	.word	0xffffffff


	//   ....[81]....
        /*0558*/ 	.word	0xffffffff


	//   ....[82]....
        /*055c*/ 	.word	0xffffffff


	//   ....[83]....
        /*0560*/ 	.word	0xffffffff


	//   ....[84]....
        /*0564*/ 	.word	0xffffffff


	//   ....[85]....
        /*0568*/ 	.word	0xffffffff


	//   ....[86]....
        /*056c*/ 	.word	0xffffffff


	//   ....[87]....
        /*0570*/ 	.word	0xffffffff


	//   ....[88]....
        /*0574*/ 	.word	0xffffffff


	//   ....[89]....
        /*0578*/ 	.word	0xffffffff


	//   ....[90]....
        /*057c*/ 	.word	0xffffffff


	//   ....[91]....
        /*0580*/ 	.word	0xffffffff


	//   ....[92]....
        /*0584*/ 	.word	0xffffffff


	//   ....[93]....
        /*0588*/ 	.word	0xffffffff


	//   ....[94]....
        /*058c*/ 	.word	0xffffffff


	//   ....[95]....
        /*0590*/ 	.word	0xffffffff


	//   ....[96]....
        /*0594*/ 	.word	0xffffffff


	//   ....[97]....
        /*0598*/ 	.word	0xffffffff


	//   ....[98]....
        /*059c*/ 	.word	0xffffffff


	//   ....[99]....
        /*05a0*/ 	.word	0xffffffff


	//   ....[100]....
        /*05a4*/ 	.word	0xffffffff


	//   ....[101]....
        /*05a8*/ 	.word	0xffffffff


	//   ....[102]....
        /*05ac*/ 	.word	0xffffffff


	//   ....[103]....
        /*05b0*/ 	.word	0xffffffff


	//   ....[104]....
        /*05b4*/ 	.word	0xffffffff


	//   ....[105]....
        /*05b8*/ 	.word	0xffffffff


	//   ....[106]....
        /*05bc*/ 	.word	0xffffffff


	//   ....[107]....
        /*05c0*/ 	.word	0xffffffff


	//   ....[108]....
        /*05c4*/ 	.word	0xffffffff


	//   ....[109]....
        /*05c8*/ 	.word	0xffffffff


	//   ....[110]....
        /*05cc*/ 	.word	0xffffffff


	//   ....[111]....
        /*05d0*/ 	.word	0xffffffff


	//   ....[112]....
        /*05d4*/ 	.word	0xffffffff


	//   ....[113]....
        /*05d8*/ 	.word	0xffffffff


	//   ....[114]....
        /*05dc*/ 	.word	0xffffffff


	//   ....[115]....
        /*05e0*/ 	.word	0xffffffff


	//   ....[116]....
        /*05e4*/ 	.word	0xffffffff


	//   ....[117]....
        /*05e8*/ 	.word	0xffffffff


	//   ....[118]....
        /*05ec*/ 	.word	0xffffffff


	//   ....[119]....
        /*05f0*/ 	.word	0xffffffff


	//   ....[120]....
        /*05f4*/ 	.word	0xffffffff


	//   ....[121]....
        /*05f8*/ 	.word	0xffffffff


	//   ....[122]....
        /*05fc*/ 	.word	0xffffffff


	//   ....[123]....
        /*0600*/ 	.word	0xffffffff


	//   ....[124]....
        /*0604*/ 	.word	0xffffffff


	//   ....[125]....
        /*0608*/ 	.word	0xffffffff


	//   ....[126]....
        /*060c*/ 	.word	0xffffffff


	//   ....[127]....
        /*0610*/ 	.word	0xffffffff


	//   ....[128]....
        /*0614*/ 	.word	0xffffffff


	//   ....[129]....
        /*0618*/ 	.word	0xffffffff


	//   ....[130]....
        /*061c*/ 	.word	0xffffffff


	//   ....[131]....
        /*0620*/ 	.word	0xffffffff


	//   ....[132]....
        /*0624*/ 	.word	0xffffffff


	//   ....[133]....
        /*0628*/ 	.word	0xffffffff


	//   ....[134]....
        /*062c*/ 	.word	0xffffffff


	//   ....[135]....
        /*0630*/ 	.word	0xffffffff


	//   ....[136]....
        /*0634*/ 	.word	0xffffffff


	//   ....[137]....
        /*0638*/ 	.word	0xffffffff


	//   ....[138]....
        /*063c*/ 	.word	0xffffffff


	//   ....[139]....
        /*0640*/ 	.word	0xffffffff


	//   ....[140]....
        /*0644*/ 	.word	0xffffffff


	//   ....[141]....
        /*0648*/ 	.word	0xffffffff


	//   ....[142]....
        /*064c*/ 	.word	0xffffffff


	//   ....[143]....
        /*0650*/ 	.word	0xffffffff


	//   ....[144]....
        /*0654*/ 	.word	0xffffffff


	//   ....[145]....
        /*0658*/ 	.word	0xffffffff


	//   ....[146]....
        /*065c*/ 	.word	0xffffffff


	//   ....[147]....
        /*0660*/ 	.word	0xffffffff


	//   ....[148]....
        /*0664*/ 	.word	0xffffffff


	//   ....[149]....
        /*0668*/ 	.word	0xffffffff


	//   ....[150]....
        /*066c*/ 	.word	0xffffffff


	//   ....[151]....
        /*0670*/ 	.word	0xffffffff


	//   ....[152]....
        /*0674*/ 	.word	0xffffffff


	//   ....[153]....
        /*0678*/ 	.word	0xffffffff


	//   ....[154]....
        /*067c*/ 	.word	0xffffffff


	//   ....[155]....
        /*0680*/ 	.word	0xffffffff


	//   ....[156]....
        /*0684*/ 	.word	0xffffffff


	//   ....[157]....
        /*0688*/ 	.word	0xffffffff


	//   ....[158]....
        /*068c*/ 	.word	0xffffffff


	//   ....[159]....
        /*0690*/ 	.word	0xffffffff


	//   ....[160]....
        /*0694*/ 	.word	0xffffffff


	//   ....[161]....
        /*0698*/ 	.word	0xffffffff


	//   ....[162]....
        /*069c*/ 	.word	0xffffffff


	//   ....[163]....
        /*06a0*/ 	.word	0xffffffff


	//   ....[164]....
        /*06a4*/ 	.word	0xffffffff


	//   ....[165]....
        /*06a8*/ 	.word	0xffffffff


	//   ....[166]....
        /*06ac*/ 	.word	0xffffffff


	//   ....[167]....
        /*06b0*/ 	.word	0xffffffff


	//   ....[168]....
        /*06b4*/ 	.word	0xffffffff


	//   ....[169]....
        /*06b8*/ 	.word	0xffffffff


	//   ....[170]....
        /*06bc*/ 	.word	0xffffffff


	//   ....[171]....
        /*06c0*/ 	.word	0xffffffff


	//   ....[172]....
        /*06c4*/ 	.word	0xffffffff


	//   ....[173]....
        /*06c8*/ 	.word	0xffffffff


	//   ....[174]....
        /*06cc*/ 	.word	0xffffffff


	//   ....[175]....
        /*06d0*/ 	.word	0xffffffff


	//   ....[176]....
        /*06d4*/ 	.word	0xffffffff


	//   ....[177]....
        /*06d8*/ 	.word	0xffffffff


	//   ....[178]....
        /*06dc*/ 	.word	0xffffffff


	//   ....[179]....
        /*06e0*/ 	.word	0x0500000f


	//   ....[180]....
        /*06e4*/ 	.word	0x0500000f


	//   ....[181]....
        /*06e8*/ 	.word	0x0500000f


	//   ....[182]....
        /*06ec*/ 	.word	0x0500000f


	//   ....[183]....
        /*06f0*/ 	.word	0x0500000f


	//   ....[184]....
        /*06f4*/ 	.word	0x0500000f


	//   ....[185]....
        /*06f8*/ 	.word	0x0500000f


	//   ....[186]....
        /*06fc*/ 	.word	0x0500000f


	//   ....[187]....
        /*0700*/ 	.word	0x0500000f


	//   ....[188]....
        /*0704*/ 	.word	0x0500000f


	//   ....[189]....
        /*0708*/ 	.word	0x0500000f


	//   ....[190]....
        /*070c*/ 	.word	0x0500000f


	//   ....[191]....
        /*0710*/ 	.word	0x0500000f


	//   ....[192]....
        /*0714*/ 	.word	0x0500000f


	//   ....[193]....
        /*0718*/ 	.word	0x0500000f


	//   ....[194]....
        /*071c*/ 	.word	0x0500000f


	//   ....[195]....
        /*0720*/ 	.word	0x0500000f


	//   ....[196]....
        /*0724*/ 	.word	0x0500000f


	//   ....[197]....
        /*0728*/ 	.word	0x0500000f


	//   ....[198]....
        /*072c*/ 	.word	0x0500000f


	//   ....[199]....
        /*0730*/ 	.word	0x0500000f


	//   ....[200]....
        /*0734*/ 	.word	0x0500000f


	//   ....[201]....
        /*0738*/ 	.word	0x0500000f


	//   ....[202]....
        /*073c*/ 	.word	0x0500000f


	//   ....[203]....
        /*0740*/ 	.word	0x0500000f


	//   ....[204]....
        /*0744*/ 	.word	0x0500000f


	//   ....[205]....
        /*0748*/ 	.word	0x0500000f


	//   ....[206]....
        /*074c*/ 	.word	0x0500000f


	//   ....[207]....
        /*0750*/ 	.word	0x0500000f


	//   ....[208]....
        /*0754*/ 	.word	0x0500000f


	//   ....[209]....
        /*0758*/ 	.word	0x0500000f


	//   ....[210]....
        /*075c*/ 	.word	0x0500000f


	//   ....[211]....
        /*0760*/ 	.word	0x0500000f


	//   ....[212]....
        /*0764*/ 	.word	0x0500000f


	//   ....[213]....
        /*0768*/ 	.word	0x0500000f


	//   ....[214]....
        /*076c*/ 	.word	0x0500000f


	//   ....[215]....
        /*0770*/ 	.word	0x0500000f


	//   ....[216]....
        /*0774*/ 	.word	0x0500000f


	//   ....[217]....
        /*0778*/ 	.word	0x0500000f


	//   ....[218]....
        /*077c*/ 	.word	0x0500000f


	//   ....[219]....
        /*0780*/ 	.word	0x0500000f


	//   ....[220]....
        /*0784*/ 	.word	0x0500000f


	//   ....[221]....
        /*0788*/ 	.word	0x0500000f


	//   ....[222]....
        /*078c*/ 	.word	0x0500000f


	//   ....[223]....
        /*0790*/ 	.word	0x0500000f


	//   ....[224]....
        /*0794*/ 	.word	0x0500000f


	//   ....[225]....
        /*0798*/ 	.word	0x0500000f


	//   ....[226]....
        /*079c*/ 	.word	0x0500000f


	//   ....[227]....
        /*07a0*/ 	.word	0x0500000f


	//   ....[228]....
        /*07a4*/ 	.word	0x0500000f


	//   ....[229]....
        /*07a8*/ 	.word	0x0500000f


	//   ....[230]....
        /*07ac*/ 	.word	0x0500000f


	//   ....[231]....
        /*07b0*/ 	.word	0x0500000f


	//   ....[232]....
        /*07b4*/ 	.word	0x0500000f


	//   ....[233]....
        /*07b8*/ 	.word	0x0500000f


	//   ....[234]....
        /*07bc*/ 	.word	0x0500000f


	//   ....[235]....
        /*07c0*/ 	.word	0x0500000f


	//   ....[236]....
        /*07c4*/ 	.word	0x0500000f


	//   ....[237]....
        /*07c8*/ 	.word	0x0500000f


	//   ....[238]....
        /*07cc*/ 	.word	0x0500000f


	//   ....[239]....
        /*07d0*/ 	.word	0x0500000f


	//   ....[240]....
        /*07d4*/ 	.word	0x0500000f


	//   ....[241]....
        /*07d8*/ 	.word	0x0500000f


	//   ....[242]....
        /*07dc*/ 	.word	0x0500000f


	//   ....[243]....
        /*07e0*/ 	.word	0x0500000f


	//   ....[244]....
        /*07e4*/ 	.word	0x0500000f


	//   ....[245]....
        /*07e8*/ 	.word	0x0500000f


	//   ....[246]....
        /*07ec*/ 	.word	0x0500000f


	//   ....[247]....
        /*07f0*/ 	.word	0x0500000f


	//   ....[248]....
        /*07f4*/ 	.word	0x0500000f


	//   ....[249]....
        /*07f8*/ 	.word	0x0500000f


	//   ....[250]....
        /*07fc*/ 	.word	0x0500000f


	//   ....[251]....
        /*0800*/ 	.word	0x0500000f


	//   ....[252]....
        /*0804*/ 	.word	0x0500000f


	//   ....[253]....
        /*0808*/ 	.word	0x0500000f


	//   ....[254]....
        /*080c*/ 	.word	0x0500000f


	//   ....[255]....
        /*0810*/ 	.word	0x0500000f


	//   ....[0]....
        /*0814*/ 	.word	0x0500000f


	//   ....[1]....
        /*0818*/ 	.word	0x0500000f


	//   ....[2]....
        /*081c*/ 	.word	0x0500000f


	//   ....[3]....
        /*0820*/ 	.word	0x0500000f


	//   ....[4]....
        /*0824*/ 	.word	0x0500000f


	//   ....[5]....
        /*0828*/ 	.word	0x0500000f


	//   ....[6]....
        /*082c*/ 	.word	0x0500000f


	//   ....[7]....
        /*0830*/ 	.word	0x0500000f


	//   ....[8]....
        /*0834*/ 	.word	0x0500000f


	//   ....[9]....
        /*0838*/ 	.word	0x0500000f


	//   ....[10]....
        /*083c*/ 	.word	0x0500000f


	//   ....[11]....
        /*0840*/ 	.word	0x0500000f


	//   ....[12]....
        /*0844*/ 	.word	0x0500000f


	//   ....[13]....
        /*0848*/ 	.word	0x0500000f


	//   ....[14]....
        /*084c*/ 	.word	0x0500000f


	//   ....[15]....
        /*0850*/ 	.word	0x0500000f


	//   ....[16]....
        /*0854*/ 	.word	0x0500000f


	//   ....[17]....
        /*0858*/ 	.word	0x0500000f


	//   ....[18]....
        /*085c*/ 	.word	0x0500000f


	//   ....[19]....
        /*0860*/ 	.word	0x0500000f


	//   ....[20]....
        /*0864*/ 	.word	0x0500000f


	//   ....[21]....
        /*0868*/ 	.word	0x0500000f


	//   ....[22]....
        /*086c*/ 	.word	0x0500000f


	//   ....[23]....
        /*0870*/ 	.word	0x0500000f


	//   ....[24]....
        /*0874*/ 	.word	0x0500000f


	//   ....[25]....
        /*0878*/ 	.word	0x0500000f


	//   ....[26]....
        /*087c*/ 	.word	0x0500000f


	//   ....[27]....
        /*0880*/ 	.word	0x0500000f


	//   ....[28]....
        /*0884*/ 	.word	0x0500000f


	//   ....[29]....
        /*0888*/ 	.word	0x0500000f


	//   ....[30]....
        /*088c*/ 	.word	0x0500000f


	//   ....[31]....
        /*0890*/ 	.word	0x0500000f


	//   ....[32]....
        /*0894*/ 	.word	0x0500000f


	//   ....[33]....
        /*0898*/ 	.word	0x0500000f


	//   ....[34]....
        /*089c*/ 	.word	0x0500000f


	//----- nvinfo : EIATTR_COOP_GROUP_INSTR_OFFSETS
	.align		4
.L_319:
        /*08a0*/ 	.byte	0x04, 0x28
        /*08a2*/ 	.short	(.L_321 - .L_320)


	//   ....[0]....
.L_320:
        /*08a4*/ 	.word	0x00000060


	//   ....[1]....
        /*08a8*/ 	.word	0x00000140


	//   ....[2]....
        /*08ac*/ 	.word	0x00000190


	//   ....[3]....
        /*08b0*/ 	.word	0x000003c0


	//   ....[4]....
        /*08b4*/ 	.word	0x00000520


	//   ....[5]....
        /*08b8*/ 	.word	0x00000640


	//   ....[6]....
        /*08bc*/ 	.word	0x000007a0


	//   ....[7]....
        /*08c0*/ 	.word	0x00003730


	//   ....[8]....
        /*08c4*/ 	.word	0x00003740


	//   ....[9]....
        /*08c8*/ 	.word	0x00004c20


	//   ....[10]....
        /*08cc*/ 	.word	0x00004c30


	//   ....[11]....
        /*08d0*/ 	.word	0x00006c30


	//   ....[12]....
        /*08d4*/ 	.word	0x00006c40


	//   ....[13]....
        /*08d8*/ 	.word	0x00008310


	//   ....[14]....
        /*08dc*/ 	.word	0x00008320


	//   ....[15]....
        /*08e0*/ 	.word	0x00009c40


	//   ....[16]....
        /*08e4*/ 	.word	0x00009c50


	//   ....[17]....
        /*08e8*/ 	.word	0x00009ef0


	//   ....[18]....
        /*08ec*/ 	.word	0x00009f00


	//   ....[19]....
        /*08f0*/ 	.word	0x0000a430


	//   ....[20]....
        /*08f4*/ 	.word	0x0000a450


	//   ....[21]....
        /*08f8*/ 	.word	0x0000a6a0


	//   ....[22]....
        /*08fc*/ 	.word	0x0000a6c0


	//   ....[23]....
        /*0900*/ 	.word	0x0000aee0


	//   ....[24]....
        /*0904*/ 	.word	0x0000b650


	//   ....[25]....
        /*0908*/ 	.word	0x0000b660


	//   ....[26]....
        /*090c*/ 	.word	0x0000b670


	//   ....[27]....
        /*0910*/ 	.word	0x0000b680


	//   ....[28]....
        /*0914*/ 	.word	0x0000be60


	//   ....[29]....
        /*0918*/ 	.word	0x0000be70


	//   ....[30]....
        /*091c*/ 	.word	0x0000be80


	//   ....[31]....
        /*0920*/ 	.word	0x0000be90


	//   ....[32]....
        /*0924*/ 	.word	0x0000ec30


	//   ....[33]....
        /*0928*/ 	.word	0x0000ec40


	//   ....[34]....
        /*092c*/ 	.word	0x0000ec50


	//   ....[35]....
        /*0930*/ 	.word	0x0000ec60


	//   ....[36]....
        /*0934*/ 	.word	0x0000f2a0


	//   ....[37]....
        /*0938*/ 	.word	0x0000f2b0


	//   ....[38]....
        /*093c*/ 	.word	0x0000f2c0


	//   ....[39]....
        /*0940*/ 	.word	0x0000f2d0


	//   ....[40]....
        /*0944*/ 	.word	0x00012b00


	//   ....[41]....
        /*0948*/ 	.word	0x00012b20


	//   ....[42]....
        /*094c*/ 	.word	0x00012fc0


	//   ....[43]....
        /*0950*/ 	.word	0x00013000


	//   ....[44]....
        /*0954*/ 	.word	0x000137c0


	//   ....[45]....
        /*0958*/ 	.word	0x00013840


	//   ....[46]....
        /*095c*/ 	.word	0x000154f0


	//   ....[47]....
        /*0960*/ 	.word	0x000159c0


	//   ....[48]....
        /*0964*/ 	.word	0x000159e0


	//   ....[49]....
        /*0968*/ 	.word	0x000159f0


	//   ....[50]....
        /*096c*/ 	.word	0x000160a0


	//   ....[51]....
        /*0970*/ 	.word	0x000160f0


	//   ....[52]....
        /*0974*/ 	.word	0x00017fd0


	//   ....[53]....
        /*0978*/ 	.word	0x00017ff0


	//   ....[54]....
        /*097c*/ 	.word	0x00018010


	//   ....[55]....
        /*0980*/ 	.word	0x00018030


	//   ....[56]....
        /*0984*/ 	.word	0x000193c0


	//   ....[57]....
        /*0988*/ 	.word	0x000195b0


	//   ....[58]....
        /*098c*/ 	.word	0x00019630


	//   ....[59]....
        /*0990*/ 	.word	0x00019650


	//   ....[60]....
        /*0994*/ 	.word	0x0001ac40


	//   ....[61]....
        /*0998*/ 	.word	0x0001acb0


	//   ....[62]....
        /*099c*/ 	.word	0x0001ae40


	//   ....[63]....
        /*09a0*/ 	.word	0x0001ae80


	//   ....[64]....
        /*09a4*/ 	.word	0x0001b440


	//   ....[65]....
        /*09a8*/ 	.word	0x0001b470


	//   ....[66]....
        /*09ac*/ 	.word	0x0001b5a0


	//   ....[67]....
        /*09b0*/ 	.word	0x0001b5c0


	//   ....[68]....
        /*09b4*/ 	.word	0x0001b6d0


	//   ....[69]....
        /*09b8*/ 	.word	0x0001b6f0


	//   ....[70]....
        /*09bc*/ 	.word	0x0001b810


	//   ....[71]....
        /*09c0*/ 	.word	0x0001b830


	//   ....[72]....
        /*09c4*/ 	.word	0x0001c130


	//   ....[73]....
        /*09c8*/ 	.word	0x0001c150


	//   ....[74]....
        /*09cc*/ 	.word	0x0001c260


	//   ....[75]....
        /*09d0*/ 	.word	0x0001c280


	//   ....[76]....
        /*09d4*/ 	.word	0x0001c390


	//   ....[77]....
        /*09d8*/ 	.word	0x0001c3b0


	//   ....[78]....
        /*09dc*/ 	.word	0x0001c4d0


	//   ....[79]....
        /*09e0*/ 	.word	0x0001c4f0


	//   ....[80]....
        /*09e4*/ 	.word	0x0001c690


	//   ....[81]....
        /*09e8*/ 	.word	0x0001c870


	//   ....[82]....
        /*09ec*/ 	.word	0x0001c8a0


	//   ....[83]....
        /*09f0*/ 	.word	0x0001c8d0


	//   ....[84]....
        /*09f4*/ 	.word	0x0001c900


	//   ....[85]....
        /*09f8*/ 	.word	0x0001c930


	//   ....[86]....
        /*09fc*/ 	.word	0x0001c960


	//   ....[87]....
        /*0a00*/ 	.word	0x0001cae0


	//   ....[88]....
        /*0a04*/ 	.word	0x0001cb10


	//   ....[89]....
        /*0a08*/ 	.word	0x0001cb40


	//   ....[90]....
        /*0a0c*/ 	.word	0x0001cb70


	//   ....[91]....
        /*0a10*/ 	.word	0x0001cba0


	//   ....[92]....
        /*0a14*/ 	.word	0x0001cbd0


	//   ....[93]....
        /*0a18*/ 	.word	0x0001cc70


	//   ....[94]....
        /*0a1c*/ 	.word	0x0001ccd0


	//   ....[95]....
        /*0a20*/ 	.word	0x0001cd60


	//   ....[96]....
        /*0a24*/ 	.word	0x0001dba0


	//   ....[97]....
        /*0a28*/ 	.word	0x0001fcf0


	//   ....[98]....
        /*0a2c*/ 	.word	0x0001fd20


	//   ....[99]....
        /*0a30*/ 	.word	0x0001fdd0


	//   ....[100]....
        /*0a34*/ 	.word	0x0001fdf0


	//   ....[101]....
        /*0a38*/ 	.word	0x0001fe90


	//   ....[102]....
        /*0a3c*/ 	.word	0x0001feb0


	//   ....[103]....
        /*0a40*/ 	.word	0x0001ff50


	//   ....[104]....
        /*0a44*/ 	.word	0x0001ff70


	//   ....[105]....
        /*0a48*/ 	.word	0x00020010


	//   ....[106]....
        /*0a4c*/ 	.word	0x00020030


	//   ....[107]....
        /*0a50*/ 	.word	0x00020040


	//   ....[108]....
        /*0a54*/ 	.word	0x000200d0


	//   ....[109]....
        /*0a58*/ 	.word	0x00020830


	//   ....[110]....
        /*0a5c*/ 	.word	0x00020870


	//   ....[111]....
        /*0a60*/ 	.word	0x000208d0


	//   ....[112]....
        /*0a64*/ 	.word	0x00020930


	//   ....[113]....
        /*0a68*/ 	.word	0x00020970


	//   ....[114]....
        /*0a6c*/ 	.word	0x000209e0


	//   ....[115]....
        /*0a70*/ 	.word	0x00020a20


	//   ....[116]....
        /*0a74*/ 	.word	0x00020a90


	//   ....[117]....
        /*0a78*/ 	.word	0x00020ad0


	//   ....[118]....
        /*0a7c*/ 	.word	0x00020b40


	//   ....[119]....
        /*0a80*/ 	.word	0x00020b80


	//   ....[120]....
        /*0a84*/ 	.word	0x00020bf0


	//   ....[121]....
        /*0a88*/ 	.word	0x00020c30


	//   ....[122]....
        /*0a8c*/ 	.word	0x00020c90


	//   ....[123]....
        /*0a90*/ 	.word	0x00020cb0


	//   ....[124]....
        /*0a94*/ 	.word	0x00020ce0


	//   ....[125]....
        /*0a98*/ 	.word	0x00021520


	//   ....[126]....
        /*0a9c*/ 	.word	0x00021530


	//   ....[127]....
        /*0aa0*/ 	.word	0x00021560


	//   ....[128]....
        /*0aa4*/ 	.word	0x000215b0


	//   ....[129]....
        /*0aa8*/ 	.word	0x000215c0


	//   ....[130]....
        /*0aac*/ 	.word	0x00021620


	//   ....[131]....
        /*0ab0*/ 	.word	0x00021650


	//   ....[132]....
        /*0ab4*/ 	.word	0x00021690


	//   ....[133]....
        /*0ab8*/ 	.word	0x000216c0


	//   ....[134]....
        /*0abc*/ 	.word	0x00021700


	//   ....[135]....
        /*0ac0*/ 	.word	0x00021730


	//   ....[136]....
        /*0ac4*/ 	.word	0x00021770


	//   ....[137]....
        /*0ac8*/ 	.word	0x00021a20


	//   ....[138]....
        /*0acc*/ 	.word	0x00021a50


	//   ....[139]....
        /*0ad0*/ 	.word	0x00021a60


	//   ....[140]....
        /*0ad4*/ 	.word	0x00021af0


	//   ....[141]....
        /*0ad8*/ 	.word	0x00021b00


	//   ....[142]....
        /*0adc*/ 	.word	0x00021b90


	//   ....[143]....
        /*0ae0*/ 	.word	0x00021ba0


	//   ....[144]....
        /*0ae4*/ 	.word	0x00021c30


	//   ....[145]....
        /*0ae8*/ 	.word	0x00021c40


	//   ....[146]....
        /*0aec*/ 	.word	0x00021cd0


	//   ....[147]....
        /*0af0*/ 	.word	0x00021ce0


	//   ....[148]....
        /*0af4*/ 	.word	0x00021cf0


	//   ....[149]....
        /*0af8*/ 	.word	0x00022310


	//   ....[150]....
        /*0afc*/ 	.word	0x00022350


	//   ....[151]....
        /*0b00*/ 	.word	0x00022390


	//   ....[152]....
        /*0b04*/ 	.word	0x000223d0


	//   ....[153]....
        /*0b08*/ 	.word	0x00022460


	//   ....[154]....
        /*0b0c*/ 	.word	0x00022490


	//   ....[155]....
        /*0b10*/ 	.word	0x00022500


	//   ....[156]....
        /*0b14*/ 	.word	0x00022520


	//   ....[157]....
        /*0b18*/ 	.word	0x000225a0


	//   ....[158]....
        /*0b1c*/ 	.word	0x000225d0


	//   ....[159]....
        /*0b20*/ 	.word	0x00022600


	//   ....[160]....
        /*0b24*/ 	.word	0x00022650


	//   ....[161]....
        /*0b28*/ 	.word	0x00022a70


	//   ....[162]....
        /*0b2c*/ 	.word	0x00022aa0


	//   ....[163]....
        /*0b30*/ 	.word	0x00022ad0


	//   ....[164]....
        /*0b34*/ 	.word	0x00022b00


	//   ....[165]....
        /*0b38*/ 	.word	0x00022b30


	//   ....[166]....
        /*0b3c*/ 	.word	0x00022b60


	//   ....[167]....
        /*0b40*/ 	.word	0x00022b90


	//   ....[168]....
        /*0b44*/ 	.word	0x00022bc0


	//   ....[169]....
        /*0b48*/ 	.word	0x00022d50


	//   ....[170]....
        /*0b4c*/ 	.word	0x00022d80


	//   ....[171]....
        /*0b50*/ 	.word	0x00022db0


	//   ....[172]....
        /*0b54*/ 	.word	0x00022de0


	//   ....[173]....
        /*0b58*/ 	.word	0x00022e10


	//   ....[174]....
        /*0b5c*/ 	.word	0x00022e40


	//   ....[175]....
        /*0b60*/ 	.word	0x00022f00


	//   ....[176]....
        /*0b64*/ 	.word	0x00022f20


	//   ....[177]....
        /*0b68*/ 	.word	0x00022f90


	//   ....[178]....
        /*0b6c*/ 	.word	0x00023640


	//   ....[179]....
        /*0b70*/ 	.word	0x00023960


	//   ....[180]....
        /*0b74*/ 	.word	0x000239f0


	//   ....[181]....
        /*0b78*/ 	.word	0x00023a90


	//   ....[182]....
        /*0b7c*/ 	.word	0x00023b20


	//   ....[183]....
        /*0b80*/ 	.word	0x00023c10


	//   ....[184]....
        /*0b84*/ 	.word	0x00023ca0


	//   ....[185]....
        /*0b88*/ 	.word	0x00023d40


	//   ....[186]....
        /*0b8c*/ 	.word	0x00023dd0


	//   ....[187]....
        /*0b90*/ 	.word	0x00023ec0


	//   ....[188]....
        /*0b94*/ 	.word	0x00023f50


	//   ....[189]....
        /*0b98*/ 	.word	0x00023ff0


	//   ....[190]....
        /*0b9c*/ 	.word	0x00024080


	//   ....[191]....
        /*0ba0*/ 	.word	0x00024170


	//   ....[192]....
        /*0ba4*/ 	.word	0x00024200


	//   ....[193]....
        /*0ba8*/ 	.word	0x00024250


	//   ....[194]....
        /*0bac*/ 	.word	0x000242a0


	//   ....[195]....
        /*0bb0*/ 	.word	0x00024330


	//   ....[196]....
        /*0bb4*/ 	.word	0x000243c0


	//   ....[197]....
        /*0bb8*/ 	.word	0x00024410


	//   ....[198]....
        /*0bbc*/ 	.word	0x00024460


	//   ....[199]....
        /*0bc0*/ 	.word	0x00024550


	//   ....[200]....
        /*0bc4*/ 	.word	0x000245e0


	//   ....[201]....
        /*0bc8*/ 	.word	0x00024630


	//   ....[202]....
        /*0bcc*/ 	.word	0x00024680


	//   ....[203]....
        /*0bd0*/ 	.word	0x00024710


	//   ....[204]....
        /*0bd4*/ 	.word	0x000247a0


	//   ....[205]....
        /*0bd8*/ 	.word	0x000247f0


	//   ....[206]....
        /*0bdc*/ 	.word	0x00024840


	//   ....[207]....
        /*0be0*/ 	.word	0x00024b40


	//   ....[208]....
        /*0be4*/ 	.word	0x00024e20


	//   ....[209]....
        /*0be8*/ 	.word	0x00024f10


	//   ....[210]....
        /*0bec*/ 	.word	0x00024fb0


	//   ....[211]....
        /*0bf0*/ 	.word	0x000250e0


	//   ....[212]....
        /*0bf4*/ 	.word	0x00025140


	//   ....[213]....
        /*0bf8*/ 	.word	0x00025270


	//   ....[214]....
        /*0bfc*/ 	.word	0x000252d0


	//   ....[215]....
        /*0c00*/ 	.word	0x00025400


	//   ....[216]....
        /*0c04*/ 	.word	0x00025460


	//   ....[217]....
        /*0c08*/ 	.word	0x00025590


	//   ....[218]....
        /*0c0c*/ 	.word	0x000255f0


	//   ....[219]....
        /*0c10*/ 	.word	0x00025710


	//   ....[220]....
        /*0c14*/ 	.word	0x00025760


	//   ....[221]....
        /*0c18*/ 	.word	0x00025810


	//   ....[222]....
        /*0c1c*/ 	.word	0x00025880


	//   ....[223]....
        /*0c20*/ 	.word	0x00025990


	//   ....[224]....
        /*0c24*/ 	.word	0x000259e0


	//   ....[225]....
        /*0c28*/ 	.word	0x00025b00


	//   ....[226]....
        /*0c2c*/ 	.word	0x00025b50


	//   ....[227]....
        /*0c30*/ 	.word	0x00025c70


	//   ....[228]....
        /*0c34*/ 	.word	0x00025cc0


	//   ....[229]....
        /*0c38*/ 	.word	0x00025de0


	//   ....[230]....
        /*0c3c*/ 	.word	0x00025e30


	//   ....[231]....
        /*0c40*/ 	.word	0x00025f50


	//   ....[232]....
        /*0c44*/ 	.word	0x00025fa0


	//   ....[233]....
        /*0c48*/ 	.word	0x000260b0


	//   ....[234]....
        /*0c4c*/ 	.word	0x00026100


	//   ....[235]....
        /*0c50*/ 	.word	0x00026200


	//   ....[236]....
        /*0c54*/ 	.word	0x00026250


	//   ....[237]....
        /*0c58*/ 	.word	0x00026380


	//   ....[238]....
        /*0c5c*/ 	.word	0x00026440


	//   ....[239]....
        /*0c60*/ 	.word	0x00026580


	//   ....[240]....
        /*0c64*/ 	.word	0x000265d0


	//   ....[241]....
        /*0c68*/ 	.word	0x000266c0


	//   ....[242]....
        /*0c6c*/ 	.word	0x00026710


	//   ....[243]....
        /*0c70*/ 	.word	0x00026800


	//   ....[244]....
        /*0c74*/ 	.word	0x00026850


	//   ....[245]....
        /*0c78*/ 	.word	0x00026940


	//   ....[246]....
        /*0c7c*/ 	.word	0x00026990


	//   ....[247]....
        /*0c80*/ 	.word	0x00026aa0


	//   ....[248]....
        /*0c84*/ 	.word	0x00026af0


	//   ....[249]....
        /*0c88*/ 	.word	0x00026be0


	//   ....[250]....
        /*0c8c*/ 	.word	0x00026c80


	//   ....[251]....
        /*0c90*/ 	.word	0x00026da0


	//   ....[252]....
        /*0c94*/ 	.word	0x00026df0


	//   ....[253]....
        /*0c98*/ 	.word	0x00026f10


	//   ....[254]....
        /*0c9c*/ 	.word	0x00026f60


	//   ....[255]....
        /*0ca0*/ 	.word	0x00027080


	//   ....[0]....
        /*0ca4*/ 	.word	0x000270d0


	//   ....[1]....
        /*0ca8*/ 	.word	0x000271f0


	//   ....[2]....
        /*0cac*/ 	.word	0x00027240


	//   ....[3]....
        /*0cb0*/ 	.word	0x00027360


	//   ....[4]....
        /*0cb4*/ 	.word	0x000273b0


	//   ....[5]....
        /*0cb8*/ 	.word	0x00027490


	//   ....[6]....
        /*0cbc*/ 	.word	0x00027540


	//   ....[7]....
        /*0cc0*/ 	.word	0x000276a0


	//   ....[8]....
        /*0cc4*/ 	.word	0x000276f0


	//   ....[9]....
        /*0cc8*/ 	.word	0x00027800


	//   ....[10]....
        /*0ccc*/ 	.word	0x00027850


	//   ....[11]....
        /*0cd0*/ 	.word	0x00027960


	//   ....[12]....
        /*0cd4*/ 	.word	0x000279b0


	//   ....[13]....
        /*0cd8*/ 	.word	0x00027ac0


	//   ....[14]....
        /*0cdc*/ 	.word	0x00027b10


	//   ....[15]....
        /*0ce0*/ 	.word	0x00027c10


	//   ....[16]....
        /*0ce4*/ 	.word	0x00027c60


	//   ....[17]....
        /*0ce8*/ 	.word	0x00027cf0


	//   ....[18]....
        /*0cec*/ 	.word	0x00027d90


	//   ....[19]....
        /*0cf0*/ 	.word	0x00027ec0


	//   ....[20]....
        /*0cf4*/ 	.word	0x00027f30


	//   ....[21]....
        /*0cf8*/ 	.word	0x00027fa0


	//   ....[22]....
        /*0cfc*/ 	.word	0x00028010


	//   ....[23]....
        /*0d00*/ 	.word	0x00028080


	//   ....[24]....
        /*0d04*/ 	.word	0x00028100


	//   ....[25]....
        /*0d08*/ 	.word	0x00028190


	//   ....[26]....
        /*0d0c*/ 	.word	0x00028220


	//   ....[27]....
        /*0d10*/ 	.word	0x00028290


	//   ....[28]....
        /*0d14*/ 	.word	0x00028300


	//   ....[29]....
        /*0d18*/ 	.word	0x00028370


	//   ....[30]....
        /*0d1c*/ 	.word	0x000283f0


	//   ....[31]....
        /*0d20*/ 	.word	0x00028460


	//   ....[32]....
        /*0d24*/ 	.word	0x00028500


	//   ....[33]....
        /*0d28*/ 	.word	0x00028590


	//   ....[34]....
        /*0d2c*/ 	.word	0x000286b0


	//----- nvinfo : EIATTR_REG_RECONFIG
	.align		4
.L_321:
        /*0d30*/ 	.byte	0x01, 0x54
	.zero		2


	//----- nvinfo : EIATTR_SYSCALL_OFFSETS
	.align		4
        /*0d34*/ 	.byte	0x04, 0x46
        /*0d36*/ 	.short	(.L_323 - .L_322)


	//   ....[0]....
.L_322:
        /*0d38*/ 	.word	0x00001b70


	//   ....[1]....
        /*0d3c*/ 	.word	0x00001cc0


	//   ....[2]....
        /*0d40*/ 	.word	0x0000b080


	//   ....[3]....
        /*0d44*/ 	.word	0x0000b3b0


	//   ....[4]....
        /*0d48*/ 	.word	0x0001f2c0


	//   ....[5]....
        /*0d4c*/ 	.word	0x0001f410


	//   ....[6]....
        /*0d50*/ 	.word	0x0001f500


	//   ....[7]....
        /*0d54*/ 	.word	0x000204a0


	//----- nvinfo : EIATTR_MBARRIER_INSTR_OFFSETS
	.align		4
.L_323:
        /*0d58*/ 	.byte	0x04, 0x39
        /*0d5a*/ 	.short	(.L_325 - .L_324)


	//   ....[0]....
.L_324:
        /*0d5c*/ 	.word	0x00000270
        /*0d60*/ 	.word	0x000000ff
        /*0d64*/ 	.word	0x00030800
        /*0d68*/ 	.short	0x0100
        /*0d6a*/ 	.byte	0x08
	.zero		1


	//   ....[1]....
        /*0d6c*/ 	.word	0x00000280
        /*0d70*/ 	.word	0x000000ff
        /*0d74*/ 	.word	0x00030820
        /*0d78*/ 	.short	0x0100
        /*0d7a*/ 	.byte	0x08
	.zero		1


	//   ....[2]....
        /*0d7c*/ 	.word	0x00000370
        /*0d80*/ 	.word	0x000000ff
        /*0d84*/ 	.word	0x00030830
        /*0d88*/ 	.short	0x0100
        /*0d8a*/ 	.byte	0x08
	.zero		1


	//   ....[3]....
        /*0d8c*/ 	.word	0x00000380
        /*0d90*/ 	.word	0x000000ff
        /*0d94*/ 	.word	0x00030840
        /*0d98*/ 	.short	0x0100
        /*0d9a*/ 	.byte	0x08
	.zero		1


	//   ....[4]....
        /*0d9c*/ 	.word	0x00000390
        /*0da0*/ 	.word	0x000000ff
        /*0da4*/ 	.word	0x00030838
        /*0da8*/ 	.short	0x0100
        /*0daa*/ 	.byte	0x08
	.zero		1


	//   ....[5]....
        /*0dac*/ 	.word	0x000003a0
        /*0db0*/ 	.word	0x000000ff
        /*0db4*/ 	.word	0x00030848
        /*0db8*/ 	.short	0x0100
        /*0dba*/ 	.byte	0x08
	.zero		1


	//   ....[6]....
        /*0dbc*/ 	.word	0x000004d0
        /*0dc0*/ 	.word	0x000000ff
        /*0dc4*/ 	.word	0x00030850
        /*0dc8*/ 	.short	0x0100
        /*0dca*/ 	.byte	0x08
	.zero		1


	//   ....[7]....
        /*0dcc*/ 	.word	0x000004e0
        /*0dd0*/ 	.word	0x000000ff
        /*0dd4*/ 	.word	0x00030860
        /*0dd8*/ 	.short	0x0100
        /*0dda*/ 	.byte	0x08
	.zero		1


	//   ....[8]....
        /*0ddc*/ 	.word	0x000004f0
        /*0de0*/ 	.word	0x000000ff
        /*0de4*/ 	.word	0x00030858
        /*0de8*/ 	.short	0x0100
        /*0dea*/ 	.byte	0x08
	.zero		1


	//   ....[9]....
        /*0dec*/ 	.word	0x00000500
        /*0df0*/ 	.word	0x000000ff
        /*0df4*/ 	.word	0x00030868
        /*0df8*/ 	.short	0x0100
        /*0dfa*/ 	.byte	0x08
	.zero		1


	//   ....[10]....
        /*0dfc*/ 	.word	0x000005f0
        /*0e00*/ 	.word	0x000000ff
        /*0e04*/ 	.word	0x00030870
        /*0e08*/ 	.short	0x0100
        /*0e0a*/ 	.byte	0x06
	.zero		1


	//   ....[11]....
        /*0e0c*/ 	.word	0x00000600
        /*0e10*/ 	.word	0x000000ff
        /*0e14*/ 	.word	0x00030880
        /*0e18*/ 	.short	0x0100
        /*0e1a*/ 	.byte	0x06
	.zero		1


	//   ....[12]....
        /*0e1c*/ 	.word	0x00000610
        /*0e20*/ 	.word	0x000000ff
        /*0e24*/ 	.word	0x00030878
        /*0e28*/ 	.short	0x0100
        /*0e2a*/ 	.byte	0x06
	.zero		1


	//   ....[13]....
        /*0e2c*/ 	.word	0x00000620
        /*0e30*/ 	.word	0x000000ff
        /*0e34*/ 	.word	0x00030888
        /*0e38*/ 	.short	0x0100
        /*0e3a*/ 	.byte	0x06
	.zero		1


	//   ....[14]....
        /*0e3c*/ 	.word	0x00000750
        /*0e40*/ 	.word	0x000000ff
        /*0e44*/ 	.word	0x00030890
        /*0e48*/ 	.short	0x0100
        /*0e4a*/ 	.byte	0x08
	.zero		1


	//   ....[15]....
        /*0e4c*/ 	.word	0x00000760
        /*0e50*/ 	.word	0x000000ff
        /*0e54*/ 	.word	0x000308a0
        /*0e58*/ 	.short	0x0100
        /*0e5a*/ 	.byte	0x08
	.zero		1


	//   ....[16]....
        /*0e5c*/ 	.word	0x00000770
        /*0e60*/ 	.word	0x000000ff
        /*0e64*/ 	.word	0x00030898
        /*0e68*/ 	.short	0x0100
        /*0e6a*/ 	.byte	0x08
	.zero		1


	//   ....[17]....
        /*0e6c*/ 	.word	0x00000780
        /*0e70*/ 	.word	0x000000ff
        /*0e74*/ 	.word	0x000308a8
        /*0e78*/ 	.short	0x0100
        /*0e7a*/ 	.byte	0x08
	.zero		1


	//   ....[18]....
        /*0e7c*/ 	.word	0x000008b0
        /*0e80*/ 	.word	0x000000ff
        /*0e84*/ 	.word	0x000308b0
        /*0e88*/ 	.short	0x0100
        /*0e8a*/ 	.byte	0x08
	.zero		1


	//   ....[19]....
        /*0e8c*/ 	.word	0x000008c0
        /*0e90*/ 	.word	0x000000ff
        /*0e94*/ 	.word	0x000308c0
        /*0e98*/ 	.short	0x0100
        /*0e9a*/ 	.byte	0x08
	.zero		1


	//   ....[20]....
        /*0e9c*/ 	.word	0x000008d0
        /*0ea0*/ 	.word	0x000000ff
        /*0ea4*/ 	.word	0x000308b8
        /*0ea8*/ 	.short	0x0100
        /*0eaa*/ 	.byte	0x08
	.zero		1


	//   ....[21]....
        /*0eac*/ 	.word	0x000008e0
        /*0eb0*/ 	.word	0x000000ff
        /*0eb4*/ 	.word	0x000308c8
        /*0eb8*/ 	.short	0x0100
        /*0eba*/ 	.byte	0x08
	.zero		1


	//   ....[22]....
        /*0ebc*/ 	.word	0x000036e0
        /*0ec0*/ 	.word	0x00000057
        /*0ec4*/ 	.word	0x00030890
        /*0ec8*/ 	.short	0x010a
        /*0eca*/ 	.byte	0x3f
	.zero		1


	//   ....[23]....
        /*0ecc*/ 	.word	0x00006bd0
        /*0ed0*/ 	.word	0x00000057
        /*0ed4*/ 	.word	0x00030890
        /*0ed8*/ 	.short	0x010a
        /*0eda*/ 	.byte	0x3f
	.zero		1


	//   ....[24]....
        /*0edc*/ 	.word	0x00009a80
        /*0ee0*/ 	.word	0x00000057
        /*0ee4*/ 	.word	0x00030890
        /*0ee8*/ 	.short	0x010a
        /*0eea*/ 	.byte	0x3f
	.zero		1


	//   ....[25]....
        /*0eec*/ 	.word	0x0000a260
        /*0ef0*/ 	.word	0x0000000b
        /*0ef4*/ 	.word	0x00000000
        /*0ef8*/ 	.short	0x0101
        /*0efa*/ 	.byte	0x3f
	.zero		1


	//   ....[26]....
        /*0efc*/ 	.word	0x0000a2a0
        /*0f00*/ 	.word	0x00000057
        /*0f04*/ 	.word	0x000308b0
        /*0f08*/ 	.short	0x010a
        /*0f0a*/ 	.byte	0x3f
	.zero		1


	//   ....[27]....
        /*0f0c*/ 	.word	0x0000a9c0
        /*0f10*/ 	.word	0x00000057
        /*0f14*/ 	.word	0x00000000
        /*0f18*/ 	.short	0x0101
        /*0f1a*/ 	.byte	0x3f
	.zero		1


	//   ....[28]....
        /*0f1c*/ 	.word	0x0000b110
        /*0f20*/ 	.word	0x00000012
        /*0f24*/ 	.word	0x00030800
        /*0f28*/ 	.short	0x010a
        /*0f2a*/ 	.byte	0x3f
	.zero		1


	//   ....[29]....
        /*0f2c*/ 	.word	0x0000b160
        /*0f30*/ 	.word	0x00000012
        /*0f34*/ 	.word	0x00030800
        /*0f38*/ 	.short	0x010a
        /*0f3a*/ 	.byte	0x3f
	.zero		1


	//   ....[30]....
        /*0f3c*/ 	.word	0x0000c600
        /*0f40*/ 	.word	0x00000012
        /*0f44*/ 	.word	0x00030800
        /*0f48*/ 	.short	0x010a
        /*0f4a*/ 	.byte	0x3f
	.zero		1


	//   ....[31]....
        /*0f4c*/ 	.word	0x0000f7e0
        /*0f50*/ 	.word	0x00000012
        /*0f54*/ 	.word	0x00030800
        /*0f58*/ 	.short	0x010a
        /*0f5a*/ 	.byte	0x3f
	.zero		1


	//   ....[32]....
        /*0f5c*/ 	.word	0x00012010
        /*0f60*/ 	.word	0x00000000
        /*0f64*/ 	.word	0x00030830
        /*0f68*/ 	.short	0x010a
        /*0f6a*/ 	.byte	0x3f
	.zero		1


	//   ....[33]....
        /*0f6c*/ 	.word	0x00012050
        /*0f70*/ 	.word	0x00000000
        /*0f74*/ 	.word	0x00030830
        /*0f78*/ 	.short	0x010a
        /*0f7a*/ 	.byte	0x3f
	.zero		1


	//   ....[34]....
        /*0f7c*/ 	.word	0x00013b70
        /*0f80*/ 	.word	0x00000007
        /*0f84*/ 	.word	0x00000000
        /*0f88*/ 	.short	0x0101
        /*0f8a*/ 	.byte	0x3f
	.zero		1


	//   ....[35]....
        /*0f8c*/ 	.word	0x000143d0
        /*0f90*/ 	.word	0x0000000c
        /*0f94*/ 	.word	0x00030830
        /*0f98*/ 	.short	0x010a
        /*0f9a*/ 	.byte	0x3f
	.zero		1


	//   ....[36]....
        /*0f9c*/ 	.word	0x00014450
        /*0fa0*/ 	.word	0x0000000c
        /*0fa4*/ 	.word	0x00030830
        /*0fa8*/ 	.short	0x010a
        /*0faa*/ 	.byte	0x3f
	.zero		1


	//   ....[37]....
        /*0fac*/ 	.word	0x000150d0
        /*0fb0*/ 	.word	0x0000000d
        /*0fb4*/ 	.word	0x00030850
        /*0fb8*/ 	.short	0x010a
        /*0fba*/ 	.byte	0x3f
	.zero		1


	//   ....[38]....
        /*0fbc*/ 	.word	0x00015120
        /*0fc0*/ 	.word	0x0000000d
        /*0fc4*/ 	.word	0x00030850
        /*0fc8*/ 	.short	0x010a
        /*0fca*/ 	.byte	0x3f
	.zero		1


	//   ....[39]....
        /*0fcc*/ 	.word	0x000154b0
        /*0fd0*/ 	.word	0x0000000c
        /*0fd4*/ 	.word	0x00000000
        /*0fd8*/ 	.short	0x0101
        /*0fda*/ 	.byte	0x3f
	.zero		1


	//   ....[40]....
        /*0fdc*/ 	.word	0x00016980
        /*0fe0*/ 	.word	0x0000000d
        /*0fe4*/ 	.word	0x00000000
        /*0fe8*/ 	.short	0x0101
        /*0fea*/ 	.byte	0x3f
	.zero		1


	//   ....[41]....
        /*0fec*/ 	.word	0x00016c40
        /*0ff0*/ 	.word	0x00000002
        /*0ff4*/ 	.word	0x00030830
        /*0ff8*/ 	.short	0x010a
        /*0ffa*/ 	.byte	0x3f
	.zero		1


	//   ....[42]....
        /*0ffc*/ 	.word	0x00016cc0
        /*1000*/ 	.word	0x00000002
        /*1004*/ 	.word	0x00030830
        /*1008*/ 	.short	0x010a
        /*100a*/ 	.byte	0x3f
	.zero		1


	//   ....[43]....
        /*100c*/ 	.word	0x00017940
        /*1010*/ 	.word	0x0000000c
        /*1014*/ 	.word	0x00030850
        /*1018*/ 	.short	0x010a
        /*101a*/ 	.byte	0x3f
	.zero		1


	//   ....[44]....
        /*101c*/ 	.word	0x00017990
        /*1020*/ 	.word	0x0000000c
        /*1024*/ 	.word	0x00030850
        /*1028*/ 	.short	0x010a
        /*102a*/ 	.byte	0x3f
	.zero		1


	//   ....[45]....
        /*102c*/ 	.word	0x00018220
        /*1030*/ 	.word	0x00000082
        /*1034*/ 	.word	0x00000000
        /*1038*/ 	.short	0x0101
        /*103a*/ 	.byte	0x3f
	.zero		1


	//   ....[46]....
        /*103c*/ 	.word	0x00018aa0
        /*1040*/ 	.word	0x0000000c
        /*1044*/ 	.word	0x00000000
        /*1048*/ 	.short	0x0101
        /*104a*/ 	.byte	0x3f
	.zero		1


	//   ....[47]....
        /*104c*/ 	.word	0x000192c0
        /*1050*/ 	.word	0x0000000a
        /*1054*/ 	.word	0x00030850
        /*1058*/ 	.short	0x010a
        /*105a*/ 	.byte	0x3f
	.zero		1


	//   ....[48]....
        /*105c*/ 	.word	0x00019360
        /*1060*/ 	.word	0x0000000a
        /*1064*/ 	.word	0x00030850
        /*1068*/ 	.short	0x010a
        /*106a*/ 	.byte	0x3f
	.zero		1


	//   ....[49]....
        /*106c*/ 	.word	0x00019860
        /*1070*/ 	.word	0x000000d4
        /*1074*/ 	.word	0x00000000
        /*1078*/ 	.short	0x0101
        /*107a*/ 	.byte	0x3f
	.zero		1


	//   ....[50]....
        /*107c*/ 	.word	0x0001b430
        /*1080*/ 	.word	0x00000000
        /*1084*/ 	.word	0x00000000
        /*1088*/ 	.short	0x0101
        /*108a*/ 	.byte	0x3f
	.zero		1


	//   ....[51]....
        /*108c*/ 	.word	0x0001dc80
        /*1090*/ 	.word	0x00000016
        /*1094*/ 	.word	0x00030820
        /*1098*/ 	.short	0x010a
        /*109a*/ 	.byte	0x3f
	.zero		1


	//   ....[52]....
        /*109c*/ 	.word	0x0001dd10
        /*10a0*/ 	.word	0x0000000b
        /*10a4*/ 	.word	0x000308a0
        /*10a8*/ 	.short	0x010a
        /*10aa*/ 	.byte	0x3f
	.zero		1


	//   ....[53]....
        /*10ac*/ 	.word	0x0001e160
        /*10b0*/ 	.word	0x0000000b
        /*10b4*/ 	.word	0x000308c0
        /*10b8*/ 	.short	0x010a
        /*10ba*/ 	.byte	0x3f
	.zero		1


	//   ....[54]....
        /*10bc*/ 	.word	0x0001e670
        /*10c0*/ 	.word	0x0000000a
        /*10c4*/ 	.word	0x000308a0
        /*10c8*/ 	.short	0x010a
        /*10ca*/ 	.byte	0x3f
	.zero		1


	//   ....[55]....
        /*10cc*/ 	.word	0x0001eab0
        /*10d0*/ 	.word	0x0000000a
        /*10d4*/ 	.word	0x000308c0
        /*10d8*/ 	.short	0x010a
        /*10da*/ 	.byte	0x3f
	.zero		1


	//   ....[56]....
        /*10dc*/ 	.word	0x0001fac0
        /*10e0*/ 	.word	0x00000007
        /*10e4*/ 	.word	0x00030840
        /*10e8*/ 	.short	0x010a
        /*10ea*/ 	.byte	0x3f
	.zero		1


	//   ....[57]....
        /*10ec*/ 	.word	0x000201a0
        /*10f0*/ 	.word	0x00000007
        /*10f4*/ 	.word	0x00030830
        /*10f8*/ 	.short	0x0107
        /*10fa*/ 	.byte	0x3f
	.zero		1


	//   ....[58]....
        /*10fc*/ 	.word	0x00020270
        /*1100*/ 	.word	0x00000007
        /*1104*/ 	.word	0x00030830
        /*1108*/ 	.short	0x0101
        /*110a*/ 	.byte	0x3f
	.zero		1


	//   ....[59]....
        /*110c*/ 	.word	0x00020e10
        /*1110*/ 	.word	0x00000016
        /*1114*/ 	.word	0x00030800
        /*1118*/ 	.short	0x0107
        /*111a*/ 	.byte	0x3f
	.zero		1


	//   ....[60]....
        /*111c*/ 	.word	0x00020f10
        /*1120*/ 	.word	0x00000016
        /*1124*/ 	.word	0x00030800
        /*1128*/ 	.short	0x0101
        /*112a*/ 	.byte	0x3f
	.zero		1


	//   ....[61]....
        /*112c*/ 	.word	0x00020f30
        /*1130*/ 	.word	0x00000016
        /*1134*/ 	.word	0x00030820
        /*1138*/ 	.short	0x010a
        /*113a*/ 	.byte	0x3f
	.zero		1


	//   ....[62]....
        /*113c*/ 	.word	0x00021310
        /*1140*/ 	.word	0x00000007
        /*1144*/ 	.word	0x00030840
        /*1148*/ 	.short	0x010a
        /*114a*/ 	.byte	0x3f
	.zero		1


	//   ....[63]....
        /*114c*/ 	.word	0x00021840
        /*1150*/ 	.word	0x00000007
        /*1154*/ 	.word	0x00030830
        /*1158*/ 	.short	0x0107
        /*115a*/ 	.byte	0x3f
	.zero		1


	//   ....[64]....
        /*115c*/ 	.word	0x00021900
        /*1160*/ 	.word	0x00000007
        /*1164*/ 	.word	0x00030830
        /*1168*/ 	.short	0x0101
        /*116a*/ 	.byte	0x3f
	.zero		1


	//   ....[65]....
        /*116c*/ 	.word	0x00021960
        /*1170*/ 	.word	0x00000006
        /*1174*/ 	.word	0x00030860
        /*1178*/ 	.short	0x010a
        /*117a*/ 	.byte	0x3f
	.zero		1


	//   ....[66]....
        /*117c*/ 	.word	0x00021ee0
        /*1180*/ 	.word	0x00000006
        /*1184*/ 	.word	0x00030850
        /*1188*/ 	.short	0x0107
        /*118a*/ 	.byte	0x3f
	.zero		1


	//   ....[67]....
        /*118c*/ 	.word	0x00022040
        /*1190*/ 	.word	0x00000006
        /*1194*/ 	.word	0x00030850
        /*1198*/ 	.short	0x0101
        /*119a*/ 	.byte	0x3f
	.zero		1


	//   ....[68]....
        /*119c*/ 	.word	0x00022260
        /*11a0*/ 	.word	0x00000000
        /*11a4*/ 	.word	0x00030860
        /*11a8*/ 	.short	0x010a
        /*11aa*/ 	.byte	0x3f
	.zero		1


	//   ....[69]....
        /*11ac*/ 	.word	0x00022790
        /*11b0*/ 	.word	0x00000000
        /*11b4*/ 	.word	0x00030850
        /*11b8*/ 	.short	0x0107
        /*11ba*/ 	.byte	0x3f
	.zero		1


	//   ....[70]....
        /*11bc*/ 	.word	0x00022850
        /*11c0*/ 	.word	0x00000000
        /*11c4*/ 	.word	0x00030850
        /*11c8*/ 	.short	0x0101
        /*11ca*/ 	.byte	0x3f
	.zero		1


	//   ....[71]....
        /*11cc*/ 	.word	0x000235c0
        /*11d0*/ 	.word	0x00000007
        /*11d4*/ 	.word	0x00030820
        /*11d8*/ 	.short	0x010a
        /*11da*/ 	.byte	0x3f
	.zero		1


	//   ....[72]....
        /*11dc*/ 	.word	0x00023730
        /*11e0*/ 	.word	0x00000005
        /*11e4*/ 	.word	0x00030840
        /*11e8*/ 	.short	0x010a
        /*11ea*/ 	.byte	0x3f
	.zero		1


	//   ....[73]....
        /*11ec*/ 	.word	0x000237d0
        /*11f0*/ 	.word	0x00000003
        /*11f4*/ 	.word	0x00030840
        /*11f8*/ 	.short	0x010a
        /*11fa*/ 	.byte	0x3f
	.zero		1


	//   ....[74]....
        /*11fc*/ 	.word	0x00023810
        /*1200*/ 	.word	0x00000005
        /*1204*/ 	.word	0x00030860
        /*1208*/ 	.short	0x010a
        /*120a*/ 	.byte	0x3f
	.zero		1


	//   ....[75]....
        /*120c*/ 	.word	0x00023850
        /*1210*/ 	.word	0x00000003
        /*1214*/ 	.word	0x00030860
        /*1218*/ 	.short	0x010a
        /*121a*/ 	.byte	0x3f
	.zero		1


	//   ....[76]....
        /*121c*/ 	.word	0x000238b0
        /*1220*/ 	.word	0x00000057
        /*1224*/ 	.word	0x00030890
        /*1228*/ 	.short	0x010a
        /*122a*/ 	.byte	0x3f
	.zero		1


	//   ....[77]....
        /*122c*/ 	.word	0x00023b60
        /*1230*/ 	.word	0x00000057
        /*1234*/ 	.word	0x00030890
        /*1238*/ 	.short	0x010a
        /*123a*/ 	.byte	0x3f
	.zero		1


	//   ....[78]....
        /*123c*/ 	.word	0x00023e10
        /*1240*/ 	.word	0x00000057
        /*1244*/ 	.word	0x00030890
        /*1248*/ 	.short	0x010a
        /*124a*/ 	.byte	0x3f
	.zero		1


	//   ....[79]....
        /*124c*/ 	.word	0x000240c0
        /*1250*/ 	.word	0x00000057
        /*1254*/ 	.word	0x000308b0
        /*1258*/ 	.short	0x010a
        /*125a*/ 	.byte	0x3f
	.zero		1


	//   ....[80]....
        /*125c*/ 	.word	0x000244a0
        /*1260*/ 	.word	0x00000012
        /*1264*/ 	.word	0x00030800
        /*1268*/ 	.short	0x010a
        /*126a*/ 	.byte	0x3f
	.zero		1


	//   ....[81]....
        /*126c*/ 	.word	0x00024880
        /*1270*/ 	.word	0x00000012
        /*1274*/ 	.word	0x00030800
        /*1278*/ 	.short	0x010a
        /*127a*/ 	.byte	0x3f
	.zero		1


	//   ....[82]....
        /*127c*/ 	.word	0x000248d0
        /*1280*/ 	.word	0x00000000
        /*1284*/ 	.word	0x00030830
        /*1288*/ 	.short	0x010a
        /*128a*/ 	.byte	0x3f
	.zero		1


	//   ....[83]....
        /*128c*/ 	.word	0x00024920
        /*1290*/ 	.word	0x0000000c
        /*1294*/ 	.word	0x00030830
        /*1298*/ 	.short	0x010a
        /*129a*/ 	.byte	0x3f
	.zero		1


	//   ....[84]....
        /*129c*/ 	.word	0x00024970
        /*12a0*/ 	.word	0x0000000d
        /*12a4*/ 	.word	0x00030850
        /*12a8*/ 	.short	0x010a
        /*12aa*/ 	.byte	0x3f
	.zero		1


	//   ....[85]....
        /*12ac*/ 	.word	0x000249c0
        /*12b0*/ 	.word	0x00000002
        /*12b4*/ 	.word	0x00030830
        /*12b8*/ 	.short	0x010a
        /*12ba*/ 	.byte	0x3f
	.zero		1


	//   ....[86]....
        /*12bc*/ 	.word	0x00024a10
        /*12c0*/ 	.word	0x0000000c
        /*12c4*/ 	.word	0x00030850
        /*12c8*/ 	.short	0x010a
        /*12ca*/ 	.byte	0x3f
	.zero		1


	//   ....[87]....
        /*12cc*/ 	.word	0x00024a60
        /*12d0*/ 	.word	0x0000000a
        /*12d4*/ 	.word	0x00030850
        /*12d8*/ 	.short	0x010a
        /*12da*/ 	.byte	0x3f
	.zero		1


	//   ....[88]....
        /*12dc*/ 	.word	0x00024c00
        /*12e0*/ 	.word	0x00000016
        /*12e4*/ 	.word	0x00030820
        /*12e8*/ 	.short	0x010a
        /*12ea*/ 	.byte	0x3f
	.zero		1


	//   ....[89]....
        /*12ec*/ 	.word	0x00024c50
        /*12f0*/ 	.word	0x0000000b
        /*12f4*/ 	.word	0x000308a0
        /*12f8*/ 	.short	0x010a
        /*12fa*/ 	.byte	0x3f
	.zero		1


	//   ....[90]....
        /*12fc*/ 	.word	0x00024ca0
        /*1300*/ 	.word	0x0000000b
        /*1304*/ 	.word	0x000308c0
        /*1308*/ 	.short	0x010a
        /*130a*/ 	.byte	0x3f
	.zero		1


	//   ....[91]....
        /*130c*/ 	.word	0x00024cf0
        /*1310*/ 	.word	0x0000000a
        /*1314*/ 	.word	0x000308a0
        /*1318*/ 	.short	0x010a
        /*131a*/ 	.byte	0x3f
	.zero		1


	//   ....[92]....
        /*131c*/ 	.word	0x00024d40
        /*1320*/ 	.word	0x0000000a
        /*1324*/ 	.word	0x000308c0
        /*1328*/ 	.short	0x010a
        /*132a*/ 	.byte	0x3f
	.zero		1


	//   ....[93]....
        /*132c*/ 	.word	0x00024e60
        /*1330*/ 	.word	0x00000007
        /*1334*/ 	.word	0x00030840
        /*1338*/ 	.short	0x010a
        /*133a*/ 	.byte	0x3f
	.zero		1


	//   ....[94]....
        /*133c*/ 	.word	0x00026280
        /*1340*/ 	.word	0x00000016
        /*1344*/ 	.word	0x00030820
        /*1348*/ 	.short	0x010a
        /*134a*/ 	.byte	0x3f
	.zero		1


	//   ....[95]....
        /*134c*/ 	.word	0x000262d0
        /*1350*/ 	.word	0x00000007
        /*1354*/ 	.word	0x00030840
        /*1358*/ 	.short	0x010a
        /*135a*/ 	.byte	0x3f
	.zero		1


	//   ....[96]....
        /*135c*/ 	.word	0x00026b30
        /*1360*/ 	.word	0x00000006
        /*1364*/ 	.word	0x00030860
        /*1368*/ 	.short	0x010a
        /*136a*/ 	.byte	0x3f
	.zero		1


	//   ....[97]....
        /*136c*/ 	.word	0x000273e0
        /*1370*/ 	.word	0x00000000
        /*1374*/ 	.word	0x00030860
        /*1378*/ 	.short	0x010a
        /*137a*/ 	.byte	0x3f
	.zero		1


	//   ....[98]....
        /*137c*/ 	.word	0x000285d0
        /*1380*/ 	.word	0x00000007
        /*1384*/ 	.word	0x00030820
        /*1388*/ 	.short	0x010a
        /*138a*/ 	.byte	0x3f
	.zero		1


	//   ....[99]....
        /*138c*/ 	.word	0x00028770
        /*1390*/ 	.word	0x00000005
        /*1394*/ 	.word	0x00030840
        /*1398*/ 	.short	0x010a
        /*139a*/ 	.byte	0x3f
	.zero		1


	//   ....[100]....
        /*139c*/ 	.word	0x000287c0
        /*13a0*/ 	.word	0x00000003
        /*13a4*/ 	.word	0x00030840
        /*13a8*/ 	.short	0x010a
        /*13aa*/ 	.byte	0x3f
	.zero		1


	//   ....[101]....
        /*13ac*/ 	.word	0x00028810
        /*13b0*/ 	.word	0x00000005
        /*13b4*/ 	.word	0x00030860
        /*13b8*/ 	.short	0x010a
        /*13ba*/ 	.byte	0x3f
	.zero		1


	//----- nvinfo : EIATTR_NUM_MBARRIERS
	.align		4
.L_325:
        /*13bc*/ 	.byte	0x03, 0x38
        /*13be*/ 	.short	0x0016


	//----- nvinfo : EIATTR_EXIT_INSTR_OFFSETS
	.align		4
        /*13c0*/ 	.byte	0x04, 0x1c
        /*13c2*/ 	.short	(.L_327 - .L_326)


	//   ....[0]....
.L_326:
        /*13c4*/ 	.word	0x000238a0


	//----- nvinfo : EIATTR_MAX_THREADS
	.align		4
.L_327:
        /*13c8*/ 	.byte	0x04, 0x05
        /*13ca*/ 	.short	(.L_329 - .L_328)
.L_328:
        /*13cc*/ 	.word	0x00000180
        /*13d0*/ 	.word	0x00000001
        /*13d4*/ 	.word	0x00000001


	//----- nvinfo : EIATTR_CRS_STACK_SIZE
	.align		4
.L_329:
        /*13d8*/ 	.byte	0x04, 0x1e
        /*13da*/ 	.short	(.L_331 - .L_330)
.L_330:
        /*13dc*/ 	.word	0x00000000


	//----- nvinfo : EIATTR_CBANK_PARAM_SIZE
	.align		4
.L_331:
        /*13e0*/ 	.byte	0x03, 0x19
        /*13e2*/ 	.short	0x0af0


	//----- nvinfo : EIATTR_PARAM_CBANK
	.align		4
        /*13e4*/ 	.byte	0x04, 0x0a
        /*13e6*/ 	.short	(.L_333 - .L_332)
	.align		4
.L_332:
        /*13e8*/ 	.word	index@(.nv.constant0._ZN7cutlass13device_kernelIN5flash11enable_sm90INS1_16FlashAttnFwdSm90INS1_25CollectiveMainloopFwdSm90ILi2EN4cute5tupleIJNS5_1CILi1EEES8_S8_EEENS6_IJNS7_ILi128EEENS7_ILi96EEENS7_ILi192EEEEEELi192ENS_6half_tEfNS_4arch4Sm90ELb1ELb0ELb0ELb1ELb1ELb1ELb0ELb1ELb1ELb1ELb0ELb0EEENS1_21CollectiveEpilogueFwdINS6_IJSA_SC_SB_EEES9_SE_SG_Li256ELb1ELb1ELb0ELb0EEENS1_36VarlenDynamicPersistentTileSchedulerILi128ELi96ELi256ELi128ELb0ELb1ELb1ELb1ELb1ELb1EEEEEEEEEvNT_6ParamsE)
        /*13ec*/ 	.short	0x0210
        /*13ee*/ 	.short	0x0af0


	//----- nvinfo : EIATTR_SW_WAR
	.align		4
.L_333:
        /*13f0*/ 	.byte	0x04, 0x36
        /*13f2*/ 	.short	(.L_335 - .L_334)
.L_334:
        /*13f4*/ 	.word	0x00000008
.L_335:


//--------------------- .nv.callgraph             --------------------------
	.section	.nv.callgraph,"",@"SHT_CUDA_CALLGRAPH"
	.align	4
	.sectionentsize	8
	.align		4
        /*0000*/ 	.word	0x00000000
	.align		4
        /*0004*/ 	.word	0xffffffff
	.align		4
        /*0008*/ 	.word	index@(_ZN7cutlass13device_kernelIN5flash11enable_sm90INS1_16FlashAttnFwdSm90INS1_25CollectiveMainloopFwdSm90ILi2EN4cute5tupleIJNS5_1CILi1EEES8_S8_EEENS6_IJNS7_ILi128EEENS7_ILi96EEENS7_ILi192EEEEEELi192ENS_6half_tEfNS_4arch4Sm90ELb0ELb0ELb0ELb0ELb1ELb0ELb0ELb1ELb1ELb1ELb0ELb0EEENS1_21CollectiveEpilogueFwdINS6_IJSA_SC_SB_EEES9_SE_SG_Li256ELb0ELb1ELb0ELb0EEENS1_29StaticPersistentTileSchedulerILb0EEEEEEEEEvNT_6ParamsE)
	.align		4
        /*000c*/ 	.word	index@(__assertfail)
	.align		4
        /*0010*/ 	.word	index@(_ZN7cutlass13device_kernelIN5flash11enable_sm90INS1_16FlashAttnFwdSm90INS1_25CollectiveMainloopFwdSm90ILi2EN4cute5tupleIJNS5_1CILi1EEES8_S8_EEENS6_IJNS7_ILi128EEENS7_ILi96EEENS7_ILi192EEEEEELi192ENS_6half_tEfNS_4arch4Sm90ELb0ELb0ELb0ELb1ELb1ELb0ELb0ELb1ELb1ELb1ELb0ELb0EEENS1_21CollectiveEpilogueFwdINS6_IJSA_SC_SB_EEES9_SE_SG_Li256ELb1ELb1ELb0ELb0EEENS1_36VarlenDynamicPersistentTileSchedulerILi128ELi96ELi256ELi128ELb0ELb1ELb1ELb0ELb1ELb1EEEEEEEEEvNT_6ParamsE)
	.align		4
        /*0014*/ 	.word	index@(__assertfail)
	.align		4
        /*0018*/ 	.word	index@(_ZN7cutlass13device_kernelIN5flash11enable_sm90INS1_16FlashAttnFwdSm90INS1_25CollectiveMainloopFwdSm90ILi2EN4cute5tupleIJNS5_1CILi1EEES8_S8_EEENS6_IJNS7_ILi128EEENS7_ILi96EEENS7_ILi192EEEEEELi192ENS_6half_tEfNS_4arch4Sm90ELb0ELb0ELb0ELb1ELb1ELb1ELb0ELb1ELb1ELb1ELb0ELb0EEENS1_21CollectiveEpilogueFwdINS6_IJSA_SC_SB_EEES9_SE_SG_Li256ELb1ELb1ELb0ELb0EEENS1_36VarlenDynamicPersistentTileSchedulerILi128ELi96ELi256ELi128ELb0ELb1ELb1ELb0ELb1ELb1EEEEEEEEEvNT_6ParamsE)
	.align		4
        /*001c*/ 	.word	index@(__assertfail)
	.align		4
        /*0020*/ 	.word	index@(_ZN7cutlass13device_kernelIN5flash11enable_sm90INS1_16FlashAttnFwdSm90INS1_25CollectiveMainloopFwdSm90ILi2EN4cute5tupleIJNS5_1CILi1EEES8_S8_EEENS6_IJNS7_ILi128EEENS7_ILi96EEENS7_ILi192EEEEEELi192ENS_6half_tEfNS_4arch4Sm90ELb0ELb1ELb0ELb0ELb1ELb0ELb0ELb1ELb1ELb1ELb0ELb0EEENS1_21CollectiveEpilogueFwdINS6_IJSA_SC_SB_EEES9_SE_SG_Li256ELb0ELb1ELb0ELb0EEENS1_30DynamicPersistentTileSchedulerILi256ELi128ELb0ELb1ELb1EEEEEEEEEvNT_6ParamsE)
	.align		4
        /*0024*/ 	.word	index@(__assertfail)
	.align		4
        /*0028*/ 	.word	index@(_ZN7cutlass13device_kernelIN5flash11enable_sm90INS1_16FlashAttnFwdSm90INS1_25CollectiveMainloopFwdSm90ILi2EN4cute5tupleIJNS5_1CILi1EEES8_S8_EEENS6_IJNS7_ILi128EEENS7_ILi96EEENS7_ILi192EEEEEELi192ENS_6half_tEfNS_4arch4Sm90ELb0ELb1ELb0ELb1ELb1ELb0ELb0ELb1ELb1ELb1ELb0ELb0EEENS1_21CollectiveEpilogueFwdINS6_IJSA_SC_SB_EEES9_SE_SG_Li256ELb1ELb1ELb0ELb0EEENS1_36VarlenDynamicPersistentTileSchedulerILi128ELi96ELi256ELi128ELb0ELb1ELb1ELb1ELb0ELb1EEEEEEEEEvNT_6ParamsE)
	.align		4
        /*002c*/ 	.word	index@(__assertfail)
	.align		4
        /*0030*/ 	.word	index@(_ZN7cutlass13device_kernelIN5flash11enable_sm90INS1_16FlashAttnFwdSm90INS1_25CollectiveMainloopFwdSm90ILi2EN4cute5tupleIJNS5_1CILi1EEES8_S8_EEENS6_IJNS7_ILi128EEENS7_ILi96EEENS7_ILi192EEEEEELi192ENS_6half_tEfNS_4arch4Sm90ELb0ELb1ELb0ELb1ELb1ELb1ELb0ELb1ELb1ELb1ELb0ELb0EEENS1_21CollectiveEpilogueFwdINS6_IJSA_SC_SB_EEES9_SE_SG_Li256ELb1ELb1ELb0ELb0EEENS1_36VarlenDynamicPersistentTileSchedulerILi128ELi96ELi256ELi128ELb0ELb1ELb1ELb1ELb0ELb1EEEEEEEEEvNT_6ParamsE)
	.align		4
        /*0034*/ 	.word	index@(__assertfail)
	.align		4
        /*0038*/ 	.word	index@(_ZN7cutlass13device_kernelIN5flash11enable_sm90INS1_16FlashAttnFwdSm90INS1_25CollectiveMainloopFwdSm90ILi2EN4cute5tupleIJNS5_1CILi1EEES8_S8_EEENS6_IJNS7_ILi128EEENS7_ILi96EEENS7_ILi192EEEEEELi192ENS_6half_tEfNS_4arch4Sm90ELb1ELb0ELb0ELb0ELb1ELb0ELb0ELb1ELb1ELb1ELb0ELb0EEENS1_21CollectiveEpilogueFwdINS6_IJSA_SC_SB_EEES9_SE_SG_Li256ELb0ELb1ELb0ELb0EEENS1_30DynamicPersistentTileSchedulerILi256ELi128ELb0ELb1ELb1EEEEEEEEEvNT_6ParamsE)
	.align		4
        /*003c*/ 	.word	index@(__assertfail)
	.align		4
        /*0040*/ 	.word	index@(_ZN7cutlass13device_kernelIN5flash11enable_sm90INS1_16FlashAttnFwdSm90INS1_25CollectiveMainloopFwdSm90ILi2EN4cute5tupleIJNS5_1CILi1EEES8_S8_EEENS6_IJNS7_ILi128EEENS7_ILi96EEENS7_ILi192EEEEEELi192ENS_6half_tEfNS_4arch4Sm90ELb1ELb0ELb0ELb1ELb1ELb0ELb0ELb1ELb1ELb1ELb0ELb0EEENS1_21CollectiveEpilogueFwdINS6_IJSA_SC_SB_EEES9_SE_SG_Li256ELb1ELb1ELb0ELb0EEENS1_36VarlenDynamicPersistentTileSchedulerILi128ELi96ELi256ELi128ELb0ELb1ELb1ELb1ELb1ELb1EEEEEEEEEvNT_6ParamsE)
	.align		4
        /*0044*/ 	.word	index@(__assertfail)
	.align		4
        /*0048*/ 	.word	index@(_ZN7cutlass13device_kernelIN5flash11enable_sm90INS1_16FlashAttnFwdSm90INS1_25CollectiveMainloopFwdSm90ILi2EN4cute5tupleIJNS5_1CILi1EEES8_S8_EEENS6_IJNS7_ILi128EEENS7_ILi96EEENS7_ILi192EEEEEELi192ENS_6half_tEfNS_4arch4Sm90ELb1ELb0ELb0ELb1ELb1ELb1ELb0ELb1ELb1ELb1ELb0ELb0EEENS1_21CollectiveEpilogueFwdINS6_IJSA_SC_SB_EEES9_SE_SG_Li256ELb1ELb1ELb0ELb0EEENS1_36VarlenDynamicPersistentTileSchedulerILi128ELi96ELi256ELi128ELb0ELb1ELb1ELb1ELb1ELb1EEEEEEEEEvNT_6ParamsE)
	.align		4
        /*004c*/ 	.word	index@(__assertfail)
	.align		4
        /*0050*/ 	.word	0x00000000
	.align		4
        /*0054*/ 	.word	0xfffffffe
	.align		4
        /*0058*/ 	.word	0x00000000
	.align		4
        /*005c*/ 	.word	0xfffffffd
	.align		4
        /*0060*/ 	.word	0x00000000
	.align		4
        /*0064*/ 	.word	0xfffffffc


//--------------------- .nv.constant4             --------------------------
	.section	.nv.constant4,"a",@progbits
	.align	8
	.align		8
.nv.constant4:
        /*0000*/ 	.dword	__assertfail
	.align		8
        /*0008*/ 	.dword	__unnamed_1
	.align		8
        /*0010*/ 	.dword	__unnamed_2
	.align		8
        /*0018*/ 	.dword	__unnamed_3
	.align		8
        /*0020*/ 	.dword	__unnamed_4
	.align		8
        /*0028*/ 	.dword	__unnamed_5
	.align		8
        /*0030*/ 	.dword	_ZN72_INTERNAL_3cd32c65_36_flash_fwd_hdim192_fp16_paged_sm90_cu_1f2e7571_33754cuda3std3__45__cpo5beginE
	.align		8
        /*0038*/ 	.dword	_ZN72_INTERNAL_3cd32c65_36_flash_fwd_hdim192_fp16_paged_sm90_cu_1f2e7571_33754cuda3std3__45__cpo3endE
	.align		8
        /*0040*/ 	.dword	_ZN72_INTERNAL_3cd32c65_36_flash_fwd_hdim192_fp16_paged_sm90_cu_1f2e7571_33754cuda3std3__45__cpo6cbeginE
	.align		8
        /*0048*/ 	.dword	_ZN72_INTERNAL_3cd32c65_36_flash_fwd_hdim192_fp16_paged_sm90_cu_1f2e7571_33754cuda3std3__45__cpo4cendE
	.align		8
        /*0050*/ 	.dword	_ZN72_INTERNAL_3cd32c65_36_flash_fwd_hdim192_fp16_paged_sm90_cu_1f2e7571_33754cuda3std3__474_GLOBAL__N__3cd32c65_36_flash_fwd_hdim192_fp16_paged_sm90_cu_1f2e7571_33756ignoreE
	.align		8
        /*0058*/ 	.dword	_ZN72_INTERNAL_3cd32c65_36_flash_fwd_hdim192_fp16_paged_sm90_cu_1f2e7571_33754cuda3std3__419piecewise_constructE
	.align		8
        /*0060*/ 	.dword	_ZN72_INTERNAL_3cd32c65_36_flash_fwd_hdim192_fp16_paged_sm90_cu_1f2e7571_33754cuda3std3__48in_placeE
	.align		8
        /*0068*/ 	.dword	_ZN72_INTERNAL_3cd32c65_36_flash_fwd_hdim192_fp16_paged_sm90_cu_1f2e7571_33754cuda3std6ranges3__45__cpo4swapE
	.align		8
        /*0070*/ 	.dword	_ZN72_INTERNAL_3cd32c65_36_flash_fwd_hdim192_fp16_paged_sm90_cu_1f2e7571_33754cuda3std6ranges3__45__cpo9iter_moveE
	.align		8
        /*0078*/ 	.dword	_ZN72_INTERNAL_3cd32c65_36_flash_fwd_hdim192_fp16_paged_sm90_cu_1f2e7571_33754cute7productE
	.align		8
        /*0080*/ 	.dword	_ZN72_INTERNAL_3cd32c65_36_flash_fwd_hdim192_fp16_paged_sm90_cu_1f2e7571_33754cute1_E
	.align		8
        /*0088*/ 	.dword	$str$23
	.align		8
        /*0090*/ 	.dword	$str$24


//--------------------- .text._ZN7cutlass13device_kernelIN5flash11enable_sm90INS1_16FlashAttnFwdSm90INS1_25CollectiveMainloopFwdSm90ILi2EN4cute5tupleIJNS5_1CILi1EEES8_S8_EEENS6_IJNS7_ILi128EEENS7_ILi96EEENS7_ILi192EEEEEELi192ENS_6half_tEfNS_4arch4Sm90ELb0ELb0ELb0ELb0ELb1ELb0ELb0ELb1ELb1ELb1ELb0ELb0EEENS1_21CollectiveEpilogueFwdINS6_IJSA_SC_SB_EEES9_SE_SG_Li256ELb0ELb1ELb0ELb0EEENS1_29StaticPersistentTileSchedulerILb0EEEEEEEEEvNT_6ParamsE --------------------------
	.section	.text._ZN7cutlass13device_kernelIN5flash11enable_sm90INS1_16FlashAttnFwdSm90INS1_25CollectiveMainloopFwdSm90ILi2EN4cute5tupleIJNS5_1CILi1EEES8_S8_EEENS6_IJNS7_ILi128EEENS7_ILi96EEENS7_ILi192EEEEEELi192ENS_6half_tEfNS_4arch4Sm90ELb0ELb0ELb0ELb0ELb1ELb0ELb0ELb1ELb1ELb1ELb0ELb0EEENS1_21CollectiveEpilogueFwdINS6_IJSA_SC_SB_EEES9_SE_SG_Li256ELb0ELb1ELb0ELb0EEENS1_29StaticPersistentTileSchedulerILb0EEEEEEEEEvNT_6ParamsE,"ax",@progbits
	.align	128
.text._ZN7cutlass13device_kernelIN5flash11enable_sm90INS1_16FlashAttnFwdSm90INS1_25CollectiveMainloopFwdSm90ILi2EN4cute5tupleIJNS5_1CILi1EEES8_S8_EEENS6_IJNS7_ILi128EEENS7_ILi96EEENS7_ILi192EEEEEELi192ENS_6half_tEfNS_4arch4Sm90ELb0ELb0ELb0ELb0ELb1ELb0ELb0ELb1ELb1ELb1ELb0ELb0EEENS1_21CollectiveEpilogueFwdINS6_IJSA_SC_SB_EEES9_SE_SG_Li256ELb0ELb1ELb0ELb0EEENS1_29StaticPersistentTileSchedulerILb0EEEEEEEEEvNT_6ParamsE:
        .type           _ZN7cutlass13device_kernelIN5flash11enable_sm90INS1_16FlashAttnFwdSm90INS1_25CollectiveMainloopFwdSm90ILi2EN4cute5tupleIJNS5_1CILi1EEES8_S8_EEENS6_IJNS7_ILi128EEENS7_ILi96EEENS7_ILi192EEEEEELi192ENS_6half_tEfNS_4arch4Sm90ELb0ELb0ELb0ELb0ELb1ELb0ELb0ELb1ELb1ELb1ELb0ELb0EEENS1_21CollectiveEpilogueFwdINS6_IJSA_SC_SB_EEES9_SE_SG_Li256ELb0ELb1ELb0ELb0EEENS1_29StaticPersistentTileSchedulerILb0EEEEEEEEEvNT_6ParamsE,@function
        .size           _ZN7cutlass13device_kernelIN5flash11enable_sm90INS1_16FlashAttnFwdSm90INS1_25CollectiveMainloopFwdSm90ILi2EN4cute5tupleIJNS5_1CILi1EEES8_S8_EEENS6_IJNS7_ILi128EEENS7_ILi96EEENS7_ILi192EEEEEELi192ENS_6half_tEfNS_4arch4Sm90ELb0ELb0ELb0ELb0ELb1ELb0ELb0ELb1ELb1ELb1ELb0ELb0EEENS1_21CollectiveEpilogueFwdINS6_IJSA_SC_SB_EEES9_SE_SG_Li256ELb0ELb1ELb0ELb0EEENS1_29StaticPersistentTileSchedulerILb0EEEEEEEEEvNT_6ParamsE,(.L_x_3232 - _ZN7cutlass13device_kernelIN5flash11enable_sm90INS1_16FlashAttnFwdSm90INS1_25CollectiveMainloopFwdSm90ILi2EN4cute5tupleIJNS5_1CILi1EEES8_S8_EEENS6_IJNS7_ILi128EEENS7_ILi96EEENS7_ILi192EEEEEELi192ENS_6half_tEfNS_4arch4Sm90ELb0ELb0ELb0ELb0ELb1ELb0ELb0ELb1ELb1ELb1ELb0ELb0EEENS1_21CollectiveEpilogueFwdINS6_IJSA_SC_SB_EEES9_SE_SG_Li256ELb0ELb1ELb0ELb0EEENS1_29StaticPersistentTileSchedulerILb0EEEEEEEEEvNT_6ParamsE)
        .other          _ZN7cutlass13device_kernelIN5flash11enable_sm90INS1_16FlashAttnFwdSm90INS1_25CollectiveMainloopFwdSm90ILi2EN4cute5tupleIJNS5_1CILi1EEES8_S8_EEENS6_IJNS7_ILi128EEENS7_ILi96EEENS7_ILi192EEEEEELi192ENS_6half_tEfNS_4arch4Sm90ELb0ELb0ELb0ELb0ELb1ELb0ELb0ELb1ELb1ELb1ELb0ELb0EEENS1_21CollectiveEpilogueFwdINS6_IJSA_SC_SB_EEES9_SE_SG_Li256ELb0ELb1ELb0ELb0EEENS1_29StaticPersistentTileSchedulerILb0EEEEEEEEEvNT_6ParamsE,@"STO_CUDA_ENTRY STV_DEFAULT"
_ZN7cutlass13device_kernelIN5flash11enable_sm90INS1_16FlashAttnFwdSm90INS1_25CollectiveMainloopFwdSm90ILi2EN4cute5tupleIJNS5_1CILi1EEES8_S8_EEENS6_IJNS7_ILi128EEENS7_ILi96EEENS7_ILi192EEEEEELi192ENS_6half_tEfNS_4arch4Sm90ELb0ELb0ELb0ELb0ELb1ELb0ELb0ELb1ELb1ELb1ELb0ELb0EEENS1_21CollectiveEpilogueFwdINS6_IJSA_SC_SB_EEES9_SE_SG_Li256ELb0ELb1ELb0ELb0EEENS1_29StaticPersistentTileSchedulerILb0EEEEEEEEEvNT_6ParamsE:
[----:B------:R-:W0:Y:S02]  /*0000*/  LDC R1, c[0x0][0x28] ;  /* 0x00000a00ff017b82 */ /* 0x000e240000000800 */
[----:B0-----:R-:W-:Y:S01]  /*0010*/  VIADD R1, R1, 0xfffffff8 ;  /* 0xfffffff801017836 */ /* 0x001fe20000000000 */
[----:B------:R-:W0:Y:S01]  /*0020*/  S2R R3, SR_TID.X ;  /* 0x0000000000037919 */ /* 0x000e220000002100 */
[----:B------:R-:W-:Y:S01]  /*0030*/  ELECT P0, URZ, PT ;  /* 0x00000000003f782f */ /* 0x000fe20003800000 */
[----:B------:R-:W-:Y:S01]  /*0040*/  UMOV UR4, 0x80 ;  /* 0x0000008000047882 */ /* 0x000fe20000000000 */
[----:B------:R-:W-:Y:S01]  /*0050*/  UMOV UR7, 0x100 ;  /* 0x0000010000077882 */ /* 0x000fe20000000000 */
[----:B0-----:R-:W-:-:S05]  /*0060*/  SHF.R.U32.HI R0, RZ, 0x5, R3 ;  /* 0x00000005ff007819 */ /* 0x001fca0000011603 */
[----:B------:R-:W0:Y:S02]  /*0070*/  SHFL.IDX PT, R2, R0, RZ, 0x1f ;  /* 0x00001fff00027589 */ /* 0x000e2400000e0000 */
[C---:B0-----:R-:W-:Y:S02]  /*0080*/  ISETP.NE.OR P0, PT, R2.reuse, RZ, !P0 ;  /* 0x000000ff0200720c */ /* 0x041fe40004705670 */
[----:B------:R-:W-:Y:S02]  /*0090*/  ISETP.NE.AND P1, PT, R2, RZ, PT ;  /* 0x000000ff0200720c */ /* 0x000fe40003f25270 */
[----:B------:R-:W-:-:S06]  /*00a0*/  SHF.R.U32.HI R2, RZ, 0x7, R3 ;  /* 0x00000007ff027819 */ /* 0x000fcc0000011603 */
[----:B------:R-:W0:Y:S03]  /*00b0*/  SHFL.IDX PT, R2, R2, RZ, 0x1f ;  /* 0x00001fff02027589 */ /* 0x000e2600000e0000 */
[----:B------:R-:W-:Y:S01]  /*00c0*/  VOTEU.ALL UP0, P0 ;  /* 0x00000000003f7886 */ /* 0x000fe20000000000 */
[----:B------:R-:W-:-:S04]  /*00d0*/  VOTEU.ALL UP1, P0 ;  /* 0x00000000003f7886 */ /* 0x000fc80000020000 */
[----:B------:R-:W1:Y:S01]  /*00e0*/  @!UP0 S2UR UR8, SR_CgaCtaId ;  /* 0x00000000000889c3 */ /* 0x000e620000008800 */
[----:B------:R-:W-:Y:S01]  /*00f0*/  @!UP0 UMOV UR6, 0x400 ;  /* 0x0000040000068882 */ /* 0x000fe20000000000 */
[----:B------:R-:W-:-:S04]  /*0100*/  @!UP0 UIADD3 UR4, -UR4, 0x100000, URZ ;  /* 0x0010000004048890 */ /* 0x000fc8000fffe13f */
[----:B------:R-:W-:Y:S02]  /*0110*/  @!UP0 USHF.L.U32 UR5, UR4, 0xb, URZ ;  /* 0x0000000b04058899 */ /* 0x000fe4000800063f */
[----:B------:R-:W-:Y:S02]  /*0120*/  @!UP0 USHF.L.U32 UR4, UR4, 0x1, URZ ;  /* 0x0000000104048899 */ /* 0x000fe4000800063f */
[----:B-1----:R-:W-:Y:S02]  /*0130*/  @!UP0 ULEA UR8, UR8, UR6, 0x18 ;  /* 0x0000000608088291 */ /* 0x002fe4000f8ec03f */
[----:B------:R-:W-:-:S04]  /*0140*/  @!UP0 UIADD3 UR6, -UR7, 0x100000, URZ ;  /* 0x0010000007068890 */ /* 0x000fc8000fffe13f */
[----:B------:R-:W-:Y:S02]  /*0150*/  @!UP0 USHF.L.U32 UR7, UR6, 0xb, URZ ;  /* 0x0000000b06078899 */ /* 0x000fe4000800063f */
[----:B------:R-:W-:Y:S01]  /*0160*/  @!UP0 USHF.L.U32 UR6, UR6, 0x1, URZ ;  /* 0x0000000106068899 */ /* 0x000fe2000800063f */
[----:B------:R-:W-:-:S05]  /*0170*/  VOTEU.ALL UP0, P0 ;  /* 0x00000000003f7886 */ /* 0x000fca0000000000 */
[----:B------:R1:W2:Y:S06]  /*0180*/  @!UP0 SYNCS.EXCH.64 URZ, [UR8+0x30800], UR4 ;  /* 0x03080004083f85b2 */ /* 0x0002ac0008000100 */
[----:B------:R1:W3:Y:S02]  /*0190*/  @!UP1 SYNCS.EXCH.64 URZ, [UR8+0x30820], UR6 ;  /* 0x03082006083f95b2 */ /* 0x0002e40008000100 */
[----:B01----:R-:W-:Y:S05]  /*01a0*/  @P1 BRA `(.L_x_0) ;  /* 0x0000000000481947 */ /* 0x003fea0003800000 */
[----:B------:R-:W0:Y:S01]  /*01b0*/  S2UR UR5, SR_CgaCtaId ;  /* 0x00000000000579c3 */ /* 0x000e220000008800 */
[----:B------:R-:W-:Y:S01]  /*01c0*/  UMOV UR4, 0x400 ;  /* 0x0000040000047882 */ /* 0x000fe20000000000 */
[----:B------:R-:W-:Y:S01]  /*01d0*/  UMOV UR6, 0x80 ;  /* 0x0000008000067882 */ /* 0x000fe20000000000 */
[----:B------:R-:W-:Y:S01]  /*01e0*/  UMOV UR7, 0x100 ;  /* 0x0000010000077882 */ /* 0x000fe20000000000 */
[----:B------:R-:W-:Y:S01]  /*01f0*/  ELECT P0, URZ, PT ;  /* 0x00000000003f782f */ /* 0x000fe20003800000 */
[----:B0-----:R-:W-:Y:S02]  /*0200*/  ULEA UR8, UR5, UR4, 0x18 ;  /* 0x0000000405087291 */ /* 0x001fe4000f8ec03f */
[----:B------:R-:W-:-:S04]  /*0210*/  UIADD3 UR4, -UR6, 0x100000, URZ ;  /* 0x0010000006047890 */ /* 0x000fc8000fffe13f */
[----:B------:R-:W-:Y:S02]  /*0220*/  USHF.L.U32 UR5, UR4, 0xb, URZ ;  /* 0x0000000b04057899 */ /* 0x000fe4000800063f */
[----:B------:R-:W-:Y:S02]  /*0230*/  USHF.L.U32 UR4, UR4, 0x1, URZ ;  /* 0x0000000104047899 */ /* 0x000fe4000800063f */
[----:B------:R-:W-:-:S04]  /*0240*/  UIADD3 UR6, -UR7, 0x100000, URZ ;  /* 0x0010000007067890 */ /* 0x000fc8000fffe13f */
[----:B------:R-:W-:Y:S02]  /*0250*/  USHF.L.U32 UR7, UR6, 0xb, URZ ;  /* 0x0000000b06077899 */ /* 0x000fe4000800063f */
[----:B------:R-:W-:Y:S01]  /*0260*/  USHF.L.U32 UR6, UR6, 0x1, URZ ;  /* 0x0000000106067899 */ /* 0x000fe2000800063f */
[----:B------:R-:W0:Y:S03]  /*0270*/  FENCE.VIEW.ASYNC.S ;  /* 0x00000000000073c6 */ /* 0x000e260000000000 */
[----:B0-----:R0:W1:Y:S08]  /*0280*/  SYNCS.EXCH.64 URZ, [UR8+0x30830], UR4 ;  /* 0x03083004083f75b2 */ /* 0x0010700008000100 */
[----:B------:R0:W4:Y:S01]  /*0290*/  SYNCS.EXCH.64 URZ, [UR8+0x30840], UR6 ;  /* 0x03084006083f75b2 */ /* 0x0001220008000100 */
[----:B------:R0:W0:Y:S01]  /*02a0*/  SYNCS.EXCH.64 URZ, [UR8+0x30838], UR4 ;  /* 0x03083804083f75b2 */ /* 0x0000220008000100 */
[----:B------:R0:W0:Y:S01]  /*02b0*/  SYNCS.EXCH.64 URZ, [UR8+0x30848], UR6 ;  /* 0x03084806083f75b2 */ /* 0x0000220008000100 */
[----:B------:R-:W-:Y:S01]  /*02c0*/  NOP ;  /* 0x0000000000007918 */ /* 0x000fe20000000000 */
.L_x_0:
[----:B------:R-:W5:Y:S01]  /*02d0*/  SHFL.IDX PT, R4, R0, RZ, 0x1f ;  /* 0x00001fff00047589 */ /* 0x000f6200000e0000 */
[----:B------:R-:W-:Y:S01]  /*02e0*/  NOP ;  /* 0x0000000000007918 */ /* 0x000fe20000000000 */
[----:B-----5:R-:W-:-:S13]  /*02f0*/  ISETP.NE.AND P0, PT, R4, RZ, PT ;  /* 0x000000ff0400720c */ /* 0x020fda0003f05270 */
[----:B------:R-:W-:Y:S05]  /*0300*/  @P0 BRA `(.L_x_1) ;  /* 0x0000000000480947 */ /* 0x000fea0003800000 */
[----:B0-----:R-:W0:Y:S01]  /*0310*/  S2UR UR5, SR_CgaCtaId ;  /* 0x00000000000579c3 */ /* 0x001e220000008800 */
        /* <DEDUP_REMOVED lines=12> */
[----:B0-----:R0:W0:Y:S08]  /*03e0*/  SYNCS.EXCH.64 URZ, [UR8+0x30850], UR4 ;  /* 0x03085004083f75b2 */ /* 0x0010300008000100 */
[----:B------:R0:W0:Y:S01]  /*03f0*/  SYNCS.EXCH.64 URZ, [UR8+0x30860], UR6 ;  /* 0x03086006083f75b2 */ /* 0x0000220008000100 */
[----:B------:R0:W0:Y:S01]  /*0400*/  SYNCS.EXCH.64 URZ, [UR8+0x30858], UR4 ;  /* 0x03085804083f75b2 */ /* 0x0000220008000100 */
[----:B------:R0:W0:Y:S01]  /*0410*/  SYNCS.EXCH.64 URZ, [UR8+0x30868], UR6 ;  /* 0x03086806083f75b2 */ /* 0x0000220008000100 */
[----:B------:R-:W-:Y:S01]  /*0420*/  NOP ;  /* 0x0000000000007918 */ /* 0x000fe20000000000 */
.L_x_1:
[----:B------:R-:W5:Y:S01]  /*0430*/  SHFL.IDX PT, R4, R0, RZ, 0x1f ;  /* 0x00001fff00047589 */ /* 0x000f6200000e0000 */
[----:B------:R-:W-:Y:S01]  /*0440*/  NOP ;  /* 0x0000000000007918 */ /* 0x000fe20000000000 */
[----:B-----5:R-:W-:-:S13]  /*0450*/  ISETP.NE.AND P0, PT, R4, RZ, PT ;  /* 0x000000ff0400720c */ /* 0x020fda0003f05270 */
[----:B------:R-:W-:Y:S05]  /*0460*/  @P0 BRA `(.L_x_2) ;  /* 0x0000000000380947 */ /* 0x000fea0003800000 */
[----:B0-----:R-:W0:Y:S01]  /*0470*/  S2UR UR5, SR_CgaCtaId ;  /* 0x00000000000579c3 */ /* 0x001e220000008800 */
[----:B------:R-:W-:Y:S01]  /*0480*/  UMOV UR4, 0x400 ;  /* 0x0000040000047882 */ /* 0x000fe20000000000 */
[----:B------:R-:W-:Y:S01]  /*0490*/  UMOV UR7, 0x80 ;  /* 0x0000008000077882 */ /* 0x000fe20000000000 */
[----:B------:R-:W-:Y:S01]  /*04a0*/  ELECT P0, URZ, PT ;  /* 0x00000000003f782f */ /* 0x000fe20003800000 */
[----:B0-----:R-:W-:Y:S02]  /*04b0*/  ULEA UR6, UR5, UR4, 0x18 ;  /* 0x0000000405067291 */ /* 0x001fe4000f8ec03f */
[----:B------:R-:W-:-:S04]  /*04c0*/  UIADD3 UR4, -UR7, 0x100000, URZ ;  /* 0x0010000007047890 */ /* 0x000fc8000fffe13f */
[----:B------:R-:W-:Y:S02]  /*04d0*/  USHF.L.U32 UR5, UR4, 0xb, URZ ;  /* 0x0000000b04057899 */ /* 0x000fe4000800063f */
[----:B------:R-:W-:Y:S01]  /*04e0*/  USHF.L.U32 UR4, UR4, 0x1, URZ ;  /* 0x0000000104047899 */ /* 0x000fe2000800063f */
[----:B------:R-:W0:Y:S11]  /*04f0*/  FENCE.VIEW.ASYNC.S ;  /* 0x00000000000073c6 */ /* 0x000e360000000000 */
[----:B0-----:R0:W0:Y:S01]  /*0500*/  SYNCS.EXCH.64 URZ, [UR6+0x30870], UR4 ;  /* 0x03087004063f75b2 */ /* 0x0010220008000100 */
[----:B------:R0:W0:Y:S01]  /*0510*/  SYNCS.EXCH.64 URZ, [UR6+0x30880], UR4 ;  /* 0x03088004063f75b2 */ /* 0x0000220008000100 */
[----:B------:R0:W0:Y:S01]  /*0520*/  SYNCS.EXCH.64 URZ, [UR6+0x30878], UR4 ;  /* 0x03087804063f75b2 */ /* 0x0000220008000100 */
[----:B------:R0:W0:Y:S01]  /*0530*/  SYNCS.EXCH.64 URZ, [UR6+0x30888], UR4 ;  /* 0x03088804063f75b2 */ /* 0x0000220008000100 */
[----:B------:R-:W-:Y:S01]  /*0540*/  NOP ;  /* 0x0000000000007918 */ /* 0x000fe20000000000 */
.L_x_2:
        /* <DEDUP_REMOVED lines=22> */
.L_x_3:
[----:B------:R-:W5:Y:S01]  /*06b0*/  SHFL.IDX PT, R4, R0, RZ, 0x1f ;  /* 0x00001fff00047589 */ /* 0x000f6200000e0000 */
[----:B------:R-:W-:Y:S01]  /*06c0*/  R2UR UR9, R2 ;  /* 0x00000000020972ca */ /* 0x000fe200000e0000 */
        /* <DEDUP_REMOVED lines=21> */
.L_x_4:
[----:B------:R-:W-:Y:S01]  /*0820*/  UISETP.NE.AND UP0, UPT, UR9, URZ, UPT ;  /* 0x0000003f0900728c */ /* 0x000fe2000bf05270 */
[----:B------:R-:W-:Y:S01]  /*0830*/  NOP ;  /* 0x0000000000007918 */ /* 0x000fe20000000000 */
[----:B0-----:R-:W-:Y:S01]  /*0840*/  UMOV UR4, 0x1 ;  /* 0x0000000100047882 */ /* 0x001fe20000000000 */
[----:B------:R-:W-:Y:S01]  /*0850*/  ULDC.64 UR36, c[0x0][0x208] ;  /* 0x0000820000247ab9 */ /* 0x000fe20000000a00 */
[----:B------:R-:W-:Y:S01]  /*0860*/  USEL UR4, UR4, 0x2, !UP0 ;  /* 0x0000000204047887 */ /* 0x000fe2000c000000 */
[----:B-1234-:R-:W-:Y:S01]  /*0870*/  BAR.SYNC.DEFER_BLOCKING 0x0 ;  /* 0x0000000000007b1d */ /* 0x01efe20000010000 */
[----:B------:R-:W-:-:S04]  /*0880*/  PLOP3.LUT P0, PT, PT, PT, UP0, 0x80, 0x0 ;  /* 0x000000000000781c */ /* 0x000fc80003f0f008 */
[----:B------:R-:W-:-:S05]  /*0890*/  IMAD.U32 R2, RZ, RZ, UR4 ;  /* 0x00000004ff027e24 */ /* 0x000fca000f8e00ff */
[----:B------:R0:W-:Y:S04]  /*08a0*/  STL [R1+0x4], R2 ;  /* 0x0000040201007387 */ /* 0x0001e80000100800 */
[----:B------:R-:W-:Y:S05]  /*08b0*/  @!P0 BRA `(.L_x_5) ;  /* 0x00000074002c8947 */ /* 0x000fea0003800000 */
.L_x_6:
[----:B------:R-:W-:-:S08]  /*08c0*/  NOP ;  /* 0x0000000000007918 */ /* 0x000fd00000000000 */
[----:B------:R-:W1:Y:S02]  /*08d0*/  USETMAXREG.TRY_ALLOC.CTAPOOL UP0, 0xe8 ;  /* 0x000000e8000079c8 */ /* 0x000e640008000600 */
[----:B-1----:R-:W-:-:S13]  /*08e0*/  PLOP3.LUT P0, PT, PT, PT, UP0, 0x80, 0x0 ;  /* 0x000000000000781c */ /* 0x002fda0003f0f008 */
[----:B------:R-:W-:Y:S05]  /*08f0*/  @!P0 BRA `(.L_x_6) ;  /* 0xfffffffc00f08947 */ /* 0x000fea000383ffff */
[----:B------:R-:W1:Y:S08]  /*0900*/  S2UR UR61, SR_CTAID.X ;  /* 0x00000000003d79c3 */ /* 0x000e700000002500 */
[----:B------:R-:W-:Y:S08]  /*0910*/  BAR.ARV 0x8, 0x180 ;  /* 0x0206000000007b1d */ /* 0x000ff00000002000 */
[----:B------:R-:W1:Y:S02]  /*0920*/  LDC R0, c[0x0][0xc34] ;  /* 0x00030d00ff007b82 */ /* 0x000e640000000800 */
[----:B-1----:R-:W-:-:S13]  /*0930*/  ISETP.LE.AND P0, PT, R0, UR61, PT ;  /* 0x0000003d00007c0c */ /* 0x002fda000bf03270 */
[----:B------:R-:W-:Y:S05]  /*0940*/  @P0 EXIT ;  /* 0x000000000000094d */ /* 0x000fea0003800000 */
[----:B0-----:R-:W2:Y:S01]  /*0950*/  LDL R2, [R1+0x4] ;  /* 0x0000040001027983 */ /* 0x001ea20000100800 */
[----:B------:R-:W-:Y:S01]  /*0960*/  VIADD R19, R3, 0xffffff80 ;  /* 0xffffff8003137836 */ /* 0x000fe20000000000 */
[----:B------:R-:W-:Y:S01]  /*0970*/  UMOV UR39, URZ ;  /* 0x0000003f00277c82 */ /* 0x000fe20008000000 */
[----:B------:R-:W-:Y:S01]  /*0980*/  IMAD.MOV.U32 R198, RZ, RZ, -0x2 ;  /* 0xfffffffeffc67424 */ /* 0x000fe200078e00ff */
[----:B------:R-:W-:Y:S02]  /*0990*/  UMOV UR38, URZ ;  /* 0x0000003f00267c82 */ /* 0x000fe40008000000 */
[----:B------:R-:W-:-:S04]  /*09a0*/  SHF.R.S32.HI R0, RZ, 0x1f, R19 ;  /* 0x0000001fff007819 */ /* 0x000fc80000011413 */
[CC--:B------:R-:W-:Y:S02]  /*09b0*/  LEA.HI R3, R0.reuse, R19.reuse, RZ, 0x7 ;  /* 0x0000001300037211 */ /* 0x0c0fe400078f38ff */
[CC--:B------:R-:W-:Y:S02]  /*09c0*/  LEA.HI R4, R0.reuse, R19.reuse, RZ, 0x5 ;  /* 0x0000001300047211 */ /* 0x0c0fe400078f28ff */
[----:B------:R-:W-:Y:S02]  /*09d0*/  LOP3.LUT R192, R3, 0xffffff80, RZ, 0xc0, !PT ;  /* 0xffffff8003c07812 */ /* 0x000fe400078ec0ff */
[CC--:B------:R-:W-:Y:S02]  /*09e0*/  LEA.HI R7, R0.reuse, R19.reuse, RZ, 0x2 ;  /* 0x0000001300077211 */ /* 0x0c0fe400078f10ff */
[----:B------:R-:W-:Y:S01]  /*09f0*/  LEA.HI R22, R0, R19, RZ, 0x3 ;  /* 0x0000001300167211 */ /* 0x000fe200078f18ff */
[----:B------:R-:W-:Y:S01]  /*0a00*/  IMAD.IADD R192, R19, 0x1, -R192 ;  /* 0x0000000113c07824 */ /* 0x000fe200078e0ac0 */
[----:B------:R-:W-:-:S02]  /*0a10*/  SHF.L.U32 R6, R4, 0x5, RZ ;  /* 0x0000000504067819 */ /* 0x000fc400000006ff */
[----:B------:R-:W-:Y:S02]  /*0a20*/  LOP3.LUT R10, R7, 0xfffffffc, RZ, 0xc0, !PT ;  /* 0xfffffffc070a7812 */ /* 0x000fe400078ec0ff */
[----:B------:R-:W-:Y:S02]  /*0a30*/  SHF.R.S32.HI R5, RZ, 0x1f, R192 ;  /* 0x0000001fff057819 */ /* 0x000fe400000114c0 */
[----:B------:R-:W-:Y:S01]  /*0a40*/  LOP3.LUT R9, R6, 0xfffffc00, RZ, 0xc0, !PT ;  /* 0xfffffc0006097812 */ /* 0x000fe200078ec0ff */
[----:B------:R-:W-:Y:S01]  /*0a50*/  IMAD.IADD R10, R19, 0x1, -R10 ;  /* 0x00000001130a7824 */ /* 0x000fe200078e0a0a */
[----:B------:R-:W-:Y:S02]  /*0a60*/  SHF.R.S32.HI R194, RZ, 0x7, R3 ;  /* 0x00000007ffc27819 */ /* 0x000fe40000011403 */
[----:B------:R-:W-:Y:S02]  /*0a70*/  LOP3.LUT R12, R22, 0xfffffff8, RZ, 0xc0, !PT ;  /* 0xfffffff8160c7812 */ /* 0x000fe400078ec0ff */
[----:B------:R-:W-:-:S02]  /*0a80*/  LEA.HI R3, R3, R194, RZ, 0x1 ;  /* 0x000000c203037211 */ /* 0x000fc400078f08ff */
[----:B------:R-:W-:Y:S02]  /*0a90*/  LEA.HI R6, R10, R10, RZ, 0x1 ;  /* 0x0000000a0a067211 */ /* 0x000fe400078f08ff */
[----:B------:R-:W-:Y:S02]  /*0aa0*/  LOP3.LUT R3, R3, 0x3fffffe, RZ, 0xc0, !PT ;  /* 0x03fffffe03037812 */ /* 0x000fe400078ec0ff */
[----:B------:R-:W-:-:S03]  /*0ab0*/  SHF.R.S32.HI R22, RZ, 0x3, R22 ;  /* 0x00000003ff167819 */ /* 0x000fc60000011416 */
[----:B------:R-:W-:Y:S01]  /*0ac0*/  IMAD.IADD R3, R194, 0x1, -R3 ;  /* 0x00000001c2037824 */ /* 0x000fe200078e0a03 */
[----:B--2---:R-:W-:Y:S02]  /*0ad0*/  R2UR UR4, R2 ;  /* 0x00000000020472ca */ /* 0x004fe400000e0000 */
[----:B------:R-:W-:Y:S02]  /*0ae0*/  LEA.HI R2, R0, R19, RZ, 0x4 ;  /* 0x0000001300027211 */ /* 0x000fe400078f20ff */
[----:B------:R-:W-:Y:S02]  /*0af0*/  LEA.HI R0, R5, R192, RZ, 0x2 ;  /* 0x000000c005007211 */ /* 0x000fe400078f10ff */
[----:B------:R-:W-:Y:S02]  /*0b00*/  LOP3.LUT R4, R2, 0x3fffff0, RZ, 0xc0, !PT ;  /* 0x03fffff002047812 */ /* 0x000fe400078ec0ff */
[--C-:B------:R-:W-:Y:S02]  /*0b10*/  SHF.R.S32.HI R8, RZ, 0x2, R0.reuse ;  /* 0x00000002ff087819 */ /* 0x100fe40000011400 */
[----:B------:R-:W-:Y:S01]  /*0b20*/  SHF.R.S32.HI R11, RZ, 0x1f, R0 ;  /* 0x0000001fff0b7819 */ /* 0x000fe20000011400 */
[C---:B------:R-:W-:Y:S01]  /*0b30*/  IMAD.IADD R4, R19.reuse, 0x1, -R4 ;  /* 0x0000000113047824 */ /* 0x040fe200078e0a04 */
[----:B------:R-:W-:Y:S01]  /*0b40*/  SHF.R.S32.HI R7, RZ, 0x4, R2 ;  /* 0x00000004ff077819 */ /* 0x000fe20000011402 */
[----:B------:R-:W-:Y:S01]  /*0b50*/  IMAD.IADD R19, R19, 0x1, -R12 ;  /* 0x0000000113137824 */ /* 0x000fe200078e0a0c */
[----:B------:R-:W-:Y:S01]  /*0b60*/  LEA.HI R11, R11, R8, RZ, 0x3 ;  /* 0x000000080b0b7211 */ /* 0x000fe200078f18ff */
[----:B------:R-:W-:Y:S01]  /*0b70*/  IMAD R9, R4, 0x40, R9 ;  /* 0x0000004004097824 */ /* 0x000fe200078e0209 */
[----:B------:R-:W-:Y:S01]  /*0b80*/  LEA.HI R4, R5, R192, RZ, 0x5 ;  /* 0x000000c005047211 */ /* 0x000fe200078f28ff */
[----:B------:R-:W-:Y:S01]  /*0b90*/  IMAD.SHL.U32 R16, R19, 0x8, RZ ;  /* 0x0000000813107824 */ /* 0x000fe200078e00ff */
[----:B------:R-:W-:Y:S01]  /*0ba0*/  LOP3.LUT R11, R11, 0xfffffff8, RZ, 0xc0, !PT ;  /* 0xfffffff80b0b7812 */ /* 0x000fe200078ec0ff */
[----:B------:R-:W-:Y:S01]  /*0bb0*/  ULOP3.LUT UR4, UR4, 0x1, URZ, 0xfc, !UPT ;  /* 0x0000000104047892 */ /* 0x000fe2000f8efc3f */
[----:B------:R-:W-:Y:S01]  /*0bc0*/  LEA.HI R2, R2, R7, RZ, 0x1 ;  /* 0x0000000702027211 */ /* 0x000fe200078f08ff */
[----:B------:R-:W-:Y:S01]  /*0bd0*/  VIADD R18, R16, 0x40 ;  /* 0x0000004010127836 */ /* 0x000fe20000000000 */
[----:B------:R-:W-:Y:S01]  /*0be0*/  SHF.R.S32.HI R4, RZ, 0x5, R4 ;  /* 0x00000005ff047819 */ /* 0x000fe20000011404 */
[----:B------:R-:W-:Y:S01]  /*0bf0*/  IMAD.IADD R11, R8, 0x1, -R11 ;  /* 0x00000001080b7824 */ /* 0x000fe200078e0a0b */
[----:B------:R-:W-:Y:S01]  /*0c00*/  LOP3.LUT R2, R2, 0x1ffffffe, RZ, 0xc0, !PT ;  /* 0x1ffffffe02027812 */ /* 0x000fe200078ec0ff */
[----:B------:R-:W-:Y:S01]  /*0c10*/  VIADD R17, R16, 0x80 ;  /* 0x0000008010117836 */ /* 0x000fe20000000000 */
[----:B------:R-:W-:Y:S01]  /*0c20*/  LOP3.LUT R5, R0, 0x7ffffffc, RZ, 0xc0, !PT ;  /* 0x7ffffffc00057812 */ /* 0x000fe200078ec0ff */
[----:B------:R-:W-:Y:S01]  /*0c30*/  IMAD R4, R4, 0x10, R11 ;  /* 0x0000001004047824 */ /* 0x000fe200078e020b */
[----:B------:R-:W-:Y:S01]  /*0c40*/  IADD3 R2, R7, -R2, RZ ;  /* 0x8000000207027210 */ /* 0x000fe20007ffe0ff */
[----:B------:R-:W-:Y:S01]  /*0c50*/  IMAD.U32 R199, RZ, RZ, UR4 ;  /* 0x00000004ffc77e24 */ /* 0x000fe2000f8e00ff */
[----:B------:R-:W-:Y:S01]  /*0c60*/  LOP3.LUT R7, R6, 0x1ffffffe, RZ, 0xc0, !PT ;  /* 0x1ffffffe06077812 */ /* 0x000fe200078ec0ff */
[----:B------:R-:W-:Y:S01]  /*0c70*/  IMAD.IADD R5, R192, 0x1, -R5 ;  /* 0x00000001c0057824 */ /* 0x000fe200078e0a05 */
[----:B------:R-:W-:Y:S01]  /*0c80*/  LEA R195, R3, R4, 0x6 ;  /* 0x0000000403c37211 */ /* 0x000fe200078e30ff */
[----:B------:R-:W-:Y:S01]  /*0c90*/  UMOV UR4, URZ ;  /* 0x0000003f00047c82 */ /* 0x000fe20008000000 */
[----:B------:R-:W-:Y:S01]  /*0ca0*/  IADD3 R196, R10, -R7, RZ ;  /* 0x800000070ac47210 */ /* 0x000fe20007ffe0ff */
[----:B------:R-:W-:Y:S01]  /*0cb0*/  IMAD R197, R2, 0x8, R9 ;  /* 0x0000000802c57824 */ /* 0x000fe200078e0209 */
[----:B------:R-:W-:Y:S01]  /*0cc0*/  SHF.R.S32.HI R201, RZ, 0x1f, R18 ;  /* 0x0000001fffc97819 */ /* 0x000fe20000011412 */
[----:B------:R-:W-:Y:S01]  /*0cd0*/  IMAD R198, R5, R198, 0x60 ;  /* 0x0000006005c67424 */ /* 0x000fe200078e02c6 */
[----:B------:R-:W-:Y:S01]  /*0ce0*/  MOV R23, UR4 ;  /* 0x0000000400177c02 */ /* 0x000fe20008000f00 */
[----:B------:R-:W-:Y:S01]  /*0cf0*/  IMAD R196, R196, 0x8, R195 ;  /* 0x00000008c4c47824 */ /* 0x000fe200078e02c3 */
[----:B------:R-:W-:-:S07]  /*0d00*/  SHF.R.S32.HI R200, RZ, 0x1f, R17 ;  /* 0x0000001fffc87819 */ /* 0x000fce0000011411 */
.L_x_39:
[----:B0-----:R-:W0:Y:S01]  /*0d10*/  SHFL.IDX PT, R0, R194, RZ, 0x1f ;  /* 0x00001fffc2007589 */ /* 0x001e2200000e0000 */
[----:B-1----:R-:W1:Y:S01]  /*0d20*/  S2UR UR42, SR_CgaCtaId ;  /* 0x00000000002a79c3 */ /* 0x002e620000008800 */
[----:B------:R-:W-:Y:S01]  /*0d30*/  ULDC.64 UR6, c[0x0][0x418] ;  /* 0x0001060000067ab9 */ /* 0x000fe20000000a00 */
[----:B------:R-:W-:Y:S01]  /*0d40*/  ULDC UR4, c[0x0][0xc38] ;  /* 0x00030e0000047ab9 */ /* 0x000fe20000000800 */
[----:B------:R-:W-:Y:S02]  /*0d50*/  UISETP.NE.U32.AND UP0, UPT, UR6, URZ, UPT ;  /* 0x0000003f0600728c */ /* 0x000fe4000bf05070 */
[----:B------:R-:W-:Y:S01]  /*0d60*/  UISETP.NE.AND UP1, UPT, UR4, 0x1, UPT ;  /* 0x000000010400788c */ /* 0x000fe2000bf25270 */
[----:B------:R-:W-:Y:S02]  /*0d70*/  UMOV UR43, 0x400 ;  /* 0x00000400002b7882 */ /* 0x000fe40000000000 */
[----:B------:R-:W-:Y:S01]  /*0d80*/  ULDC UR4, c[0x0][0xc44] ;  /* 0x0003110000047ab9 */ /* 0x000fe20000000800 */
[----:B------:R-:W-:-:S02]  /*0d90*/  UISETP.NE.AND.EX UP0, UPT, UR7, URZ, UPT, UP0 ;  /* 0x0000003f0700728c */ /* 0x000fc4000bf05300 */
[----:B------:R-:W-:Y:S01]  /*0da0*/  UISETP.NE.AND UP2, UPT, UR4, 0x1, UPT ;  /* 0x000000010400788c */ /* 0x000fe2000bf45270 */
[----:B------:R-:W-:Y:S01]  /*0db0*/  ULDC UR40, c[0x0][0x424] ;  /* 0x0001090000287ab9 */ /* 0x000fe20000000800 */
[----:B------:R-:W-:Y:S01]  /*0dc0*/  ULDC UR10, c[0x0][0x2f0] ;  /* 0x0000bc00000a7ab9 */ /* 0x000fe20000000800 */
[----:B------:R-:W-:Y:S02]  /*0dd0*/  USEL UR40, UR40, 0x1, UP0 ;  /* 0x0000000128287887 */ /* 0x000fe40008000000 */
[----:B------:R-:W-:Y:S01]  /*0de0*/  @UP1 ULDC UR4, c[0x0][0xc3c] ;  /* 0x00030f0000041ab9 */ /* 0x000fe20000000800 */
[----:B------:R-:W-:Y:S01]  /*0df0*/  @UP1 ULDC UR12, c[0x0][0xc40] ;  /* 0x00031000000c1ab9 */ /* 0x000fe20000000800 */
[----:B------:R-:W-:Y:S02]  /*0e00*/  UIMAD.WIDE.U32 UR4, UR61, UR4, URZ ;  /* 0x000000043d0472a5 */ /* 0x000fe4000f8e003f */
[----:B------:R-:W-:Y:S01]  /*0e10*/  UIMAD UR40, UR40, UR10, URZ ;  /* 0x0000000a282872a4 */ /* 0x000fe2000f8e023f */
[----:B0-----:R-:W-:Y:S01]  /*0e20*/  R2UR UR6, R0 ;  /* 0x00000000000672ca */ /* 0x001fe200000e0000 */
[----:B-1----:R-:W-:Y:S01]  /*0e30*/  ULEA UR43, UR42, UR43, 0x18 ;  /* 0x0000002b2a2b7291 */ /* 0x002fe2000f8ec03f */
[----:B------:R-:W-:Y:S01]  /*0e40*/  UMOV UR13, UR61 ;  /* 0x0000003d000d7c82 */ /* 0x000fe20008000000 */
[----:B------:R-:W-:-:S02]  /*0e50*/  @UP1 USHF.R.U32.HI UR13, URZ, UR12, UR5 ;  /* 0x0000000c3f0d1299 */ /* 0x000fc40008011605 */
[----:B------:R-:W-:Y:S01]  /*0e60*/  UIADD3 UR11, UR43, 0x12400, URZ ;  /* 0x000124002b0b7890 */ /* 0x000fe2000fffe03f */
[----:B------:R-:W-:-:S03]  /*0e70*/  @UP2 ULDC.64 UR8, c[0x0][0xc48] ;  /* 0x0003120000082ab9 */ /* 0x000fc60000000a00 */
[----:B------:R-:W-:Y:S01]  /*0e80*/  ULOP3.LUT UP0, URZ, UR11, 0x1bf, URZ, 0xc0, !UPT ;  /* 0x000001bf0b3f7892 */ /* 0x000fe2000f80c03f */
[----:B------:R-:W-:Y:S01]  /*0e90*/  IMAD.U32 R193, RZ, RZ, UR13 ;  /* 0x0000000dffc17e24 */ /* 0x000fe2000f8e00ff */
[----:B------:R-:W-:Y:S02]  /*0ea0*/  UIMAD.WIDE.U32 UR4, UR13, UR8, URZ ;  /* 0x000000080d0472a5 */ /* 0x000fe4000f8e003f */
[----:B------:R-:W-:Y:S02]  /*0eb0*/  ULEA.HI UR7, UR6, UR6, URZ, 0x1 ;  /* 0x0000000606077291 */ /* 0x000fe4000f8f083f */
[----:B------:R-:W-:Y:S01]  /*0ec0*/  PLOP3.LUT P0, PT, PT, PT, UP0, 0x80, 0x0 ;  /* 0x000000000000781c */ /* 0x000fe20003f0f008 */
[----:B------:R-:W-:Y:S01]  /*0ed0*/  UMOV UR60, UR13 ;  /* 0x0000000d003c7c82 */ /* 0x000fe20008000000 */
[----:B------:R-:W-:Y:S02]  /*0ee0*/  ULOP3.LUT UR7, UR7, 0x1e, URZ, 0xc0, !UPT ;  /* 0x0000001e07077892 */ /* 0x000fe4000f8ec03f */
[----:B------:R-:W-:-:S02]  /*0ef0*/  @UP2 USHF.R.U32.HI UR60, URZ, UR9, UR5 ;  /* 0x000000093f3c2299 */ /* 0x000fc40008011605 */
[----:B------:R-:W-:Y:S02]  /*0f00*/  UIADD3 UR7, UR6, -UR7, URZ ;  /* 0x8000000706077290 */ /* 0x000fe4000fffe03f */
[----:B------:R-:W-:Y:S02]  /*0f10*/  UIADD3 UR6, UR40, 0x5f, URZ ;  /* 0x0000005f28067890 */ /* 0x000fe4000fffe03f */
[----:B------:R-:W-:Y:S02]  /*0f20*/  ULEA UR8, UR7, UR11, 0xd ;  /* 0x0000000b07087291 */ /* 0x000fe4000f8e683f */
[----:B------:R-:W-:Y:S02]  /*0f30*/  UIMAD.WIDE UR6, UR6, 0x2aaaaaab, URZ ;  /* 0x2aaaaaab060678a5 */ /* 0x000fe4000f8e023f */
[----:B------:R-:W-:Y:S02]  /*0f40*/  USHF.R.U32.HI UR8, URZ, 0x4, UR8 ;  /* 0x000000043f087899 */ /* 0x000fe40008011608 */
[----:B------:R-:W-:-:S02]  /*0f50*/  USHF.R.U32.HI UR41, URZ, 0x1f, UR7 ;  /* 0x0000001f3f297899 */ /* 0x000fc40008011607 */
[----:B------:R-:W-:Y:S02]  /*0f60*/  ULOP3.LUT UR44, UR8, 0x3fff, URZ, 0xc0, !UPT ;  /* 0x00003fff082c7892 */ /* 0x000fe4000f8ec03f */
[----:B------:R-:W-:Y:S01]  /*0f70*/  ULEA.HI.SX32 UR41, UR7, UR41, 0x1c ;  /* 0x0000002907297291 */ /* 0x000fe2000f8fe23f */
[----:B--234-:R-:W-:Y:S11]  /*0f80*/  @!P0 BRA `(.L_x_7) ;  /* 0x0000000000408947 */ /* 0x01cff60003800000 */
[----:B------:R-:W-:Y:S01]  /*0f90*/  MOV R0, 0x0 ;  /* 0x0000000000007802 */ /* 0x000fe20000000f00 */
[----:B------:R-:W-:Y:S01]  /*0fa0*/  ULDC.64 UR4, c[0x4][0x88] ;  /* 0x0100220000047ab9 */ /* 0x000fe20000000a00 */
[----:B------:R-:W-:Y:S01]  /*0fb0*/  ULDC.64 UR6, c[0x4][0x28] ;  /* 0x01000a0000067ab9 */ /* 0x000fe20000000a00 */
[----:B------:R-:W-:Y:S01]  /*0fc0*/  IMAD.U32 R4, RZ, RZ, UR4 ;  /* 0x00000004ff047e24 */ /* 0x000fe2000f8e00ff */
[----:B------:R0:W1:Y:S01]  /*0fd0*/  LDC.64 R2, c[0x4][R0] ;  /* 0x0100000000027b82 */ /* 0x0000620000000a00 */
[----:B------:R-:W-:Y:S01]  /*0fe0*/  MOV R5, UR5 ;  /* 0x0000000500057c02 */ /* 0x000fe20008000f00 */
[----:B------:R-:W-:Y:S01]  /*0ff0*/  ULDC.64 UR4, c[0x4][0x90] ;  /* 0x0100240000047ab9 */ /* 0x000fe20000000a00 */
[----:B------:R-:W-:Y:S01]  /*1000*/  IMAD.U32 R10, RZ, RZ, UR6 ;  /* 0x00000006ff0a7e24 */ /* 0x000fe2000f8e00ff */
[----:B------:R-:W-:Y:S01]  /*1010*/  MOV R11, UR7 ;  /* 0x00000007000b7c02 */ /* 0x000fe20008000f00 */
[----:B------:R-:W-:Y:S02]  /*1020*/  IMAD.U32 R6, RZ, RZ, UR4 ;  /* 0x00000004ff067e24 */ /* 0x000fe4000f8e00ff */
[----:B------:R-:W-:-:S02]  /*1030*/  IMAD.U32 R7, RZ, RZ, UR5 ;  /* 0x00000005ff077e24 */ /* 0x000fc4000f8e00ff */
[----:B------:R-:W-:Y:S02]  /*1040*/  IMAD.MOV.U32 R8, RZ, RZ, 0x70 ;  /* 0x00000070ff087424 */ /* 0x000fe400078e00ff */
[----:B------:R-:W-:Y:S02]  /*1050*/  IMAD.MOV.U32 R12, RZ, RZ, 0x1 ;  /* 0x00000001ff0c7424 */ /* 0x000fe400078e00ff */
[----:B0-----:R-:W-:-:S07]  /*1060*/  IMAD.MOV.U32 R13, RZ, RZ, RZ ;  /* 0x000000ffff0d7224 */ /* 0x001fce00078e00ff */
[----:B------:R-:W-:-:S07]  /*1070*/  LEPC R20, `(.L_x_7) ;  /* 0x000000001014794e */ /* 0x000fce0000000000 */
[----:B-1----:R-:W-:Y:S05]  /*1080*/  CALL.ABS.NOINC R2 ;  /* 0x0000000002007343 */ /* 0x002fea0003c00000 */
.L_x_7:
[----:B------:R-:W-:Y:S02]  /*1090*/  R2UR UR4, R23 ;  /* 0x00000000170472ca */ /* 0x000fe400000e0000 */
[----:B------:R-:W-:-:S11]  /*10a0*/  R2UR UR5, R199 ;  /* 0x00000000c70572ca */ /* 0x000fd600000e0000 */
[----:B------:R-:W-:Y:S02]  /*10b0*/  ULOP3.LUT UR4, UR4, 0x1, URZ, 0xc0, !UPT ;  /* 0x0000000104047892 */ /* 0x000fe4000f8ec03f */
[----:B------:R-:W-:-:S04]  /*10c0*/  IMAD.U32 R2, RZ, RZ, UR5 ;  /* 0x00000005ff027e24 */ /* 0x000fc8000f8e00ff */
[----:B------:R-:W-:Y:S02]  /*10d0*/  MOV R0, UR4 ;  /* 0x0000000400007c02 */ /* 0x000fe40008000f00 */
[----:B------:R-:W-:Y:S02]  /*10e0*/  ISETP.NE.AND P0, PT, R2, 0x3, PT ;  /* 0x000000030200780c */ /* 0x000fe40003f05270 */
[----:B------:R-:W-:-:S04]  /*10f0*/  SHF.L.U32 R0, R0, 0x1f, RZ ;  /* 0x0000001f00007819 */ /* 0x000fc800000006ff */
[----:B------:R-:W0:Y:S02]  /*1100*/  SYNCS.PHASECHK.TRANS64.TRYWAIT P1, [UR43+0x30800], R0 ;  /* 0x03080000ff0075a7 */ /* 0x000e24000802016b */
[----:B0-----:R-:W-:Y:S05]  /*1110*/  @!P1 BRA `(.L_x_8) ;  /* 0x000000a4007c9947 */ /* 0x001fea0003800000 */
.L_x_89:
[----:B------:R-:W-:Y:S05]  /*1120*/  @!P0 BRA `(.L_x_9) ;  /* 0x0000000000048947 */ /* 0x000fea0003800000 */
[----:B------:R-:W-:Y:S01]  /*1130*/  BPT.TRAP 0x1 ;  /* 0x000000040000795c */ /* 0x000fe20000300000 */
.L_x_9:
[----:B------:R-:W-:Y:S02]  /*1140*/  IMAD.U32 R2, RZ, RZ, UR38 ;  /* 0x00000026ff027e24 */ /* 0x000fe4000f8e00ff */
[----:B0-----:R-:W-:-:S03]  /*1150*/  IMAD.U32 R3, RZ, RZ, UR39 ;  /* 0x00000027ff037e24 */ /* 0x001fc6000f8e00ff */
[----:B------:R-:W-:Y:S02]  /*1160*/  LEA R2, R2, UR43, 0x3 ;  /* 0x0000002b02027c11 */ /* 0x000fe4000f8e18ff */
[----:B------:R-:W-:-:S04]  /*1170*/  SHF.L.U32 R3, R3, 0x1f, RZ ;  /* 0x0000001f03037819 */ /* 0x000fc800000006ff */
[----:B------:R0:W1:Y:S01]  /*1180*/  SYNCS.PHASECHK.TRANS64.TRYWAIT P1, [R2+URZ+0x30830], R3 ;  /* 0x03083003020075a7 */ /* 0x000062000802017f */
[----:B------:R-:W-:Y:S05]  /*1190*/  @!P0 BRA `(.L_x_10) ;  /* 0x0000000000048947 */ /* 0x000fea0003800000 */
[----:B------:R-:W-:Y:S01]  /*11a0*/  BPT.TRAP 0x1 ;  /* 0x000000040000795c */ /* 0x000fe20000300000 */
.L_x_10:
[----:B------:R-:W-:Y:S01]  /*11b0*/  MOV R119, RZ ;  /* 0x000000ff00777202 */ /* 0x000fe20000000f00 */
[----:B-1----:R-:W-:Y:S06]  /*11c0*/  @P1 BRA `(.L_x_11) ;  /* 0x0000000000081947 */ /* 0x002fec0003800000 */
[----:B------:R-:W1:Y:S02]  /*11d0*/  SYNCS.PHASECHK.TRANS64.TRYWAIT P1, [R2+URZ+0x30830], R3 ;  /* 0x03083003020075a7 */ /* 0x000e64000802017f */
[----:B-1----:R-:W-:Y:S05]  /*11e0*/  @!P1 BRA `(.L_x_12) ;  /* 0x000000a400609947 */ /* 0x002fea0003800000 */
.L_x_11:
[----:B------:R-:W-:Y:S05]  /*11f0*/  WARPSYNC.ALL ;  /* 0x0000000000007948 */ /* 0x000fea0003800000 */
[----:B------:R-:W-:Y:S01]  /*1200*/  UIADD3 UR43, UR43, 0x1e400, URZ ;  /* 0x0001e4002b2b7890 */ /* 0x000fe2000fffe03f */
[----:B------:R-:W-:Y:S01]  /*1210*/  WARPGROUP.ARRIVE ;  /* 0x00000000000079c5 */ /* 0x000fe20000000000 */
[----:B------:R-:W-:Y:S02]  /*1220*/  ULOP3.LUT UR4, UR44, 0x10000, URZ, 0xfc, !UPT ;  /* 0x000100002c047892 */ /* 0x000fe4000f8efc3f */
[----:B------:R-:W-:Y:S01]  /*1230*/  USHF.R.U32.HI UR43, URZ, 0x4, UR43 ;  /* 0x000000043f2b7899 */ /* 0x000fe2000801162b */
[----:B------:R-:W-:Y:S01]  /*1240*/  UMOV UR13, 0x40000040 ;  /* 0x40000040000d7882 */ /* 0x000fe20000000000 */
[----:B------:R-:W-:-:S02]  /*1250*/  UMOV UR15, 0x40000040 ;  /* 0x40000040000f7882 */ /* 0x000fc40000000000 */
[----:B------:R-:W-:Y:S01]  /*1260*/  ULOP3.LUT UR10, UR43, 0x3fff, URZ, 0xc0, !UPT ;  /* 0x00003fff2b0a7892 */ /* 0x000fe2000f8ec03f */
[----:B------:R-:W-:Y:S01]  /*1270*/  IMAD.U32 R9, RZ, RZ, UR13 ;  /* 0x0000000dff097e24 */ /* 0x000fe2000f8e00ff */
[----:B------:R-:W-:Y:S01]  /*1280*/  UMOV UR12, UR4 ;  /* 0x00000004000c7c82 */ /* 0x000fe20008000000 */
[----:B------:R-:W-:Y:S01]  /*1290*/  UIADD3 UR6, UR4, 0x2, URZ ;  /* 0x0000000204067890 */ /* 0x000fe2000fffe03f */
[----:B------:R-:W-:Y:S01]  /*12a0*/  IMAD.U32 R8, RZ, RZ, UR12 ;  /* 0x0000000cff087e24 */ /* 0x000fe2000f8e00ff */
[----:B------:R-:W-:Y:S02]  /*12b0*/  ULOP3.LUT UR10, UR10, 0x10000, URZ, 0xfc, !UPT ;  /* 0x000100000a0a7892 */ /* 0x000fe4000f8efc3f */
[----:B------:R-:W-:Y:S02]  /*12c0*/  UIADD3 UR56, UR4, 0x4, URZ ;  /* 0x0000000404387890 */ /* 0x000fe4000fffe03f */
[----:B------:R-:W-:Y:S01]  /*12d0*/  UIMAD UR5, UR38, 0x900, UR10 ;  /* 0x00000900260578a4 */ /* 0x000fe2000f8e020a */
[----:B------:R-:W-:Y:S01]  /*12e0*/  UMOV UR57, 0x40000040 ;  /* 0x4000004000397882 */ /* 0x000fe20000000000 */
[----:B------:R-:W-:-:S02]  /*12f0*/  UMOV UR59, 0x40000040 ;  /* 0x40000040003b7882 */ /* 0x000fc40000000000 */
[----:B------:R-:W-:Y:S02]  /*1300*/  UIADD3 UR7, UR5, 0x2, URZ ;  /* 0x0000000205077890 */ /* 0x000fe4000fffe03f */
[----:B------:R-:W-:Y:S02]  /*1310*/  UIADD3 UR58, UR5, 0x4, URZ ;  /* 0x00000004053a7890 */ /* 0x000fe4000fffe03f */
[----:B------:R-:W-:Y:S01]  /*1320*/  UMOV UR14, UR5 ;  /* 0x00000005000e7c82 */ /* 0x000fe20008000000 */
[----:B------:R-:W-:Y:S01]  /*1330*/  UIADD3 UR52, UR4, 0x6, URZ ;  /* 0x0000000604347890 */ /* 0x000fe2000fffe03f */
[----:B------:R-:W-:Y:S01]  /*1340*/  HGMMA.64x96x16.F32 R24, gdesc[UR12], RZ, !UPT, gsb0 ;  /* 0x016000000c1879f0 */ /* 0x000fe2000c0008ff */
[----:B------:R-:W-:Y:S01]  /*1350*/  UMOV UR12, UR6 ;  /* 0x00000006000c7c82 */ /* 0x000fe20008000000 */
[----:B------:R-:W-:Y:S01]  /*1360*/  UMOV UR13, 0x40000040 ;  /* 0x40000040000d7882 */ /* 0x000fe20000000000 */
[----:B------:R-:W-:Y:S01]  /*1370*/  UMOV UR14, UR7 ;  /* 0x00000007000e7c82 */ /* 0x000fe20008000000 */
[----:B------:R-:W-:Y:S01]  /*1380*/  UMOV UR15, 0x40000040 ;  /* 0x40000040000f7882 */ /* 0x000fe20000000000 */
[----:B------:R-:W-:Y:S01]  /*1390*/  UIADD3 UR54, UR5, 0x6, URZ ;  /* 0x0000000605367890 */ /* 0x000fe2000fffe03f */
[----:B------:R-:W-:Y:S01]  /*13a0*/  IMAD.U32 R6, RZ, RZ, UR12 ;  /* 0x0000000cff067e24 */ /* 0x000fe2000f8e00ff */
[----:B------:R-:W-:Y:S01]  /*13b0*/  UMOV UR53, 0x40000040 ;  /* 0x4000004000357882 */ /* 0x000fe20000000000 */
[----:B------:R-:W-:Y:S01]  /*13c0*/  UMOV UR55, 0x40000040 ;  /* 0x4000004000377882 */ /* 0x000fe20000000000 */
[----:B------:R-:W-:Y:S01]  /*13d0*/  UIADD3 UR48, UR4, 0x400, URZ ;  /* 0x0000040004307890 */ /* 0x000fe2000fffe03f */
[----:B------:R-:W-:Y:S01]  /*13e0*/  MOV R7, UR13 ;  /* 0x0000000d00077c02 */ /* 0x000fe20008000f00 */
[----:B------:R-:W-:Y:S01]  /*13f0*/  UIADD3 UR50, UR5, 0x300, URZ ;  /* 0x0000030005327890 */ /* 0x000fe2000fffe03f */
[----:B------:R-:W-:Y:S01]  /*1400*/  UMOV UR49, 0x40000040 ;  /* 0x4000004000317882 */ /* 0x000fe20000000000 */
[----:B------:R-:W-:Y:S01]  /*1410*/  UMOV UR51, 0x40000040 ;  /* 0x4000004000337882 */ /* 0x000fe20000000000 */
[----:B------:R-:W-:-:S02]  /*1420*/  UIADD3 UR16, UR4, 0x404, URZ ;  /* 0x0000040404107890 */ /* 0x000fc4000fffe03f */
[----:B------:R-:W-:Y:S01]  /*1430*/  UIADD3 UR18, UR5, 0x304, URZ ;  /* 0x0000030405127890 */ /* 0x000fe2000fffe03f */
[----:B------:R-:W-:Y:S01]  /*1440*/  UMOV UR17, 0x40000040 ;  /* 0x4000004000117882 */ /* 0x000fe20000000000 */
[----:B------:R-:W-:Y:S01]  /*1450*/  UMOV UR19, 0x40000040 ;  /* 0x4000004000137882 */ /* 0x000fe20000000000 */
[----:B------:R-:W-:Y:S02]  /*1460*/  UIADD3 UR20, UR4, 0x406, URZ ;  /* 0x0000040604147890 */ /* 0x000fe4000fffe03f */
[----:B------:R-:W-:Y:S01]  /*1470*/  UIADD3 UR22, UR5, 0x306, URZ ;  /* 0x0000030605167890 */ /* 0x000fe2000fffe03f */
[----:B------:R-:W-:Y:S01]  /*1480*/  UMOV UR21, 0x40000040 ;  /* 0x4000004000157882 */ /* 0x000fe20000000000 */
[----:B------:R-:W-:Y:S01]  /*1490*/  UMOV UR23, 0x40000040 ;  /* 0x4000004000177882 */ /* 0x000fe20000000000 */
[----:B------:R-:W-:Y:S02]  /*14a0*/  UIADD3 UR24, UR4, 0x800, URZ ;  /* 0x0000080004187890 */ /* 0x000fe4000fffe03f */
        /* <DEDUP_REMOVED lines=15> */
[----:B------:R-:W-:-:S02]  /*15a0*/  WARPGROUP.DEPBAR.LE gsb0, 0x0 ;  /* 0x00008000000079c5 */ /* 0x000fc40000010000 */
[----:B------:R-:W-:-:S06]  /*15b0*/  WARPGROUP.ARRIVE ;  /* 0x00000000000079c5 */ /* 0x000fcc0000000000 */
[----:B------:R-:W-:Y:S01]  /*15c0*/  HGMMA.64x96x16.F32 R24, gdesc[UR12], R24, gsb0 ;  /* 0x016000000c1879f0 */ /* 0x000fe20008000818 */
[----:B------:R-:W-:Y:S02]  /*15d0*/  UIADD3 UR12, UR4, 0x402, URZ ;  /* 0x00000402040c7890 */ /* 0x000fe4000fffe03f */
[----:B------:R-:W-:Y:S01]  /*15e0*/  UIADD3 UR14, UR5, 0x302, URZ ;  /* 0x00000302050e7890 */ /* 0x000fe2000fffe03f */
[----:B------:R-:W-:Y:S01]  /*15f0*/  UMOV UR13, 0x40000040 ;  /* 0x40000040000d7882 */ /* 0x000fe20000000000 */
[----:B------:R-:W-:Y:S01]  /*1600*/  UMOV UR15, 0x40000040 ;  /* 0x40000040000f7882 */ /* 0x000fe20000000000 */
[----:B------:R-:W-:Y:S02]  /*1610*/  WARPGROUP.DEPBAR.LE gsb0, 0x0 ;  /* 0x00008000000079c5 */ /* 0x000fe40000010000 */
[----:B------:R-:W-:-:S06]  /*1620*/  WARPGROUP.ARRIVE ;  /* 0x00000000000079c5 */ /* 0x000fcc0000000000 */
[----:B------:R-:W-:Y:S03]  /*1630*/  HGMMA.64x96x16.F32 R24, gdesc[UR56], R24, gsb0 ;  /* 0x01600000381879f0 */ /* 0x000fe60008000818 */
        /* <DEDUP_REMOVED lines=28> */
[----:B------:R-:W-:Y:S05]  /*1800*/  @!P0 BRA `(.L_x_13) ;  /* 0x0000000000048947 */ /* 0x000fea0003800000 */
[----:B------:R-:W-:Y:S01]  /*1810*/  BPT.TRAP 0x1 ;  /* 0x000000040000795c */ /* 0x000fe20000300000 */
.L_x_13:
[----:B------:R-:W-:Y:S01]  /*1820*/  VIADD R0, R198, UR40 ;  /* 0x00000028c6007c36 */ /* 0x000fe20008000000 */
[----:B------:R-:W-:Y:S01]  /*1830*/  ULDC UR4, c[0x0][0x988] ;  /* 0x0002620000047ab9 */ /* 0x000fe20000000800 */
[----:B01----:R-:W-:Y:S01]  /*1840*/  IMAD.U32 R3, RZ, RZ, UR41 ;  /* 0x00000029ff037e24 */ /* 0x003fe2000f8e00ff */
[----:B------:R-:W-:Y:S01]  /*1850*/  P2R R20, PR, RZ, 0x1 ;  /* 0x00000001ff147803 */ /* 0x000fe20000000000 */
[----:B------:R-:W-:Y:S01]  /*1860*/  UISETP.GE.AND UP0, UPT, UR40, 0x61, UPT ;  /* 0x000000612800788c */ /* 0x000fe2000bf06270 */
[--C-:B------:R-:W-:Y:S01]  /*1870*/  IMAD.MOV.U32 R118, RZ, RZ, R119.reuse ;  /* 0x000000ffff767224 */ /* 0x100fe200078e0077 */
[-C--:B------:R-:W-:Y:S01]  /*1880*/  MOV R116, R119.reuse ;  /* 0x0000007700747202 */ /* 0x080fe20000000f00 */
[----:B------:R-:W-:Y:S01]  /*1890*/  IMAD R0, R3, -0x60, R0 ;  /* 0xffffffa003007824 */ /* 0x000fe200078e0200 */
[-C--:B------:R-:W-:Y:S01]  /*18a0*/  MOV R112, R119.reuse ;  /* 0x0000007700707202 */ /* 0x080fe20000000f00 */
[--C-:B------:R-:W-:Y:S01]  /*18b0*/  IMAD.MOV.U32 R117, RZ, RZ, R119.reuse ;  /* 0x000000ffff757224 */ /* 0x100fe200078e0077 */
[----:B------:R-:W-:Y:S01]  /*18c0*/  MOV R108, R119 ;  /* 0x00000077006c7202 */ /* 0x000fe20000000f00 */
[--C-:B------:R-:W-:Y:S01]  /*18d0*/  IMAD.MOV.U32 R115, RZ, RZ, R119.reuse ;  /* 0x000000ffff737224 */ /* 0x100fe200078e0077 */
[C---:B------:R-:W-:Y:S01]  /*18e0*/  ISETP.GT.AND P6, PT, R0.reuse, RZ, PT ;  /* 0x000000ff0000720c */ /* 0x040fe20003fc4270 */
[--C-:B------:R-:W-:Y:S01]  /*18f0*/  IMAD.MOV.U32 R114, RZ, RZ, R119.reuse ;  /* 0x000000ffff727224 */ /* 0x100fe200078e0077 */
[C---:B------:R-:W-:Y:S01]  /*1900*/  ISETP.GT.AND P5, PT, R0.reuse, 0x1, PT ;  /* 0x000000010000780c */ /* 0x040fe20003fa4270 */
[--C-:B------:R-:W-:Y:S01]  /*1910*/  IMAD.MOV.U32 R113, RZ, RZ, R119.reuse ;  /* 0x000000ffff717224 */ /* 0x100fe200078e0077 */
[----:B------:R-:W-:Y:S01]  /*1920*/  ISETP.GT.AND P4, PT, R0, 0x8, PT ;  /* 0x000000080000780c */ /* 0x000fe20003f84270 */
[--C-:B------:R-:W-:Y:S01]  /*1930*/  IMAD.MOV.U32 R111, RZ, RZ, R119.reuse ;  /* 0x000000ffff6f7224 */ /* 0x100fe200078e0077 */
[----:B------:R-:W-:Y:S01]  /*1940*/  FSEL R3, R24, -INF , P6 ;  /* 0xff80000018037808 */ /* 0x000fe20003000000 */
[--C-:B------:R-:W-:Y:S01]  /*1950*/  IMAD.MOV.U32 R110, RZ, RZ, R119.reuse ;  /* 0x000000ffff6e7224 */ /* 0x100fe200078e0077 */
[----:B------:R-:W-:Y:S01]  /*1960*/  FSEL R25, R25, -INF , P5 ;  /* 0xff80000019197808 */ /* 0x000fe20002800000 */
[--C-:B------:R-:W-:Y:S01]  /*1970*/  IMAD.MOV.U32 R109, RZ, RZ, R119.reuse ;  /* 0x000000ffff6d7224 */ /* 0x100fe200078e0077 */
[----:B------:R-:W-:Y:S01]  /*1980*/  ISETP.GT.AND P3, PT, R0, 0x9, PT ;  /* 0x000000090000780c */ /* 0x000fe20003f64270 */
[--C-:B------:R-:W-:Y:S01]  /*1990*/  IMAD.MOV.U32 R107, RZ, RZ, R119.reuse ;  /* 0x000000ffff6b7224 */ /* 0x100fe200078e0077 */
[----:B------:R-:W-:Y:S01]  /*19a0*/  FSEL R13, R28, -INF , P4 ;  /* 0xff8000001c0d7808 */ /* 0x000fe20002000000 */
[--C-:B------:R-:W-:Y:S01]  /*19b0*/  IMAD.MOV.U32 R106, RZ, RZ, R119.reuse ;  /* 0x000000ffff6a7224 */ /* 0x100fe200078e0077 */
[----:B------:R-:W-:Y:S01]  /*19c0*/  FMNMX.FTZ R4, R3, R25, !PT ;  /* 0x0000001903047209 */ /* 0x000fe20007810000 */
[--C-:B------:R-:W-:Y:S01]  /*19d0*/  IMAD.MOV.U32 R105, RZ, RZ, R119.reuse ;  /* 0x000000ffff697224 */ /* 0x100fe200078e0077 */
[C---:B------:R-:W-:Y:S01]  /*19e0*/  ISETP.GT.AND P2, PT, R0.reuse, 0x10, PT ;  /* 0x000000100000780c */ /* 0x040fe20003f44270 */
[--C-:B------:R-:W-:Y:S01]  /*19f0*/  IMAD.MOV.U32 R102, RZ, RZ, R119.reuse ;  /* 0x000000ffff667224 */ /* 0x100fe200078e0077 */
[----:B------:R-:W-:Y:S01]  /*1a00*/  FSEL R29, R29, -INF , P3 ;  /* 0xff8000001d1d7808 */ /* 0x000fe20001800000 */
[--C-:B------:R-:W-:Y:S01]  /*1a10*/  IMAD.MOV.U32 R98, RZ, RZ, R119.reuse ;  /* 0x000000ffff627224 */ /* 0x100fe200078e0077 */
[----:B------:R-:W-:Y:S01]  /*1a20*/  FMNMX.FTZ R4, R13, R4, !PT ;  /* 0x000000040d047209 */ /* 0x000fe20007810000 */
[--C-:B------:R-:W-:Y:S01]  /*1a30*/  IMAD.MOV.U32 R94, RZ, RZ, R119.reuse ;  /* 0x000000ffff5e7224 */ /* 0x100fe200078e0077 */
[----:B------:R-:W-:Y:S01]  /*1a40*/  ISETP.GT.AND P1, PT, R0, 0x11, PT ;  /* 0x000000110000780c */ /* 0x000fe20003f24270 */
[--C-:B------:R-:W-:Y:S01]  /*1a50*/  IMAD.MOV.U32 R90, RZ, RZ, R119.reuse ;  /* 0x000000ffff5a7224 */ /* 0x100fe200078e0077 */
[----:B------:R-:W-:Y:S01]  /*1a60*/  FSEL R21, R32, -INF , P2 ;  /* 0xff80000020157808 */ /* 0x000fe20001000000 */
[--C-:B------:R-:W-:Y:S01]  /*1a70*/  IMAD.MOV.U32 R86, RZ, RZ, R119.reuse ;  /* 0x000000ffff567224 */ /* 0x100fe200078e0077 */
[----:B------:R-:W-:Y:S01]  /*1a80*/  FMNMX.FTZ R4, R29, R4, !PT ;  /* 0x000000041d047209 */ /* 0x000fe20007810000 */
[--C-:B------:R-:W-:Y:S01]  /*1a90*/  IMAD.MOV.U32 R82, RZ, RZ, R119.reuse ;  /* 0x000000ffff527224 */ /* 0x100fe200078e0077 */
[----:B------:R-:W-:Y:S01]  /*1aa0*/  FSEL R5, R26, -INF , P6 ;  /* 0xff8000001a057808 */ /* 0x000fe20003000000 */
[--C-:B------:R-:W-:Y:S01]  /*1ab0*/  IMAD.MOV.U32 R78, RZ, RZ, R119.reuse ;  /* 0x000000ffff4e7224 */ /* 0x100fe200078e0077 */
[----:B------:R-:W-:Y:S01]  /*1ac0*/  ISETP.GT.AND P6, PT, R0, 0x18, PT ;  /* 0x000000180000780c */ /* 0x000fe20003fc4270 */
[----:B------:R-:W-:Y:S01]  /*1ad0*/  IMAD.MOV.U32 R74, RZ, RZ, R119 ;  /* 0x000000ffff4a7224 */ /* 0x000fe200078e0077 */
[----:B------:R-:W-:-:S02]  /*1ae0*/  FSEL R33, R33, -INF , P1 ;  /* 0xff80000021217808 */ /* 0x000fc40000800000 */
[----:B------:R-:W-:Y:S02]  /*1af0*/  FMNMX.FTZ R4, R21, R4, !PT ;  /* 0x0000000415047209 */ /* 0x000fe40007810000 */
[----:B------:R-:W-:Y:S02]  /*1b00*/  FSEL R27, R27, -INF , P5 ;  /* 0xff8000001b1b7808 */ /* 0x000fe40002800000 */
[----:B------:R-:W-:Y:S02]  /*1b10*/  ISETP.GT.AND P5, PT, R0, 0x19, PT ;  /* 0x000000190000780c */ /* 0x000fe40003fa4270 */
[----:B------:R-:W-:Y:S02]  /*1b20*/  FSEL R73, R36, -INF , P6 ;  /* 0xff80000024497808 */ /* 0x000fe40003000000 */
[----:B------:R-:W-:Y:S02]  /*1b30*/  FMNMX.FTZ R4, R33, R4, !PT ;  /* 0x0000000421047209 */ /* 0x000fe40007810000 */
[----:B------:R-:W-:-:S02]  /*1b40*/  FSEL R11, R30, -INF , P4 ;  /* 0xff8000001e0b7808 */ /* 0x000fc40002000000 */
[C---:B------:R-:W-:Y:S02]  /*1b50*/  ISETP.GT.AND P4, PT, R0.reuse, 0x20, PT ;  /* 0x000000200000780c */ /* 0x040fe40003f84270 */
[----:B------:R-:W-:Y:S02]  /*1b60*/  FSEL R75, R37, -INF , P5 ;  /* 0xff800000254b7808 */ /* 0x000fe40002800000 */
[----:B------:R-:W-:Y:S02]  /*1b70*/  FMNMX.FTZ R4, R73, R4, !PT ;  /* 0x0000000449047209 */ /* 0x000fe40007810000 */
[----:B------:R-:W-:Y:S02]  /*1b80*/  FSEL R31, R31, -INF , P3 ;  /* 0xff8000001f1f7808 */ /* 0x000fe40001800000 */
[----:B------:R-:W-:Y:S02]  /*1b90*/  ISETP.GT.AND P3, PT, R0, 0x21, PT ;  /* 0x000000210000780c */ /* 0x000fe40003f64270 */
[----:B------:R-:W-:-:S02]  /*1ba0*/  FSEL R77, R40, -INF , P4 ;  /* 0xff800000284d7808 */ /* 0x000fc40002000000 */
[----:B------:R-:W-:Y:S02]  /*1bb0*/  FMNMX.FTZ R4, R75, R4, !PT ;  /* 0x000000044b047209 */ /* 0x000fe40007810000 */
[----:B------:R-:W-:Y:S02]  /*1bc0*/  FSEL R15, R34, -INF , P2 ;  /* 0xff800000220f7808 */ /* 0x000fe40001000000 */
[----:B------:R-:W-:Y:S02]  /*1bd0*/  ISETP.GT.AND P2, PT, R0, 0x28, PT ;  /* 0x000000280000780c */ /* 0x000fe40003f44270 */
[----:B------:R-:W-:Y:S02]  /*1be0*/  FSEL R79, R41, -INF , P3 ;  /* 0xff800000294f7808 */ /* 0x000fe40001800000 */
[----:B------:R-:W-:Y:S02]  /*1bf0*/  FMNMX.FTZ R4, R77, R4, !PT ;  /* 0x000000044d047209 */ /* 0x000fe40007810000 */
[----:B------:R-:W-:-:S02]  /*1c00*/  FSEL R35, R35, -INF , P1 ;  /* 0xff80000023237808 */ /* 0x000fc40000800000 */
[----:B------:R-:W-:Y:S02]  /*1c10*/  ISETP.GT.AND P1, PT, R0, 0x29, PT ;  /* 0x000000290000780c */ /* 0x000fe40003f24270 */
        /* <DEDUP_REMOVED lines=18> */
[----:B------:R-:W-:Y:S01]  /*1d40*/  FSEL R45, R46, -INF , P2 ;  /* 0xff8000002e2d7808 */ /* 0x000fe20001000000 */
[----:B------:R-:W-:Y:S01]  /*1d50*/  IMAD.MOV.U32 R46, RZ, RZ, R119 ;  /* 0x000000ffff2e7224 */ /* 0x000fe200078e0077 */
[----:B------:R-:W-:Y:S02]  /*1d60*/  ISETP.GT.AND P2, PT, R0, 0x40, PT ;  /* 0x000000400000780c */ /* 0x000fe40003f44270 */
[----:B------:R-:W-:Y:S02]  /*1d70*/  FSEL R91, R53, -INF , P3 ;  /* 0xff800000355b7808 */ /* 0x000fe40001800000 */
[----:B------:R-:W-:Y:S02]  /*1d80*/  FMNMX.FTZ R4, R89, R4, !PT ;  /* 0x0000000459047209 */ /* 0x000fe40007810000 */
[----:B------:R-:W-:-:S02]  /*1d90*/  FSEL R47, R47, -INF , P1 ;  /* 0xff8000002f2f7808 */ /* 0x000fc40000800000 */
[----:B------:R-:W-:Y:S02]  /*1da0*/  ISETP.GT.AND P1, PT, R0, 0x41, PT ;  /* 0x000000410000780c */ /* 0x000fe40003f24270 */
[----:B------:R-:W-:Y:S02]  /*1db0*/  FSEL R93, R56, -INF , P2 ;  /* 0xff800000385d7808 */ /* 0x000fe40001000000 */
[----:B------:R-:W-:Y:S02]  /*1dc0*/  FMNMX.FTZ R4, R91, R4, !PT ;  /* 0x000000045b047209 */ /* 0x000fe40007810000 */
[----:B------:R-:W-:Y:S01]  /*1dd0*/  FSEL R49, R50, -INF , P6 ;  /* 0xff80000032317808 */ /* 0x000fe20003000000 */
[----:B------:R-:W-:Y:S01]  /*1de0*/  IMAD.MOV.U32 R50, RZ, RZ, R119 ;  /* 0x000000ffff327224 */ /* 0x000fe200078e0077 */
[----:B------:R-:W-:Y:S02]  /*1df0*/  ISETP.GT.AND P6, PT, R0, 0x48, PT ;  /* 0x000000480000780c */ /* 0x000fe40003fc4270 */
[----:B------:R-:W-:-:S02]  /*1e00*/  FSEL R95, R57, -INF , P1 ;  /* 0xff800000395f7808 */ /* 0x000fc40000800000 */
[----:B------:R-:W-:Y:S02]  /*1e10*/  FMNMX.FTZ R4, R93, R4, !PT ;  /* 0x000000045d047209 */ /* 0x000fe40007810000 */
[----:B------:R-:W-:Y:S02]  /*1e20*/  FSEL R51, R51, -INF , P5 ;  /* 0xff80000033337808 */ /* 0x000fe40002800000 */
[----:B------:R-:W-:Y:S02]  /*1e30*/  ISETP.GT.AND P5, PT, R0, 0x49, PT ;  /* 0x000000490000780c */ /* 0x000fe40003fa4270 */
[----:B------:R-:W-:Y:S02]  /*1e40*/  FSEL R97, R60, -INF , P6 ;  /* 0xff8000003c617808 */ /* 0x000fe40003000000 */
[----:B------:R-:W-:Y:S02]  /*1e50*/  FMNMX.FTZ R4, R95, R4, !PT ;  /* 0x000000045f047209 */ /* 0x000fe40007810000 */
[----:B------:R-:W-:Y:S01]  /*1e60*/  FSEL R53, R54, -INF , P4 ;  /* 0xff80000036357808 */ /* 0x000fe20002000000 */
[----:B------:R-:W-:Y:S01]  /*1e70*/  IMAD.MOV.U32 R54, RZ, RZ, R119 ;  /* 0x000000ffff367224 */ /* 0x000fe200078e0077 */
[----:B------:R-:W-:-:S02]  /*1e80*/  ISETP.GT.AND P4, PT, R0, 0x50, PT ;  /* 0x000000500000780c */ /* 0x000fc40003f84270 */
[----:B------:R-:W-:Y:S02]  /*1e90*/  FSEL R61, R61, -INF , P5 ;  /* 0xff8000003d3d7808 */ /* 0x000fe40002800000 */
[----:B------:R-:W-:Y:S02]  /*1ea0*/  FMNMX.FTZ R4, R97, R4, !PT ;  /* 0x0000000461047209 */ /* 0x000fe40007810000 */
[----:B------:R-:W-:Y:S02]  /*1eb0*/  FSEL R55, R55, -INF , P3 ;  /* 0xff80000037377808 */ /* 0x000fe40001800000 */
[----:B------:R-:W-:Y:S02]  /*1ec0*/  ISETP.GT.AND P3, PT, R0, 0x51, PT ;  /* 0x000000510000780c */ /* 0x000fe40003f64270 */
[----:B------:R-:W-:Y:S02]  /*1ed0*/  FSEL R99, R64, -INF , P4 ;  /* 0xff80000040637808 */ /* 0x000fe40002000000 */
[----:B------:R-:W-:-:S02]  /*1ee0*/  FMNMX.FTZ R4, R61, R4, !PT ;  /* 0x000000043d047209 */ /* 0x000fc40007810000 */
[----:B------:R-:W-:Y:S01]  /*1ef0*/  FSEL R57, R58, -INF , P2 ;  /* 0xff8000003a397808 */ /* 0x000fe20001000000 */
[----:B------:R-:W-:Y:S01]  /*1f00*/  IMAD.MOV.U32 R58, RZ, RZ, R119 ;  /* 0x000000ffff3a7224 */ /* 0x000fe200078e0077 */
[C---:B------:R-:W-:Y:S02]  /*1f10*/  ISETP.GT.AND P2, PT, R0.reuse, 0x58, PT ;  /* 0x000000580000780c */ /* 0x040fe40003f44270 */
[----:B------:R-:W-:Y:S02]  /*1f20*/  FSEL R65, R65, -INF , P3 ;  /* 0xff80000041417808 */ /* 0x000fe40001800000 */
[----:B------:R-:W-:Y:S02]  /*1f30*/  FMNMX.FTZ R4, R99, R4, !PT ;  /* 0x0000000463047209 */ /* 0x000fe40007810000 */
[----:B------:R-:W-:Y:S02]  /*1f40*/  FSEL R59, R59, -INF , P1 ;  /* 0xff8000003b3b7808 */ /* 0x000fe40000800000 */
[----:B------:R-:W-:Y:S01]  /*1f50*/  ISETP.GT.AND P1, PT, R0, 0x59, PT ;  /* 0x000000590000780c */ /* 0x000fe20003f24270 */
[----:B------:R-:W-:Y:S01]  /*1f60*/  IMAD.U32 R0, RZ, RZ, UR4 ;  /* 0x00000004ff007e24 */ /* 0x000fe2000f8e00ff */
[----:B------:R-:W-:-:S02]  /*1f70*/  FSEL R101, R68, -INF , P2 ;  /* 0xff80000044657808 */ /* 0x000fc40001000000 */
[----:B------:R-:W-:Y:S02]  /*1f80*/  FMNMX.FTZ R4, R65, R4, !PT ;  /* 0x0000000441047209 */ /* 0x000fe40007810000 */
[----:B------:R-:W-:Y:S02]  /*1f90*/  FSEL R69, R69, -INF , P1 ;  /* 0xff80000045457808 */ /* 0x000fe40000800000 */
[----:B------:R-:W-:Y:S02]  /*1fa0*/  FMNMX.FTZ R4, R101, R4, !PT ;  /* 0x0000000465047209 */ /* 0x000fe40007810000 */
[----:B------:R-:W-:Y:S02]  /*1fb0*/  FSEL R63, R63, -INF , P5 ;  /* 0xff8000003f3f7808 */ /* 0x000fe40002800000 */
[----:B------:R-:W-:Y:S02]  /*1fc0*/  FMNMX.FTZ R12, R69, R4, !PT ;  /* 0x00000004450c7209 */ /* 0x000fe40007810000 */
[----:B------:R-:W-:-:S02]  /*1fd0*/  FSEL R67, R67, -INF , P3 ;  /* 0xff80000043437808 */ /* 0x000fc40001800000 */
[----:B------:R-:W-:Y:S01]  /*1fe0*/  FSEL R71, R71, -INF , P1 ;  /* 0xff80000047477808 */ /* 0x000fe20000800000 */
[----:B------:R-:W0:Y:S01]  /*1ff0*/  SHFL.BFLY PT, R103, R12, 0x2, 0x1f ;  /* 0x0c401f000c677f89 */ /* 0x000e2200000e0000 */
[----:B------:R-:W-:Y:S02]  /*2000*/  R2UR UR4, R2 ;  /* 0x00000000020472ca */ /* 0x000fe400000e0000 */
[-C--:B------:R-:W-:Y:S02]  /*2010*/  MOV R104, R119.reuse ;  /* 0x0000007700687202 */ /* 0x080fe40000000f00 */
[-C--:B------:R-:W-:Y:S02]  /*2020*/  MOV R100, R119.reuse ;  /* 0x0000007700647202 */ /* 0x080fe40000000f00 */
[-C--:B------:R-:W-:Y:S02]  /*2030*/  MOV R96, R119.reuse ;  /* 0x0000007700607202 */ /* 0x080fe40000000f00 */
[----:B------:R-:W-:-:S02]  /*2040*/  MOV R92, R119 ;  /* 0x00000077005c7202 */ /* 0x000fc40000000f00 */
[-C--:B------:R-:W-:Y:S02]  /*2050*/  MOV R88, R119.reuse ;  /* 0x0000007700587202 */ /* 0x080fe40000000f00 */
[-C--:B------:R-:W-:Y:S01]  /*2060*/  MOV R84, R119.reuse ;  /* 0x0000007700547202 */ /* 0x080fe20000000f00 */
[----:B------:R-:W-:Y:S01]  /*2070*/  UIADD3 UR4, UR4, 0x30840, URZ ;  /* 0x0003084004047890 */ /* 0x000fe2000fffe03f */
[-C--:B------:R-:W-:Y:S02]  /*2080*/  MOV R80, R119.reuse ;  /* 0x0000007700507202 */ /* 0x080fe40000000f00 */
[-C--:B------:R-:W-:Y:S01]  /*2090*/  MOV R76, R119.reuse ;  /* 0x00000077004c7202 */ /* 0x080fe20000000f00 */
[----:B------:R-:W-:Y:S01]  /*20a0*/  UPRMT UR4, UR42, 0x654, UR4 ;  /* 0x000006542a047896 */ /* 0x000fe20008000004 */
[-C--:B------:R-:W-:Y:S02]  /*20b0*/  MOV R72, R119.reuse ;  /* 0x0000007700487202 */ /* 0x080fe40000000f00 */
[----:B------:R-:W-:-:S02]  /*20c0*/  MOV R68, R119 ;  /* 0x0000007700447202 */ /* 0x000fc40000000f00 */
[----:B------:R-:W-:Y:S02]  /*20d0*/  MOV R64, R119 ;  /* 0x0000007700407202 */ /* 0x000fe40000000f00 */
[----:B0-----:R-:W-:Y:S02]  /*20e0*/  FMNMX.FTZ R103, R12, R103, !PT ;  /* 0x000000670c677209 */ /* 0x001fe40007810000 */
[----:B------:R-:W-:Y:S01]  /*20f0*/  SYNCS.ARRIVE.TRANS64.RED.A1T0 RZ, [UR4], RZ ;  /* 0x000000ffffff79a7 */ /* 0x000fe20008100404 */
[-C--:B------:R-:W-:Y:S02]  /*2100*/  MOV R60, R119.reuse ;  /* 0x00000077003c7202 */ /* 0x080fe40000000f00 */
[----:B------:R-:W0:Y:S01]  /*2110*/  SHFL.BFLY PT, R4, R103, 0x1, 0x1f ;  /* 0x0c201f0067047f89 */ /* 0x000e2200000e0000 */
[-C--:B------:R-:W-:Y:S02]  /*2120*/  MOV R56, R119.reuse ;  /* 0x0000007700387202 */ /* 0x080fe40000000f00 */
[----:B------:R-:W-:-:S02]  /*2130*/  MOV R52, R119 ;  /* 0x0000007700347202 */ /* 0x000fc40000000f00 */
[-C--:B------:R-:W-:Y:S02]  /*2140*/  MOV R48, R119.reuse ;  /* 0x0000007700307202 */ /* 0x080fe40000000f00 */
[----:B------:R-:W-:Y:S02]  /*2150*/  MOV R44, R119 ;  /* 0x00000077002c7202 */ /* 0x000fe40000000f00 */
[----:B0-----:R-:W-:-:S04]  /*2160*/  FMNMX.FTZ R4, R103, R4, !PT ;  /* 0x0000000467047209 */ /* 0x001fc80007810000 */
[C---:B------:R-:W-:Y:S01]  /*2170*/  FSETP.NEU.FTZ.AND P0, PT, R4.reuse, -INF , PT ;  /* 0xff8000000400780b */ /* 0x040fe20003f1d000 */
[----:B------:R-:W-:-:S05]  /*2180*/  FMUL.FTZ R10, R4, R0 ;  /* 0x00000000040a7220 */ /* 0x000fca0000410000 */
[----:B------:R-:W-:Y:S02]  /*2190*/  FSEL R14, R10, RZ, P0 ;  /* 0x000000ff0a0e7208 */ /* 0x000fe40000000000 */
[----:B------:R-:W-:Y:S02]  /*21a0*/  FMNMX.FTZ R10, R5, R27, !PT ;  /* 0x0000001b050a7209 */ /* 0x000fe40007810000 */
[----:B------:R-:W-:Y:S01]  /*21b0*/  ISETP.NE.AND P0, PT, R20, RZ, PT ;  /* 0x000000ff1400720c */ /* 0x000fe20003f05270 */
[--C-:B------:R-:W-:Y:S01]  /*21c0*/  FFMA.FTZ R13, R13, R0, -R14.reuse ;  /* 0x000000000d0d7223 */ /* 0x100fe2000001080e */
[----:B------:R-:W-:Y:S01]  /*21d0*/  FMNMX.FTZ R10, R11, R10, !PT ;  /* 0x0000000a0b0a7209 */ /* 0x000fe20007810000 */
[-CC-:B------:R-:W-:Y:S01]  /*21e0*/  FFMA.FTZ R21, R21, R0.reuse, -R14.reuse ;  /* 0x0000000015157223 */ /* 0x180fe2000001080e */
[--C-:B------:R-:W-:Y:S01]  /*21f0*/  FFMA.FTZ R25, R25, R0, -R14.reuse ;  /* 0x0000000019197223 */ /* 0x100fe2000001080e */
[----:B------:R0:W-:Y:S01]  /*2200*/  MUFU.EX2 R190, R13 ;  /* 0x0000000d00be7308 */ /* 0x0001e20000000800 */
[----:B------:R-:W-:Y:S01]  /*2210*/  FMNMX.FTZ R10, R31, R10, !PT ;  /* 0x0000000a1f0a7209 */ /* 0x000fe20007810000 */
[-CC-:B------:R-:W-:Y:S01]  /*2220*/  FFMA.FTZ R3, R3, R0.reuse, -R14.reuse ;  /* 0x0000000003037223 */ /* 0x180fe2000001080e */
[-CC-:B------:R-:W-:Y:S01]  /*2230*/  FFMA.FTZ R29, R29, R0.reuse, -R14.reuse ;  /* 0x000000001d1d7223 */ /* 0x180fe2000001080e */
[--C-:B------:R-:W-:Y:S01]  /*2240*/  FFMA.FTZ R33, R33, R0, -R14.reuse ;  /* 0x0000000021217223 */ /* 0x100fe2000001080e */
[----:B------:R-:W-:Y:S01]  /*2250*/  FMNMX.FTZ R10, R15, R10, !PT ;  /* 0x0000000a0f0a7209 */ /* 0x000fe20007810000 */
[-CC-:B------:R-:W-:Y:S01]  /*2260*/  FFMA.FTZ R73, R73, R0.reuse, -R14.reuse ;  /* 0x0000000049497223 */ /* 0x180fe2000001080e */
[--C-:B------:R-:W-:Y:S01]  /*2270*/  FFMA.FTZ R75, R75, R0, -R14.reuse ;  /* 0x000000004b4b7223 */ /* 0x100fe2000001080e */
[----:B------:R1:W-:Y:S01]  /*2280*/  MUFU.EX2 R184, R21 ;  /* 0x0000001500b87308 */ /* 0x0003e20000000800 */
[----:B------:R-:W-:Y:S01]  /*2290*/  FMNMX.FTZ R10, R35, R10, !PT ;  /* 0x0000000a230a7209 */ /* 0x000fe20007810000 */
[-CC-:B------:R-:W-:Y:S01]  /*22a0*/  FFMA.FTZ R77, R77, R0.reuse, -R14.reuse ;  /* 0x000000004d4d7223 */ /* 0x180fe2000001080e */
[----:B0-----:R-:W-:Y:S01]  /*22b0*/  FSEL R13, R62, -INF , P6 ;  /* 0xff8000003e0d7808 */ /* 0x001fe20003000000 */
[--C-:B------:R-:W-:Y:S01]  /*22c0*/  FFMA.FTZ R79, R79, R0, -R14.reuse ;  /* 0x000000004f4f7223 */ /* 0x100fe2000001080e */
[----:B------:R-:W-:Y:S01]  /*22d0*/  FMNMX.FTZ R10, R37, R10, !PT ;  /* 0x0000000a250a7209 */ /* 0x000fe20007810000 */
[-CC-:B------:R-:W-:Y:S01]  /*22e0*/  FFMA.FTZ R81, R81, R0.reuse, -R14.reuse ;  /* 0x0000000051517223 */ /* 0x180fe2000001080e */
[--C-:B------:R-:W-:Y:S01]  /*22f0*/  FFMA.FTZ R83, R83, R0, -R14.reuse ;  /* 0x0000000053537223 */ /* 0x100fe2000001080e */
[----:B------:R0:W-:Y:S01]  /*2300*/  MUFU.EX2 R103, R25 ;  /* 0x0000001900677308 */ /* 0x0001e20000000800 */
[----:B------:R-:W-:Y:S01]  /*2310*/  FMNMX.FTZ R10, R39, R10, !PT ;  /* 0x0000000a270a7209 */ /* 0x000fe20007810000 */
[-CC-:B------:R-:W-:Y:S01]  /*2320*/  FFMA.FTZ R85, R85, R0.reuse, -R14.reuse ;  /* 0x0000000055557223 */ /* 0x180fe2000001080e */
[----:B-1----:R-:W-:Y:S01]  /*2330*/  FSEL R21, R66, -INF , P4 ;  /* 0xff80000042157808 */ /* 0x002fe20002000000 */
[--C-:B------:R-:W-:Y:S01]  /*2340*/  FFMA.FTZ R87, R87, R0, -R14.reuse ;  /* 0x0000000057577223 */ /* 0x100fe2000001080e */
[----:B------:R-:W-:Y:S01]  /*2350*/  FMNMX.FTZ R10, R41, R10, !PT ;  /* 0x0000000a290a7209 */ /* 0x000fe20007810000 */
[-CC-:B------:R-:W-:Y:S01]  /*2360*/  FFMA.FTZ R89, R89, R0.reuse, -R14.reuse ;  /* 0x0000000059597223 */ /* 0x180fe2000001080e */
[--C-:B------:R-:W-:Y:S01]  /*2370*/  FFMA.FTZ R91, R91, R0, -R14.reuse ;  /* 0x000000005b5b7223 */ /* 0x100fe2000001080e */
[----:B------:R-:W1:Y:S01]  /*2380*/  MUFU.EX2 R188, R3 ;  /* 0x0000000300bc7308 */ /* 0x000e620000000800 */
[----:B------:R-:W-:Y:S01]  /*2390*/  FMNMX.FTZ R10, R43, R10, !PT ;  /* 0x0000000a2b0a7209 */ /* 0x000fe20007810000 */
[-CC-:B------:R-:W-:Y:S01]  /*23a0*/  FFMA.FTZ R93, R93, R0.reuse, -R14.reuse ;  /* 0x000000005d5d7223 */ /* 0x180fe2000001080e */
[----:B0-----:R-:W-:Y:S01]  /*23b0*/  FSEL R25, R70, -INF , P2 ;  /* 0xff80000046197808 */ /* 0x001fe20001000000 */
[--C-:B------:R-:W-:Y:S01]  /*23c0*/  FFMA.FTZ R95, R95, R0, -R14.reuse ;  /* 0x000000005f5f7223 */ /* 0x100fe2000001080e */
[----:B------:R-:W-:Y:S01]  /*23d0*/  FMNMX.FTZ R10, R45, R10, !PT ;  /* 0x0000000a2d0a7209 */ /* 0x000fe20007810000 */
[-CC-:B------:R-:W-:Y:S01]  /*23e0*/  FFMA.FTZ R97, R97, R0.reuse, -R14.reuse ;  /* 0x0000000061617223 */ /* 0x180fe2000001080e */
[--C-:B------:R-:W-:Y:S01]  /*23f0*/  FFMA.FTZ R61, R61, R0, -R14.reuse ;  /* 0x000000003d3d7223 */ /* 0x100fe2000001080e */
[----:B------:R-:W0:Y:S01]  /*2400*/  MUFU.EX2 R29, R29 ;  /* 0x0000001d001d7308 */ /* 0x000e220000000800 */
[----:B------:R-:W-:Y:S01]  /*2410*/  FMNMX.FTZ R10, R47, R10, !PT ;  /* 0x0000000a2f0a7209 */ /* 0x000fe20007810000 */
[-CC-:B------:R-:W-:Y:S01]  /*2420*/  FFMA.FTZ R99, R99, R0.reuse, -R14.reuse ;  /* 0x0000000063637223 */ /* 0x180fe2000001080e */
[-CC-:B------:R-:W-:Y:S01]  /*2430*/  FFMA.FTZ R65, R65, R0.reuse, -R14.reuse ;  /* 0x0000000041417223 */ /* 0x180fe2000001080e */
[--C-:B------:R-:W-:Y:S01]  /*2440*/  FFMA.FTZ R101, R101, R0, -R14.reuse ;  /* 0x0000000065657223 */ /* 0x100fe2000001080e */
[----:B------:R-:W-:Y:S01]  /*2450*/  FMNMX.FTZ R10, R49, R10, !PT ;  /* 0x0000000a310a7209 */ /* 0x000fe20007810000 */
[----:B------:R-:W-:Y:S01]  /*2460*/  FFMA.FTZ R14, R69, R0, -R14 ;  /* 0x00000000450e7223 */ /* 0x000fe2000001080e */
[--C-:B------:R-:W-:Y:S01]  /*2470*/  IMAD.MOV.U32 R70, RZ, RZ, R119.reuse ;  /* 0x000000ffff467224 */ /* 0x100fe200078e0077 */
[----:B------:R-:W-:Y:S01]  /*2480*/  MUFU.EX2 R33, R33 ;  /* 0x0000002100217308 */ /* 0x000fe20000000800 */
[----:B------:R-:W-:Y:S01]  /*2490*/  FMNMX.FTZ R10, R51, R10, !PT ;  /* 0x0000000a330a7209 */ /* 0x000fe20007810000 */
[----:B------:R-:W-:-:S02]  /*24a0*/  IMAD.MOV.U32 R69, RZ, RZ, R119 ;  /* 0x000000ffff457224 */ /* 0x000fc400078e0077 */
[--C-:B------:R-:W-:Y:S01]  /*24b0*/  IMAD.MOV.U32 R66, RZ, RZ, R119.reuse ;  /* 0x000000ffff427224 */ /* 0x100fe200078e0077 */
[----:B------:R-:W-:Y:S01]  /*24c0*/  FMNMX.FTZ R10, R53, R10, !PT ;  /* 0x0000000a350a7209 */ /* 0x000fe20007810000 */
[----:B------:R-:W-:Y:S02]  /*24d0*/  IMAD.MOV.U32 R62, RZ, RZ, R119 ;  /* 0x000000ffff3e7224 */ /* 0x000fe400078e0077 */
[----:B------:R-:W-:Y:S01]  /*24e0*/  MUFU.EX2 R73, R73 ;  /* 0x0000004900497308 */ /* 0x000fe20000000800 */
[----:B------:R-:W-:-:S04]  /*24f0*/  FMNMX.FTZ R10, R55, R10, !PT ;  /* 0x0000000a370a7209 */ /* 0x000fc80007810000 */
[----:B------:R-:W-:-:S03]  /*2500*/  FMNMX.FTZ R10, R57, R10, !PT ;  /* 0x0000000a390a7209 */ /* 0x000fc60007810000 */
[----:B------:R2:W-:Y:S01]  /*2510*/  MUFU.EX2 R186, R75 ;  /* 0x0000004b00ba7308 */ /* 0x0005e20000000800 */
[----:B------:R-:W-:-:S04]  /*2520*/  FMNMX.FTZ R10, R59, R10, !PT ;  /* 0x0000000a3b0a7209 */ /* 0x000fc80007810000 */
[----:B------:R-:W-:-:S03]  /*2530*/  FMNMX.FTZ R10, R13, R10, !PT ;  /* 0x0000000a0d0a7209 */ /* 0x000fc60007810000 */
[----:B------:R-:W-:Y:S01]  /*2540*/  MUFU.EX2 R77, R77 ;  /* 0x0000004d004d7308 */ /* 0x000fe20000000800 */
[----:B------:R-:W-:Y:S01]  /*2550*/  FMNMX.FTZ R10, R63, R10, !PT ;  /* 0x0000000a3f0a7209 */ /* 0x000fe20007810000 */
[----:B--2---:R-:W-:-:S03]  /*2560*/  IMAD.MOV.U32 R75, RZ, RZ, R119 ;  /* 0x000000ffff4b7224 */ /* 0x004fc600078e0077 */
[----:B------:R-:W-:-:S03]  /*2570*/  FMNMX.FTZ R10, R21, R10, !PT ;  /* 0x0000000a150a7209 */ /* 0x000fc60007810000 */
[----:B------:R2:W-:Y:S01]  /*2580*/  MUFU.EX2 R180, R79 ;  /* 0x0000004f00b47308 */ /* 0x0005e20000000800 */
[----:B------:R-:W-:-:S04]  /*2590*/  FMNMX.FTZ R10, R67, R10, !PT ;  /* 0x0000000a430a7209 */ /* 0x000fc80007810000 */
[----:B------:R-:W-:-:S03]  /*25a0*/  FMNMX.FTZ R10, R25, R10, !PT ;  /* 0x0000000a190a7209 */ /* 0x000fc60007810000 */
[----:B------:R-:W-:Y:S01]  /*25b0*/  MUFU.EX2 R81, R81 ;  /* 0x0000005100517308 */ /* 0x000fe20000000800 */
[----:B------:R-:W-:Y:S01]  /*25c0*/  FMNMX.FTZ R10, R71, R10, !PT ;  /* 0x0000000a470a7209 */ /* 0x000fe20007810000 */
[----:B--2---:R-:W-:-:S04]  /*25d0*/  IMAD.MOV.U32 R79, RZ, RZ, R119 ;  /* 0x000000ffff4f7224 */ /* 0x004fc800078e0077 */
[----:B------:R-:W2:Y:S02]  /*25e0*/  SHFL.BFLY PT, R3, R10, 0x2, 0x1f ;  /* 0x0c401f000a037f89 */ /* 0x000ea400000e0000 */
[----:B------:R3:W-:Y:S08]  /*25f0*/  MUFU.EX2 R182, R83 ;  /* 0x0000005300b67308 */ /* 0x0007f00000000800 */
[----:B------:R-:W-:Y:S01]  /*2600*/  MUFU.EX2 R85, R85 ;  /* 0x0000005500557308 */ /* 0x000fe20000000800 */
[----:B---3--:R-:W-:-:S07]  /*2610*/  IMAD.MOV.U32 R83, RZ, RZ, R119 ;  /* 0x000000ffff537224 */ /* 0x008fce00078e0077 */
[----:B------:R3:W-:Y:S01]  /*2620*/  MUFU.EX2 R176, R87 ;  /* 0x0000005700b07308 */ /* 0x0007e20000000800 */
[----:B--2---:R-:W-:-:S07]  /*2630*/  FMNMX.FTZ R12, R10, R3, !PT ;  /* 0x000000030a0c7209 */ /* 0x004fce0007810000 */
[----:B------:R-:W-:Y:S01]  /*2640*/  MUFU.EX2 R89, R89 ;  /* 0x0000005900597308 */ /* 0x000fe20000000800 */
[--C-:B---3--:R-:W-:Y:S01]  /*2650*/  IMAD.MOV.U32 R87, RZ, RZ, R119.reuse ;  /* 0x000000ffff577224 */ /* 0x108fe200078e0077 */
[----:B------:R-:W2:Y:S06]  /*2660*/  SHFL.BFLY PT, R3, R12, 0x1, 0x1f ;  /* 0x0c201f000c037f89 */ /* 0x000eac00000e0000 */
[----:B------:R3:W-:Y:S08]  /*2670*/  MUFU.EX2 R178, R91 ;  /* 0x0000005b00b27308 */ /* 0x0007f00000000800 */
[----:B------:R-:W-:Y:S01]  /*2680*/  MUFU.EX2 R93, R93 ;  /* 0x0000005d005d7308 */ /* 0x000fe20000000800 */
[----:B---3--:R-:W-:-:S07]  /*2690*/  IMAD.MOV.U32 R91, RZ, RZ, R119 ;  /* 0x000000ffff5b7224 */ /* 0x008fce00078e0077 */
[----:B------:R3:W-:Y:S01]  /*26a0*/  MUFU.EX2 R172, R95 ;  /* 0x0000005f00ac7308 */ /* 0x0007e20000000800 */
[----:B--2---:R-:W-:-:S04]  /*26b0*/  FMNMX.FTZ R3, R12, R3, !PT ;  /* 0x000000030c037209 */ /* 0x004fc80007810000 */
[C---:B------:R-:W-:Y:S01]  /*26c0*/  FSETP.NEU.FTZ.AND P1, PT, R3.reuse, -INF , PT ;  /* 0xff8000000300780b */ /* 0x040fe20003f3d000 */
[----:B------:R-:W-:Y:S02]  /*26d0*/  FMUL.FTZ R10, R3, R0 ;  /* 0x00000000030a7220 */ /* 0x000fe40000410000 */
[----:B------:R-:W-:Y:S01]  /*26e0*/  MUFU.EX2 R97, R97 ;  /* 0x0000006100617308 */ /* 0x000fe20000000800 */
[----:B---3--:R-:W-:Y:S02]  /*26f0*/  IMAD.MOV.U32 R95, RZ, RZ, R119 ;  /* 0x000000ffff5f7224 */ /* 0x008fe400078e0077 */
[----:B------:R-:W-:Y:S02]  /*2700*/  FSEL R10, R10, RZ, P1 ;  /* 0x000000ff0a0a7208 */ /* 0x000fe40000800000 */
[----:B------:R-:W-:-:S03]  /*2710*/  PLOP3.LUT P1, PT, PT, PT, UP0, 0x80, 0x0 ;  /* 0x000000000000781c */ /* 0x000fc60003f2f008 */
[----:B------:R-:W-:Y:S01]  /*2720*/  MUFU.EX2 R174, R61 ;  /* 0x0000003d00ae7308 */ /* 0x000fe20000000800 */
[-CC-:B------:R-:W-:Y:S01]  /*2730*/  FFMA.FTZ R5, R5, R0.reuse, -R10.reuse ;  /* 0x0000000005057223 */ /* 0x180fe2000001080a */
[-CC-:B------:R-:W-:Y:S01]  /*2740*/  FFMA.FTZ R27, R27, R0.reuse, -R10.reuse ;  /* 0x000000001b1b7223 */ /* 0x180fe2000001080a */
[-CC-:B------:R-:W-:Y:S01]  /*2750*/  FFMA.FTZ R11, R11, R0.reuse, -R10.reuse ;  /* 0x000000000b0b7223 */ /* 0x180fe2000001080a */
[-CC-:B------:R-:W-:Y:S01]  /*2760*/  FFMA.FTZ R31, R31, R0.reuse, -R10.reuse ;  /* 0x000000001f1f7223 */ /* 0x180fe2000001080a */
[-CC-:B------:R-:W-:Y:S01]  /*2770*/  FFMA.FTZ R15, R15, R0.reuse, -R10.reuse ;  /* 0x000000000f0f7223 */ /* 0x180fe2000001080a */
[-CC-:B------:R-:W-:Y:S01]  /*2780*/  FFMA.FTZ R35, R35, R0.reuse, -R10.reuse ;  /* 0x0000000023237223 */ /* 0x180fe2000001080a */
[-CC-:B------:R-:W-:Y:S01]  /*2790*/  FFMA.FTZ R37, R37, R0.reuse, -R10.reuse ;  /* 0x0000000025257223 */ /* 0x180fe2000001080a */
        /* <DEDUP_REMOVED lines=8> */
[----:B------:R1:W2:Y:S01]  /*2820*/  MUFU.EX2 R12, R27 ;  /* 0x0000001b000c7308 */ /* 0x0002a20000000800 */
[-CC-:B------:R-:W-:Y:S01]  /*2830*/  FFMA.FTZ R53, R53, R0.reuse, -R10.reuse ;  /* 0x0000000035357223 */ /* 0x180fe2000001080a */
[-CC-:B------:R-:W-:Y:S01]  /*2840*/  FFMA.FTZ R55, R55, R0.reuse, -R10.reuse ;  /* 0x0000000037377223 */ /* 0x180fe2000001080a */
[-CC-:B------:R-:W-:Y:S01]  /*2850*/  FFMA.FTZ R57, R57, R0.reuse, -R10.reuse ;  /* 0x0000000039397223 */ /* 0x180fe2000001080a */
[-CC-:B------:R-:W-:Y:S01]  /*2860*/  FFMA.FTZ R59, R59, R0.reuse, -R10.reuse ;  /* 0x000000003b3b7223 */ /* 0x180fe2000001080a */
[-CC-:B------:R-:W-:Y:S01]  /*2870*/  FFMA.FTZ R13, R13, R0.reuse, -R10.reuse ;  /* 0x000000000d0d7223 */ /* 0x180fe2000001080a */
[-CC-:B------:R-:W-:Y:S01]  /*2880*/  FFMA.FTZ R63, R63, R0.reuse, -R10.reuse ;  /* 0x000000003f3f7223 */ /* 0x180fe2000001080a */
[-CC-:B------:R-:W-:Y:S01]  /*2890*/  FFMA.FTZ R21, R21, R0.reuse, -R10.reuse ;  /* 0x0000000015157223 */ /* 0x180fe2000001080a */
[----:B------:R-:W3:Y:S01]  /*28a0*/  MUFU.EX2 R11, R11 ;  /* 0x0000000b000b7308 */ /* 0x000ee20000000800 */
[----:B-1----:R-:W-:Y:S01]  /*28b0*/  FADD.FTZ R27, R188, R103 ;  /* 0x00000067bc1b7221 */ /* 0x002fe20000010000 */
[-CC-:B------:R-:W-:Y:S01]  /*28c0*/  FFMA.FTZ R67, R67, R0.reuse, -R10.reuse ;  /* 0x0000000043437223 */ /* 0x180fe2000001080a */
[-CC-:B------:R-:W-:Y:S01]  /*28d0*/  FFMA.FTZ R25, R25, R0.reuse, -R10.reuse ;  /* 0x0000000019197223 */ /* 0x180fe2000001080a */
[----:B------:R-:W-:Y:S01]  /*28e0*/  FFMA.FTZ R71, R71, R0, -R10 ;  /* 0x0000000047477223 */ /* 0x000fe2000001080a */
[----:B------:R-:W-:Y:S01]  /*28f0*/  FADD.FTZ R34, R190, R27 ;  /* 0x0000001bbe227221 */ /* 0x000fe20000010000 */
[C---:B0-----:R-:W-:Y:S01]  /*2900*/  F2FP.F16.F32.PACK_AB R190, R29.reuse, R190 ;  /* 0x000000be1dbe723e */ /* 0x041fe200000000ff */
[----:B------:R-:W-:Y:S01]  /*2910*/  IMAD.MOV.U32 R61, RZ, RZ, R119 ;  /* 0x000000ffff3d7224 */ /* 0x000fe200078e0077 */
[----:B------:R0:W1:Y:S01]  /*2920*/  MUFU.EX2 R20, R31 ;  /* 0x0000001f00147308 */ /* 0x0000620000000800 */
[----:B------:R-:W-:Y:S01]  /*2930*/  FADD.FTZ R27, R29, R34 ;  /* 0x000000221d1b7221 */ /* 0x000fe20000010000 */
[----:B--2---:R-:W-:Y:S01]  /*2940*/  FADD.FTZ R34, R5, R12 ;  /* 0x0000000c05227221 */ /* 0x004fe20000010000 */
[----:B------:R-:W-:-:S02]  /*2950*/  F2FP.F16.F32.PACK_AB R189, R12, R5 ;  /* 0x000000050cbd723e */ /* 0x000fc400000000ff */
[----:B------:R-:W-:Y:S01]  /*2960*/  FADD.FTZ R36, R184, R27 ;  /* 0x0000001bb8247221 */ /* 0x000fe20000010000 */
[----:B------:R-:W-:Y:S01]  /*2970*/  F2FP.F16.F32.PACK_AB R188, R103, R188 ;  /* 0x000000bc67bc723e */ /* 0x000fe200000000ff */
[--C-:B------:R-:W-:Y:S01]  /*2980*/  IMAD.MOV.U32 R103, RZ, RZ, R119.reuse ;  /* 0x000000ffff677224 */ /* 0x100fe200078e0077 */
[----:B------:R-:W2:Y:S01]  /*2990*/  MUFU.EX2 R15, R15 ;  /* 0x0000000f000f7308 */ /* 0x000ea20000000800 */
[----:B------:R-:W-:Y:S01]  /*29a0*/  FADD.FTZ R36, R33, R36 ;  /* 0x0000002421247221 */ /* 0x000fe20000010000 */
[----:B---3--:R-:W-:Y:S01]  /*29b0*/  FADD.FTZ R27, R11, R34 ;  /* 0x000000220b1b7221 */ /* 0x008fe20000010000 */
[----:B------:R-:W-:Y:S01]  /*29c0*/  F2FP.F16.F32.PACK_AB R184, R33, R184 ;  /* 0x000000b821b8723e */ /* 0x000fe200000000ff */
[----:B------:R-:W-:Y:S02]  /*29d0*/  IMAD.MOV.U32 R33, RZ, RZ, R119 ;  /* 0x000000ffff217224 */ /* 0x000fe400078e0077 */
[----:B0-----:R-:W-:Y:S02]  /*29e0*/  FADD.FTZ R31, R73, R36 ;  /* 0x00000024491f7221 */ /* 0x001fe40000010000 */
[----:B------:R0:W3:Y:S01]  /*29f0*/  MUFU.EX2 R24, R35 ;  /* 0x0000002300187308 */ /* 0x0000e20000000800 */
[----:B-1----:R-:W-:Y:S01]  /*2a00*/  FADD.FTZ R36, R20, R27 ;  /* 0x0000001b14247221 */ /* 0x002fe20000010000 */
[C---:B------:R-:W-:Y:S01]  /*2a10*/  FADD.FTZ R38, R186.reuse, R31 ;  /* 0x0000001fba267221 */ /* 0x040fe20000010000 */
[----:B------:R-:W-:Y:S01]  /*2a20*/  F2FP.F16.F32.PACK_AB R186, R186, R73 ;  /* 0x00000049baba723e */ /* 0x000fe200000000ff */
[----:B------:R-:W-:Y:S01]  /*2a30*/  IMAD.MOV.U32 R73, RZ, RZ, R119 ;  /* 0x000000ffff497224 */ /* 0x000fe200078e0077 */
[----:B------:R-:W-:Y:S01]  /*2a40*/  F2FP.F16.F32.PACK_AB R191, R20, R11 ;  /* 0x0000000b14bf723e */ /* 0x000fe200000000ff */
[----:B------:R-:W-:Y:S01]  /*2a50*/  FADD.FTZ R31, R77, R38 ;  /* 0x000000264d1f7221 */ /* 0x000fe20000010000 */
[----:B------:R-:W-:Y:S01]  /*2a60*/  IMAD.MOV.U32 R11, RZ, RZ, 0x3f800000 ;  /* 0x3f800000ff0b7424 */ /* 0x000fe200078e00ff */
[----:B------:R-:W1:Y:S01]  /*2a70*/  MUFU.EX2 R37, R37 ;  /* 0x0000002500257308 */ /* 0x000e620000000800 */
[----:B--2---:R-:W-:Y:S01]  /*2a80*/  FADD.FTZ R27, R15, R36 ;  /* 0x000000240f1b7221 */ /* 0x004fe20000010000 */
[C---:B------:R-:W-:Y:S01]  /*2a90*/  FADD.FTZ R38, R180.reuse, R31 ;  /* 0x0000001fb4267221 */ /* 0x040fe20000010000 */
[----:B------:R-:W-:Y:S01]  /*2aa0*/  F2FP.F16.F32.PACK_AB R180, R180, R77 ;  /* 0x0000004db4b4723e */ /* 0x000fe200000000ff */
[----:B------:R-:W-:-:S02]  /*2ab0*/  IMAD.MOV.U32 R77, RZ, RZ, R119 ;  /* 0x000000ffff4d7224 */ /* 0x000fc400078e0077 */
[----:B------:R-:W-:Y:S01]  /*2ac0*/  FADD.FTZ R31, R81, R38 ;  /* 0x00000026511f7221 */ /* 0x000fe20000010000 */
[----:B0-----:R-:W-:Y:S01]  /*2ad0*/  IMAD.MOV.U32 R35, RZ, RZ, R119 ;  /* 0x000000ffff237224 */ /* 0x001fe200078e0077 */
[----:B------:R0:W2:Y:S01]  /*2ae0*/  MUFU.EX2 R26, R39 ;  /* 0x00000027001a7308 */ /* 0x0000a20000000800 */
[----:B---3--:R-:W-:Y:S01]  /*2af0*/  FADD.FTZ R36, R24, R27 ;  /* 0x0000001b18247221 */ /* 0x008fe20000010000 */
[C---:B------:R-:W-:Y:S01]  /*2b00*/  FADD.FTZ R40, R182.reuse, R31 ;  /* 0x0000001fb6287221 */ /* 0x040fe20000010000 */
[----:B------:R-:W-:Y:S01]  /*2b10*/  F2FP.F16.F32.PACK_AB R182, R182, R81 ;  /* 0x00000051b6b6723e */ /* 0x000fe200000000ff */
[--C-:B------:R-:W-:Y:S01]  /*2b20*/  IMAD.MOV.U32 R81, RZ, RZ, R119.reuse ;  /* 0x000000ffff517224 */ /* 0x100fe200078e0077 */
[----:B------:R-:W-:Y:S01]  /*2b30*/  F2FP.F16.F32.PACK_AB R185, R24, R15 ;  /* 0x0000000f18b9723e */ /* 0x000fe200000000ff */
[----:B------:R-:W-:Y:S01]  /*2b40*/  FADD.FTZ R31, R85, R40 ;  /* 0x00000028551f7221 */ /* 0x000fe20000010000 */
[----:B------:R-:W-:Y:S01]  /*2b50*/  MOV R24, R119 ;  /* 0x0000007700187202 */ /* 0x000fe20000000f00 */
[----:B------:R-:W3:Y:S01]  /*2b60*/  MUFU.EX2 R41, R41 ;  /* 0x0000002900297308 */ /* 0x000ee20000000800 */
[----:B-1----:R-:W-:Y:S01]  /*2b70*/  FADD.FTZ R27, R37, R36 ;  /* 0x00000024251b7221 */ /* 0x002fe20000010000 */
[----:B0-----:R-:W-:-:S06]  /*2b80*/  IMAD.MOV.U32 R39, RZ, RZ, R119 ;  /* 0x000000ffff277224 */ /* 0x001fcc00078e0077 */
[----:B------:R0:W1:Y:S01]  /*2b90*/  MUFU.EX2 R28, R43 ;  /* 0x0000002b001c7308 */ /* 0x0000620000000800 */
[C---:B--2---:R-:W-:Y:S01]  /*2ba0*/  FADD.FTZ R38, R26.reuse, R27 ;  /* 0x0000001b1a267221 */ /* 0x044fe20000010000 */
[----:B------:R-:W-:Y:S01]  /*2bb0*/  F2FP.F16.F32.PACK_AB R187, R26, R37 ;  /* 0x000000251abb723e */ /* 0x000fe200000000ff */
[--C-:B------:R-:W-:Y:S02]  /*2bc0*/  IMAD.MOV.U32 R37, RZ, RZ, R119.reuse ;  /* 0x000000ffff257224 */ /* 0x100fe400078e0077 */
[----:B------:R-:W-:-:S03]  /*2bd0*/  IMAD.MOV.U32 R26, RZ, RZ, R119 ;  /* 0x000000ffff1a7224 */ /* 0x000fc600078e0077 */
[----:B------:R-:W2:Y:S01]  /*2be0*/  MUFU.EX2 R45, R45 ;  /* 0x0000002d002d7308 */ /* 0x000ea20000000800 */
[----:B---3--:R-:W-:Y:S01]  /*2bf0*/  FADD.FTZ R27, R41, R38 ;  /* 0x00000026291b7221 */ /* 0x008fe20000010000 */
[C---:B------:R-:W-:Y:S01]  /*2c00*/  FADD.FTZ R38, R176.reuse, R31 ;  /* 0x0000001fb0267221 */ /* 0x040fe20000010000 */
[----:B------:R-:W-:Y:S01]  /*2c10*/  F2FP.F16.F32.PACK_AB R176, R176, R85 ;  /* 0x00000055b0b0723e */ /* 0x000fe200000000ff */
[--C-:B------:R-:W-:Y:S02]  /*2c20*/  IMAD.MOV.U32 R85, RZ, RZ, R119.reuse ;  /* 0x000000ffff557224 */ /* 0x100fe400078e0077 */
[----:B------:R-:W-:Y:S01]  /*2c30*/  FADD.FTZ R31, R89, R38 ;  /* 0x00000026591f7221 */ /* 0x000fe20000010000 */
[----:B0-----:R-:W-:Y:S01]  /*2c40*/  IMAD.MOV.U32 R43, RZ, RZ, R119 ;  /* 0x000000ffff2b7224 */ /* 0x001fe200078e0077 */
[----:B------:R0:W3:Y:S01]  /*2c50*/  MUFU.EX2 R30, R47 ;  /* 0x0000002f001e7308 */ /* 0x0000e20000000800 */
[----:B-1----:R-:W-:Y:S01]  /*2c60*/  FADD.FTZ R2, R28, R27 ;  /* 0x0000001b1c027221 */ /* 0x002fe20000010000 */
[C---:B------:R-:W-:Y:S01]  /*2c70*/  FADD.FTZ R40, R178.reuse, R31 ;  /* 0x0000001fb2287221 */ /* 0x040fe20000010000 */
[----:B------:R-:W-:Y:S01]  /*2c80*/  F2FP.F16.F32.PACK_AB R178, R178, R89 ;  /* 0x00000059b2b2723e */ /* 0x000fe200000000ff */
[--C-:B------:R-:W-:Y:S01]  /*2c90*/  IMAD.MOV.U32 R89, RZ, RZ, R119.reuse ;  /* 0x000000ffff597224 */ /* 0x100fe200078e0077 */
[----:B------:R-:W-:Y:S01]  /*2ca0*/  F2FP.F16.F32.PACK_AB R181, R28, R41 ;  /* 0x000000291cb5723e */ /* 0x000fe200000000ff */
[----:B------:R-:W-:Y:S01]  /*2cb0*/  FADD.FTZ R31, R93, R40 ;  /* 0x000000285d1f7221 */ /* 0x000fe20000010000 */
[--C-:B------:R-:W-:Y:S01]  /*2cc0*/  IMAD.MOV.U32 R41, RZ, RZ, R119.reuse ;  /* 0x000000ffff297224 */ /* 0x100fe200078e0077 */
[----:B------:R-:W1:Y:S01]  /*2cd0*/  MUFU.EX2 R49, R49 ;  /* 0x0000003100317308 */ /* 0x000e620000000800 */
[----:B--2---:R-:W-:Y:S01]  /*2ce0*/  FADD.FTZ R27, R45, R2 ;  /* 0x000000022d1b7221 */ /* 0x004fe20000010000 */
[----:B0-----:R-:W-:Y:S01]  /*2cf0*/  IMAD.MOV.U32 R47, RZ, RZ, R119 ;  /* 0x000000ffff2f7224 */ /* 0x001fe200078e0077 */
[----:B------:R-:W-:-:S05]  /*2d00*/  MOV R28, R119 ;  /* 0x00000077001c7202 */ /* 0x000fca0000000f00 */
[----:B------:R0:W2:Y:S01]  /*2d10*/  MUFU.EX2 R32, R51 ;  /* 0x0000003300207308 */ /* 0x0000a20000000800 */
[C---:B---3--:R-:W-:Y:S01]  /*2d20*/  FADD.FTZ R38, R30.reuse, R27 ;  /* 0x0000001b1e267221 */ /* 0x048fe20000010000 */
[----:B------:R-:W-:Y:S01]  /*2d30*/  F2FP.F16.F32.PACK_AB R183, R30, R45 ;  /* 0x0000002d1eb7723e */ /* 0x000fe200000000ff */
[--C-:B------:R-:W-:Y:S02]  /*2d40*/  IMAD.MOV.U32 R45, RZ, RZ, R119.reuse ;  /* 0x000000ffff2d7224 */ /* 0x100fe400078e0077 */
[----:B------:R-:W-:-:S03]  /*2d50*/  IMAD.MOV.U32 R30, RZ, RZ, R119 ;  /* 0x000000ffff1e7224 */ /* 0x000fc600078e0077 */
[----:B------:R-:W3:Y:S01]  /*2d60*/  MUFU.EX2 R53, R53 ;  /* 0x0000003500357308 */ /* 0x000ee20000000800 */
[----:B-1----:R-:W-:Y:S01]  /*2d70*/  FADD.FTZ R27, R49, R38 ;  /* 0x00000026311b7221 */ /* 0x002fe20000010000 */
[C---:B------:R-:W-:Y:S01]  /*2d80*/  FADD.FTZ R38, R172.reuse, R31 ;  /* 0x0000001fac267221 */ /* 0x040fe20000010000 */
[----:B------:R-:W-:Y:S01]  /*2d90*/  F2FP.F16.F32.PACK_AB R172, R172, R93 ;  /* 0x0000005dacac723e */ /* 0x000fe200000000ff */
[--C-:B------:R-:W-:Y:S02]  /*2da0*/  IMAD.MOV.U32 R93, RZ, RZ, R119.reuse ;  /* 0x000000ffff5d7224 */ /* 0x100fe400078e0077 */
[----:B------:R-:W-:Y:S01]  /*2db0*/  FADD.FTZ R29, R97, R38 ;  /* 0x00000026611d7221 */ /* 0x000fe20000010000 */
[----:B0-----:R-:W-:Y:S01]  /*2dc0*/  IMAD.MOV.U32 R51, RZ, RZ, R119 ;  /* 0x000000ffff337224 */ /* 0x001fe200078e0077 */
[----:B------:R0:W1:Y:S01]  /*2dd0*/  MUFU.EX2 R34, R55 ;  /* 0x0000003700227308 */ /* 0x0000620000000800 */
[----:B--2---:R-:W-:Y:S01]  /*2de0*/  FADD.FTZ R10, R32, R27 ;  /* 0x0000001b200a7221 */ /* 0x004fe20000010000 */
[C---:B------:R-:W-:Y:S01]  /*2df0*/  FADD.FTZ R40, R174.reuse, R29 ;  /* 0x0000001dae287221 */ /* 0x040fe20000010000 */
[----:B------:R-:W-:Y:S01]  /*2e00*/  F2FP.F16.F32.PACK_AB R174, R174, R97 ;  /* 0x00000061aeae723e */ /* 0x000fe200000000ff */
[--C-:B------:R-:W-:Y:S01]  /*2e10*/  IMAD.MOV.U32 R97, RZ, RZ, R119.reuse ;  /* 0x000000ffff617224 */ /* 0x100fe200078e0077 */
[----:B------:R-:W-:Y:S01]  /*2e20*/  F2FP.F16.F32.PACK_AB R177, R32, R49 ;  /* 0x0000003120b1723e */ /* 0x000fe200000000ff */
[--C-:B------:R-:W-:Y:S01]  /*2e30*/  IMAD.MOV.U32 R49, RZ, RZ, R119.reuse ;  /* 0x000000ffff317224 */ /* 0x100fe200078e0077 */
[----:B------:R-:W-:Y:S01]  /*2e40*/  MOV R32, R119 ;  /* 0x0000007700207202 */ /* 0x000fe20000000f00 */
[----:B------:R-:W2:Y:S01]  /*2e50*/  MUFU.EX2 R57, R57 ;  /* 0x0000003900397308 */ /* 0x000ea20000000800 */
[----:B---3--:R-:W-:Y:S01]  /*2e60*/  FADD.FTZ R27, R53, R10 ;  /* 0x0000000a351b7221 */ /* 0x008fe20000010000 */
[----:B0-----:R-:W-:-:S02]  /*2e70*/  IMAD.MOV.U32 R55, RZ, RZ, R119 ;  /* 0x000000ffff377224 */ /* 0x001fc400078e0077 */
[----:B------:R-:W-:-:S04]  /*2e80*/  IMAD.MOV.U32 R31, RZ, RZ, R119 ;  /* 0x000000ffff1f7224 */ /* 0x000fc800078e0077 */
[----:B------:R-:W0:Y:S01]  /*2e90*/  MUFU.EX2 R99, R99 ;  /* 0x0000006300637308 */ /* 0x000e220000000800 */
[C---:B-1----:R-:W-:Y:S01]  /*2ea0*/  FADD.FTZ R10, R34.reuse, R27 ;  /* 0x0000001b220a7221 */ /* 0x042fe20000010000 */
[----:B------:R-:W-:Y:S01]  /*2eb0*/  F2FP.F16.F32.PACK_AB R179, R34, R53 ;  /* 0x0000003522b3723e */ /* 0x000fe200000000ff */
[--C-:B------:R-:W-:Y:S02]  /*2ec0*/  IMAD.MOV.U32 R53, RZ, RZ, R119.reuse ;  /* 0x000000ffff357224 */ /* 0x100fe400078e0077 */
[----:B------:R-:W-:-:S03]  /*2ed0*/  IMAD.MOV.U32 R34, RZ, RZ, R119 ;  /* 0x000000ffff227224 */ /* 0x000fc600078e0077 */
[----:B------:R1:W3:Y:S01]  /*2ee0*/  MUFU.EX2 R36, R59 ;  /* 0x0000003b00247308 */ /* 0x0002e20000000800 */
[----:B--2---:R-:W-:-:S07]  /*2ef0*/  FADD.FTZ R27, R57, R10 ;  /* 0x0000000a391b7221 */ /* 0x004fce0000010000 */
[----:B------:R2:W4:Y:S01]  /*2f00*/  MUFU.EX2 R168, R65 ;  /* 0x0000004100a87308 */ /* 0x0005220000000800 */
[----:B0-----:R-:W-:Y:S01]  /*2f10*/  FADD.FTZ R29, R99, R40 ;  /* 0x00000028631d7221 */ /* 0x001fe20000010000 */
[----:B-1----:R-:W-:-:S06]  /*2f20*/  IMAD.MOV.U32 R59, RZ, RZ, R119 ;  /* 0x000000ffff3b7224 */ /* 0x002fcc00078e0077 */
[----:B------:R-:W0:Y:S01]  /*2f30*/  MUFU.EX2 R13, R13 ;  /* 0x0000000d000d7308 */ /* 0x000e220000000800 */
[C---:B---3--:R-:W-:Y:S01]  /*2f40*/  FADD.FTZ R10, R36.reuse, R27 ;  /* 0x0000001b240a7221 */ /* 0x048fe20000010000 */
[----:B------:R-:W-:Y:S01]  /*2f50*/  F2FP.F16.F32.PACK_AB R173, R36, R57 ;  /* 0x0000003924ad723e */ /* 0x000fe200000000ff */
[--C-:B--2---:R-:W-:Y:S01]  /*2f60*/  IMAD.MOV.U32 R65, RZ, RZ, R119.reuse ;  /* 0x000000ffff417224 */ /* 0x104fe200078e0077 */
[----:B------:R-:W-:Y:S01]  /*2f70*/  MOV R36, R119 ;  /* 0x0000007700247202 */ /* 0x000fe20000000f00 */
[----:B------:R-:W-:-:S03]  /*2f80*/  IMAD.MOV.U32 R57, RZ, RZ, R119 ;  /* 0x000000ffff397224 */ /* 0x000fc600078e0077 */
[----:B------:R-:W1:Y:S01]  /*2f90*/  MUFU.EX2 R101, R101 ;  /* 0x0000006500657308 */ /* 0x000e620000000800 */
[C---:B----4-:R-:W-:Y:S01]  /*2fa0*/  FADD.FTZ R40, R168.reuse, R29 ;  /* 0x0000001da8287221 */ /* 0x050fe20000010000 */
[----:B------:R-:W-:Y:S01]  /*2fb0*/  F2FP.F16.F32.PACK_AB R168, R168, R99 ;  /* 0x00000063a8a8723e */ /* 0x000fe200000000ff */
[----:B------:R-:W-:-:S05]  /*2fc0*/  IMAD.MOV.U32 R99, RZ, RZ, R119 ;  /* 0x000000ffff637224 */ /* 0x000fca00078e0077 */
[----:B------:R2:W3:Y:S01]  /*2fd0*/  MUFU.EX2 R2, R63 ;  /* 0x0000003f00027308 */ /* 0x0004e20000000800 */
[----:B0-----:R-:W-:-:S07]  /*2fe0*/  FADD.FTZ R27, R13, R10 ;  /* 0x0000000a0d1b7221 */ /* 0x001fce0000010000 */
[----:B------:R-:W0:Y:S01]  /*2ff0*/  MUFU.EX2 R21, R21 ;  /* 0x0000001500157308 */ /* 0x000e220000000800 */
[----:B-1----:R-:W-:Y:S01]  /*3000*/  FADD.FTZ R29, R101, R40 ;  /* 0x00000028651d7221 */ /* 0x002fe20000010000 */
[----:B--2---:R-:W-:-:S06]  /*3010*/  IMAD.MOV.U32 R63, RZ, RZ, R119 ;  /* 0x000000ffff3f7224 */ /* 0x004fcc00078e0077 */
[----:B------:R1:W2:Y:S01]  /*3020*/  MUFU.EX2 R38, R67 ;  /* 0x0000004300267308 */ /* 0x0002a20000000800 */
[C---:B---3--:R-:W-:Y:S01]  /*3030*/  FADD.FTZ R42, R2.reuse, R27 ;  /* 0x0000001b022a7221 */ /* 0x048fe20000010000 */
[----:B------:R-:W-:Y:S01]  /*3040*/  F2FP.F16.F32.PACK_AB R175, R2, R13 ;  /* 0x0000000d02af723e */ /* 0x000fe200000000ff */
[----:B------:R-:W-:Y:S01]  /*3050*/  IMAD.MOV.U32 R27, RZ, RZ, R119 ;  /* 0x000000ffff1b7224 */ /* 0x000fe200078e0077 */
[----:B------:R-:W-:-:S04]  /*3060*/  MOV R2, 0x3f800000 ;  /* 0x3f80000000027802 */ /* 0x000fc80000000f00 */
[----:B------:R-:W3:Y:S01]  /*3070*/  MUFU.EX2 R25, R25 ;  /* 0x0000001900197308 */ /* 0x000ee20000000800 */
[----:B0-----:R-:W-:Y:S01]  /*3080*/  FADD.FTZ R5, R21, R42 ;  /* 0x0000002a15057221 */ /* 0x001fe20000010000 */
[--C-:B-1----:R-:W-:Y:S02]  /*3090*/  IMAD.MOV.U32 R67, RZ, RZ, R119.reuse ;  /* 0x000000ffff437224 */ /* 0x102fe400078e0077 */
[----:B------:R-:W-:-:S04]  /*30a0*/  IMAD.MOV.U32 R42, RZ, RZ, R119 ;  /* 0x000000ffff2a7224 */ /* 0x000fc800078e0077 */
[----:B------:R-:W0:Y:S01]  /*30b0*/  MUFU.EX2 R14, R14 ;  /* 0x0000000e000e7308 */ /* 0x000e220000000800 */
[C---:B--2---:R-:W-:Y:S01]  /*30c0*/  FADD.FTZ R12, R38.reuse, R5 ;  /* 0x00000005260c7221 */ /* 0x044fe20000010000 */
[----:B------:R-:W-:Y:S01]  /*30d0*/  F2FP.F16.F32.PACK_AB R169, R38, R21 ;  /* 0x0000001526a9723e */ /* 0x000fe200000000ff */
[----:B------:R-:W-:-:S05]  /*30e0*/  IMAD.MOV.U32 R38, RZ, RZ, R119 ;  /* 0x000000ffff267224 */ /* 0x000fca00078e0077 */
[----:B------:R1:W2:Y:S01]  /*30f0*/  MUFU.EX2 R40, R71 ;  /* 0x0000004700287308 */ /* 0x0002a20000000800 */
[----:B---3--:R-:W-:Y:S01]  /*3100*/  FADD.FTZ R5, R25, R12 ;  /* 0x0000000c19057221 */ /* 0x008fe20000010000 */
[C---:B0-----:R-:W-:Y:S01]  /*3110*/  FADD.FTZ R10, R14.reuse, R29 ;  /* 0x0000001d0e0a7221 */ /* 0x041fe20000010000 */
[----:B------:R-:W-:Y:S01]  /*3120*/  F2FP.F16.F32.PACK_AB R170, R14, R101 ;  /* 0x000000650eaa723e */ /* 0x000fe200000000ff */
[--C-:B------:R-:W-:Y:S02]  /*3130*/  IMAD.MOV.U32 R101, RZ, RZ, R119.reuse ;  /* 0x000000ffff657224 */ /* 0x100fe400078e0077 */
[--C-:B-1----:R-:W-:Y:S02]  /*3140*/  IMAD.MOV.U32 R71, RZ, RZ, R119.reuse ;  /* 0x000000ffff477224 */ /* 0x102fe400078e0077 */
[----:B------:R-:W-:Y:S02]  /*3150*/  IMAD.MOV.U32 R29, RZ, RZ, R119 ;  /* 0x000000ffff1d7224 */ /* 0x000fe400078e0077 */
[C---:B--2---:R-:W-:Y:S01]  /*3160*/  FADD.FTZ R5, R40.reuse, R5 ;  /* 0x0000000528057221 */ /* 0x044fe20000010000 */
[----:B------:R-:W-:Y:S01]  /*3170*/  F2FP.F16.F32.PACK_AB R171, R40, R25 ;  /* 0x0000001928ab723e */ /* 0x000fe200000000ff */
[----:B------:R-:W-:Y:S01]  /*3180*/  IMAD.MOV.U32 R25, RZ, RZ, R119 ;  /* 0x000000ffff197224 */ /* 0x000fe200078e0077 */
[----:B------:R-:W-:Y:S01]  /*3190*/  MOV R40, R119 ;  /* 0x0000007700287202 */ /* 0x000fe20000000f00 */
[----:B------:R-:W-:Y:S06]  /*31a0*/  @!P1 BRA `(.L_x_14) ;  /* 0x00000020006c9947 */ /* 0x000fec0003800000 */
[----:B------:R-:W-:Y:S01]  /*31b0*/  IMAD.MOV.U32 R12, RZ, RZ, R3 ;  /* 0x000000ffff0c7224 */ /* 0x000fe200078e0003 */
[----:B------:R-:W-:Y:S01]  /*31c0*/  CS2R R118, SRZ ;  /* 0x0000000000767805 */ /* 0x000fe2000001ff00 */
[----:B------:R-:W-:Y:S01]  /*31d0*/  IMAD.MOV.U32 R13, RZ, RZ, R4 ;  /* 0x000000ffff0d7224 */ /* 0x000fe200078e0004 */
[----:B------:R-:W-:Y:S01]  /*31e0*/  CS2R R114, SRZ ;  /* 0x0000000000727805 */ /* 0x000fe2000001ff00 */
[----:B------:R-:W-:Y:S01]  /*31f0*/  IMAD.MOV.U32 R2, RZ, RZ, 0x3f800000 ;  /* 0x3f800000ff027424 */ /* 0x000fe200078e00ff */
[----:B------:R-:W-:Y:S02]  /*3200*/  CS2R R110, SRZ ;  /* 0x00000000006e7805 */ /* 0x000fe4000001ff00 */
[----:B------:R-:W-:Y:S02]  /*3210*/  CS2R R106, SRZ ;  /* 0x00000000006a7805 */ /* 0x000fe4000001ff00 */
[----:B------:R-:W-:Y:S02]  /*3220*/  CS2R R102, SRZ ;  /* 0x0000000000667805 */ /* 0x000fe4000001ff00 */
[----:B------:R-:W-:-:S02]  /*3230*/  CS2R R98, SRZ ;  /* 0x0000000000627805 */ /* 0x000fc4000001ff00 */
[----:B------:R-:W-:Y:S02]  /*3240*/  CS2R R94, SRZ ;  /* 0x00000000005e7805 */ /* 0x000fe4000001ff00 */
[----:B------:R-:W-:Y:S02]  /*3250*/  CS2R R90, SRZ ;  /* 0x00000000005a7805 */ /* 0x000fe4000001ff00 */
        /* <DEDUP_REMOVED lines=39> */
[----:B------:R-:W-:Y:S01]  /*34d0*/  CS2R R24, SRZ ;  /* 0x0000000000187805 */ /* 0x000fe2000001ff00 */
[----:B------:R-:W-:Y:S01]  /*34e0*/  UIADD3 UR4, UR41, -0x2, URZ ;  /* 0xfffffffe29047890 */ /* 0x000fe2000fffe03f */
[----:B------:R-:W-:Y:S01]  /*34f0*/  UMOV UR5, UR39 ;  /* 0x0000002700057c82 */ /* 0x000fe20008000000 */
[----:B------:R-:W-:-:S10]  /*3500*/  UMOV UR6, UR38 ;  /* 0x0000002600067c82 */ /* 0x000fd40008000000 */
.L_x_25:
[----:B------:R-:W-:-:S04]  /*3510*/  UISETP.NE.AND UP0, UPT, UR6, 0x1, UPT ;  /* 0x000000010600788c */ /* 0x000fc8000bf05270 */
[----:B------:R-:W-:-:S04]  /*3520*/  USEL UR39, URZ, 0x1, UP0 ;  /* 0x000000013f277887 */ /* 0x000fc80008000000 */
[----:B------:R-:W-:Y:S01]  /*3530*/  ULOP3.LUT UR39, UR5, UR39, URZ, 0x3c, !UPT ;  /* 0x0000002705277292 */ /* 0x000fe2000f8e3c3f */
[----:B------:R-:W-:Y:S11]  /*3540*/  @!P0 BRA `(.L_x_15) ;  /* 0x0000000000048947 */ /* 0x000ff60003800000 */
[----:B------:R-:W-:Y:S01]  /*3550*/  BPT.TRAP 0x1 ;  /* 0x000000040000795c */ /* 0x000fe20000300000 */
.L_x_15:
[----:B------:R-:W0:Y:S01]  /*3560*/  S2UR UR11, SR_CgaCtaId ;  /* 0x00000000000b79c3 */ /* 0x000e220000008800 */
[----:B------:R-:W-:Y:S01]  /*3570*/  UIADD3 UR38, UR6, 0x1, URZ ;  /* 0x0000000106267890 */ /* 0x000fe2000fffe03f */
[----:B------:R-:W-:Y:S01]  /*3580*/  MOV R0, UR39 ;  /* 0x0000002700007c02 */ /* 0x000fe20008000f00 */
[----:B------:R-:W-:Y:S02]  /*3590*/  UMOV UR7, 0x400 ;  /* 0x0000040000077882 */ /* 0x000fe40000000000 */
[----:B------:R-:W-:Y:S01]  /*35a0*/  UISETP.NE.AND UP0, UPT, UR38, 0x2, UPT ;  /* 0x000000022600788c */ /* 0x000fe2000bf05270 */
[----:B------:R-:W-:-:S03]  /*35b0*/  SHF.L.U32 R0, R0, 0x1f, RZ ;  /* 0x0000001f00007819 */ /* 0x000fc600000006ff */
[----:B------:R-:W-:Y:S02]  /*35c0*/  USEL UR38, UR38, URZ, UP0 ;  /* 0x0000003f26267287 */ /* 0x000fe40008000000 */
[----:B0-----:R-:W-:-:S04]  /*35d0*/  ULEA UR7, UR11, UR7, 0x18 ;  /* 0x000000070b077291 */ /* 0x001fc8000f8ec03f */
[----:B------:R-:W-:-:S09]  /*35e0*/  ULEA UR8, UR38, UR7, 0x3 ;  /* 0x0000000726087291 */ /* 0x000fd2000f8e183f */
[----:B------:R0:W1:Y:S01]  /*35f0*/  SYNCS.PHASECHK.TRANS64.TRYWAIT P1, [UR8+0x30830], R0 ;  /* 0x03083000ff0075a7 */ /* 0x0000620008020148 */
[----:B------:R-:W-:Y:S05]  /*3600*/  @!P0 BRA `(.L_x_16) ;  /* 0x0000000000048947 */ /* 0x000fea0003800000 */
[----:B------:R-:W-:Y:S01]  /*3610*/  BPT.TRAP 0x1 ;  /* 0x000000040000795c */ /* 0x000fe20000300000 */
.L_x_16:
[----:B-1----:R-:W-:Y:S05]  /*3620*/  @P1 BRA `(.L_x_17) ;  /* 0x0000000000081947 */ /* 0x002fea0003800000 */
[----:B------:R-:W1:Y:S02]  /*3630*/  SYNCS.PHASECHK.TRANS64.TRYWAIT P1, [UR8+0x30830], R0 ;  /* 0x03083000ff0075a7 */ /* 0x000e640008020148 */
[----:B-1----:R-:W-:Y:S05]  /*3640*/  @!P1 BRA `(.L_x_18) ;  /* 0x00000080005c9947 */ /* 0x002fea0003800000 */
.L_x_17:
[----:B------:R-:W-:Y:S01]  /*3650*/  R2UR UR40, R8 ;  /* 0x00000000082872ca */ /* 0x000fe200000e0000 */
[----:B------:R-:W-:Y:S01]  /*3660*/  UIMAD UR9, UR38, 0x900, UR10 ;  /* 0x00000900260978a4 */ /* 0x000fe2000f8e020a */
[----:B------:R-:W-:Y:S01]  /*3670*/  R2UR UR41, R9 ;  /* 0x00000000092972ca */ /* 0x000fe200000e0000 */
[----:B------:R-:W-:Y:S01]  /*3680*/  WARPGROUP.ARRIVE ;  /* 0x00000000000079c5 */ /* 0x000fe20000000000 */
[----:B------:R-:W-:Y:S01]  /*3690*/  UMOV UR43, 0x40000040 ;  /* 0x40000040002b7882 */ /* 0x000fe20000000000 */
[----:B------:R-:W-:Y:S01]  /*36a0*/  UIADD3 UR14, UR9, 0x302, URZ ;  /* 0x00000302090e7890 */ /* 0x000fe2000fffe03f */
[-C--:B------:R-:W-:Y:S01]  /*36b0*/  FMUL.FTZ R24, R24, R11.reuse ;  /* 0x0000000b18187220 */ /* 0x080fe20000410000 */
[----:B------:R-:W-:Y:S01]  /*36c0*/  UMOV UR15, 0x40000040 ;  /* 0x40000040000f7882 */ /* 0x000fe20000000000 */
[----:B------:R-:W-:Y:S01]  /*36d0*/  UMOV UR42, UR9 ;  /* 0x00000009002a7c82 */ /* 0x000fe20008000000 */
[----:B------:R-:W-:Y:S01]  /*36e0*/  UIADD3 UR18, UR9, 0x304, URZ ;  /* 0x0000030409127890 */ /* 0x000fe2000fffe03f */
[-C--:B------:R-:W-:Y:S01]  /*36f0*/  FMUL.FTZ R25, R25, R11.reuse ;  /* 0x0000000b19197220 */ /* 0x080fe20000410000 */
[----:B------:R-:W-:Y:S01]  /*3700*/  UMOV UR19, 0x40000040 ;  /* 0x4000004000137882 */ /* 0x000fe20000000000 */
[----:B------:R-:W-:Y:S01]  /*3710*/  UIADD3 UR22, UR9, 0x306, URZ ;  /* 0x0000030609167890 */ /* 0x000fe2000fffe03f */
[-C--:B------:R-:W-:Y:S01]  /*3720*/  FMUL.FTZ R28, R28, R11.reuse ;  /* 0x0000000b1c1c7220 */ /* 0x080fe20000410000 */
[----:B------:R-:W-:Y:S01]  /*3730*/  UMOV UR23, 0x40000040 ;  /* 0x4000004000177882 */ /* 0x000fe20000000000 */
[----:B------:R-:W-:Y:S01]  /*3740*/  HGMMA.64x96x16.F32 R120, gdesc[UR40], RZ, !UPT, gsb0 ;  /* 0x01600000287879f0 */ /* 0x000fe2000c0008ff */
[----:B------:R-:W-:Y:S01]  /*3750*/  R2UR UR40, R6 ;  /* 0x00000000062872ca */ /* 0x000fe200000e0000 */
[----:B------:R-:W-:Y:S01]  /*3760*/  UIADD3 UR42, UR9, 0x2, URZ ;  /* 0x00000002092a7890 */ /* 0x000fe2000fffe03f */
[----:B------:R-:W-:Y:S01]  /*3770*/  R2UR UR41, R7 ;  /* 0x00000000072972ca */ /* 0x000fe200000e0000 */
[----:B------:R-:W-:Y:S01]  /*3780*/  UMOV UR43, 0x40000040 ;  /* 0x40000040002b7882 */ /* 0x000fe20000000000 */
[----:B------:R-:W-:Y:S01]  /*3790*/  UIADD3 UR26, UR9, 0x600, URZ ;  /* 0x00000600091a7890 */ /* 0x000fe2000fffe03f */
[-C--:B------:R-:W-:Y:S01]  /*37a0*/  FMUL.FTZ R29, R29, R11.reuse ;  /* 0x0000000b1d1d7220 */ /* 0x080fe20000410000 */
[----:B------:R-:W-:Y:S01]  /*37b0*/  UMOV UR27, 0x40000040 ;  /* 0x40000040001b7882 */ /* 0x000fe20000000000 */
[----:B------:R-:W-:Y:S01]  /*37c0*/  UIADD3 UR30, UR9, 0x602, URZ ;  /* 0x00000602091e7890 */ /* 0x000fe2000fffe03f */
[-C--:B------:R-:W-:Y:S01]  /*37d0*/  FMUL.FTZ R32, R32, R11.reuse ;  /* 0x0000000b20207220 */ /* 0x080fe20000410000 */
[----:B------:R-:W-:Y:S01]  /*37e0*/  UMOV UR31, 0x40000040 ;  /* 0x40000040001f7882 */ /* 0x000fe20000000000 */
[----:B------:R-:W-:Y:S01]  /*37f0*/  UIADD3 UR34, UR9, 0x604, URZ ;  /* 0x0000060409227890 */ /* 0x000fe2000fffe03f */
[-C--:B------:R-:W-:Y:S01]  /*3800*/  FMUL.FTZ R33, R33, R11.reuse ;  /* 0x0000000b21217220 */ /* 0x080fe20000410000 */
[----:B------:R-:W-:Y:S01]  /*3810*/  UMOV UR35, 0x40000040 ;  /* 0x4000004000237882 */ /* 0x000fe20000000000 */
[-C--:B------:R-:W-:Y:S01]  /*3820*/  FMUL.FTZ R36, R36, R11.reuse ;  /* 0x0000000b24247220 */ /* 0x080fe20000410000 */
        /* <DEDUP_REMOVED lines=40> */
[----:B------:R-:W-:Y:S01]  /*3ab0*/  FMUL.FTZ R117, R117, R11 ;  /* 0x0000000b75757220 */ /* 0x000fe20000410000 */
        /* <DEDUP_REMOVED lines=46> */
[----:B------:R-:W-:-:S02]  /*3da0*/  WARPGROUP.DEPBAR.LE gsb0, 0x0 ;  /* 0x00008000000079c5 */ /* 0x000fc40000010000 */
[----:B------:R-:W-:Y:S01]  /*3db0*/  WARPGROUP.ARRIVE ;  /* 0x00000000000079c5 */ /* 0x000fe20000000000 */
[-C--:B------:R-:W-:Y:S01]  /*3dc0*/  FMUL.FTZ R118, R118, R2.reuse ;  /* 0x0000000276767220 */ /* 0x080fe20000410000 */
[----:B------:R-:W-:-:S04]  /*3dd0*/  FMUL.FTZ R119, R119, R2 ;  /* 0x0000000277777220 */ /* 0x000fc80000410000 */
[----:B------:R-:W-:Y:S01]  /*3de0*/  HGMMA.64x96x16.F32 R120, gdesc[UR40], R120, gsb0 ;  /* 0x01600000287879f0 */ /* 0x000fe20008000878 */
[----:B------:R-:W-:Y:S01]  /*3df0*/  UIADD3 UR42, UR9, 0x4, URZ ;  /* 0x00000004092a7890 */ /* 0x000fe2000fffe03f */
[----:B------:R-:W-:Y:S01]  /*3e00*/  UMOV UR40, UR56 ;  /* 0x0000003800287c82 */ /* 0x000fe20008000000 */
[----:B------:R-:W-:Y:S01]  /*3e10*/  UMOV UR41, UR57 ;  /* 0x0000003900297c82 */ /* 0x000fe20008000000 */
[----:B------:R-:W-:Y:S01]  /*3e20*/  UMOV UR43, 0x40000040 ;  /* 0x40000040002b7882 */ /* 0x000fe20000000000 */
[----:B------:R-:W-:Y:S02]  /*3e30*/  WARPGROUP.DEPBAR.LE gsb0, 0x0 ;  /* 0x00008000000079c5 */ /* 0x000fe40000010000 */
[----:B------:R-:W-:-:S06]  /*3e40*/  WARPGROUP.ARRIVE ;  /* 0x00000000000079c5 */ /* 0x000fcc0000000000 */
        /* <DEDUP_REMOVED lines=43> */
.L_x_19:
[----:B------:R-:W-:Y:S01]  /*4100*/  ULEA UR9, UR6, UR7, 0x3 ;  /* 0x0000000706097291 */ /* 0x000fe2000f8e183f */
[----:B01----:R-:W-:-:S05]  /*4110*/  IMAD.U32 R0, RZ, RZ, UR5 ;  /* 0x00000005ff007e24 */ /* 0x003fca000f8e00ff */
[----:B------:R-:W-:-:S04]  /*4120*/  SHF.L.U32 R0, R0, 0x1f, RZ ;  /* 0x0000001f00007819 */ /* 0x000fc800000006ff */
[----:B------:R0:W1:Y:S01]  /*4130*/  SYNCS.PHASECHK.TRANS64.TRYWAIT P1, [UR9+0x30850], R0 ;  /* 0x03085000ff0075a7 */ /* 0x0000620008020149 */
[----:B------:R-:W-:Y:S05]  /*4140*/  @!P0 BRA `(.L_x_20) ;  /* 0x0000000000048947 */ /* 0x000fea0003800000 */
[----:B------:R-:W-:Y:S01]  /*4150*/  BPT.TRAP 0x1 ;  /* 0x000000040000795c */ /* 0x000fe20000300000 */
.L_x_20:
[----:B-1----:R-:W-:Y:S05]  /*4160*/  @P1 BRA `(.L_x_21) ;  /* 0x0000000000081947 */ /* 0x002fea0003800000 */
[----:B------:R-:W1:Y:S02]  /*4170*/  SYNCS.PHASECHK.TRANS64.TRYWAIT P1, [UR9+0x30850], R0 ;  /* 0x03085000ff0075a7 */ /* 0x000e640008020149 */
[----:B-1----:R-:W-:Y:S05]  /*4180*/  @!P1 BRA `(.L_x_22) ;  /* 0x0000007400a49947 */ /* 0x002fea0003800000 */
.L_x_21:
[----:B------:R-:W-:Y:S01]  /*4190*/  UIADD3 UR7, UR7, 0x400, URZ ;  /* 0x0000040007077890 */ /* 0x000fe2000fffe03f */
[----:B------:R-:W-:-:S03]  /*41a0*/  WARPGROUP.ARRIVE ;  /* 0x00000000000079c5 */ /* 0x000fc60000000000 */
[----:B------:R-:W-:-:S04]  /*41b0*/  USHF.R.U32.HI UR7, URZ, 0x4, UR7 ;  /* 0x000000043f077899 */ /* 0x000fc80008011607 */
[----:B------:R-:W-:-:S04]  /*41c0*/  ULOP3.LUT UR7, UR7, 0x3fff, URZ, 0xc0, !UPT ;  /* 0x00003fff07077892 */ /* 0x000fc8000f8ec03f */
[----:B------:R-:W-:-:S03]  /*41d0*/  ULOP3.LUT UR5, UR7, 0x3000000, URZ, 0xfc, !UPT ;  /* 0x0300000007057892 */ /* 0x000fc6000f8efc3f */
[----:B------:R-:W-:Y:S01]  /*41e0*/  UMOV UR7, 0x40000040 ;  /* 0x4000004000077882 */ /* 0x000fe20000000000 */
[----:B------:R-:W-:-:S07]  /*41f0*/  UIMAD UR5, UR6, 0x900, UR5 ;  /* 0x00000900060578a4 */ /* 0x000fce000f8e0205 */
[----:B------:R-:W-:Y:S02]  /*4200*/  UMOV UR6, UR5 ;  /* 0x0000000500067c82 */ /* 0x000fe40008000000 */
[----:B------:R-:W-:Y:S01]  /*4210*/  HGMMA.64x192x16.F32 R24, R188, gdesc[UR4].tnspB, R24, gsb0 ;  /* 0x42e00004bc187df0 */ /* 0x000fe20008000818 */
[----:B------:R-:W-:Y:S01]  /*4220*/  UIADD3 UR6, UR5, 0x80, URZ ;  /* 0x0000008005067890 */ /* 0x000fe2000fffe03f */
[----:B------:R-:W-:Y:S01]  /*4230*/  UMOV UR7, 0x40000040 ;  /* 0x4000004000077882 */ /* 0x000fe20000000000 */
[----:B------:R-:W-:Y:S02]  /*4240*/  WARPGROUP.DEPBAR.LE gsb0, 0x0 ;  /* 0x00008000000079c5 */ /* 0x000fe40000010000 */
[----:B------:R-:W-:-:S15]  /*4250*/  WARPGROUP.ARRIVE ;  /* 0x00000000000079c5 */ /* 0x000fde0000000000 */
        /* <DEDUP_REMOVED lines=20> */
[----:B------:R-:W-:Y:S03]  /*43a0*/  HGMMA.64x192x16.F32 R24, R168, gdesc[UR4].tnspB, R24, gsb0 ;  /* 0x42e00004a8187df0 */ /* 0x000fe60008000818 */
[----:B------:R-:W-:Y:S02]  /*43b0*/  WARPGROUP.DEPBAR.LE gsb0, 0x0 ;  /* 0x00008000000079c5 */ /* 0x000fe40000010000 */
[----:B------:R-:W-:Y:S05]  /*43c0*/  @!P0 BRA `(.L_x_23) ;  /* 0x0000000000048947 */ /* 0x000fea0003800000 */
[----:B------:R-:W-:Y:S01]  /*43d0*/  BPT.TRAP 0x1 ;  /* 0x000000040000795c */ /* 0x000fe20000300000 */
.L_x_23:
[----:B01----:R-:W-:Y:S01]  /*43e0*/  FMNMX.FTZ R0, R120, R13, !PT ;  /* 0x0000000d78007209 */ /* 0x003fe20007810000 */
[----:B------:R-:W-:Y:S01]  /*43f0*/  UIADD3 UR8, UR8, 0x30840, URZ ;  /* 0x0003084008087890 */ /* 0x000fe2000fffe03f */
[----:B------:R-:W-:Y:S02]  /*4400*/  FMNMX.FTZ R2, R122, R12, !PT ;  /* 0x0000000c7a027209 */ /* 0x000fe40007810000 */
[----:B------:R-:W-:Y:S01]  /*4410*/  FMNMX.FTZ R3, R121, R0, !PT ;  /* 0x0000000079037209 */ /* 0x000fe20007810000 */
[----:B------:R-:W-:Y:S01]  /*4420*/  UPRMT UR8, UR11, 0x654, UR8 ;  /* 0x000006540b087896 */ /* 0x000fe20008000008 */
[----:B------:R-:W-:Y:S02]  /*4430*/  FMNMX.FTZ R11, R123, R2, !PT ;  /* 0x000000027b0b7209 */ /* 0x000fe40007810000 */
[----:B------:R-:W-:Y:S02]  /*4440*/  FMNMX.FTZ R0, R124, R3, !PT ;  /* 0x000000037c007209 */ /* 0x000fe40007810000 */
[----:B------:R-:W-:-:S02]  /*4450*/  FMNMX.FTZ R2, R126, R11, !PT ;  /* 0x0000000b7e027209 */ /* 0x000fc40007810000 */
[----:B------:R-:W-:Y:S02]  /*4460*/  FMNMX.FTZ R3, R125, R0, !PT ;  /* 0x000000007d037209 */ /* 0x000fe40007810000 */
[----:B------:R-:W-:Y:S01]  /*4470*/  FMNMX.FTZ R11, R127, R2, !PT ;  /* 0x000000027f0b7209 */ /* 0x000fe20007810000 */
[----:B------:R-:W-:Y:S01]  /*4480*/  SYNCS.ARRIVE.TRANS64.RED.A1T0 RZ, [UR8], RZ ;  /* 0x000000ffffff79a7 */ /* 0x000fe20008100408 */
[----:B------:R-:W-:Y:S02]  /*4490*/  FMNMX.FTZ R0, R128, R3, !PT ;  /* 0x0000000380007209 */ /* 0x000fe40007810000 */
[----:B------:R-:W-:Y:S02]  /*44a0*/  FMNMX.FTZ R2, R130, R11, !PT ;  /* 0x0000000b82027209 */ /* 0x000fe40007810000 */
[----:B------:R-:W-:Y:S02]  /*44b0*/  FMNMX.FTZ R3, R129, R0, !PT ;  /* 0x0000000081037209 */ /* 0x000fe40007810000 */
[----:B------:R-:W-:-:S02]  /*44c0*/  FMNMX.FTZ R11, R131, R2, !PT ;  /* 0x00000002830b7209 */ /* 0x000fc40007810000 */
[----:B------:R-:W-:Y:S02]  /*44d0*/  FMNMX.FTZ R0, R132, R3, !PT ;  /* 0x0000000384007209 */ /* 0x000fe40007810000 */
[----:B------:R-:W-:Y:S02]  /*44e0*/  FMNMX.FTZ R2, R134, R11, !PT ;  /* 0x0000000b86027209 */ /* 0x000fe40007810000 */
        /* <DEDUP_REMOVED lines=33> */
[----:B------:R-:W-:-:S03]  /*4700*/  FMNMX.FTZ R2, R167, R2, !PT ;  /* 0x00000002a7027209 */ /* 0x000fc60007810000 */
[----:B------:R-:W0:Y:S04]  /*4710*/  SHFL.BFLY PT, R0, R11, 0x2, 0x1f ;  /* 0x0c401f000b007f89 */ /* 0x000e2800000e0000 */
[----:B------:R-:W1:Y:S01]  /*4720*/  SHFL.BFLY PT, R3, R2, 0x2, 0x1f ;  /* 0x0c401f0002037f89 */ /* 0x000e6200000e0000 */
[----:B0-----:R-:W-:Y:S02]  /*4730*/  FMNMX.FTZ R14, R11, R0, !PT ;  /* 0x000000000b0e7209 */ /* 0x001fe40007810000 */
[----:B------:R-:W0:Y:S01]  /*4740*/  LDC R0, c[0x0][0x988] ;  /* 0x00026200ff007b82 */ /* 0x000e220000000800 */
[----:B-1----:R-:W-:Y:S02]  /*4750*/  FMNMX.FTZ R15, R2, R3, !PT ;  /* 0x00000003020f7209 */ /* 0x002fe40007810000 */
[----:B------:R-:W1:Y:S04]  /*4760*/  SHFL.BFLY PT, R3, R14, 0x1, 0x1f ;  /* 0x0c201f000e037f89 */ /* 0x000e6800000e0000 */
[----:B------:R-:W2:Y:S01]  /*4770*/  SHFL.BFLY PT, R20, R15, 0x1, 0x1f ;  /* 0x0c201f000f147f89 */ /* 0x000ea200000e0000 */
[----:B-1----:R-:W-:-:S02]  /*4780*/  FMNMX.FTZ R4, R14, R3, !PT ;  /* 0x000000030e047209 */ /* 0x002fc40007810000 */
[----:B--2---:R-:W-:-:S03]  /*4790*/  FMNMX.FTZ R3, R15, R20, !PT ;  /* 0x000000140f037209 */ /* 0x004fc60007810000 */
[C---:B------:R-:W-:Y:S01]  /*47a0*/  FADD.FTZ R13, -R4.reuse, R13 ;  /* 0x0000000d040d7221 */ /* 0x040fe20000010100 */
[----:B0-----:R-:W-:-:S03]  /*47b0*/  FMUL.FTZ R169, R4, R0 ;  /* 0x0000000004a97220 */ /* 0x001fc60000410000 */
[-C--:B------:R-:W-:Y:S01]  /*47c0*/  FMUL.FTZ R20, R13, R0.reuse ;  /* 0x000000000d147220 */ /* 0x080fe20000410000 */
[----:B------:R-:W-:Y:S01]  /*47d0*/  FADD.FTZ R13, -R3, R12 ;  /* 0x0000000c030d7221 */ /* 0x000fe20000010100 */
[-CC-:B------:R-:W-:Y:S01]  /*47e0*/  FFMA.FTZ R188, R120, R0.reuse, -R169.reuse ;  /* 0x0000000078bc7223 */ /* 0x180fe200000108a9 */
[-CC-:B------:R-:W-:Y:S01]  /*47f0*/  FFMA.FTZ R190, R124, R0.reuse, -R169.reuse ;  /* 0x000000007cbe7223 */ /* 0x180fe200000108a9 */
[----:B------:R0:W-:Y:S01]  /*4800*/  MUFU.EX2 R11, R20 ;  /* 0x00000014000b7308 */ /* 0x0001e20000000800 */
[-C--:B------:R-:W-:Y:S01]  /*4810*/  FMUL.FTZ R2, R13, R0.reuse ;  /* 0x000000000d027220 */ /* 0x080fe20000410000 */
[-CC-:B------:R-:W-:Y:S01]  /*4820*/  FFMA.FTZ R13, R121, R0.reuse, -R169.reuse ;  /* 0x00000000790d7223 */ /* 0x180fe200000108a9 */
[-CC-:B------:R-:W-:Y:S01]  /*4830*/  FFMA.FTZ R121, R133, R0.reuse, -R169.reuse ;  /* 0x0000000085797223 */ /* 0x180fe200000108a9 */
[-CC-:B------:R-:W-:Y:S01]  /*4840*/  FFMA.FTZ R133, R145, R0.reuse, -R169.reuse ;  /* 0x0000000091857223 */ /* 0x180fe200000108a9 */
[-CC-:B------:R-:W-:Y:S01]  /*4850*/  FFMA.FTZ R145, R157, R0.reuse, -R169.reuse ;  /* 0x000000009d917223 */ /* 0x180fe200000108a9 */
[-C--:B------:R-:W-:Y:S01]  /*4860*/  FMUL.FTZ R157, R3, R0.reuse ;  /* 0x00000000039d7220 */ /* 0x080fe20000410000 */
[-CC-:B------:R-:W-:Y:S01]  /*4870*/  FFMA.FTZ R15, R125, R0.reuse, -R169.reuse ;  /* 0x000000007d0f7223 */ /* 0x180fe200000108a9 */
[----:B------:R-:W1:Y:S01]  /*4880*/  MUFU.EX2 R188, R188 ;  /* 0x000000bc00bc7308 */ /* 0x000e620000000800 */
[-C--:B------:R-:W-:Y:S01]  /*4890*/  FFMA.FTZ R184, R128, R0.reuse, -R169 ;  /* 0x0000000080b87223 */ /* 0x080fe200000108a9 */
[-CC-:B------:R-:W-:Y:S01]  /*48a0*/  FFMA.FTZ R189, R122, R0.reuse, -R157.reuse ;  /* 0x000000007abd7223 */ /* 0x180fe2000001089d */
[-CC-:B------:R-:W-:Y:S01]  /*48b0*/  FFMA.FTZ R12, R123, R0.reuse, -R157.reuse ;  /* 0x000000007b0c7223 */ /* 0x180fe2000001089d */
[-CC-:B------:R-:W-:Y:S01]  /*48c0*/  FFMA.FTZ R191, R126, R0.reuse, -R157.reuse ;  /* 0x000000007ebf7223 */ /* 0x180fe2000001089d */
[-CC-:B------:R-:W-:Y:S01]  /*48d0*/  FFMA.FTZ R14, R127, R0.reuse, -R157.reuse ;  /* 0x000000007f0e7223 */ /* 0x180fe2000001089d */
[-C--:B------:R-:W-:Y:S01]  /*48e0*/  FFMA.FTZ R185, R130, R0.reuse, -R157 ;  /* 0x0000000082b97223 */ /* 0x080fe2000001089d */
[-C--:B------:R-:W-:Y:S01]  /*48f0*/  FFMA.FTZ R21, R129, R0.reuse, -R169 ;  /* 0x0000000081157223 */ /* 0x080fe200000108a9 */
[----:B------:R-:W-:Y:S01]  /*4900*/  MUFU.EX2 R2, R2 ;  /* 0x0000000200027308 */ /* 0x000fe20000000800 */
[-C--:B0-----:R-:W-:Y:S01]  /*4910*/  FFMA.FTZ R20, R131, R0.reuse, -R157 ;  /* 0x0000000083147223 */ /* 0x081fe2000001089d */
[-C--:B------:R-:W-:Y:S01]  /*4920*/  FFMA.FTZ R186, R132, R0.reuse, -R169 ;  /* 0x0000000084ba7223 */ /* 0x080fe200000108a9 */
[-CC-:B------:R-:W-:Y:S01]  /*4930*/  FFMA.FTZ R187, R134, R0.reuse, -R157.reuse ;  /* 0x0000000086bb7223 */ /* 0x180fe2000001089d */
[-C--:B------:R-:W-:Y:S01]  /*4940*/  FFMA.FTZ R120, R135, R0.reuse, -R157 ;  /* 0x0000000087787223 */ /* 0x080fe2000001089d */
[-C--:B------:R-:W-:Y:S01]  /*4950*/  FFMA.FTZ R180, R136, R0.reuse, -R169 ;  /* 0x0000000088b47223 */ /* 0x080fe200000108a9 */
[-C--:B------:R-:W-:Y:S01]  /*4960*/  FFMA.FTZ R181, R138, R0.reuse, -R157 ;  /* 0x000000008ab57223 */ /* 0x080fe2000001089d */
[----:B------:R-:W-:Y:S01]  /*4970*/  FFMA.FTZ R125, R137, R0, -R169 ;  /* 0x00000000897d7223 */ /* 0x000fe200000108a9 */
[----:B------:R-:W0:Y:S01]  /*4980*/  MUFU.EX2 R189, R189 ;  /* 0x000000bd00bd7308 */ /* 0x000e220000000800 */
[----:B-1----:R-:W-:Y:S01]  /*4990*/  FFMA.FTZ R10, R11, R10, R188 ;  /* 0x0000000a0b0a7223 */ /* 0x002fe200000100bc */
[-C--:B------:R-:W-:Y:S01]  /*49a0*/  FFMA.FTZ R122, R139, R0.reuse, -R157 ;  /* 0x000000008b7a7223 */ /* 0x080fe2000001089d */
[-C--:B------:R-:W-:Y:S01]  /*49b0*/  FFMA.FTZ R182, R140, R0.reuse, -R169 ;  /* 0x000000008cb67223 */ /* 0x080fe200000108a9 */
[-C--:B------:R-:W-:Y:S01]  /*49c0*/  FFMA.FTZ R183, R142, R0.reuse, -R157 ;  /* 0x000000008eb77223 */ /* 0x080fe2000001089d */
[-C--:B------:R-:W-:Y:S01]  /*49d0*/  FFMA.FTZ R129, R141, R0.reuse, -R169 ;  /* 0x000000008d817223 */ /* 0x080fe200000108a9 */
[-C--:B------:R-:W-:Y:S01]  /*49e0*/  FFMA.FTZ R124, R143, R0.reuse, -R157 ;  /* 0x000000008f7c7223 */ /* 0x080fe2000001089d */
[-C--:B------:R-:W-:Y:S01]  /*49f0*/  FFMA.FTZ R176, R144, R0.reuse, -R169 ;  /* 0x0000000090b07223 */ /* 0x080fe200000108a9 */
[----:B------:R-:W1:Y:S01]  /*4a00*/  MUFU.EX2 R13, R13 ;  /* 0x0000000d000d7308 */ /* 0x000e620000000800 */
[-CC-:B------:R-:W-:Y:S01]  /*4a10*/  FFMA.FTZ R177, R146, R0.reuse, -R157.reuse ;  /* 0x0000000092b17223 */ /* 0x180fe2000001089d */
[-C--:B------:R-:W-:Y:S01]  /*4a20*/  FFMA.FTZ R126, R147, R0.reuse, -R157 ;  /* 0x00000000937e7223 */ /* 0x080fe2000001089d */
[-C--:B------:R-:W-:Y:S01]  /*4a30*/  FFMA.FTZ R178, R148, R0.reuse, -R169 ;  /* 0x0000000094b27223 */ /* 0x080fe200000108a9 */
[-C--:B------:R-:W-:Y:S01]  /*4a40*/  FFMA.FTZ R179, R150, R0.reuse, -R157 ;  /* 0x0000000096b37223 */ /* 0x080fe2000001089d */
[-C--:B------:R-:W-:Y:S01]  /*4a50*/  FFMA.FTZ R137, R149, R0.reuse, -R169 ;  /* 0x0000000095897223 */ /* 0x080fe200000108a9 */
[-C--:B------:R-:W-:Y:S01]  /*4a60*/  FFMA.FTZ R128, R151, R0.reuse, -R157 ;  /* 0x0000000097807223 */ /* 0x080fe2000001089d */
[-C--:B------:R-:W-:Y:S01]  /*4a70*/  FFMA.FTZ R172, R152, R0.reuse, -R169 ;  /* 0x0000000098ac7223 */ /* 0x080fe200000108a9 */
[----:B------:R-:W2:Y:S01]  /*4a80*/  MUFU.EX2 R12, R12 ;  /* 0x0000000c000c7308 */ /* 0x000ea20000000800 */
[----:B0-----:R-:W-:Y:S01]  /*4a90*/  FFMA.FTZ R5, R2, R5, R189 ;  /* 0x0000000502057223 */ /* 0x001fe200000100bd */
[-C--:B------:R-:W-:Y:S01]  /*4aa0*/  FFMA.FTZ R173, R154, R0.reuse, -R157 ;  /* 0x000000009aad7223 */ /* 0x080fe2000001089d */
[-CC-:B------:R-:W-:Y:S01]  /*4ab0*/  FFMA.FTZ R141, R153, R0.reuse, -R169.reuse ;  /* 0x00000000998d7223 */ /* 0x180fe200000108a9 */
[-C--:B------:R-:W-:Y:S01]  /*4ac0*/  FFMA.FTZ R174, R156, R0.reuse, -R169 ;  /* 0x000000009cae7223 */ /* 0x080fe200000108a9 */
[-CC-:B------:R-:W-:Y:S01]  /*4ad0*/  FFMA.FTZ R175, R158, R0.reuse, -R157.reuse ;  /* 0x000000009eaf7223 */ /* 0x180fe2000001089d */
[-C--:B------:R-:W-:Y:S01]  /*4ae0*/  FFMA.FTZ R159, R159, R0.reuse, -R157 ;  /* 0x000000009f9f7223 */ /* 0x080fe2000001089d */
[-C--:B------:R-:W-:Y:S01]  /*4af0*/  FFMA.FTZ R168, R160, R0.reuse, -R169 ;  /* 0x00000000a0a87223 */ /* 0x080fe200000108a9 */
[----:B------:R-:W0:Y:S01]  /*4b00*/  MUFU.EX2 R190, R190 ;  /* 0x000000be00be7308 */ /* 0x000e220000000800 */
[----:B-1----:R-:W-:Y:S01]  /*4b10*/  FADD.FTZ R123, R13, R10 ;  /* 0x0000000a0d7b7221 */ /* 0x002fe20000010000 */
[-C--:B------:R-:W-:Y:S01]  /*4b20*/  FFMA.FTZ R162, R162, R0.reuse, -R157 ;  /* 0x00000000a2a27223 */ /* 0x080fe2000001089d */
[-C--:B------:R-:W-:Y:S01]  /*4b30*/  FFMA.FTZ R149, R161, R0.reuse, -R169 ;  /* 0x00000000a1957223 */ /* 0x080fe200000108a9 */
[-C--:B------:R-:W-:Y:S01]  /*4b40*/  FFMA.FTZ R163, R163, R0.reuse, -R157 ;  /* 0x00000000a3a37223 */ /* 0x080fe2000001089d */
[-CC-:B------:R-:W-:Y:S01]  /*4b50*/  FFMA.FTZ R170, R164, R0.reuse, -R169.reuse ;  /* 0x00000000a4aa7223 */ /* 0x180fe200000108a9 */
[-C--:B------:R-:W-:Y:S01]  /*4b60*/  FFMA.FTZ R153, R165, R0.reuse, -R169 ;  /* 0x00000000a5997223 */ /* 0x080fe200000108a9 */
[----:B------:R-:W-:Y:S01]  /*4b70*/  FFMA.FTZ R166, R166, R0, -R157 ;  /* 0x00000000a6a67223 */ /* 0x000fe2000001089d */
[----:B------:R-:W1:Y:S01]  /*4b80*/  MUFU.EX2 R191, R191 ;  /* 0x000000bf00bf7308 */ /* 0x000e620000000800 */
[----:B--2---:R-:W-:-:S07]  /*4b90*/  FADD.FTZ R10, R12, R5 ;  /* 0x000000050c0a7221 */ /* 0x004fce0000010000 */
[----:B------:R-:W2:Y:S01]  /*4ba0*/  MUFU.EX2 R15, R15 ;  /* 0x0000000f000f7308 */ /* 0x000ea20000000800 */
[----:B0-----:R-:W-:-:S07]  /*4bb0*/  FADD.FTZ R130, R190, R123 ;  /* 0x0000007bbe827221 */ /* 0x001fce0000010000 */
[----:B------:R-:W0:Y:S01]  /*4bc0*/  MUFU.EX2 R14, R14 ;  /* 0x0000000e000e7308 */ /* 0x000e220000000800 */
[----:B-1----:R-:W-:-:S07]  /*4bd0*/  FADD.FTZ R5, R191, R10 ;  /* 0x0000000abf057221 */ /* 0x002fce0000010000 */
        /* <DEDUP_REMOVED lines=9> */
[----:B0-----:R-:W-:Y:S01]  /*4c70*/  FADD.FTZ R123, R21, R130 ;  /* 0x00000082157b7221 */ /* 0x001fe20000010000 */
[-CC-:B------:R-:W-:Y:S01]  /*4c80*/  FFMA.FTZ R130, R155, R0.reuse, -R157.reuse ;  /* 0x000000009b827223 */ /* 0x180fe2000001089d */
[----:B------:R-:W-:-:S05]  /*4c90*/  FFMA.FTZ R157, R167, R0, -R157 ;  /* 0x00000000a79d7223 */ /* 0x000fca000001089d */
        /* <DEDUP_REMOVED lines=69> */
[----:B--2---:R-:W-:Y:S01]  /*50f0*/  FADD.FTZ R5, R171, R10 ;  /* 0x0000000aab057221 */ /* 0x004fe20000010000 */
[----:B0-----:R-:W-:-:S03]  /*5100*/  FADD.FTZ R10, R153, R132 ;  /* 0x00000084990a7221 */ /* 0x001fc60000010000 */
[----:B-1----:R-:W-:Y:S01]  /*5110*/  FADD.FTZ R5, R134, R5 ;  /* 0x0000000586057221 */ /* 0x002fe20000010000 */
[----:B------:R-:W-:Y:S06]  /*5120*/  @!P0 BRA `(.L_x_24) ;  /* 0x0000000000048947 */ /* 0x000fec0003800000 */
[----:B------:R-:W-:Y:S01]  /*5130*/  BPT.TRAP 0x1 ;  /* 0x000000040000795c */ /* 0x000fe20000300000 */
.L_x_24:
[----:B------:R-:W-:Y:S01]  /*5140*/  UIADD3 UR9, UR9, 0x30860, URZ ;  /* 0x0003086009097890 */ /* 0x000fe2000fffe03f */
[----:B------:R-:W-:Y:S01]  /*5150*/  ISETP.LT.AND P1, PT, RZ, UR4, PT ;  /* 0x00000004ff007c0c */ /* 0x000fe2000bf21270 */
[----:B------:R-:W-:Y:S01]  /*5160*/  UIADD3 UR4, UR4, -0x1, URZ ;  /* 0xffffffff04047890 */ /* 0x000fe2000fffe03f */
[----:B------:R-:W-:Y:S01]  /*5170*/  F2FP.F16.F32.PACK_AB R188, R13, R188 ;  /* 0x000000bc0dbc723e */ /* 0x000fe200000000ff */
[----:B------:R-:W-:Y:S01]  /*5180*/  UPRMT UR9, UR11, 0x654, UR9 ;  /* 0x000006540b097896 */ /* 0x000fe20008000009 */
[----:B------:R-:W-:Y:S01]  /*5190*/  F2FP.F16.F32.PACK_AB R189, R12, R189 ;  /* 0x000000bd0cbd723e */ /* 0x000fe200000000ff */
[----:B------:R-:W-:Y:S01]  /*51a0*/  UMOV UR5, UR39 ;  /* 0x0000002700057c82 */ /* 0x000fe20008000000 */
[----:B------:R-:W-:Y:S01]  /*51b0*/  UMOV UR6, UR38 ;  /* 0x0000002600067c82 */ /* 0x000fe20008000000 */
[----:B------:R-:W-:Y:S01]  /*51c0*/  F2FP.F16.F32.PACK_AB R190, R15, R190 ;  /* 0x000000be0fbe723e */ /* 0x000fe200000000ff */
[----:B------:R-:W-:Y:S01]  /*51d0*/  IMAD.MOV.U32 R12, RZ, RZ, R3 ;  /* 0x000000ffff0c7224 */ /* 0x000fe200078e0003 */
[----:B------:R-:W-:Y:S01]  /*51e0*/  F2FP.F16.F32.PACK_AB R191, R14, R191 ;  /* 0x000000bf0ebf723e */ /* 0x000fe200000000ff */
[----:B------:R-:W-:Y:S01]  /*51f0*/  IMAD.MOV.U32 R13, RZ, RZ, R4 ;  /* 0x000000ffff0d7224 */ /* 0x000fe200078e0004 */
[----:B------:R-:W-:Y:S01]  /*5200*/  F2FP.F16.F32.PACK_AB R184, R21, R184 ;  /* 0x000000b815b8723e */ /* 0x000fe200000000ff */
[----:B------:R-:W-:Y:S01]  /*5210*/  SYNCS.ARRIVE.TRANS64.RED.A1T0 RZ, [UR9], RZ ;  /* 0x000000ffffff79a7 */ /* 0x000fe20008100409 */
[----:B------:R-:W-:-:S02]  /*5220*/  F2FP.F16.F32.PACK_AB R185, R20, R185 ;  /* 0x000000b914b9723e */ /* 0x000fc400000000ff */
[----:B------:R-:W-:Y:S02]  /*5230*/  F2FP.F16.F32.PACK_AB R186, R121, R186 ;  /* 0x000000ba79ba723e */ /* 0x000fe400000000ff */
[----:B------:R-:W-:Y:S02]  /*5240*/  F2FP.F16.F32.PACK_AB R187, R120, R187 ;  /* 0x000000bb78bb723e */ /* 0x000fe400000000ff */
[----:B------:R-:W-:Y:S02]  /*5250*/  F2FP.F16.F32.PACK_AB R180, R125, R180 ;  /* 0x000000b47db4723e */ /* 0x000fe400000000ff */
[----:B------:R-:W-:Y:S02]  /*5260*/  F2FP.F16.F32.PACK_AB R181, R122, R181 ;  /* 0x000000b57ab5723e */ /* 0x000fe400000000ff */
[----:B------:R-:W-:Y:S02]  /*5270*/  F2FP.F16.F32.PACK_AB R182, R129, R182 ;  /* 0x000000b681b6723e */ /* 0x000fe400000000ff */
        /* <DEDUP_REMOVED lines=12> */
[----:B------:R-:W-:Y:S01]  /*5340*/  F2FP.F16.F32.PACK_AB R171, R134, R171 ;  /* 0x000000ab86ab723e */ /* 0x000fe200000000ff */
[----:B------:R-:W-:Y:S06]  /*5350*/  @P1 BRA `(.L_x_25) ;  /* 0xffffffe0006c1947 */ /* 0x000fec000383ffff */
.L_x_14:
[----:B------:R-:W-:Y:S06]  /*5360*/  BAR.ARV 0x8, 0x180 ;  /* 0x0206000000007b1d */ /* 0x000fec0000002000 */
        /* <DEDUP_REMOVED lines=96> */
[----:B------:R-:W-:Y:S06]  /*5970*/  @!P0 BRA `(.L_x_26) ;  /* 0x0000000000048947 */ /* 0x000fec0003800000 */
[----:B------:R-:W-:Y:S01]  /*5980*/  BPT.TRAP 0x1 ;  /* 0x000000040000795c */ /* 0x000fe20000300000 */
.L_x_26:
[----:B------:R-:W0:Y:S01]  /*5990*/  S2UR UR13, SR_CgaCtaId ;  /* 0x00000000000d79c3 */ /* 0x000e220000008800 */
[----:B------:R-:W-:Y:S01]  /*59a0*/  UMOV UR4, 0x400 ;  /* 0x0000040000047882 */ /* 0x000fe20000000000 */
[----:B------:R-:W-:-:S04]  /*59b0*/  MOV R2, UR39 ;  /* 0x0000002700027c02 */ /* 0x000fc80008000f00 */
[----:B------:R-:W-:Y:S01]  /*59c0*/  SHF.L.U32 R2, R2, 0x1f, RZ ;  /* 0x0000001f02027819 */ /* 0x000fe200000006ff */
[----:B0-----:R-:W-:-:S04]  /*59d0*/  ULEA UR4, UR13, UR4, 0x18 ;  /* 0x000000040d047291 */ /* 0x001fc8000f8ec03f */
[----:B------:R-:W-:-:S09]  /*59e0*/  ULEA UR10, UR38, UR4, 0x3 ;  /* 0x00000004260a7291 */ /* 0x000fd2000f8e183f */
[----:B------:R0:W1:Y:S01]  /*59f0*/  SYNCS.PHASECHK.TRANS64.TRYWAIT P1, [UR10+0x30850], R2 ;  /* 0x03085002ff0075a7 */ /* 0x000062000802014a */
[----:B------:R-:W-:Y:S05]  /*5a00*/  @!P0 BRA `(.L_x_27) ;  /* 0x0000000000048947 */ /* 0x000fea0003800000 */
[----:B------:R-:W-:Y:S01]  /*5a10*/  BPT.TRAP 0x1 ;  /* 0x000000040000795c */ /* 0x000fe20000300000 */
.L_x_27:
[----:B-1----:R-:W-:Y:S05]  /*5a20*/  @P1 BRA `(.L_x_28) ;  /* 0x0000000000081947 */ /* 0x002fea0003800000 */
[----:B------:R-:W1:Y:S02]  /*5a30*/  SYNCS.PHASECHK.TRANS64.TRYWAIT P1, [UR10+0x30850], R2 ;  /* 0x03085002ff0075a7 */ /* 0x000e64000802014a */
[----:B-1----:R-:W-:Y:S05]  /*5a40*/  @!P1 BRA `(.L_x_29) ;  /* 0x0000005c008c9947 */ /* 0x002fea0003800000 */
.L_x_28:
[----:B------:R-:W-:Y:S01]  /*5a50*/  UIADD3 UR5, UR4, 0x400, URZ ;  /* 0x0000040004057890 */ /* 0x000fe2000fffe03f */
[----:B------:R-:W-:Y:S01]  /*5a60*/  WARPGROUP.ARRIVE ;  /* 0x00000000000079c5 */ /* 0x000fe20000000000 */
[----:B------:R-:W-:Y:S01]  /*5a70*/  UMOV UR7, 0x40000040 ;  /* 0x4000004000077882 */ /* 0x000fe20000000000 */
[----:B------:R-:W-:Y:S01]  /*5a80*/  UMOV UR15, 0x40000040 ;  /* 0x40000040000f7882 */ /* 0x000fe20000000000 */
[----:B------:R-:W-:Y:S01]  /*5a90*/  USHF.R.U32.HI UR5, URZ, 0x4, UR5 ;  /* 0x000000043f057899 */ /* 0x000fe20008011605 */
[----:B-1----:R-:W1:Y:S01]  /*5aa0*/  SHFL.BFLY PT, R7, R10, 0x2, 0x1f ;  /* 0x0c401f000a077f89 */ /* 0x002e6200000e0000 */
[----:B------:R-:W-:Y:S02]  /*5ab0*/  IMAD.MOV.U32 R121, RZ, RZ, RZ ;  /* 0x000000ffff797224 */ /* 0x000fe400078e00ff */
[----:B------:R-:W-:Y:S01]  /*5ac0*/  ULOP3.LUT UR5, UR5, 0x3fff, URZ, 0xc0, !UPT ;  /* 0x00003fff05057892 */ /* 0x000fe2000f8ec03f */
[----:B0-----:R-:W0:Y:S01]  /*5ad0*/  SHFL.BFLY PT, R2, R5, 0x2, 0x1f ;  /* 0x0c401f0005027f89 */ /* 0x001e2200000e0000 */
[----:B------:R-:W-:-:S02]  /*5ae0*/  IMAD.MOV.U32 R155, RZ, RZ, RZ ;  /* 0x000000ffff9b7224 */ /* 0x000fc400078e00ff */
[----:B------:R-:W-:Y:S01]  /*5af0*/  ULOP3.LUT UR5, UR5, 0x3000000, URZ, 0xfc, !UPT ;  /* 0x0300000005057892 */ /* 0x000fe2000f8efc3f */
[----:B------:R-:W-:-:S03]  /*5b00*/  IMAD.MOV.U32 R20, RZ, RZ, -0x800000 ;  /* 0xff800000ff147424 */ /* 0x000fc600078e00ff */
[----:B------:R-:W-:-:S04]  /*5b10*/  UIMAD UR6, UR38, 0x900, UR5 ;  /* 0x00000900260678a4 */ /* 0x000fc8000f8e0205 */
[----:B------:R-:W-:-:S05]  /*5b20*/  UIADD3 UR8, UR6, 0x80, URZ ;  /* 0x0000008006087890 */ /* 0x000fca000fffe03f */
[----:B------:R-:W-:Y:S01]  /*5b30*/  HGMMA.64x192x16.F32 R24, R188, gdesc[UR4].tnspB, R24, gsb0 ;  /* 0x42e00004bc187df0 */ /* 0x000fe20008000818 */
[----:B------:R-:W-:Y:S01]  /*5b40*/  UMOV UR7, 0x40000040 ;  /* 0x4000004000077882 */ /* 0x000fe20000000000 */
[----:B------:R-:W-:Y:S01]  /*5b50*/  UMOV UR14, UR8 ;  /* 0x00000008000e7c82 */ /* 0x000fe20008000000 */
[----:B------:R-:W-:Y:S01]  /*5b60*/  UIADD3 UR8, UR6, 0x100, URZ ;  /* 0x0000010006087890 */ /* 0x000fe2000fffe03f */
[----:B-1----:R-:W-:Y:S01]  /*5b70*/  FADD.FTZ R7, R7, R10 ;  /* 0x0000000a07077221 */ /* 0x002fe20000010000 */
[----:B0-----:R-:W-:-:S04]  /*5b80*/  FADD.FTZ R6, R2, R5 ;  /* 0x0000000502067221 */ /* 0x001fc80000010000 */
[----:B------:R-:W0:Y:S04]  /*5b90*/  SHFL.BFLY PT, R2, R7, 0x1, 0x1f ;  /* 0x0c201f0007027f89 */ /* 0x000e2800000e0000 */
[----:B------:R-:W1:Y:S01]  /*5ba0*/  SHFL.BFLY PT, R9, R6, 0x1, 0x1f ;  /* 0x0c201f0006097f89 */ /* 0x000e6200000e0000 */
[----:B0-----:R-:W-:Y:S01]  /*5bb0*/  FADD.FTZ R11, R7, R2 ;  /* 0x00000002070b7221 */ /* 0x001fe20000010000 */
[----:B------:R-:W-:Y:S01]  /*5bc0*/  MOV R2, 0xff800000 ;  /* 0xff80000000027802 */ /* 0x000fe20000000f00 */
[----:B-1----:R-:W-:-:S03]  /*5bd0*/  FADD.FTZ R12, R6, R9 ;  /* 0x00000009060c7221 */ /* 0x002fc60000010000 */
[----:B------:R-:W-:Y:S02]  /*5be0*/  FSETP.NE.FTZ.AND P1, PT, R11, RZ, PT ;  /* 0x000000ff0b00720b */ /* 0x000fe40003f35000 */
[----:B------:R-:W-:-:S11]  /*5bf0*/  FSETP.NE.FTZ.AND P2, PT, R12, RZ, PT ;  /* 0x000000ff0c00720b */ /* 0x000fd60003f55000 */
[----:B------:R-:W0:Y:S01]  /*5c00*/  @P1 MUFU.LG2 R8, R11 ;  /* 0x0000000b00081308 */ /* 0x000e220000000c00 */
[C---:B------:R-:W-:Y:S01]  /*5c10*/  @P1 FMUL.FTZ R5, R0.reuse, 0.69314718246459960938 ;  /* 0x3f31721800051820 */ /* 0x040fe20000410000 */
[----:B------:R-:W-:-:S06]  /*5c20*/  @P2 FMUL.FTZ R7, R0, 0.69314718246459960938 ;  /* 0x3f31721800072820 */ /* 0x000fcc0000410000 */
[----:B------:R-:W1:Y:S08]  /*5c30*/  @P2 MUFU.LG2 R9, R12 ;  /* 0x0000000c00092308 */ /* 0x000e700000000c00 */
[----:B------:R2:W3:Y:S01]  /*5c40*/  @P1 MUFU.RCP R121, R11 ;  /* 0x0000000b00791308 */ /* 0x0004e20000001000 */
[----:B0-----:R-:W-:-:S04]  /*5c50*/  @P1 FMUL.FTZ R8, R8, 0.69314718246459960938 ;  /* 0x3f31721808081820 */ /* 0x001fc80000410000 */
[----:B------:R-:W-:-:S03]  /*5c60*/  @P1 FFMA.FTZ R20, R5, R4, R8 ;  /* 0x0000000405141223 */ /* 0x000fc60000010008 */
[----:B------:R2:W0:Y:S01]  /*5c70*/  @P2 MUFU.RCP R155, R12 ;  /* 0x0000000c009b2308 */ /* 0x0004220000001000 */
[----:B-1----:R-:W-:-:S04]  /*5c80*/  @P2 FMUL.FTZ R0, R9, 0.69314718246459960938 ;  /* 0x3f31721809002820 */ /* 0x002fc80000410000 */
[----:B------:R-:W-:Y:S01]  /*5c90*/  @P2 FFMA.FTZ R2, R7, R3, R0 ;  /* 0x0000000307022223 */ /* 0x000fe20000010000 */
[----:B------:R-:W-:Y:S02]  /*5ca0*/  WARPGROUP.DEPBAR.LE gsb0, 0x0 ;  /* 0x00008000000079c5 */ /* 0x000fe40000010000 */
[----:B------:R-:W-:-:S06]  /*5cb0*/  WARPGROUP.ARRIVE ;  /* 0x00000000000079c5 */ /* 0x000fcc0000000000 */
[----:B------:R-:W-:Y:S01]  /*5cc0*/  HGMMA.64x192x16.F32 R24, R184, gdesc[UR12].tnspB, R24, gsb0 ;  /* 0x42e0000cb8187df0 */ /* 0x000fe20008000818 */
[----:B------:R-:W-:Y:S01]  /*5cd0*/  UMOV UR14, UR8 ;  /* 0x00000008000e7c82 */ /* 0x000fe20008000000 */
[----:B------:R-:W-:Y:S01]  /*5ce0*/  UMOV UR15, 0x40000040 ;  /* 0x40000040000f7882 */ /* 0x000fe20000000000 */
[----:B------:R-:W-:Y:S01]  /*5cf0*/  UIADD3 UR8, UR6, 0x180, URZ ;  /* 0x0000018006087890 */ /* 0x000fe2000fffe03f */
[----:B------:R-:W-:Y:S02]  /*5d00*/  WARPGROUP.DEPBAR.LE gsb0, 0x0 ;  /* 0x00008000000079c5 */ /* 0x000fe40000010000 */
[----:B------:R-:W-:-:S14]  /*5d10*/  WARPGROUP.ARRIVE ;  /* 0x00000000000079c5 */ /* 0x000fdc0000000000 */
[----:B------:R-:W-:Y:S01]  /*5d20*/  HGMMA.64x192x16.F32 R24, R180, gdesc[UR12].tnspB, R24, gsb0 ;  /* 0x42e0000cb4187df0 */ /* 0x000fe20008000818 */
[----:B------:R-:W-:Y:S01]  /*5d30*/  UMOV UR14, UR8 ;  /* 0x00000008000e7c82 */ /* 0x000fe20008000000 */
[----:B------:R-:W-:Y:S01]  /*5d40*/  UMOV UR15, 0x40000040 ;  /* 0x40000040000f7882 */ /* 0x000fe20000000000 */
[----:B------:R-:W-:Y:S02]  /*5d50*/  UIADD3 UR8, UR6, 0x200, URZ ;  /* 0x0000020006087890 */ /* 0x000fe4000fffe03f */
[----:B------:R-:W-:Y:S01]  /*5d60*/  UIADD3 UR6, UR6, 0x280, URZ ;  /* 0x0000028006067890 */ /* 0x000fe2000fffe03f */
[----:B------:R-:W-:Y:S02]  /*5d70*/  WARPGROUP.DEPBAR.LE gsb0, 0x0 ;  /* 0x00008000000079c5 */ /* 0x000fe40000010000 */
[----:B------:R-:W-:-:S12]  /*5d80*/  WARPGROUP.ARRIVE ;  /* 0x00000000000079c5 */ /* 0x000fd80000000000 */
[----:B------:R-:W-:Y:S01]  /*5d90*/  HGMMA.64x192x16.F32 R24, R176, gdesc[UR12].tnspB, R24, gsb0 ;  /* 0x42e0000cb0187df0 */ /* 0x000fe20008000818 */
[----:B------:R-:W-:Y:S01]  /*5da0*/  UMOV UR14, UR8 ;  /* 0x00000008000e7c82 */ /* 0x000fe20008000000 */
[----:B------:R-:W-:Y:S01]  /*5db0*/  UMOV UR15, 0x40000040 ;  /* 0x40000040000f7882 */ /* 0x000fe20000000000 */
[----:B------:R-:W-:Y:S02]  /*5dc0*/  WARPGROUP.DEPBAR.LE gsb0, 0x0 ;  /* 0x00008000000079c5 */ /* 0x000fe40000010000 */
[----:B------:R-:W-:-:S15]  /*5dd0*/  WARPGROUP.ARRIVE ;  /* 0x00000000000079c5 */ /* 0x000fde0000000000 */
[----:B------:R-:W-:Y:S03]  /*5de0*/  HGMMA.64x192x16.F32 R24, R172, gdesc[UR12].tnspB, R24, gsb0 ;  /* 0x42e0000cac187df0 */ /* 0x000fe60008000818 */
[----:B------:R-:W-:Y:S02]  /*5df0*/  WARPGROUP.DEPBAR.LE gsb0, 0x0 ;  /* 0x00008000000079c5 */ /* 0x000fe40000010000 */
[----:B------:R-:W-:-:S15]  /*5e00*/  WARPGROUP.ARRIVE ;  /* 0x00000000000079c5 */ /* 0x000fde0000000000 */
[----:B------:R-:W-:Y:S03]  /*5e10*/  HGMMA.64x192x16.F32 R24, R168, gdesc[UR4].tnspB, R24, gsb0 ;  /* 0x42e00004a8187df0 */ /* 0x000fe60008000818 */
[----:B------:R-:W-:Y:S02]  /*5e20*/  WARPGROUP.DEPBAR.LE gsb0, 0x0 ;  /* 0x00008000000079c5 */ /* 0x000fe40000010000 */
[----:B0-23--:R-:W-:Y:S05]  /*5e30*/  @!P0 BRA `(.L_x_30) ;  /* 0x0000000000048947 */ /* 0x00dfea0003800000 */
[----:B------:R-:W-:Y:S01]  /*5e40*/  BPT.TRAP 0x1 ;  /* 0x000000040000795c */ /* 0x000fe20000300000 */
.L_x_30:
[----:B------:R-:W0:Y:S01]  /*5e50*/  S2UR UR5, SR_SWINHI ;  /* 0x00000000000579c3 */ /* 0x000e220000002f00 */
[-C--:B------:R-:W-:Y:S01]  /*5e60*/  FMUL.FTZ R130, R51, R155.reuse ;  /* 0x0000009b33827220 */ /* 0x080fe20000410000 */
[-C--:B------:R-:W-:Y:S01]  /*5e70*/  FMUL.FTZ R141, R50, R155.reuse ;  /* 0x0000009b328d7220 */ /* 0x080fe20000410000 */
[-C--:B------:R-:W-:Y:S01]  /*5e80*/  FMUL.FTZ R124, R91, R155.reuse ;  /* 0x0000009b5b7c7220 */ /* 0x080fe20000410000 */
[-C--:B------:R-:W-:Y:S01]  /*5e90*/  FMUL.FTZ R133, R90, R155.reuse ;  /* 0x0000009b5a857220 */ /* 0x080fe20000410000 */
[----:B------:R-:W-:Y:S01]  /*5ea0*/  FMUL.FTZ R146, R43, R155 ;  /* 0x0000009b2b927220 */ /* 0x000fe20000410000 */
[----:B------:R-:W-:Y:S01]  /*5eb0*/  R2UR UR14, R193 ;  /* 0x00000000c10e72ca */ /* 0x000fe200000e0000 */
[----:B------:R-:W-:Y:S01]  /*5ec0*/  FMUL.FTZ R7, R28, R121 ;  /* 0x000000791c077220 */ /* 0x000fe20000410000 */
[-C--:B------:R-:W-:Y:S01]  /*5ed0*/  FMUL.FTZ R125, R75, R155.reuse ;  /* 0x0000009b4b7d7220 */ /* 0x080fe20000410000 */
[----:B------:R-:W-:Y:S01]  /*5ee0*/  FMUL.FTZ R151, R27, R155 ;  /* 0x0000009b1b977220 */ /* 0x000fe20000410000 */
[----:B------:R-:W-:-:S02]  /*5ef0*/  IMAD R27, R22, 0x40, R16 ;  /* 0x00000040161b7824 */ /* 0x000fc400078e0210 */
[-C--:B------:R-:W-:Y:S01]  /*5f00*/  FMUL.FTZ R138, R74, R155.reuse ;  /* 0x0000009b4a8a7220 */ /* 0x080fe20000410000 */
[----:B------:R-:W-:Y:S01]  /*5f10*/  FMUL.FTZ R145, R39, R155 ;  /* 0x0000009b27917220 */ /* 0x000fe20000410000 */
[-C--:B------:R-:W-:Y:S01]  /*5f20*/  FMUL.FTZ R8, R41, R121.reuse ;  /* 0x0000007929087220 */ /* 0x080fe20000410000 */
[----:B------:R-:W-:Y:S01]  /*5f30*/  FMUL.FTZ R10, R45, R121 ;  /* 0x000000792d0a7220 */ /* 0x000fe20000410000 */
[-C--:B------:R-:W-:Y:S01]  /*5f40*/  FMUL.FTZ R135, R82, R155.reuse ;  /* 0x0000009b52877220 */ /* 0x080fe20000410000 */
[-C--:B------:R-:W-:Y:S01]  /*5f50*/  FMUL.FTZ R132, R94, R155.reuse ;  /* 0x0000009b5e847220 */ /* 0x080fe20000410000 */
[----:B------:R-:W-:Y:S01]  /*5f60*/  ULDC UR11, c[0x0][0xc44] ;  /* 0x00031100000b7ab9 */ /* 0x000fe20000000800 */
[----:B------:R-:W1:Y:S01]  /*5f70*/  LDC R94, c[0x0][0xbe8] ;  /* 0x0002fa00ff5e7b82 */ /* 0x000e620000000800 */
[----:B------:R-:W-:Y:S01]  /*5f80*/  FMUL.FTZ R122, R83, R155 ;  /* 0x0000009b537a7220 */ /* 0x000fe20000410000 */
[-C--:B------:R-:W-:Y:S01]  /*5f90*/  FMUL.FTZ R4, R25, R121.reuse ;  /* 0x0000007919047220 */ /* 0x080fe20000410000 */
[----:B------:R-:W-:Y:S01]  /*5fa0*/  FMUL.FTZ R5, R24, R121 ;  /* 0x0000007918057220 */ /* 0x000fe20000410000 */
[-C--:B------:R-:W-:Y:S01]  /*5fb0*/  FMUL.FTZ R143, R35, R155.reuse ;  /* 0x0000009b238f7220 */ /* 0x080fe20000410000 */
[----:B------:R-:W-:Y:S01]  /*5fc0*/  FMUL.FTZ R123, R87, R155 ;  /* 0x0000009b577b7220 */ /* 0x000fe20000410000 */
[----:B------:R-:W-:Y:S01]  /*5fd0*/  UMOV UR6, UR4 ;  /* 0x0000000400067c82 */ /* 0x000fe20008000000 */
[----:B0-----:R-:W-:Y:S01]  /*5fe0*/  UMOV UR7, UR5 ;  /* 0x0000000500077c82 */ /* 0x001fe20008000000 */
[----:B------:R-:W-:Y:S01]  /*5ff0*/  UIADD3 UR5, -UR60, URZ, URZ ;  /* 0x0000003f3c057290 */ /* 0x000fe2000fffe13f */
[----:B------:R-:W-:-:S02]  /*6000*/  IMAD.U32 R50, RZ, RZ, UR6 ;  /* 0x00000006ff327e24 */ /* 0x000fc4000f8e00ff */
[-C--:B------:R-:W-:Y:S01]  /*6010*/  FMUL.FTZ R6, R29, R121.reuse ;  /* 0x000000791d067220 */ /* 0x080fe20000410000 */
[----:B------:R-:W-:Y:S01]  /*6020*/  IMAD.U32 R51, RZ, RZ, UR7 ;  /* 0x00000007ff337e24 */ /* 0x000fe2000f8e00ff */
[----:B------:R-:W-:Y:S01]  /*6030*/  UIMAD UR11, UR11, UR5, UR14 ;  /* 0x000000050b0b72a4 */ /* 0x000fe2000f8e020e */
[-C--:B------:R-:W-:Y:S01]  /*6040*/  FMUL.FTZ R0, R33, R121.reuse ;  /* 0x0000007921007220 */ /* 0x080fe20000410000 */
[----:B------:R-:W-:Y:S01]  /*6050*/  FMUL.FTZ R9, R32, R121 ;  /* 0x0000007920097220 */ /* 0x000fe20000410000 */
[----:B------:R-:W-:-:S04]  /*6060*/  IMAD.WIDE R90, R197, 0x2, R50 ;  /* 0x00000002c55a7825 */ /* 0x000fc800078e0232 */
[-C--:B------:R-:W-:Y:S01]  /*6070*/  FMUL.FTZ R3, R37, R121.reuse ;  /* 0x0000007925037220 */ /* 0x080fe20000410000 */
[-C--:B------:R-:W-:Y:S01]  /*6080*/  FMUL.FTZ R120, R36, R121.reuse ;  /* 0x0000007924787220 */ /* 0x080fe20000410000 */
[----:B------:R-:W-:Y:S01]  /*6090*/  FMUL.FTZ R11, R40, R121 ;  /* 0x00000079280b7220 */ /* 0x000fe20000410000 */
[----:B------:R-:W-:Y:S01]  /*60a0*/  IMAD.WIDE R50, R27, 0x2, R50 ;  /* 0x000000021b327825 */ /* 0x000fe200078e0232 */
[----:B------:R-:W-:-:S03]  /*60b0*/  IADD3 R43, P0, R90, 0x8020, RZ ;  /* 0x000080205a2b7810 */ /* 0x000fc60007f1e0ff */
[-C--:B------:R-:W-:Y:S01]  /*60c0*/  FMUL.FTZ R15, R44, R121.reuse ;  /* 0x000000792c0f7220 */ /* 0x080fe20000410000 */
[----:B------:R-:W-:Y:S01]  /*60d0*/  IADD3 R75, P5, R90, 0x8060, RZ ;  /* 0x000080605a4b7810 */ /* 0x000fe20007fbe0ff */
[-C--:B------:R-:W-:Y:S01]  /*60e0*/  FMUL.FTZ R12, R49, R121.reuse ;  /* 0x00000079310c7220 */ /* 0x080fe20000410000 */
[----:B------:R-:W-:Y:S01]  /*60f0*/  LOP3.LUT R28, R43, 0x380, RZ, 0xc0, !PT ;  /* 0x000003802b1c7812 */ /* 0x000fe200078ec0ff */
[--C-:B------:R-:W-:Y:S01]  /*6100*/  IMAD.X R83, RZ, RZ, R91.reuse, P0 ;  /* 0x000000ffff537224 */ /* 0x100fe200000e065b */
[----:B------:R-:W-:Y:S01]  /*6110*/  LOP3.LUT R74, R75, 0x380, RZ, 0xc0, !PT ;  /* 0x000003804b4a7812 */ /* 0x000fe200078ec0ff */
[-C--:B------:R-:W-:Y:S01]  /*6120*/  FMUL.FTZ R13, R48, R121.reuse ;  /* 0x00000079300d7220 */ /* 0x080fe20000410000 */
[----:B------:R-:W-:Y:S01]  /*6130*/  SHF.R.U64 R28, R28, 0x3, RZ ;  /* 0x000000031c1c7819 */ /* 0x000fe200000012ff */
[-C--:B------:R-:W-:Y:S01]  /*6140*/  FMUL.FTZ R14, R53, R121.reuse ;  /* 0x00000079350e7220 */ /* 0x080fe20000410000 */
[----:B------:R-:W-:Y:S01]  /*6150*/  IADD3 R39, P2, R90, 0x4060, RZ ;  /* 0x000040605a277810 */ /* 0x000fe20007f5e0ff */
[-C--:B------:R-:W-:Y:S01]  /*6160*/  FMUL.FTZ R25, R52, R121.reuse ;  /* 0x0000007934197220 */ /* 0x080fe20000410000 */
[C---:B------:R-:W-:Y:S01]  /*6170*/  IADD3 R41, P1, R90.reuse, 0x8000, RZ ;  /* 0x000080005a297810 */ /* 0x040fe20007f3e0ff */
[-C--:B------:R-:W-:Y:S01]  /*6180*/  FMUL.FTZ R24, R57, R121.reuse ;  /* 0x0000007939187220 */ /* 0x080fe20000410000 */
[----:B------:R-:W-:Y:S01]  /*6190*/  LOP3.LUT R27, R90, 0x380, RZ, 0xc0, !PT ;  /* 0x000003805a1b7812 */ /* 0x000fe200078ec0ff */
[-C--:B------:R-:W-:Y:S01]  /*61a0*/  FMUL.FTZ R21, R56, R121.reuse ;  /* 0x0000007938157220 */ /* 0x080fe20000410000 */
[----:B------:R-:W-:Y:S01]  /*61b0*/  SHF.R.U64 R74, R74, 0x3, RZ ;  /* 0x000000034a4a7819 */ /* 0x000fe200000012ff */
[-C--:B------:R-:W-:Y:S01]  /*61c0*/  FMUL.FTZ R61, R61, R121.reuse ;  /* 0x000000793d3d7220 */ /* 0x080fe20000410000 */
[----:B------:R-:W-:Y:S01]  /*61d0*/  IADD3 R45, P6, R90, 0x8040, RZ ;  /* 0x000080405a2d7810 */ /* 0x000fe20007fde0ff */
[----:B------:R-:W-:Y:S01]  /*61e0*/  FMUL.FTZ R60, R60, R121 ;  /* 0x000000793c3c7220 */ /* 0x000fe20000410000 */
[----:B------:R-:W-:Y:S01]  /*61f0*/  LOP3.LUT R82, R28, R43, RZ, 0x3c, !PT ;  /* 0x0000002b1c527212 */ /* 0x000fe200078e3cff */
[-C--:B------:R-:W-:Y:S01]  /*6200*/  FMUL.FTZ R65, R65, R121.reuse ;  /* 0x0000007941417220 */ /* 0x080fe20000410000 */
[----:B------:R-:W-:Y:S01]  /*6210*/  LOP3.LUT R28, R39, 0x380, RZ, 0xc0, !PT ;  /* 0x00000380271c7812 */ /* 0x000fe200078ec0ff */
        /* <DEDUP_REMOVED lines=27> */
[----:B------:R-:W-:Y:S01]  /*63d0*/  IADD3 R35, P0, R90, 0x60, RZ ;  /* 0x000000605a237810 */ /* 0x000fe20007f1e0ff */
[--C-:B------:R-:W-:Y:S01]  /*63e0*/  IMAD.X R87, RZ, RZ, R91.reuse, P1 ;  /* 0x000000ffff577224 */ /* 0x100fe200008e065b */
[----:B------:R-:W-:Y:S01]  /*63f0*/  SHF.R.U64 R27, R27, 0x3, RZ ;  /* 0x000000031b1b7819 */ /* 0x000fe200000012ff */
[----:B------:R-:W-:Y:S01]  /*6400*/  FMUL.FTZ R121, R79, R155 ;  /* 0x0000009b4f797220 */ /* 0x000fe20000410000 */
[----:B------:R-:W-:Y:S01]  /*6410*/  LOP3.LUT R74, R74, R75, RZ, 0x3c, !PT ;  /* 0x0000004b4a4a7212 */ /* 0x000fe200078e3cff */
[-C--:B------:R-:W-:Y:S01]  /*6420*/  FMUL.FTZ R36, R31, R155.reuse ;  /* 0x0000009b1f247220 */ /* 0x080fe20000410000 */
[----:B------:R-:W-:Y:S01]  /*6430*/  IADD3 R33, P1, R90, 0x40, RZ ;  /* 0x000000405a217810 */ /* 0x000fe20007f3e0ff */
[----:B------:R-:W-:Y:S01]  /*6440*/  FMUL.FTZ R153, R30, R155 ;  /* 0x0000009b1e997220 */ /* 0x000fe20000410000 */
[----:B------:R-:W-:Y:S01]  /*6450*/  IADD3.X R75, RZ, R91, RZ, P5, !PT ;  /* 0x0000005bff4b7210 */ /* 0x000fe20002ffe4ff */
[--C-:B------:R-:W-:Y:S01]  /*6460*/  IMAD.X R79, RZ, RZ, R91.reuse, P6 ;  /* 0x000000ffff4f7224 */ /* 0x100fe200030e065b */
[----:B------:R-:W-:Y:S01]  /*6470*/  SHF.R.U64 R28, R28, 0x3, RZ ;  /* 0x000000031c1c7819 */ /* 0x000fe200000012ff */
[----:B------:R-:W-:Y:S01]  /*6480*/  USHF.R.S32.HI UR12, URZ, 0x1f, UR11 ;  /* 0x0000001f3f0c7899 */ /* 0x000fe2000801140b */
[C---:B------:R-:W-:Y:S01]  /*6490*/  IADD3 R29, P3, R90.reuse, 0x20, RZ ;  /* 0x000000205a1d7810 */ /* 0x040fe20007f7e0ff */
[----:B------:R-:W-:Y:S01]  /*64a0*/  ULDC.64 UR8, c[0x0][0xb90] ;  /* 0x0002e40000087ab9 */ /* 0x000fe20000000a00 */
[C---:B------:R-:W-:Y:S01]  /*64b0*/  IADD3 R30, P4, R90.reuse, 0x4040, RZ ;  /* 0x000040405a1e7810 */ /* 0x040fe20007f9e0ff */
[-C--:B------:R-:W-:Y:S01]  /*64c0*/  FMUL.FTZ R129, R63, R155.reuse ;  /* 0x0000009b3f817220 */ /* 0x080fe20000410000 */
[----:B------:R-:W-:Y:S01]  /*64d0*/  IADD3 R37, P5, R90, 0x4020, RZ ;  /* 0x000040205a257810 */ /* 0x000fe20007fbe0ff */
[----:B------:R-:W-:Y:S01]  /*64e0*/  FMUL.FTZ R137, R66, R155 ;  /* 0x0000009b42897220 */ /* 0x000fe20000410000 */
[----:B------:R-:W-:Y:S01]  /*64f0*/  IADD3 R31, P6, R90, 0x4000, RZ ;  /* 0x000040005a1f7810 */ /* 0x000fe20007fde0ff */
[--C-:B------:R-:W-:Y:S01]  /*6500*/  IMAD.X R63, RZ, RZ, R91.reuse, P1 ;  /* 0x000000ffff3f7224 */ /* 0x100fe200008e065b */
[----:B------:R-:W-:Y:S01]  /*6510*/  LOP3.LUT R90, R27, R90, RZ, 0x3c, !PT ;  /* 0x0000005a1b5a7212 */ /* 0x000fe200078e3cff */
[----:B------:R-:W-:Y:S01]  /*6520*/  IMAD.X R27, RZ, RZ, R91, P0 ;  /* 0x000000ffff1b7224 */ /* 0x000fe200000e065b */
[----:B------:R-:W-:Y:S01]  /*6530*/  LOP3.LUT R66, R28, R39, RZ, 0x3c, !PT ;  /* 0x000000271c427212 */ /* 0x000fe200078e3cff */
[----:B------:R-:W-:Y:S01]  /*6540*/  UIMAD UR5, UR12, UR8, URZ ;  /* 0x000000080c0572a4 */ /* 0x000fe2000f8e023f */
[C---:B------:R-:W-:Y:S01]  /*6550*/  IADD3 R43, P0, R50.reuse, 0x5000, RZ ;  /* 0x00005000322b7810 */ /* 0x040fe20007f1e0ff */
[----:B------:R-:W-:Y:S01]  /*6560*/  UIMAD.WIDE.U32 UR6, UR11, UR8, URZ ;  /* 0x000000080b0672a5 */ /* 0x000fe2000f8e003f */
[----:B------:R-:W-:Y:S01]  /*6570*/  IADD3 R39, P1, R50, 0x4000, RZ ;  /* 0x0000400032277810 */ /* 0x000fe20007f3e0ff */
[-C--:B------:R-:W-:Y:S01]  /*6580*/  FMUL.FTZ R149, R42, R155.reuse ;  /* 0x0000009b2a957220 */ /* 0x080fe20000410000 */
[-C--:B------:R-:W-:Y:S01]  /*6590*/  FMUL.FTZ R150, R38, R155.reuse ;  /* 0x0000009b26967220 */ /* 0x080fe20000410000 */
[----:B------:R-:W-:Y:S01]  /*65a0*/  UIMAD UR5, UR11, UR9, UR5 ;  /* 0x000000090b0572a4 */ /* 0x000fe2000f8e0205 */
[----:B------:R-:W-:Y:S01]  /*65b0*/  LOP3.LUT R42, R43, 0x380, RZ, 0xc0, !PT ;  /* 0x000003802b2a7812 */ /* 0x000fe200078ec0ff */
[----:B------:R-:W-:Y:S01]  /*65c0*/  IMAD.U32 R52, RZ, RZ, UR6 ;  /* 0x00000006ff347e24 */ /* 0x000fe2000f8e00ff */
[----:B------:R-:W-:Y:S01]  /*65d0*/  LOP3.LUT R38, R39, 0x380, RZ, 0xc0, !PT ;  /* 0x0000038027267812 */ /* 0x000fe200078ec0ff */
[----:B------:R-:W-:Y:S01]  /*65e0*/  UIADD3 UR6, UR7, UR5, URZ ;  /* 0x0000000507067290 */ /* 0x000fe2000fffe03f */
[----:B------:R-:W-:Y:S01]  /*65f0*/  SHF.R.U64 R42, R42, 0x3, RZ ;  /* 0x000000032a2a7819 */ /* 0x000fe200000012ff */
[----:B------:R-:W-:Y:S01]  /*6600*/  UIADD3 UR5, UR10, 0x30860, URZ ;  /* 0x000308600a057890 */ /* 0x000fe2000fffe03f */
[----:B------:R-:W-:Y:S01]  /*6610*/  SHF.R.U64 R38, R38, 0x3, RZ ;  /* 0x0000000326267819 */ /* 0x000fe200000012ff */
[----:B------:R-:W-:Y:S01]  /*6620*/  FMUL.FTZ R154, R26, R155 ;  /* 0x0000009b1a9a7220 */ /* 0x000fe20000410000 */
[----:B------:R-:W-:Y:S01]  /*6630*/  LOP3.LUT R42, R42, R43, RZ, 0x3c, !PT ;  /* 0x0000002b2a2a7212 */ /* 0x000fe200078e3cff */
[----:B------:R-:W-:Y:S01]  /*6640*/  UPRMT UR5, UR13, 0x654, UR5 ;  /* 0x000006540d057896 */ /* 0x000fe20008000005 */
[----:B------:R-:W-:Y:S01]  /*6650*/  LOP3.LUT R38, R38, R39, RZ, 0x3c, !PT ;  /* 0x0000002726267212 */ /* 0x000fe200078e3cff */
[--C-:B------:R-:W-:Y:S01]  /*6660*/  IMAD.X R43, RZ, RZ, R51.reuse, P0 ;  /* 0x000000ffff2b7224 */ /* 0x100fe200000e0633 */
[----:B------:R-:W-:Y:S01]  /*6670*/  IADD3 R156, P0, R50, 0xb000, RZ ;  /* 0x0000b000329c7810 */ /* 0x000fe20007f1e0ff */
[----:B------:R-:W-:Y:S01]  /*6680*/  IMAD.X R39, RZ, RZ, R51, P1 ;  /* 0x000000ffff277224 */ /* 0x000fe200008e0633 */
[----:B-1----:R-:W-:Y:S01]  /*6690*/  ISETP.NE.AND P1, PT, R94, 0x1, PT ;  /* 0x000000015e00780c */ /* 0x002fe20003f25270 */
        /* <DEDUP_REMOVED lines=26> */
[----:B------:R-:W-:Y:S01]  /*6840*/  LOP3.LUT R26, R41, 0x380, RZ, 0xc0, !PT ;  /* 0x00000380291a7812 */ /* 0x000fe200078ec0ff */
[----:B------:R-:W0:Y:S01]  /*6850*/  LDC R158, c[0x0][0xc38] ;  /* 0x00030e00ff9e7b82 */ /* 0x000e220000000800 */
[----:B------:R-:W-:Y:S01]  /*6860*/  LOP3.LUT R155, R156, 0x380, RZ, 0xc0, !PT ;  /* 0x000003809c9b7812 */ /* 0x000fe200078ec0ff */
[--C-:B------:R-:W-:Y:S01]  /*6870*/  IMAD.X R71, RZ, RZ, R91.reuse, P3 ;  /* 0x000000ffff477224 */ /* 0x100fe200018e065b */
[-C--:B------:R-:W-:Y:S01]  /*6880*/  IADD3.X R67, RZ, R91.reuse, RZ, P2, !PT ;  /* 0x0000005bff437210 */ /* 0x080fe200017fe4ff */
[--C-:B------:R-:W-:Y:S01]  /*6890*/  IMAD.X R55, RZ, RZ, R91.reuse, P4 ;  /* 0x000000ffff377224 */ /* 0x100fe200020e065b */
[-C--:B------:R-:W-:Y:S01]  /*68a0*/  IADD3.X R59, RZ, R91.reuse, RZ, P6, !PT ;  /* 0x0000005bff3b7210 */ /* 0x080fe200037fe4ff */
[----:B------:R-:W-:Y:S01]  /*68b0*/  IMAD.X R57, RZ, RZ, R91, P5 ;  /* 0x000000ffff397224 */ /* 0x000fe200028e065b */
[----:B------:R-:W-:Y:S01]  /*68c0*/  MOV R90, R90 ;  /* 0x0000005a005a7202 */ /* 0x000fe20000000f00 */
[----:B------:R-:W-:Y:S01]  /*68d0*/  SYNCS.ARRIVE.TRANS64.RED.A1T0 RZ, [UR5], RZ ;  /* 0x000000ffffff79a7 */ /* 0x000fe20008100405 */
[----:B------:R-:W-:Y:S01]  /*68e0*/  SHF.R.U64 R26, R26, 0x3, RZ ;  /* 0x000000031a1a7819 */ /* 0x000fe200000012ff */
[----:B------:R-:W-:Y:S01]  /*68f0*/  USHF.R.S32.HI UR10, URZ, 0x1f, UR60 ;  /* 0x0000001f3f0a7899 */ /* 0x000fe2000801143c */
[----:B------:R-:W-:Y:S01]  /*6900*/  SHF.R.U64 R91, R155, 0x3, RZ ;  /* 0x000000039b5b7819 */ /* 0x000fe200000012ff */
[----:B------:R-:W-:Y:S01]  /*6910*/  ULDC UR5, c[0x0][0xa88] ;  /* 0x0002a20000057ab9 */ /* 0x000fe20000000800 */
[----:B------:R-:W-:Y:S01]  /*6920*/  F2FP.F16.F32.PACK_AB R6, R6, R7 ;  /* 0x000000070606723e */ /* 0x000fe200000000ff */
[----:B------:R-:W-:Y:S01]  /*6930*/  ULDC.64 UR8, c[0x0][0xae8] ;  /* 0x0002ba0000087ab9 */ /* 0x000fe20000000a00 */
[----:B------:R-:W-:-:S02]  /*6940*/  LOP3.LUT R86, R26, R41, RZ, 0x3c, !PT ;  /* 0x000000291a567212 */ /* 0x000fc400078e3cff */
[----:B------:R-:W-:Y:S02]  /*6950*/  F2FP.F16.F32.PACK_AB R7, R36, R153 ;  /* 0x000000992407723e */ /* 0x000fe400000000ff */
[----:B------:R-:W-:Y:S02]  /*6960*/  LOP3.LUT R32, R45, 0x380, RZ, 0xc0, !PT ;  /* 0x000003802d207812 */ /* 0x000fe400078ec0ff */
[----:B------:R-:W-:Y:S02]  /*6970*/  LOP3.LUT R26, R29, 0x380, RZ, 0xc0, !PT ;  /* 0x000003801d1a7812 */ /* 0x000fe400078ec0ff */
[----:B------:R-:W-:Y:S02]  /*6980*/  LOP3.LUT R36, R91, R156, RZ, 0x3c, !PT ;  /* 0x0000009c5b247212 */ /* 0x000fe400078e3cff */
[----:B------:R-:W1:Y:S01]  /*6990*/  @P1 LDC R91, c[0x0][0xbec] ;  /* 0x0002fb00ff5b1b82 */ /* 0x000e620000000800 */
[----:B------:R-:W-:Y:S02]  /*69a0*/  SHF.R.U64 R32, R32, 0x3, RZ ;  /* 0x0000000320207819 */ /* 0x000fe400000012ff */
[----:B------:R-:W-:-:S02]  /*69b0*/  SHF.R.U64 R26, R26, 0x3, RZ ;  /* 0x000000031a1a7819 */ /* 0x000fc400000012ff */
[----:B------:R-:W-:Y:S02]  /*69c0*/  F2FP.F16.F32.PACK_AB R4, R4, R5 ;  /* 0x000000050404723e */ /* 0x000fe400000000ff */
[----:B------:R-:W-:Y:S01]  /*69d0*/  F2FP.F16.F32.PACK_AB R5, R151, R154 ;  /* 0x0000009a9705723e */ /* 0x000fe200000000ff */
[----:B------:R-:W-:Y:S01]  /*69e0*/  BAR.SYNC.DEFER_BLOCKING 0x1, 0x100 ;  /* 0x0044000000007b1d */ /* 0x000fe20000010000 */
[----:B------:R-:W-:Y:S02]  /*69f0*/  LOP3.LUT R78, R32, R45, RZ, 0x3c, !PT ;  /* 0x0000002d204e7212 */ /* 0x000fe400078e3cff */
[----:B------:R-:W-:Y:S02]  /*6a00*/  LOP3.LUT R70, R26, R29, RZ, 0x3c, !PT ;  /* 0x0000001d1a467212 */ /* 0x000fe400078e3cff */
[----:B------:R-:W-:-:S03]  /*6a10*/  LOP3.LUT R26, R31, 0x380, RZ, 0xc0, !PT ;  /* 0x000003801f1a7812 */ /* 0x000fc600078ec0ff */
[----:B------:R-:W2:Y:S01]  /*6a20*/  @P1 LDC R151, c[0x0][0xbf0] ;  /* 0x0002fc00ff971b82 */ /* 0x000ea20000000800 */
[----:B------:R-:W-:Y:S01]  /*6a30*/  MOV R74, R74 ;  /* 0x0000004a004a7202 */ /* 0x000fe20000000f00 */
[----:B------:R-:W-:Y:S01]  /*6a40*/  IMAD R75, RZ, RZ, -UR14 ;  /* 0x8000000eff4b7e24 */ /* 0x000fe2000f8e02ff */
[----:B------:R-:W-:Y:S02]  /*6a50*/  MOV R78, R78 ;  /* 0x0000004e004e7202 */ /* 0x000fe40000000f00 */
[----:B------:R-:W-:Y:S01]  /*6a60*/  SHF.R.U64 R26, R26, 0x3, RZ ;  /* 0x000000031a1a7819 */ /* 0x000fe200000012ff */
[----:B0-----:R-:W-:Y:S01]  /*6a70*/  IMAD R75, R158, R75, UR61 ;  /* 0x0000003d9e4b7e24 */ /* 0x001fe2000f8e024b */
[----:B------:R-:W-:Y:S02]  /*6a80*/  MOV R79, R82 ;  /* 0x00000052004f7202 */ /* 0x000fe40000000f00 */
[----:B------:R-:W-:Y:S02]  /*6a90*/  MOV R82, R66 ;  /* 0x0000004200527202 */ /* 0x000fe40000000f00 */
[----:B------:R-:W0:Y:S01]  /*6aa0*/  LDC.64 R66, c[0x0][0xb98] ;  /* 0x0002e600ff427b82 */ /* 0x000e220000000a00 */
[----:B------:R-:W-:-:S02]  /*6ab0*/  LOP3.LUT R29, R30, 0x380, RZ, 0xc0, !PT ;  /* 0x000003801e1d7812 */ /* 0x000fc400078ec0ff */
[----:B------:R-:W-:Y:S02]  /*6ac0*/  LOP3.LUT R58, R26, R31, RZ, 0x3c, !PT ;  /* 0x0000001f1a3a7212 */ /* 0x000fe400078e3cff */
[----:B------:R-:W-:Y:S02]  /*6ad0*/  LOP3.LUT R26, R35, 0x380, RZ, 0xc0, !PT ;  /* 0x00000380231a7812 */ /* 0x000fe400078ec0ff */
[----:B------:R-:W-:Y:S01]  /*6ae0*/  SHF.R.U64 R29, R29, 0x3, RZ ;  /* 0x000000031d1d7819 */ /* 0x000fe200000012ff */
[----:B------:R3:W-:Y:S01]  /*6af0*/  STSM.16.M88.4 [R90], R4 ;  /* 0x000000045a007844 */ /* 0x0007e20000000200 */
[----:B------:R-:W-:Y:S02]  /*6b00*/  LOP3.LUT R28, R37, 0x380, RZ, 0xc0, !PT ;  /* 0x00000380251c7812 */ /* 0x000fe400078ec0ff */
[----:B------:R-:W-:Y:S02]  /*6b10*/  SHF.R.U64 R26, R26, 0x3, RZ ;  /* 0x000000031a1a7819 */ /* 0x000fe400000012ff */
[----:B------:R-:W-:-:S02]  /*6b20*/  LOP3.LUT R54, R29, R30, RZ, 0x3c, !PT ;  /* 0x0000001e1d367212 */ /* 0x000fc400078e3cff */
[----:B------:R-:W-:Y:S02]  /*6b30*/  SHF.R.U64 R28, R28, 0x3, RZ ;  /* 0x000000031c1c7819 */ /* 0x000fe400000012ff */
[----:B------:R-:W-:Y:S02]  /*6b40*/  LOP3.LUT R32, R33, 0x380, RZ, 0xc0, !PT ;  /* 0x0000038021207812 */ /* 0x000fe400078ec0ff */
[----:B------:R-:W-:Y:S02]  /*6b50*/  LOP3.LUT R26, R26, R35, RZ, 0x3c, !PT ;  /* 0x000000231a1a7212 */ /* 0x000fe400078e3cff */
[C---:B------:R-:W-:Y:S02]  /*6b60*/  IADD3 R29, P4, R50.reuse, 0x1000, RZ ;  /* 0x00001000321d7810 */ /* 0x040fe40007f9e0ff */
[C---:B------:R-:W-:Y:S01]  /*6b70*/  IADD3 R31, P5, R50.reuse, 0x2000, RZ ;  /* 0x00002000321f7810 */ /* 0x040fe20007fbe0ff */
[----:B---3--:R-:W-:Y:S01]  /*6b80*/  IMAD R90, R75, 0x80, R196 ;  /* 0x000000804b5a7824 */ /* 0x008fe200078e02c4 */
[----:B------:R-:W-:-:S02]  /*6b90*/  IADD3 R35, P6, R50, 0x3000, RZ ;  /* 0x0000300032237810 */ /* 0x000fc40007fde0ff */
[----:B------:R-:W-:Y:S01]  /*6ba0*/  MOV R54, R54 ;  /* 0x0000003600367202 */ /* 0x000fe20000000f00 */
[----:B-1----:R-:W-:Y:S01]  /*6bb0*/  @P1 IMAD.HI.U32 R4, R90, R91, RZ ;  /* 0x0000005b5a041227 */ /* 0x002fe200078e00ff */
[----:B------:R-:W-:Y:S02]  /*6bc0*/  LOP3.LUT R56, R28, R37, RZ, 0x3c, !PT ;  /* 0x000000251c387212 */ /* 0x000fe400078e3cff */
[----:B------:R-:W-:Y:S01]  /*6bd0*/  SHF.R.U64 R32, R32, 0x3, RZ ;  /* 0x0000000320207819 */ /* 0x000fe200000012ff */
[----:B------:R-:W-:Y:S01]  /*6be0*/  IMAD.MOV.U32 R55, RZ, RZ, R90 ;  /* 0x000000ffff377224 */ /* 0x000fe200078e005a */
[----:B--2---:R-:W-:Y:S02]  /*6bf0*/  @P1 SHF.R.U32.HI R55, RZ, R151, R4 ;  /* 0x00000097ff371219 */ /* 0x004fe40000011604 */
[----:B------:R-:W-:Y:S02]  /*6c00*/  LOP3.LUT R28, R29, 0x380, RZ, 0xc0, !PT ;  /* 0x000003801d1c7812 */ /* 0x000fe400078ec0ff */
[----:B------:R-:W-:-:S02]  /*6c10*/  LOP3.LUT R30, R31, 0x380, RZ, 0xc0, !PT ;  /* 0x000003801f1e7812 */ /* 0x000fc400078ec0ff */
[----:B------:R-:W-:Y:S02]  /*6c20*/  LOP3.LUT R34, R35, 0x380, RZ, 0xc0, !PT ;  /* 0x0000038023227812 */ /* 0x000fe400078ec0ff */
[----:B------:R-:W-:Y:S02]  /*6c30*/  F2FP.F16.F32.PACK_AB R6, R3, R120 ;  /* 0x000000780306723e */ /* 0x000fe400000000ff */
[----:B------:R-:W-:Y:S01]  /*6c40*/  MOV R53, UR7 ;  /* 0x0000000700357c02 */ /* 0x000fe20008000f00 */
[----:B------:R-:W-:Y:S01]  /*6c50*/  IMAD.U32 R53, RZ, RZ, UR6 ;  /* 0x00000006ff357e24 */ /* 0x000fe2000f8e00ff */
[----:B------:R-:W-:Y:S01]  /*6c60*/  LOP3.LUT R62, R32, R33, RZ, 0x3c, !PT ;  /* 0x00000021203e7212 */ /* 0x000fe200078e3cff */
[----:B------:R-:W-:Y:S01]  /*6c70*/  ULDC.64 UR6, c[0x0][0xb88] ;  /* 0x0002e20000067ab9 */ /* 0x000fe20000000a00 */
[----:B------:R-:W-:Y:S01]  /*6c80*/  LOP3.LUT R37, R50, 0x380, RZ, 0xc0, !PT ;  /* 0x0000038032257812 */ /* 0x000fe200078ec0ff */
[----:B0-----:R-:W-:Y:S01]  /*6c90*/  IMAD.WIDE.U32 R52, R66, UR60, R52 ;  /* 0x0000003c42347c25 */ /* 0x001fe2000f8e0034 */
[----:B------:R-:W-:-:S02]  /*6ca0*/  IADD3 R3, -R55, RZ, RZ ;  /* 0x000000ff37037210 */ /* 0x000fc40007ffe1ff */
[----:B------:R-:W-:Y:S02]  /*6cb0*/  SHF.R.U64 R28, R28, 0x3, RZ ;  /* 0x000000031c1c7819 */ /* 0x000fe400000012ff */
[----:B------:R-:W-:Y:S01]  /*6cc0*/  SHF.R.U64 R30, R30, 0x3, RZ ;  /* 0x000000031e1e7819 */ /* 0x000fe200000012ff */
[----:B------:R-:W-:Y:S01]  /*6cd0*/  IMAD R3, R94, R3, R90 ;  /* 0x000000035e037224 */ /* 0x000fe200078e025a */
[----:B------:R-:W-:Y:S02]  /*6ce0*/  SHF.R.U64 R34, R34, 0x3, RZ ;  /* 0x0000000322227819 */ /* 0x000fe400000012ff */
[----:B------:R-:W-:Y:S02]  /*6cf0*/  MOV R70, R70 ;  /* 0x0000004600467202 */ /* 0x000fe40000000f00 */
[----:B------:R-:W-:Y:S02]  /*6d00*/  F2FP.F16.F32.PACK_AB R4, R0, R9 ;  /* 0x000000090004723e */ /* 0x000fe400000000ff */
[----:B------:R-:W-:-:S02]  /*6d10*/  F2FP.F16.F32.PACK_AB R5, R143, R152 ;  /* 0x000000988f05723e */ /* 0x000fc400000000ff */
[----:B------:R-:W-:Y:S02]  /*6d20*/  F2FP.F16.F32.PACK_AB R7, R145, R150 ;  /* 0x000000969107723e */ /* 0x000fe400000000ff */
[----:B------:R-:W-:Y:S02]  /*6d30*/  F2FP.F16.F32.PACK_AB R8, R8, R11 ;  /* 0x0000000b0808723e */ /* 0x000fe400000000ff */
[----:B------:R-:W-:Y:S01]  /*6d40*/  SHF.R.U64 R37, R37, 0x3, RZ ;  /* 0x0000000325257819 */ /* 0x000fe200000012ff */
[----:B------:R-:W-:Y:S01]  /*6d50*/  STSM.16.M88.4 [R70], R4 ;  /* 0x0000000446007844 */ /* 0x000fe20000000200 */
[----:B------:R-:W-:Y:S02]  /*6d60*/  MOV R62, R62 ;  /* 0x0000003e003e7202 */ /* 0x000fe40000000f00 */
[----:B------:R-:W-:Y:S02]  /*6d70*/  F2FP.F16.F32.PACK_AB R9, R146, R149 ;  /* 0x000000959209723e */ /* 0x000fe400000000ff */
[----:B------:R-:W-:-:S02]  /*6d80*/  F2FP.F16.F32.PACK_AB R10, R10, R15 ;  /* 0x0000000f0a0a723e */ /* 0x000fc400000000ff */
[----:B------:R-:W-:Y:S02]  /*6d90*/  F2FP.F16.F32.PACK_AB R11, R147, R148 ;  /* 0x00000094930b723e */ /* 0x000fe400000000ff */
[----:B------:R-:W-:Y:S01]  /*6da0*/  MOV R0, R26 ;  /* 0x0000001a00007202 */ /* 0x000fe20000000f00 */
[----:B------:R-:W-:Y:S01]  /*6db0*/  IMAD R26, R66, UR10, RZ ;  /* 0x0000000a421a7c24 */ /* 0x000fe2000f8e02ff */
[----:B------:R-:W-:Y:S01]  /*6dc0*/  LOP3.LUT R28, R28, R29, RZ, 0x3c, !PT ;  /* 0x0000001d1c1c7212 */ /* 0x000fe200078e3cff */
[--C-:B------:R-:W-:Y:S01]  /*6dd0*/  IMAD.X R29, RZ, RZ, R51.reuse, P4 ;  /* 0x000000ffff1d7224 */ /* 0x100fe200020e0633 */
[----:B------:R-:W-:Y:S01]  /*6de0*/  LOP3.LUT R30, R30, R31, RZ, 0x3c, !PT ;  /* 0x0000001f1e1e7212 */ /* 0x000fe200078e3cff */
[----:B------:R-:W-:Y:S01]  /*6df0*/  IMAD.X R31, RZ, RZ, R51, P5 ;  /* 0x000000ffff1f7224 */ /* 0x000fe200028e0633 */
[----:B------:R-:W-:Y:S01]  /*6e00*/  LOP3.LUT R34, R34, R35, RZ, 0x3c, !PT ;  /* 0x0000002322227212 */ /* 0x000fe200078e3cff */
[----:B------:R0:W-:Y:S01]  /*6e10*/  STSM.16.M88.4 [R62], R8 ;  /* 0x000000083e007844 */ /* 0x0001e20000000200 */
[----:B------:R-:W-:Y:S01]  /*6e20*/  IADD3.X R35, RZ, R51, RZ, P6, !PT ;  /* 0x00000033ff237210 */ /* 0x000fe200037fe4ff */
[----:B------:R-:W-:Y:S01]  /*6e30*/  IMAD R67, R67, UR60, R26 ;  /* 0x0000003c43437c24 */ /* 0x000fe2000f8e021a */
[----:B------:R-:W-:-:S02]  /*6e40*/  IADD3 R45, P2, R50, 0x6000, RZ ;  /* 0x00006000322d7810 */ /* 0x000fc40007f5e0ff */
[C---:B------:R-:W-:Y:S02]  /*6e50*/  IADD3 R49, P3, R50.reuse, 0x7000, RZ ;  /* 0x0000700032317810 */ /* 0x040fe40007f7e0ff */
[C---:B------:R-:W-:Y:S02]  /*6e60*/  IADD3 R33, P4, R50.reuse, 0x8000, RZ ;  /* 0x0000800032217810 */ /* 0x040fe40007f9e0ff */
[C---:B------:R-:W-:Y:S02]  /*6e70*/  IADD3 R41, P5, R50.reuse, 0x9000, RZ ;  /* 0x0000900032297810 */ /* 0x040fe40007fbe0ff */
[----:B------:R-:W-:Y:S02]  /*6e80*/  IADD3 R47, P6, R50, 0xa000, RZ ;  /* 0x0000a000322f7810 */ /* 0x000fe40007fde0ff */
[----:B------:R-:W-:Y:S02]  /*6e90*/  LOP3.LUT R50, R37, R50, RZ, 0x3c, !PT ;  /* 0x0000003225327212 */ /* 0x000fe400078e3cff */
[----:B------:R-:W-:-:S02]  /*6ea0*/  IADD3.X R37, RZ, R51, RZ, P0, !PT ;  /* 0x00000033ff257210 */ /* 0x000fc400007fe4ff */
[----:B0-----:R-:W-:Y:S02]  /*6eb0*/  SHF.R.S32.HI R9, RZ, 0x1f, R55 ;  /* 0x0000001fff097819 */ /* 0x001fe40000011437 */
[----:B------:R-:W-:Y:S02]  /*6ec0*/  SHF.R.S32.HI R8, RZ, 0x1f, R3 ;  /* 0x0000001fff087819 */ /* 0x000fe40000011403 */
[----:B------:R-:W-:Y:S01]  /*6ed0*/  IADD3 R52, P0, R55, R52, RZ ;  /* 0x0000003437347210 */ /* 0x000fe20007f1e0ff */
[----:B------:R-:W-:Y:S01]  /*6ee0*/  IMAD R55, R75, 0x80, R195 ;  /* 0x000000804b377824 */ /* 0x000fe200078e02c3 */
[----:B------:R-:W-:Y:S01]  /*6ef0*/  LOP3.LUT R48, R49, 0x380, RZ, 0xc0, !PT ;  /* 0x0000038031307812 */ /* 0x000fe200078ec0ff */
[----:B------:R-:W-:Y:S01]  /*6f00*/  IMAD R8, R8, UR6, RZ ;  /* 0x0000000608087c24 */ /* 0x000fe2000f8e02ff */
[----:B------:R-:W-:Y:S02]  /*6f10*/  F2FP.F16.F32.PACK_AB R12, R12, R13 ;  /* 0x0000000d0c0c723e */ /* 0x000fe400000000ff */
[----:B------:R-:W-:-:S02]  /*6f20*/  IADD3.X R53, R9, R53, R67, P0, !PT ;  /* 0x0000003509357210 */ /* 0x000fc400007fe443 */
[----:B------:R-:W-:Y:S02]  /*6f30*/  F2FP.F16.F32.PACK_AB R13, R130, R141 ;  /* 0x0000008d820d723e */ /* 0x000fe400000000ff */
[----:B------:R-:W-:Y:S01]  /*6f40*/  F2FP.F16.F32.PACK_AB R14, R14, R25 ;  /* 0x000000190e0e723e */ /* 0x000fe200000000ff */
[----:B------:R-:W-:Y:S01]  /*6f50*/  IMAD.WIDE.U32 R52, R3, UR6, R52 ;  /* 0x0000000603347c25 */ /* 0x000fe2000f8e0034 */
[----:B------:R-:W-:Y:S02]  /*6f60*/  F2FP.F16.F32.PACK_AB R15, R131, R144 ;  /* 0x00000090830f723e */ /* 0x000fe400000000ff */
[----:B------:R-:W-:Y:S02]  /*6f70*/  MOV R58, R58 ;  /* 0x0000003a003a7202 */ /* 0x000fe40000000f00 */
[----:B------:R-:W-:Y:S01]  /*6f80*/  F2FP.F16.F32.PACK_AB R24, R24, R21 ;  /* 0x000000151818723e */ /* 0x000fe200000000ff */
[----:B------:R-:W-:Y:S01]  /*6f90*/  IMAD R21, R3, UR7, R8 ;  /* 0x0000000703157c24 */ /* 0x000fe2000f8e0208 */
[----:B------:R-:W-:Y:S01]  /*6fa0*/  F2FP.F16.F32.PACK_AB R25, R128, R139 ;  /* 0x0000008b8019723e */ /* 0x000fe200000000ff */
[----:B------:R0:W-:Y:S01]  /*6fb0*/  STSM.16.M88.4 [R0], R12 ;  /* 0x0000000c00007844 */ /* 0x0001e20000000200 */
[----:B------:R-:W-:Y:S01]  /*6fc0*/  F2FP.F16.F32.PACK_AB R26, R61, R60 ;  /* 0x0000003c3d1a723e */ /* 0x000fe200000000ff */
[----:B------:R-:W-:Y:S01]  /*6fd0*/  ULDC.64 UR6, c[0x0][0xb50] ;  /* 0x0002d40000067ab9 */ /* 0x000fe20000000a00 */
[----:B------:R-:W-:Y:S01]  /*6fe0*/  F2FP.F16.F32.PACK_AB R27, R129, R142 ;  /* 0x0000008e811b723e */ /* 0x000fe200000000ff */
[----:B------:R-:W-:Y:S01]  /*6ff0*/  VIADD R3, R55, 0x8 ;  /* 0x0000000837037836 */ /* 0x000fe20000000000 */
[----:B------:R-:W-:-:S02]  /*7000*/  MOV R56, R56 ;  /* 0x0000003800387202 */ /* 0x000fc40000000f00 */
[----:B------:R-:W-:Y:S01]  /*7010*/  F2FP.F16.F32.PACK_AB R4, R65, R64 ;  /* 0x000000404104723e */ /* 0x000fe200000000ff */
[----:B------:R-:W-:Y:S01]  /*7020*/  STSM.16.M88.4 [R58], R24 ;  /* 0x000000183a007844 */ /* 0x000fe20000000200 */
[----:B------:R-:W-:Y:S02]  /*7030*/  F2FP.F16.F32.PACK_AB R5, R126, R137 ;  /* 0x000000897e05723e */ /* 0x000fe400000000ff */
[----:B------:R-:W-:Y:S02]  /*7040*/  F2FP.F16.F32.PACK_AB R6, R69, R68 ;  /* 0x000000444506723e */ /* 0x000fe400000000ff */
[----:B------:R-:W-:Y:S02]  /*7050*/  F2FP.F16.F32.PACK_AB R7, R127, R140 ;  /* 0x0000008c7f07723e */ /* 0x000fe400000000ff */
[----:B------:R-:W-:Y:S01]  /*7060*/  SHF.R.U64 R48, R48, 0x3, RZ ;  /* 0x0000000330307819 */ /* 0x000fe200000012ff */
[----:B0-----:R-:W-:Y:S01]  /*7070*/  IMAD R0, R94, UR5, RZ ;  /* 0x000000055e007c24 */ /* 0x001fe2000f8e02ff */
[----:B------:R-:W-:Y:S01]  /*7080*/  F2FP.F16.F32.PACK_AB R8, R73, R72 ;  /* 0x000000484908723e */ /* 0x000fe200000000ff */
[----:B------:R0:W-:Y:S01]  /*7090*/  STSM.16.M88.4 [R56], R4 ;  /* 0x0000000438007844 */ /* 0x0001e20000000200 */
[----:B------:R-:W-:-:S02]  /*70a0*/  LOP3.LUT R48, R48, R49, RZ, 0x3c, !PT ;  /* 0x0000003130307212 */ /* 0x000fc400078e3cff */
[----:B------:R-:W-:Y:S02]  /*70b0*/  IADD3.X R49, RZ, R51, RZ, P3, !PT ;  /* 0x00000033ff317210 */ /* 0x000fe40001ffe4ff */
[----:B------:R-:W-:Y:S02]  /*70c0*/  LEA R12, P3, R52, UR6, 0x2 ;  /* 0x00000006340c7c11 */ /* 0x000fe4000f8610ff */
[----:B------:R-:W-:Y:S02]  /*70d0*/  F2FP.F16.F32.PACK_AB R9, R125, R138 ;  /* 0x0000008a7d09723e */ /* 0x000fe400000000ff */
[----:B------:R-:W-:Y:S01]  /*70e0*/  F2FP.F16.F32.PACK_AB R10, R77, R76 ;  /* 0x0000004c4d0a723e */ /* 0x000fe200000000ff */
[----:B------:R-:W-:Y:S01]  /*70f0*/  SHFL.IDX PT, R56, R12, RZ, 0x1c1f ;  /* 0x001c1fff0c387589 */ /* 0x000fe200000e0000 */
[----:B------:R-:W-:Y:S02]  /*7100*/  F2FP.F16.F32.PACK_AB R11, R121, R136 ;  /* 0x00000088790b723e */ /* 0x000fe400000000ff */
[----:B------:R-:W-:Y:S01]  /*7110*/  F2FP.F16.F32.PACK_AB R88, R89, R88 ;  /* 0x000000585958723e */ /* 0x000fe200000000ff */
[----:B------:R-:W-:Y:S01]  /*7120*/  SHFL.IDX PT, R58, R12, 0x1, 0x1c1f ;  /* 0x003c1f000c3a7f89 */ /* 0x000fe200000e0000 */
[----:B------:R-:W-:Y:S01]  /*7130*/  F2FP.F16.F32.PACK_AB R96, R97, R96 ;  /* 0x000000606160723e */ /* 0x000fe200000000ff */
[----:B0-----:R-:W-:Y:S01]  /*7140*/  IMAD.IADD R5, R53, 0x1, R21 ;  /* 0x0000000135057824 */ /* 0x001fe200078e0215 */
[----:B------:R-:W-:Y:S01]  /*7150*/  F2FP.F16.F32.PACK_AB R4, R81, R80 ;  /* 0x000000505104723e */ /* 0x000fe200000000ff */
[----:B------:R-:W-:Y:S01]  /*7160*/  STSM.16.M88.4 [R54], R8 ;  /* 0x0000000836007844 */ /* 0x000fe20000000200 */
[----:B------:R-:W-:-:S02]  /*7170*/  F2FP.F16.F32.PACK_AB R6, R85, R84 ;  /* 0x000000545506723e */ /* 0x000fc400000000ff */
[----:B------:R-:W-:Y:S02]  /*7180*/  LEA.HI.X R52, R52, UR7, R5, 0x2, P3 ;  /* 0x0000000734347c11 */ /* 0x000fe400098f1405 */
[----:B------:R-:W-:Y:S02]  /*7190*/  F2FP.F16.F32.PACK_AB R5, R122, R135 ;  /* 0x000000877a05723e */ /* 0x000fe400000000ff */
[----:B------:R-:W-:Y:S01]  /*71a0*/  F2FP.F16.F32.PACK_AB R7, R123, R134 ;  /* 0x000000867b07723e */ /* 0x000fe200000000ff */
[----:B------:R-:W0:Y:S01]  /*71b0*/  SHFL.IDX PT, R57, R52, RZ, 0x1c1f ;  /* 0x001c1fff34397589 */ /* 0x000e2200000e0000 */
[----:B------:R-:W-:Y:S02]  /*71c0*/  MOV R86, R86 ;  /* 0x0000005600567202 */ /* 0x000fe40000000f00 */
[----:B------:R-:W-:Y:S01]  /*71d0*/  F2FP.F16.F32.PACK_AB R89, R124, R133 ;  /* 0x000000857c59723e */ /* 0x000fe200000000ff */
[----:B------:R-:W-:Y:S01]  /*71e0*/  STSM.16.M88.4 [R82], R4 ;  /* 0x0000000452007844 */ /* 0x000fe20000000200 */
[----:B------:R-:W-:-:S02]  /*71f0*/  F2FP.F16.F32.PACK_AB R90, R93, R92 ;  /* 0x0000005c5d5a723e */ /* 0x000fc400000000ff */
[----:B------:R-:W-:Y:S01]  /*7200*/  F2FP.F16.F32.PACK_AB R91, R95, R132 ;  /* 0x000000845f5b723e */ /* 0x000fe200000000ff */
[----:B------:R-:W1:Y:S01]  /*7210*/  SHFL.IDX PT, R59, R52, 0x1, 0x1c1f ;  /* 0x003c1f00343b7f89 */ /* 0x000e6200000e0000 */
[----:B------:R-:W-:Y:S02]  /*7220*/  F2FP.F16.F32.PACK_AB R97, R99, R98 ;  /* 0x000000626361723e */ /* 0x000fe400000000ff */
[----:B------:R-:W-:Y:S01]  /*7230*/  F2FP.F16.F32.PACK_AB R104, R105, R104 ;  /* 0x000000686968723e */ /* 0x000fe200000000ff */
[----:B------:R-:W-:Y:S01]  /*7240*/  STSM.16.M88.4 [R86], R88 ;  /* 0x0000005856007844 */ /* 0x000fe20000000200 */
[----:B------:R-:W-:Y:S02]  /*7250*/  F2FP.F16.F32.PACK_AB R98, R101, R100 ;  /* 0x000000646562723e */ /* 0x000fe400000000ff */
[----:B------:R-:W-:Y:S02]  /*7260*/  F2FP.F16.F32.PACK_AB R99, R103, R102 ;  /* 0x000000666763723e */ /* 0x000fe400000000ff */
[----:B------:R-:W-:-:S02]  /*7270*/  F2FP.F16.F32.PACK_AB R105, R107, R106 ;  /* 0x0000006a6b69723e */ /* 0x000fc400000000ff */
[----:B------:R-:W-:Y:S01]  /*7280*/  F2FP.F16.F32.PACK_AB R112, R113, R112 ;  /* 0x000000707170723e */ /* 0x000fe200000000ff */
[----:B------:R-:W-:Y:S01]  /*7290*/  STSM.16.M88.4 [R79], R96 ;  /* 0x000000604f007844 */ /* 0x000fe20000000200 */
[----:B------:R-:W-:Y:S02]  /*72a0*/  F2FP.F16.F32.PACK_AB R106, R109, R108 ;  /* 0x0000006c6d6a723e */ /* 0x000fe400000000ff */
[----:B------:R-:W-:Y:S02]  /*72b0*/  F2FP.F16.F32.PACK_AB R107, R111, R110 ;  /* 0x0000006e6f6b723e */ /* 0x000fe400000000ff */
[----:B------:R-:W-:Y:S02]  /*72c0*/  F2FP.F16.F32.PACK_AB R113, R115, R114 ;  /* 0x000000727371723e */ /* 0x000fe400000000ff */
[----:B------:R-:W-:Y:S01]  /*72d0*/  F2FP.F16.F32.PACK_AB R114, R117, R116 ;  /* 0x000000747572723e */ /* 0x000fe200000000ff */
[----:B------:R-:W-:Y:S01]  /*72e0*/  STSM.16.M88.4 [R78], R104 ;  /* 0x000000684e007844 */ /* 0x000fe20000000200 */
[----:B------:R-:W-:-:S02]  /*72f0*/  F2FP.F16.F32.PACK_AB R115, R119, R118 ;  /* 0x000000767773723e */ /* 0x000fc400000000ff */
[----:B------:R-:W-:Y:S02]  /*7300*/  LOP3.LUT R44, R45, 0x380, RZ, 0xc0, !PT ;  /* 0x000003802d2c7812 */ /* 0x000fe400078ec0ff */
[----:B------:R-:W-:Y:S01]  /*7310*/  LOP3.LUT P0, RZ, R192, 0x3, RZ, 0xc0, !PT ;  /* 0x00000003c0ff7812 */ /* 0x000fe2000780c0ff */
[----:B------:R-:W-:Y:S01]  /*7320*/  STSM.16.M88.4 [R74], R112 ;  /* 0x000000704a007844 */ /* 0x000fe20000000200 */
[----:B------:R-:W-:Y:S02]  /*7330*/  SHF.R.U64 R44, R44, 0x3, RZ ;  /* 0x000000032c2c7819 */ /* 0x000fe400000012ff */
[----:B------:R-:W-:Y:S02]  /*7340*/  LOP3.LUT R32, R33, 0x380, RZ, 0xc0, !PT ;  /* 0x0000038021207812 */ /* 0x000fe400078ec0ff */
[----:B------:R-:W-:Y:S01]  /*7350*/  LOP3.LUT R44, R44, R45, RZ, 0x3c, !PT ;  /* 0x0000002d2c2c7212 */ /* 0x000fe200078e3cff */
[----:B------:R-:W-:Y:S01]  /*7360*/  IMAD.X R45, RZ, RZ, R51, P2 ;  /* 0x000000ffff2d7224 */ /* 0x000fe200010e0633 */
[-C--:B------:R-:W-:Y:S01]  /*7370*/  ISETP.GE.OR P2, PT, R55, R0.reuse, P0 ;  /* 0x000000003700720c */ /* 0x080fe20000746670 */
[----:B------:R-:W-:Y:S01]  /*7380*/  BAR.SYNC.DEFER_BLOCKING 0x1, 0x100 ;  /* 0x0044000000007b1d */ /* 0x000fe20000010000 */
[----:B------:R-:W-:Y:S01]  /*7390*/  ISETP.GE.OR P0, PT, R3, R0, P0 ;  /* 0x000000000300720c */ /* 0x000fe20000706670 */
[----:B------:R-:W-:Y:S01]  /*73a0*/  UIMAD UR5, UR12, UR8, URZ ;  /* 0x000000080c0572a4 */ /* 0x000fe2000f8e023f */
[----:B------:R-:W-:Y:S01]  /*73b0*/  LOP3.LUT R40, R41, 0x380, RZ, 0xc0, !PT ;  /* 0x0000038029287812 */ /* 0x000fe200078ec0ff */
[----:B------:R-:W-:Y:S01]  /*73c0*/  UIMAD.WIDE.U32 UR6, UR11, UR8, URZ ;  /* 0x000000080b0672a5 */ /* 0x000fe2000f8e003f */
[----:B------:R-:W-:-:S03]  /*73d0*/  LOP3.LUT R46, R47, 0x380, RZ, 0xc0, !PT ;  /* 0x000003802f2e7812 */ /* 0x000fc600078ec0ff */
[----:B------:R-:W2:Y:S01]  /*73e0*/  @P1 LDC R3, c[0x0][0xbec] ;  /* 0x0002fb00ff031b82 */ /* 0x000ea20000000800 */
[----:B------:R-:W-:-:S03]  /*73f0*/  SHF.R.U64 R32, R32, 0x3, RZ ;  /* 0x0000000320207819 */ /* 0x000fc600000012ff */
[----:B0-----:R-:W-:Y:S01]  /*7400*/  @!P2 ST.E desc[UR36][R56.64], R20 ;  /* 0x000000143800a985 */ /* 0x001fe2000c101924 */
[----:B------:R-:W-:Y:S01]  /*7410*/  UIMAD UR5, UR11, UR9, UR5 ;  /* 0x000000090b0572a4 */ /* 0x000fe2000f8e0205 */
[----:B------:R-:W-:Y:S02]  /*7420*/  SHF.R.U64 R40, R40, 0x3, RZ ;  /* 0x0000000328287819 */ /* 0x000fe400000012ff */
[----:B-1----:R0:W-:Y:S01]  /*7430*/  @!P0 ST.E desc[UR36][R58.64], R2 ;  /* 0x000000023a008985 */ /* 0x0021e2000c101924 */
[----:B------:R-:W-:Y:S01]  /*7440*/  ULDC.64 UR8, c[0x0][0xaf0] ;  /* 0x0002bc0000087ab9 */ /* 0x000fe20000000a00 */
[----:B------:R-:W-:Y:S01]  /*7450*/  UIADD3 UR7, UR7, UR5, URZ ;  /* 0x0000000507077290 */ /* 0x000fe2000fffe03f */
[----:B------:R-:W-:Y:S01]  /*7460*/  SHF.R.U64 R46, R46, 0x3, RZ ;  /* 0x000000032e2e7819 */ /* 0x000fe200000012ff */
[----:B------:R1:W5:Y:S01]  /*7470*/  LD.E.128 R8, desc[UR36][R30.64] ;  /* 0x000000241e087980 */ /* 0x000362000c101d00 */
[----:B------:R-:W-:Y:S02]  /*7480*/  LOP3.LUT R32, R32, R33, RZ, 0x3c, !PT ;  /* 0x0000002120207212 */ /* 0x000fe400078e3cff */
[----:B------:R-:W-:Y:S01]  /*7490*/  LOP3.LUT R40, R40, R41, RZ, 0x3c, !PT ;  /* 0x0000002928287212 */ /* 0x000fe200078e3cff */
[----:B------:R3:W5:Y:S01]  /*74a0*/  LD.E.128 R24, desc[UR36][R28.64] ;  /* 0x000000241c187980 */ /* 0x000762000c101d00 */
[----:B0-----:R-:W-:Y:S01]  /*74b0*/  LEA R2, R19, R22, 0x5 ;  /* 0x0000001613027211 */ /* 0x001fe200078e28ff */
[----:B------:R-:W-:Y:S01]  /*74c0*/  UIMAD UR5, UR10, UR8, URZ ;  /* 0x000000080a0572a4 */ /* 0x000fe2000f8e023f */
[----:B-1----:R-:W0:Y:S01]  /*74d0*/  @P1 LDC R30, c[0x0][0xbf0] ;  /* 0x0002fc00ff1e1b82 */ /* 0x002e220000000800 */
[----:B------:R-:W-:Y:S01]  /*74e0*/  UIMAD.WIDE.U32 UR6, UR60, UR8, UR6 ;  /* 0x000000083c0672a5 */ /* 0x000fe2000f8e0006 */
[----:B------:R-:W-:Y:S01]  /*74f0*/  LOP3.LUT R46, R46, R47, RZ, 0x3c, !PT ;  /* 0x0000002f2e2e7212 */ /* 0x000fe200078e3cff */
[--C-:B------:R-:W-:Y:S01]  /*7500*/  IMAD.X R33, RZ, RZ, R51.reuse, P4 ;  /* 0x000000ffff217224 */ /* 0x100fe200020e0633 */
[----:B------:R-:W5:Y:S01]  /*7510*/  LD.E.128 R60, desc[UR36][R50.64] ;  /* 0x00000024323c7980 */ /* 0x000f62000c101d00 */
[----:B------:R-:W-:-:S03]  /*7520*/  IMAD.X R41, RZ, RZ, R51, P5 ;  /* 0x000000ffff297224 */ /* 0x000fc600028e0633 */
[----:B---3--:R-:W1:Y:S01]  /*7530*/  LDC.64 R28, c[0x0][0xae0] ;  /* 0x0002b800ff1c7b82 */ /* 0x008e620000000a00 */
[----:B------:R-:W-:Y:S01]  /*7540*/  IMAD R20, R75, 0x80, R2 ;  /* 0x000000804b147824 */ /* 0x000fe200078e0202 */
[----:B------:R-:W-:Y:S01]  /*7550*/  UIMAD UR5, UR60, UR9, UR5 ;  /* 0x000000093c0572a4 */ /* 0x000fe2000f8e0205 */
[----:B------:R-:W-:Y:S01]  /*7560*/  IMAD.X R47, RZ, RZ, R51, P6 ;  /* 0x000000ffff2f7224 */ /* 0x000fe200030e0633 */
[----:B------:R-:W5:Y:S01]  /*7570*/  LD.E.128 R4, desc[UR36][R34.64] ;  /* 0x0000002422047980 */ /* 0x000f62000c101d00 */
[----:B--2---:R-:W-:-:S03]  /*7580*/  @P1 IMAD.HI.U32 R3, R20, R3, RZ ;  /* 0x0000000314031227 */ /* 0x004fc600078e00ff */
[----:B------:R-:W5:Y:S01]  /*7590*/  LD.E.128 R80, desc[UR36][R38.64] ;  /* 0x0000002426507980 */ /* 0x000f62000c101d00 */
[----:B------:R-:W-:Y:S01]  /*75a0*/  IMAD.MOV.U32 R2, RZ, RZ, R20 ;  /* 0x000000ffff027224 */ /* 0x000fe200078e0014 */
[----:B------:R-:W-:Y:S02]  /*75b0*/  UIADD3 UR7, UR7, UR5, URZ ;  /* 0x0000000507077290 */ /* 0x000fe4000fffe03f */
[----:B------:R-:W5:Y:S01]  /*75c0*/  LD.E.128 R64, desc[UR36][R42.64] ;  /* 0x000000242a407980 */ /* 0x000f62000c101d00 */
[----:B0-----:R-:W-:-:S03]  /*75d0*/  @P1 SHF.R.U32.HI R2, RZ, R30, R3 ;  /* 0x0000001eff021219 */ /* 0x001fc60000011603 */
[----:B------:R-:W5:Y:S01]  /*75e0*/  LD.E.128 R52, desc[UR36][R44.64] ;  /* 0x000000242c347980 */ /* 0x000f62000c101d00 */
[--C-:B------:R-:W-:Y:S01]  /*75f0*/  SHF.R.S32.HI R3, RZ, 0x1f, R2.reuse ;  /* 0x0000001fff037819 */ /* 0x100fe20000011402 */
[----:B------:R-:W-:Y:S02]  /*7600*/  IMAD.MOV R21, RZ, RZ, -R2 ;  /* 0x000000ffff157224 */ /* 0x000fe400078e0a02 */
[----:B------:R-:W5:Y:S02]  /*7610*/  LD.E.128 R12, desc[UR36][R48.64] ;  /* 0x00000024300c7980 */ /* 0x000f64000c101d00 */
[-C--:B-1----:R-:W-:Y:S02]  /*7620*/  IMAD R3, R3, R28.reuse, RZ ;  /* 0x0000001c03037224 */ /* 0x082fe400078e02ff */
[----:B------:R0:W5:Y:S01]  /*7630*/  LD.E.128 R84, desc[UR36][R32.64] ;  /* 0x0000002420547980 */ /* 0x000162000c101d00 */
[----:B------:R-:W-:Y:S02]  /*7640*/  IMAD R21, R94, R21, R20 ;  /* 0x000000155e157224 */ /* 0x000fe400078e0214 */
[C---:B------:R-:W-:Y:S01]  /*7650*/  IMAD R29, R2.reuse, R29, R3 ;  /* 0x0000001d021d7224 */ /* 0x040fe200078e0203 */
[----:B------:R1:W5:Y:S01]  /*7660*/  LD.E.128 R76, desc[UR36][R40.64] ;  /* 0x00000024284c7980 */ /* 0x000362000c101d00 */
[----:B------:R-:W-:Y:S01]  /*7670*/  IMAD.WIDE.U32 R2, R2, R28, UR6 ;  /* 0x0000000602027e25 */ /* 0x000fe2000f8e001c */
[----:B------:R-:W-:Y:S01]  /*7680*/  SHF.R.S32.HI R20, RZ, 0x1f, R21 ;  /* 0x0000001fff147819 */ /* 0x000fe20000011415 */
[----:B------:R-:W-:Y:S01]  /*7690*/  ULDC.64 UR6, c[0x0][0xad8] ;  /* 0x0002b60000067ab9 */ /* 0x000fe20000000a00 */
[----:B------:R1:W5:Y:S04]  /*76a0*/  LD.E.128 R68, desc[UR36][R46.64] ;  /* 0x000000242e447980 */ /* 0x000368000c101d00 */
[----:B------:R1:W5:Y:S01]  /*76b0*/  LD.E.128 R56, desc[UR36][R36.64] ;  /* 0x0000002424387980 */ /* 0x000362000c101d00 */
[----:B------:R-:W-:Y:S01]  /*76c0*/  @!PT LDS RZ, [RZ] ;  /* 0x00000000fffff984 */ /* 0x000fe20000000800 */
[----:B------:R-:W-:Y:S01]  /*76d0*/  @!PT LDS RZ, [RZ] ;  /* 0x00000000fffff984 */ /* 0x000fe20000000800 */
[----:B------:R-:W-:Y:S01]  /*76e0*/  @!PT LDS RZ, [RZ] ;  /* 0x00000000fffff984 */ /* 0x000fe20000000800 */
[----:B------:R-:W-:Y:S01]  /*76f0*/  @!PT LDS RZ, [RZ] ;  /* 0x00000000fffff984 */ /* 0x000fe20000000800 */
[----:B------:R2:W-:Y:S06]  /*7700*/  MEMBAR.ALL.CTA ;  /* 0x0000000000007992 */ /* 0x0005ec0000008000 */
[----:B--2---:R-:W2:Y:S01]  /*7710*/  FENCE.VIEW.ASYNC.S ;  /* 0x00000000000073c6 */ /* 0x004ea20000000000 */
[----:B------:R-:W-:Y:S01]  /*7720*/  IADD3 R3, R3, R29, RZ ;  /* 0x0000001d03037210 */ /* 0x000fe20007ffe0ff */
[----:B------:R-:W-:-:S02]  /*7730*/  IMAD R20, R20, UR6, RZ ;  /* 0x0000000614147c24 */ /* 0x000fc4000f8e02ff */
[----:B------:R-:W-:Y:S01]  /*7740*/  IMAD R75, R75, 0x80, R22 ;  /* 0x000000804b4b7824 */ /* 0x000fe200078e0216 */
[----:B------:R-:W-:Y:S01]  /*7750*/  UIADD3 UR4, UR4, 0x30820, URZ ;  /* 0x0003082004047890 */ /* 0x000fe2000fffe03f */
[C---:B------:R-:W-:Y:S02]  /*7760*/  IMAD R31, R21.reuse, UR7, R20 ;  /* 0x00000007151f7c24 */ /* 0x040fe4000f8e0214 */
[----:B------:R-:W-:Y:S01]  /*7770*/  IMAD.WIDE.U32 R2, R21, UR6, R2 ;  /* 0x0000000615027c25 */ /* 0x000fe2000f8e0002 */
[----:B------:R-:W-:Y:S01]  /*7780*/  UIADD3 UR38, UR38, 0x1, URZ ;  /* 0x0000000126267890 */ /* 0x000fe2000fffe03f */
[----:B------:R-:W-:Y:S01]  /*7790*/  ISETP.GE.AND P2, PT, R75, R0, PT ;  /* 0x000000004b00720c */ /* 0x000fe20003f46270 */
[----:B------:R-:W-:Y:S01]  /*77a0*/  ULDC.64 UR6, c[0x0][0xa80] ;  /* 0x0002a00000067ab9 */ /* 0x000fe20000000a00 */
[----:B------:R-:W-:Y:S01]  /*77b0*/  UPRMT UR4, URZ, 0x654, UR4 ;  /* 0x000006543f047896 */ /* 0x000fe20008000004 */
[----:B------:R-:W-:Y:S01]  /*77c0*/  IADD3 R3, R3, R31, RZ ;  /* 0x0000001f03037210 */ /* 0x000fe20007ffe0ff */
[----:B------:R-:W-:Y:S01]  /*77d0*/  UISETP.NE.AND UP0, UPT, UR38, 0x2, UPT ;  /* 0x000000022600788c */ /* 0x000fe2000bf05270 */
[----:B0-----:R-:W-:Y:S01]  /*77e0*/  LEA R32, P3, R2, UR6, 0x1 ;  /* 0x0000000602207c11 */ /* 0x001fe2000f8608ff */
[----:B------:R-:W-:-:S02]  /*77f0*/  VIADD R21, R75, 0x40 ;  /* 0x000000404b157836 */ /* 0x000fc40000000000 */
[----:B------:R-:W-:Y:S01]  /*7800*/  USEL UR6, URZ, 0x1, UP0 ;  /* 0x000000013f067887 */ /* 0x000fe20008000000 */
[----:B------:R-:W-:Y:S01]  /*7810*/  LEA.HI.X R33, R2, UR7, R3, 0x1, P3 ;  /* 0x0000000702217c11 */ /* 0x000fe200098f0c03 */
[----:B------:R-:W-:Y:S01]  /*7820*/  ULDC UR5, c[0x0][0xc] ;  /* 0x0000030000057ab9 */ /* 0x000fe20000000800 */
[----:B------:R-:W-:Y:S01]  /*7830*/  VIADD R29, R75, 0x20 ;  /* 0x000000204b1d7836 */ /* 0x000fe20000000000 */
[-C--:B------:R-:W-:Y:S01]  /*7840*/  ISETP.GE.AND P1, PT, R21, R0.reuse, PT ;  /* 0x000000001500720c */ /* 0x080fe20003f26270 */
[----:B------:R-:W-:Y:S01]  /*7850*/  UIADD3 UR61, UR5, UR61, URZ ;  /* 0x0000003d053d7290 */ /* 0x000fe2000fffe03f */
[----:B--2---:R1:W0:Y:S01]  /*7860*/  SHFL.IDX PT, R20, R32, RZ, 0x181f ;  /* 0x00181fff20147589 */ /* 0x00422200000e0000 */
[----:B------:R-:W-:Y:S01]  /*7870*/  USEL UR38, UR38, URZ, UP0 ;  /* 0x0000003f26267287 */ /* 0x000fe20008000000 */
[----:B------:R-:W-:Y:S01]  /*7880*/  SYNCS.ARRIVE.TRANS64.RED.A1T0 RZ, [UR4], RZ ;  /* 0x000000ffffff79a7 */ /* 0x000fe20008100404 */
[----:B------:R-:W-:Y:S01]  /*7890*/  ULOP3.LUT UR39, UR39, UR6, URZ, 0x3c, !UPT ;  /* 0x0000000627277292 */ /* 0x000fe2000f8e3c3f */
[----:B------:R1:W2:Y:S01]  /*78a0*/  SHFL.IDX PT, R21, R33, RZ, 0x181f ;  /* 0x00181fff21157589 */ /* 0x0002a200000e0000 */
[----:B------:R-:W-:Y:S01]  /*78b0*/  BSSY B0, `(.L_x_31) ;  /* 0x000000f000007945 */ /* 0x000fe20003800000 */
[----:B------:R-:W-:-:S03]  /*78c0*/  ISETP.GE.AND P0, PT, R29, R0, PT ;  /* 0x000000001d00720c */ /* 0x000fc60003f06270 */
[----:B------:R-:W-:Y:S10]  /*78d0*/  @P2 BRA `(.L_x_32) ;  /* 0x0000000000302947 */ /* 0x000ff40003800000 */
[----:B------:R-:W-:Y:S02]  /*78e0*/  ULDC UR4, c[0x0][0xac8] ;  /* 0x0002b20000047ab9 */ /* 0x000fe40000000800 */
[----:B------:R-:W-:Y:S02]  /*78f0*/  ISETP.GE.AND P3, PT, R18, UR4, PT ;  /* 0x0000000412007c0c */ /* 0x000fe4000bf66270 */
[----:B------:R-:W-:Y:S02]  /*7900*/  ISETP.GE.AND P4, PT, R17, UR4, PT ;  /* 0x0000000411007c0c */ /* 0x000fe4000bf86270 */
[----:B------:R-:W-:-:S09]  /*7910*/  ISETP.GE.AND P2, PT, R16, UR4, PT ;  /* 0x0000000410007c0c */ /* 0x000fd2000bf46270 */
[-C--:B0-----:R-:W-:Y:S02]  /*7920*/  @!P3 LEA R28, P5, R18, R20.reuse, 0x1 ;  /* 0x00000014121cb211 */ /* 0x081fe400078a08ff */
[C---:B------:R-:W-:Y:S02]  /*7930*/  @!P4 LEA R30, P6, R17.reuse, R20, 0x1 ;  /* 0x00000014111ec211 */ /* 0x040fe400078c08ff */
[----:B--2---:R-:W-:Y:S01]  /*7940*/  @!P2 IMAD.WIDE R2, R16, 0x2, R20 ;  /* 0x000000021002a825 */ /* 0x004fe200078e0214 */
[-C--:B------:R-:W-:Y:S02]  /*7950*/  @!P3 LEA.HI.X R29, R18, R21.reuse, R201, 0x1, P5 ;  /* 0x00000015121db211 */ /* 0x080fe400028f0cc9 */
[----:B------:R-:W-:Y:S02]  /*7960*/  @!P4 LEA.HI.X R31, R17, R21, R200, 0x1, P6 ;  /* 0x00000015111fc211 */ /* 0x000fe400030f0cc8 */
[----:B-----5:R3:W-:Y:S04]  /*7970*/  @!P2 ST.E.128 desc[UR36][R2.64], R60 ;  /* 0x0000003c0200a985 */ /* 0x0207e8000c101d24 */
[----:B------:R3:W-:Y:S04]  /*7980*/  @!P3 ST.E.128 desc[UR36][R28.64], R80 ;  /* 0x000000501c00b985 */ /* 0x0007e8000c101d24 */
[----:B------:R3:W-:Y:S02]  /*7990*/  @!P4 ST.E.128 desc[UR36][R30.64], R84 ;  /* 0x000000541e00c985 */ /* 0x0007e4000c101d24 */
.L_x_32:
[----:B------:R-:W-:Y:S05]  /*79a0*/  BSYNC B0 ;  /* 0x0000000000007941 */ /* 0x000fea0003800000 */
.L_x_31:
[----:B--2---:R2:W4:Y:S01]  /*79b0*/  SHFL.IDX PT, R21, R33, 0x1, 0x181f ;  /* 0x00381f0021157f89 */ /* 0x00452200000e0000 */
[----:B------:R-:W-:Y:S03]  /*79c0*/  BSSY B0, `(.L_x_33) ;  /* 0x000000f000007945 */ /* 0x000fe60003800000 */
[----:B0-----:R2:W0:Y:S01]  /*79d0*/  SHFL.IDX PT, R20, R32, 0x1, 0x181f ;  /* 0x00381f0020147f89 */ /* 0x00142200000e0000 */
[----:B------:R-:W-:Y:S05]  /*79e0*/  @P0 BRA `(.L_x_34) ;  /* 0x0000000000300947 */ /* 0x000fea0003800000 */
[----:B------:R-:W-:Y:S02]  /*79f0*/  ULDC UR4, c[0x0][0xac8] ;  /* 0x0002b20000047ab9 */ /* 0x000fe40000000800 */
[----:B------:R-:W-:Y:S02]  /*7a00*/  ISETP.GE.AND P4, PT, R18, UR4, PT ;  /* 0x0000000412007c0c */ /* 0x000fe4000bf86270 */
[----:B------:R-:W-:Y:S02]  /*7a10*/  ISETP.GE.AND P5, PT, R17, UR4, PT ;  /* 0x0000000411007c0c */ /* 0x000fe4000bfa6270 */
[----:B------:R-:W-:-:S09]  /*7a20*/  ISETP.GE.AND P3, PT, R16, UR4, PT ;  /* 0x0000000410007c0c */ /* 0x000fd2000bf66270 */
[-C--:B0--3--:R-:W-:Y:S02]  /*7a30*/  @!P4 LEA R28, P0, R18, R20.reuse, 0x1 ;  /* 0x00000014121cc211 */ /* 0x089fe400078008ff */
[C---:B------:R-:W-:Y:S02]  /*7a40*/  @!P5 LEA R30, P2, R17.reuse, R20, 0x1 ;  /* 0x00000014111ed211 */ /* 0x040fe400078408ff */
[----:B----4-:R-:W-:Y:S01]  /*7a50*/  @!P3 IMAD.WIDE R2, R16, 0x2, R20 ;  /* 0x000000021002b825 */ /* 0x010fe200078e0214 */
[-C--:B------:R-:W-:Y:S02]  /*7a60*/  @!P4 LEA.HI.X R29, R18, R21.reuse, R201, 0x1, P0 ;  /* 0x00000015121dc211 */ /* 0x080fe400000f0cc9 */
[----:B------:R-:W-:Y:S02]  /*7a70*/  @!P5 LEA.HI.X R31, R17, R21, R200, 0x1, P2 ;  /* 0x00000015111fd211 */ /* 0x000fe400010f0cc8 */
[----:B-----5:R0:W-:Y:S04]  /*7a80*/  @!P3 ST.E.128 desc[UR36][R2.64], R24 ;  /* 0x000000180200b985 */ /* 0x0201e8000c101d24 */
[----:B------:R0:W-:Y:S04]  /*7a90*/  @!P4 ST.E.128 desc[UR36][R28.64], R64 ;  /* 0x000000401c00c985 */ /* 0x0001e8000c101d24 */
[----:B------:R0:W-:Y:S02]  /*7aa0*/  @!P5 ST.E.128 desc[UR36][R30.64], R76 ;  /* 0x0000004c1e00d985 */ /* 0x0001e4000c101d24 */
.L_x_34:
[----:B------:R-:W-:Y:S05]  /*7ab0*/  BSYNC B0 ;  /* 0x0000000000007941 */ /* 0x000fea0003800000 */
.L_x_33:
[----:B----4-:R4:W1:Y:S01]  /*7ac0*/  SHFL.IDX PT, R21, R33, 0x2, 0x181f ;  /* 0x00581f0021157f89 */ /* 0x01086200000e0000 */
[----:B------:R-:W-:Y:S03]  /*7ad0*/  BSSY B0, `(.L_x_35) ;  /* 0x000000f000007945 */ /* 0x000fe60003800000 */
[----:B0-----:R4:W0:Y:S01]  /*7ae0*/  SHFL.IDX PT, R20, R32, 0x2, 0x181f ;  /* 0x00581f0020147f89 */ /* 0x00182200000e0000 */
[----:B------:R-:W-:Y:S05]  /*7af0*/  @P1 BRA `(.L_x_36) ;  /* 0x0000000000301947 */ /* 0x000fea0003800000 */
[----:B------:R-:W-:Y:S02]  /*7b00*/  ULDC UR4, c[0x0][0xac8] ;  /* 0x0002b20000047ab9 */ /* 0x000fe40000000800 */
[----:B------:R-:W-:Y:S02]  /*7b10*/  ISETP.GE.AND P3, PT, R18, UR4, PT ;  /* 0x0000000412007c0c */ /* 0x000fe4000bf66270 */
[----:B------:R-:W-:Y:S02]  /*7b20*/  ISETP.GE.AND P4, PT, R17, UR4, PT ;  /* 0x0000000411007c0c */ /* 0x000fe4000bf86270 */
[----:B------:R-:W-:-:S09]  /*7b30*/  ISETP.GE.AND P2, PT, R16, UR4, PT ;  /* 0x0000000410007c0c */ /* 0x000fd2000bf46270 */
[-C--:B0----5:R-:W-:Y:S02]  /*7b40*/  @!P3 LEA R24, P0, R18, R20.reuse, 0x1 ;  /* 0x000000141218b211 */ /* 0x0a1fe400078008ff */
[C---:B------:R-:W-:Y:S02]  /*7b50*/  @!P4 LEA R26, P1, R17.reuse, R20, 0x1 ;  /* 0x00000014111ac211 */ /* 0x040fe400078208ff */
[----:B-1-3--:R-:W-:Y:S01]  /*7b60*/  @!P2 IMAD.WIDE R2, R16, 0x2, R20 ;  /* 0x000000021002a825 */ /* 0x00afe200078e0214 */
[-C--:B------:R-:W-:Y:S02]  /*7b70*/  @!P3 LEA.HI.X R25, R18, R21.reuse, R201, 0x1, P0 ;  /* 0x000000151219b211 */ /* 0x080fe400000f0cc9 */
[----:B------:R-:W-:Y:S02]  /*7b80*/  @!P4 LEA.HI.X R27, R17, R21, R200, 0x1, P1 ;  /* 0x00000015111bc211 */ /* 0x000fe400008f0cc8 */
[----:B------:R0:W-:Y:S04]  /*7b90*/  @!P2 ST.E.128 desc[UR36][R2.64], R8 ;  /* 0x000000080200a985 */ /* 0x0001e8000c101d24 */
[----:B------:R0:W-:Y:S04]  /*7ba0*/  @!P3 ST.E.128 desc[UR36][R24.64], R52 ;  /* 0x000000341800b985 */ /* 0x0001e8000c101d24 */
[----:B------:R0:W-:Y:S02]  /*7bb0*/  @!P4 ST.E.128 desc[UR36][R26.64], R68 ;  /* 0x000000441a00c985 */ /* 0x0001e4000c101d24 */
.L_x_36:
[----:B------:R-:W-:Y:S05]  /*7bc0*/  BSYNC B0 ;  /* 0x0000000000007941 */ /* 0x000fea0003800000 */
.L_x_35:
[----:B------:R-:W-:Y:S01]  /*7bd0*/  R2UR UR4, R23 ;  /* 0x00000000170472ca */ /* 0x000fe200000e0000 */
[----:B0--3--:R-:W-:Y:S01]  /*7be0*/  VIADD R3, R75, 0x60 ;  /* 0x000000604b037836 */ /* 0x009fe20000000000 */
[----:B-----5:R0:W3:Y:S01]  /*7bf0*/  SHFL.IDX PT, R9, R33, 0x3, 0x181f ;  /* 0x00781f0021097f89 */ /* 0x0200e200000e0000 */
[----:B------:R-:W-:Y:S03]  /*7c00*/  BSSY B0, `(.L_x_37) ;  /* 0x0000012000007945 */ /* 0x000fe60003800000 */
[----:B------:R-:W-:Y:S01]  /*7c10*/  ISETP.GE.AND P0, PT, R3, R0, PT ;  /* 0x000000000300720c */ /* 0x000fe20003f06270 */
[----:B------:R0:W0:Y:S06]  /*7c20*/  SHFL.IDX PT, R8, R32, 0x3, 0x181f ;  /* 0x00781f0020087f89 */ /* 0x00002c00000e0000 */
[----:B------:R-:W-:-:S06]  /*7c30*/  UIADD3 UR4, UR4, 0x1, URZ ;  /* 0x0000000104047890 */ /* 0x000fcc000fffe03f */
[----:B------:R-:W-:Y:S01]  /*7c40*/  IMAD.U32 R23, RZ, RZ, UR4 ;  /* 0x00000004ff177e24 */ /* 0x000fe2000f8e00ff */
[----:B------:R-:W-:Y:S06]  /*7c50*/  @P0 BRA `(.L_x_38) ;  /* 0x0000000000300947 */ /* 0x000fec0003800000 */
[----:B------:R-:W-:Y:S02]  /*7c60*/  ULDC UR4, c[0x0][0xac8] ;  /* 0x0002b20000047ab9 */ /* 0x000fe40000000800 */
[----:B------:R-:W-:Y:S02]  /*7c70*/  ISETP.GE.AND P3, PT, R18, UR4, PT ;  /* 0x0000000412007c0c */ /* 0x000fe4000bf66270 */
[----:B------:R-:W-:Y:S02]  /*7c80*/  ISETP.GE.AND P4, PT, R17, UR4, PT ;  /* 0x0000000411007c0c */ /* 0x000fe4000bf86270 */
[----:B------:R-:W-:-:S09]  /*7c90*/  ISETP.GE.AND P2, PT, R16, UR4, PT ;  /* 0x0000000410007c0c */ /* 0x000fd2000bf46270 */
[-C--:B0-----:R-:W-:Y:S02]  /*7ca0*/  @!P3 LEA R10, P0, R18, R8.reuse, 0x1 ;  /* 0x00000008120ab211 */ /* 0x081fe400078008ff */
[C---:B------:R-:W-:Y:S02]  /*7cb0*/  @!P4 LEA R20, P1, R17.reuse, R8, 0x1 ;  /* 0x000000081114c211 */ /* 0x040fe400078208ff */
[----:B---3--:R-:W-:Y:S01]  /*7cc0*/  @!P2 IMAD.WIDE R2, R16, 0x2, R8 ;  /* 0x000000021002a825 */ /* 0x008fe200078e0208 */
[-C--:B------:R-:W-:Y:S02]  /*7cd0*/  @!P3 LEA.HI.X R11, R18, R9.reuse, R201, 0x1, P0 ;  /* 0x00000009120bb211 */ /* 0x080fe400000f0cc9 */
[----:B-1----:R-:W-:Y:S02]  /*7ce0*/  @!P4 LEA.HI.X R21, R17, R9, R200, 0x1, P1 ;  /* 0x000000091115c211 */ /* 0x002fe400008f0cc8 */
[----:B------:R0:W-:Y:S04]  /*7cf0*/  @!P2 ST.E.128 desc[UR36][R2.64], R4 ;  /* 0x000000040200a985 */ /* 0x0001e8000c101d24 */
[----:B------:R0:W-:Y:S04]  /*7d00*/  @!P3 ST.E.128 desc[UR36][R10.64], R12 ;  /* 0x0000000c0a00b985 */ /* 0x0001e8000c101d24 */
[----:B------:R0:W-:Y:S02]  /*7d10*/  @!P4 ST.E.128 desc[UR36][R20.64], R56 ;  /* 0x000000381400c985 */ /* 0x0001e4000c101d24 */
.L_x_38:
[----:B------:R-:W-:Y:S05]  /*7d20*/  BSYNC B0 ;  /* 0x0000000000007941 */ /* 0x000fea0003800000 */
.L_x_37:
[----:B------:R-:W5:Y:S02]  /*7d30*/  LDC R0, c[0x0][0xc34] ;  /* 0x00030d00ff007b82 */ /* 0x000f640000000800 */
[----:B-----5:R-:W-:-:S13]  /*7d40*/  ISETP.LE.AND P0, PT, R0, UR61, PT ;  /* 0x0000003d00007c0c */ /* 0x020fda000bf03270 */
[----:B------:R-:W-:Y:S05]  /*7d50*/  @!P0 BRA `(.L_x_39) ;  /* 0xffffff8c00ec8947 */ /* 0x000fea000383ffff */
[----:B------:R-:W-:Y:S05]  /*7d60*/  EXIT ;  /* 0x000000000000794d */ /* 0x000fea0003800000 */
.L_x_5:
[----:B------:R-:W-:-:S08]  /*7d70*/  NOP ;  /* 0x0000000000007918 */ /* 0x000fd00000000000 */
[----:B0-----:R-:W0:-:S00]  /*7d80*/  USETMAXREG.DEALLOC.CTAPOOL 0x28 ;  /* 0x00000028000079c8 */ /* 0x001e0000080e0500 */
[----:B------:R-:W1:Y:S01]  /*7d90*/  S2UR UR9, SR_CTAID.X ;  /* 0x00000000000979c3 */ /* 0x000e620000002500 */
[----:B0-----:R-:W-:Y:S01]  /*7da0*/  IMAD.MOV.U32 R0, RZ, RZ, 0x1 ;  /* 0x00000001ff007424 */ /* 0x001fe200078e00ff */
[----:B------:R-:W-:Y:S01]  /*7db0*/  MOV R22, RZ ;  /* 0x000000ff00167202 */ /* 0x000fe20000000f00 */
[----:B------:R-:W-:-:S05]  /*7dc0*/  IMAD.MOV.U32 R25, RZ, RZ, 0x1 ;  /* 0x00000001ff197424 */ /* 0x000fca00078e00ff */
[----:B------:R-:W1:Y:S02]  /*7dd0*/  LDC R2, c[0x0][0xc34] ;  /* 0x00030d00ff027b82 */ /* 0x000e640000000800 */
[----:B-1----:R-:W-:-:S13]  /*7de0*/  ISETP.LE.AND P0, PT, R2, UR9, PT ;  /* 0x0000000902007c0c */ /* 0x002fda000bf03270 */
[----:B------:R-:W-:Y:S05]  /*7df0*/  @P0 BRA `(.L_x_40) ;  /* 0x0000003400680947 */ /* 0x000fea0003800000 */
[----:B------:R-:W2:Y:S01]  /*7e00*/  LDL R4, [R1+0x4] ;  /* 0x0000040001047983 */ /* 0x000ea20000100800 */
[----:B------:R-:W-:Y:S01]  /*7e10*/  IMAD.SHL.U32 R27, R3, 0x8, RZ ;  /* 0x00000008031b7824 */ /* 0x000fe200078e00ff */
[----:B------:R-:W-:Y:S01]  /*7e20*/  ULDC.64 UR6, c[0x0][0x2f0] ;  /* 0x0000bc0000067ab9 */ /* 0x000fe20000000a00 */
[----:B------:R-:W-:Y:S01]  /*7e30*/  ULDC UR8, c[0x0][0x2b8] ;  /* 0x0000ae0000087ab9 */ /* 0x000fe20000000800 */
[----:B------:R-:W-:Y:S01]  /*7e40*/  LOP3.LUT R16, R16, 0xfffffffd, RZ, 0xc0, !PT ;  /* 0xfffffffd10107812 */ /* 0x000fe200078ec0ff */
[----:B------:R-:W-:Y:S01]  /*7e50*/  ULDC.64 UR4, c[0x0][0x418] ;  /* 0x0001060000047ab9 */ /* 0x000fe20000000a00 */
[C---:B------:R-:W-:Y:S01]  /*7e60*/  LOP3.LUT R0, R27.reuse, 0x1f8, RZ, 0xc0, !PT ;  /* 0x000001f81b007812 */ /* 0x040fe200078ec0ff */
[----:B------:R-:W-:Y:S01]  /*7e70*/  UISETP.NE.U32.AND UP0, UPT, UR4, URZ, UPT ;  /* 0x0000003f0400728c */ /* 0x000fe2000bf05070 */
[----:B------:R-:W-:Y:S01]  /*7e80*/  LOP3.LUT R37, R27, 0x38, RZ, 0xc0, !PT ;  /* 0x000000381b257812 */ /* 0x000fe200078ec0ff */
[----:B------:R0:W-:Y:S01]  /*7e90*/  STL [R1], RZ ;  /* 0x000000ff01007387 */ /* 0x0001e20000100800 */
[----:B------:R-:W-:Y:S01]  /*7ea0*/  LOP3.LUT R0, R0, 0x38, R3, 0x78, !PT ;  /* 0x0000003800007812 */ /* 0x000fe200078e7803 */
[----:B------:R-:W-:Y:S01]  /*7eb0*/  UISETP.NE.AND.EX UP0, UPT, UR5, URZ, UPT, UP0 ;  /* 0x0000003f0500728c */ /* 0x000fe2000bf05300 */
[C---:B------:R-:W-:Y:S01]  /*7ec0*/  LOP3.LUT R2, R37.reuse, 0x80, RZ, 0xfc, !PT ;  /* 0x0000008025027812 */ /* 0x040fe200078efcff */
[----:B------:R-:W-:Y:S01]  /*7ed0*/  ULDC UR4, c[0x0][0x424] ;  /* 0x0001090000047ab9 */ /* 0x000fe20000000800 */
[----:B------:R-:W-:Y:S01]  /*7ee0*/  LOP3.LUT R27, R0, 0x200, R27, 0xf8, !PT ;  /* 0x00000200001b7812 */ /* 0x000fe200078ef81b */
[----:B------:R-:W-:Y:S01]  /*7ef0*/  USEL UR4, UR4, 0x1, UP0 ;  /* 0x0000000104047887 */ /* 0x000fe20008000000 */
[----:B------:R-:W-:Y:S01]  /*7f00*/  LOP3.LUT R0, R37, 0x40, RZ, 0xfc, !PT ;  /* 0x0000004025007812 */ /* 0x000fe200078efcff */
[----:B------:R-:W-:Y:S01]  /*7f10*/  UMOV UR39, 0x400 ;  /* 0x0000040000277882 */ /* 0x000fe20000000000 */
[----:B------:R-:W-:Y:S01]  /*7f20*/  SHF.R.U32.HI R34, RZ, 0x3, R3 ;  /* 0x00000003ff227819 */ /* 0x000fe20000011603 */
[----:B------:R-:W-:Y:S01]  /*7f30*/  UIMAD UR38, UR4, UR6, URZ ;  /* 0x00000006042672a4 */ /* 0x000fe2000f8e023f */
[C---:B------:R-:W-:Y:S01]  /*7f40*/  ISETP.GE.AND P2, PT, R0.reuse, UR7, PT ;  /* 0x0000000700007c0c */ /* 0x040fe2000bf46270 */
[----:B------:R-:W-:Y:S01]  /*7f50*/  IMAD.SHL.U32 R3, R3, 0x10, RZ ;  /* 0x0000001003037824 */ /* 0x000fe200078e00ff */
[C---:B------:R-:W-:Y:S01]  /*7f60*/  ISETP.GE.AND P1, PT, R0.reuse, UR8, PT ;  /* 0x0000000800007c0c */ /* 0x040fe2000bf26270 */
[----:B------:R-:W-:Y:S01]  /*7f70*/  UIADD3 UR4, UR38, 0x5f, URZ ;  /* 0x0000005f26047890 */ /* 0x000fe2000fffe03f */
[----:B------:R-:W-:Y:S01]  /*7f80*/  ISETP.GE.AND P0, PT, R0, UR7, PT ;  /* 0x0000000700007c0c */ /* 0x000fe2000bf06270 */
[----:B------:R-:W1:Y:S01]  /*7f90*/  S2UR UR6, SR_CgaCtaId ;  /* 0x00000000000679c3 */ /* 0x000e620000008800 */
[----:B------:R-:W-:Y:S01]  /*7fa0*/  LOP3.LUT R34, R34, 0xf, RZ, 0xc0, !PT ;  /* 0x0000000f22227812 */ /* 0x000fe200078ec0ff */
[----:B------:R-:W-:Y:S01]  /*7fb0*/  UIMAD.WIDE UR4, UR4, 0x2aaaaaab, URZ ;  /* 0x2aaaaaab040478a5 */ /* 0x000fe2000f8e023f */
[----:B------:R-:W-:Y:S01]  /*7fc0*/  IMAD.U32 R36, RZ, RZ, UR9 ;  /* 0x00000009ff247e24 */ /* 0x000fe2000f8e00ff */
[----:B------:R-:W-:Y:S01]  /*7fd0*/  ULDC UR40, c[0x0][0x448] ;  /* 0x0001120000287ab9 */ /* 0x000fe20000000800 */
[----:B------:R-:W-:Y:S01]  /*7fe0*/  LOP3.LUT R26, R34, 0x70, R3, 0xf8, !PT ;  /* 0x00000070221a7812 */ /* 0x000fe200078ef803 */
[----:B------:R-:W-:Y:S01]  /*7ff0*/  USHF.R.U32.HI UR4, URZ, 0x1f, UR5 ;  /* 0x0000001f3f047899 */ /* 0x000fe20008011605 */
[----:B------:R-:W-:Y:S01]  /*8000*/  IMAD.MOV.U32 R25, RZ, RZ, 0x1 ;  /* 0x00000001ff197424 */ /* 0x000fe200078e00ff */
[----:B------:R-:W-:Y:S01]  /*8010*/  @P2 LOP3.LUT R16, R16, 0x2, RZ, 0xfc, !PT ;  /* 0x0000000210102812 */ /* 0x000fe200078efcff */
[----:B------:R-:W-:Y:S01]  /*8020*/  IMAD.MOV.U32 R22, RZ, RZ, RZ ;  /* 0x000000ffff167224 */ /* 0x000fe200078e00ff */
[----:B------:R-:W-:Y:S01]  /*8030*/  ULEA.HI.SX32 UR5, UR5, UR4, 0x1c ;  /* 0x0000000405057291 */ /* 0x000fe2000f8fe23f */
[----:B------:R-:W-:Y:S01]  /*8040*/  ISETP.GE.AND P2, PT, R37, UR7, PT ;  /* 0x0000000725007c0c */ /* 0x000fe2000bf46270 */
[----:B------:R-:W-:Y:S01]  /*8050*/  ULDC UR44, c[0x0][0xc] ;  /* 0x00000300002c7ab9 */ /* 0x000fe20000000800 */
[----:B------:R-:W-:Y:S01]  /*8060*/  LOP3.LUT R16, R16, 0xfffffbff, RZ, 0xc0, !PT ;  /* 0xfffffbff10107812 */ /* 0x000fe200078ec0ff */
[----:B------:R-:W-:Y:S01]  /*8070*/  UIADD3 UR43, UR5, -0x1, URZ ;  /* 0xffffffff052b7890 */ /* 0x000fe2000fffe03f */
[----:B------:R-:W-:-:S02]  /*8080*/  ULDC UR4, c[0x0][0x288] ;  /* 0x0000a20000047ab9 */ /* 0x000fc40000000800 */
[----:B------:R-:W-:Y:S01]  /*8090*/  @P1 LOP3.LUT R16, R16, 0x400, RZ, 0xfc, !PT ;  /* 0x0000040010101812 */ /* 0x000fe200078efcff */
[----:B------:R-:W-:Y:S01]  /*80a0*/  UIMAD UR40, UR40, UR4, URZ ;  /* 0x00000004282872a4 */ /* 0x000fe2000f8e023f */
[----:B------:R-:W-:Y:S01]  /*80b0*/  ISETP.GE.AND P1, PT, R2, UR8, PT ;  /* 0x0000000802007c0c */ /* 0x000fe2000bf26270 */
[----:B------:R-:W-:Y:S01]  /*80c0*/  UIADD3 UR41, UR5, -0x2, URZ ;  /* 0xfffffffe05297890 */ /* 0x000fe2000fffe03f */
[----:B------:R-:W-:Y:S02]  /*80d0*/  LOP3.LUT R16, R16, 0xffffffef, RZ, 0xc0, !PT ;  /* 0xffffffef10107812 */ /* 0x000fe400078ec0ff */
[----:B------:R-:W-:Y:S01]  /*80e0*/  MOV R3, UR43 ;  /* 0x0000002b00037c02 */ /* 0x000fe20008000f00 */
[----:B-1----:R-:W-:Y:S01]  /*80f0*/  ULEA UR39, UR6, UR39, 0x18 ;  /* 0x0000002706277291 */ /* 0x002fe2000f8ec03f */
[----:B------:R-:W-:Y:S01]  /*8100*/  @P0 LOP3.LUT R16, R16, 0x10, RZ, 0xfc, !PT ;  /* 0x0000001010100812 */ /* 0x000fe200078efcff */
[----:B------:R-:W-:Y:S01]  /*8110*/  UIMAD UR6, UR43, -0x60, UR38 ;  /* 0xffffffa02b0678a4 */ /* 0x000fe2000f8e0226 */
[----:B------:R-:W-:-:S02]  /*8120*/  ISETP.GE.AND P0, PT, R2, UR7, PT ;  /* 0x0000000702007c0c */ /* 0x000fc4000bf06270 */
[----:B------:R-:W-:Y:S02]  /*8130*/  LOP3.LUT R16, R16, 0xfffffffe, RZ, 0xc0, !PT ;  /* 0xfffffffe10107812 */ /* 0x000fe400078ec0ff */
[----:B------:R-:W-:Y:S02]  /*8140*/  LEA R0, R27, UR39, 0x1 ;  /* 0x000000271b007c11 */ /* 0x000fe4000f8e08ff */
[----:B------:R-:W-:-:S07]  /*8150*/  IADD3 R33, -R34, UR6, RZ ;  /* 0x0000000622217c10 */ /* 0x000fce000fffe1ff */
[----:B------:R-:W-:Y:S02]  /*8160*/  @P0 LOP3.LUT R16, R16, 0x1, RZ, 0xfc, !PT ;  /* 0x0000000110100812 */ /* 0x000fe400078efcff */
[----:B------:R-:W-:Y:S02]  /*8170*/  ISETP.GE.AND P0, PT, R2, UR7, PT ;  /* 0x0000000702007c0c */ /* 0x000fe4000bf06270 */
[----:B------:R-:W-:-:S04]  /*8180*/  LOP3.LUT R16, R16, 0xfffffdff, RZ, 0xc0, !PT ;  /* 0xfffffdff10107812 */ /* 0x000fc800078ec0ff */
[----:B------:R-:W-:Y:S02]  /*8190*/  @P1 LOP3.LUT R16, R16, 0x200, RZ, 0xfc, !PT ;  /* 0x0000020010101812 */ /* 0x000fe400078efcff */
[----:B------:R-:W-:Y:S02]  /*81a0*/  ISETP.GE.AND P1, PT, R37, UR7, PT ;  /* 0x0000000725007c0c */ /* 0x000fe4000bf26270 */
[----:B------:R-:W-:-:S04]  /*81b0*/  LOP3.LUT R16, R16, 0xfffffff7, RZ, 0xc0, !PT ;  /* 0xfffffff710107812 */ /* 0x000fc800078ec0ff */
[----:B------:R-:W-:-:S04]  /*81c0*/  @P0 LOP3.LUT R16, R16, 0x8, RZ, 0xfc, !PT ;  /* 0x0000000810100812 */ /* 0x000fc800078efcff */
[----:B------:R-:W-:Y:S02]  /*81d0*/  LOP3.LUT R16, R16, 0xfffffeff, RZ, 0xc0, !PT ;  /* 0xfffffeff10107812 */ /* 0x000fe400078ec0ff */
[----:B--2---:R-:W-:Y:S01]  /*81e0*/  R2UR UR10, R4 ;  /* 0x00000000040a72ca */ /* 0x004fe200000e0000 */
[----:B------:R-:W-:-:S05]  /*81f0*/  IMAD R4, R3, 0x60, R26 ;  /* 0x0000006003047824 */ /* 0x000fca00078e021a */
[----:B------:R-:W-:-:S04]  /*8200*/  ISETP.GE.AND P0, PT, R4, UR38, PT ;  /* 0x0000002604007c0c */ /* 0x000fc8000bf06270 */
[----:B------:R-:W-:-:S03]  /*8210*/  ISETP.LT.U32.AND P0, PT, R26, 0x60, !P0 ;  /* 0x000000601a00780c */ /* 0x000fc60004701070 */
[----:B------:R-:W-:-:S10]  /*8220*/  ULOP3.LUT UR42, UR10, 0x2, URZ, 0xfc, !UPT ;  /* 0x000000020a2a7892 */ /* 0x000fd4000f8efc3f */
[----:B------:R-:W-:Y:S02]  /*8230*/  @P0 LOP3.LUT R16, R16, 0x100, RZ, 0xfc, !PT ;  /* 0x0000010010100812 */ /* 0x000fe400078efcff */
[----:B------:R-:W-:Y:S02]  /*8240*/  ISETP.GE.AND P0, PT, R37, UR8, PT ;  /* 0x0000000825007c0c */ /* 0x000fe4000bf06270 */
[----:B------:R-:W-:-:S04]  /*8250*/  LOP3.LUT R16, R16, 0xfffffffb, RZ, 0xc0, !PT ;  /* 0xfffffffb10107812 */ /* 0x000fc800078ec0ff */
[----:B------:R-:W-:-:S04]  /*8260*/  @P2 LOP3.LUT R16, R16, 0x4, RZ, 0xfc, !PT ;  /* 0x0000000410102812 */ /* 0x000fc800078efcff */
[----:B------:R-:W-:-:S04]  /*8270*/  LOP3.LUT R16, R16, 0xfffff7ff, RZ, 0xc0, !PT ;  /* 0xfffff7ff10107812 */ /* 0x000fc800078ec0ff */
[----:B------:R-:W-:-:S04]  /*8280*/  LOP3.LUT R16, R16, 0xffffffdf, RZ, 0xc0, !PT ;  /* 0xffffffdf10107812 */ /* 0x000fc800078ec0ff */
[----:B------:R-:W-:-:S04]  /*8290*/  @P1 LOP3.LUT R16, R16, 0x20, RZ, 0xfc, !PT ;  /* 0x0000002010101812 */ /* 0x000fc800078efcff */
[----:B0-----:R-:W-:-:S07]  /*82a0*/  @P0 LOP3.LUT R16, R16, 0x800, RZ, 0xfc, !PT ;  /* 0x0000080010100812 */ /* 0x001fce00078efcff */
.L_x_75:
[----:B0-----:R-:W0:Y:S01]  /*82b0*/  LDC R0, c[0x0][0xc38] ;  /* 0x00030e00ff007b82 */ /* 0x001e220000000800 */
[----:B------:R-:W-:Y:S01]  /*82c0*/  MOV R24, R36 ;  /* 0x0000002400187202 */ /* 0x000fe20000000f00 */
[----:B------:R-:W-:Y:S05]  /*82d0*/  YIELD ;  /* 0x0000000000007946 */ /* 0x000fea0003800000 */
[----:B------:R-:W-:Y:S01]  /*82e0*/  ULDC.64 UR4, c[0x0][0xa28] ;  /* 0x00028a0000047ab9 */ /* 0x000fe20000000a00 */
[----:B------:R-:W-:Y:S01]  /*82f0*/  IMAD.MOV.U32 R31, RZ, RZ, RZ ;  /* 0x000000ffff1f7224 */ /* 0x000fe200078e00ff */
[----:B0-----:R-:W-:-:S13]  /*8300*/  ISETP.NE.AND P0, PT, R0, 0x1, PT ;  /* 0x000000010000780c */ /* 0x001fda0003f05270 */
[----:B------:R-:W0:Y:S08]  /*8310*/  @P0 LDC R3, c[0x0][0xc3c] ;  /* 0x00030f00ff030b82 */ /* 0x000e300000000800 */
[----:B------:R-:W1:Y:S01]  /*8320*/  @P0 LDC R5, c[0x0][0xc40] ;  /* 0x00031000ff050b82 */ /* 0x000e620000000800 */
[----:B0-----:R-:W-:-:S05]  /*8330*/  @P0 IMAD.HI.U32 R0, R36, R3, RZ ;  /* 0x0000000324000227 */ /* 0x001fca00078e00ff */
[----:B-1----:R-:W-:Y:S02]  /*8340*/  @P0 SHF.R.U32.HI R24, RZ, R5, R0 ;  /* 0x00000005ff180219 */ /* 0x002fe40000011600 */
[----:B------:R-:W0:Y:S03]  /*8350*/  LDC R0, c[0x0][0xc44] ;  /* 0x00031100ff007b82 */ /* 0x000e260000000800 */
[----:B------:R-:W-:Y:S01]  /*8360*/  IMAD.MOV.U32 R23, RZ, RZ, R24 ;  /* 0x000000ffff177224 */ /* 0x000fe200078e0018 */
[----:B0-----:R-:W-:-:S13]  /*8370*/  ISETP.NE.AND P0, PT, R0, 0x1, PT ;  /* 0x000000010000780c */ /* 0x001fda0003f05270 */
[----:B------:R-:W0:Y:S02]  /*8380*/  @P0 LDC.64 R2, c[0x0][0xc48] ;  /* 0x00031200ff020b82 */ /* 0x000e240000000a00 */
[----:B0-----:R-:W-:-:S05]  /*8390*/  @P0 IMAD.HI.U32 R0, R24, R2, RZ ;  /* 0x0000000218000227 */ /* 0x001fca00078e00ff */
[----:B------:R-:W-:Y:S02]  /*83a0*/  @P0 SHF.R.U32.HI R23, RZ, R3, R0 ;  /* 0x00000003ff170219 */ /* 0x000fe40000011600 */
[----:B------:R-:W-:-:S04]  /*83b0*/  ISETP.NE.U32.AND P0, PT, RZ, UR4, PT ;  /* 0x00000004ff007c0c */ /* 0x000fc8000bf05070 */
[----:B------:R-:W-:-:S13]  /*83c0*/  ISETP.NE.AND.EX P0, PT, RZ, UR5, PT, P0 ;  /* 0x00000005ff007c0c */ /* 0x000fda000bf05300 */
[----:B------:R-:W0:Y:S01]  /*83d0*/  @P0 LDC.64 R2, c[0x0][0xa28] ;  /* 0x00028a00ff020b82 */ /* 0x000e220000000a00 */
[----:B------:R-:W-:-:S04]  /*83e0*/  UIADD3 UR4, UR39, 0x1e400, URZ ;  /* 0x0001e40027047890 */ /* 0x000fc8000fffe03f */
[----:B------:R-:W-:Y:S01]  /*83f0*/  ULOP3.LUT UP0, URZ, UR4, 0x3ff, URZ, 0xc0, !UPT ;  /* 0x000003ff043f7892 */ /* 0x000fe2000f80c03f */
[----:B0-----:R-:W-:-:S05]  /*8400*/  @P0 IMAD.WIDE R2, R23, 0x4, R2 ;  /* 0x0000000417020825 */ /* 0x001fca00078e0202 */
[----:B------:R0:W5:Y:S01]  /*8410*/  @P0 LDG.E R31, desc[UR36][R2.64] ;  /* 0x00000024021f0981 */ /* 0x000162000c1e1900 */
[----:B------:R-:W-:-:S13]  /*8420*/  PLOP3.LUT P0, PT, PT, PT, UP0, 0x80, 0x0 ;  /* 0x000000000000781c */ /* 0x000fda0003f0f008 */
[----:B0-----:R-:W-:Y:S05]  /*8430*/  @!P0 BRA `(.L_x_41) ;  /* 0x0000000000408947 */ /* 0x001fea0003800000 */
[----:B------:R-:W-:Y:S01]  /*8440*/  MOV R2, 0x0 ;  /* 0x0000000000027802 */ /* 0x000fe20000000f00 */
[----:B------:R-:W-:Y:S01]  /*8450*/  ULDC.64 UR4, c[0x4][0x88] ;  /* 0x0100220000047ab9 */ /* 0x000fe20000000a00 */
[----:B------:R-:W-:Y:S01]  /*8460*/  ULDC.64 UR6, c[0x4][0x90] ;  /* 0x0100240000067ab9 */ /* 0x000fe20000000a00 */
[----:B------:R-:W-:Y:S01]  /*8470*/  IMAD.U32 R4, RZ, RZ, UR4 ;  /* 0x00000004ff047e24 */ /* 0x000fe2000f8e00ff */
[----:B------:R-:W-:Y:S01]  /*8480*/  MOV R5, UR5 ;  /* 0x0000000500057c02 */ /* 0x000fe20008000f00 */
[----:B------:R-:W-:Y:S01]  /*8490*/  ULDC.64 UR4, c[0x4][0x8] ;  /* 0x0100020000047ab9 */ /* 0x000fe20000000a00 */
[----:B------:R-:W0:Y:S01]  /*84a0*/  LDC.64 R2, c[0x4][R2] ;  /* 0x0100000002027b82 */ /* 0x000e220000000a00 */
[----:B------:R-:W-:Y:S01]  /*84b0*/  IMAD.U32 R6, RZ, RZ, UR6 ;  /* 0x00000006ff067e24 */ /* 0x000fe2000f8e00ff */
[----:B------:R-:W-:Y:S01]  /*84c0*/  MOV R11, UR5 ;  /* 0x00000005000b7c02 */ /* 0x000fe20008000f00 */
[----:B------:R-:W-:Y:S02]  /*84d0*/  IMAD.U32 R7, RZ, RZ, UR7 ;  /* 0x00000007ff077e24 */ /* 0x000fe4000f8e00ff */
[----:B------:R-:W-:-:S02]  /*84e0*/  IMAD.U32 R10, RZ, RZ, UR4 ;  /* 0x00000004ff0a7e24 */ /* 0x000fc4000f8e00ff */
[----:B------:R-:W-:Y:S02]  /*84f0*/  IMAD.MOV.U32 R8, RZ, RZ, 0x70 ;  /* 0x00000070ff087424 */ /* 0x000fe400078e00ff */
[----:B------:R-:W-:Y:S02]  /*8500*/  IMAD.MOV.U32 R12, RZ, RZ, 0x1 ;  /* 0x00000001ff0c7424 */ /* 0x000fe400078e00ff */
[----:B------:R-:W-:-:S07]  /*8510*/  IMAD.MOV.U32 R13, RZ, RZ, RZ ;  /* 0x000000ffff0d7224 */ /* 0x000fce00078e00ff */
[----:B------:R-:W-:-:S07]  /*8520*/  LEPC R20, `(.L_x_41) ;  /* 0x000000001014794e */ /* 0x000fce0000000000 */
[----:B0----5:R-:W-:Y:S05]  /*8530*/  CALL.ABS.NOINC R2 ;  /* 0x0000000002007343 */ /* 0x021fea0003c00000 */
.L_x_41:
[----:B------:R-:W-:-:S04]  /*8540*/  UIADD3 UR4, UR39, 0x400, URZ ;  /* 0x0000040027047890 */ /* 0x000fc8000fffe03f */
[----:B------:R-:W-:-:S06]  /*8550*/  ULOP3.LUT UP0, URZ, UR4, 0x3ff, URZ, 0xc0, !UPT ;  /* 0x000003ff043f7892 */ /* 0x000fcc000f80c03f */
[----:B------:R-:W-:-:S13]  /*8560*/  PLOP3.LUT P0, PT, PT, PT, UP0, 0x80, 0x0 ;  /* 0x000000000000781c */ /* 0x000fda0003f0f008 */
[----:B------:R-:W-:Y:S05]  /*8570*/  @!P0 BRA `(.L_x_42) ;  /* 0x00000000007c8947 */ /* 0x000fea0003800000 */
[----:B------:R-:W-:Y:S01]  /*8580*/  MOV R17, 0x0 ;  /* 0x0000000000117802 */ /* 0x000fe20000000f00 */
[----:B------:R-:W-:Y:S01]  /*8590*/  ULDC.64 UR6, c[0x4][0x88] ;  /* 0x0100220000067ab9 */ /* 0x000fe20000000a00 */
[----:B------:R-:W-:Y:S01]  /*85a0*/  ULDC.64 UR8, c[0x4][0x90] ;  /* 0x0100240000087ab9 */ /* 0x000fe20000000a00 */
[----:B------:R-:W-:Y:S01]  /*85b0*/  ULDC.64 UR4, c[0x4][0x10] ;  /* 0x0100040000047ab9 */ /* 0x000fe20000000a00 */
[----:B------:R0:W1:Y:S01]  /*85c0*/  LDC.64 R2, c[0x4][R17] ;  /* 0x0100000011027b82 */ /* 0x0000620000000a00 */
[----:B------:R-:W-:Y:S01]  /*85d0*/  MOV R4, UR6 ;  /* 0x0000000600047c02 */ /* 0x000fe20008000f00 */
[----:B------:R-:W-:Y:S01]  /*85e0*/  IMAD.U32 R5, RZ, RZ, UR7 ;  /* 0x00000007ff057e24 */ /* 0x000fe2000f8e00ff */
[----:B------:R-:W-:Y:S01]  /*85f0*/  MOV R10, UR4 ;  /* 0x00000004000a7c02 */ /* 0x000fe20008000f00 */
[----:B------:R-:W-:Y:S01]  /*8600*/  IMAD.U32 R6, RZ, RZ, UR8 ;  /* 0x00000008ff067e24 */ /* 0x000fe2000f8e00ff */
[----:B------:R-:W-:Y:S01]  /*8610*/  MOV R13, RZ ;  /* 0x000000ff000d7202 */ /* 0x000fe20000000f00 */
[----:B------:R-:W-:-:S02]  /*8620*/  IMAD.U32 R7, RZ, RZ, UR9 ;  /* 0x00000009ff077e24 */ /* 0x000fc4000f8e00ff */
[----:B------:R-:W-:Y:S02]  /*8630*/  IMAD.U32 R11, RZ, RZ, UR5 ;  /* 0x00000005ff0b7e24 */ /* 0x000fe4000f8e00ff */
[----:B------:R-:W-:Y:S02]  /*8640*/  IMAD.MOV.U32 R8, RZ, RZ, 0x70 ;  /* 0x00000070ff087424 */ /* 0x000fe400078e00ff */
[----:B0-----:R-:W-:-:S07]  /*8650*/  IMAD.MOV.U32 R12, RZ, RZ, 0x1 ;  /* 0x00000001ff0c7424 */ /* 0x001fce00078e00ff */
[----:B------:R-:W-:-:S07]  /*8660*/  LEPC R20, `(.L_x_43) ;  /* 0x000000001014794e */ /* 0x000fce0000000000 */
[----:B-1---5:R-:W-:Y:S05]  /*8670*/  CALL.ABS.NOINC R2 ;  /* 0x0000000002007343 */ /* 0x022fea0003c00000 */
.L_x_43:
[----:B------:R0:W1:Y:S01]  /*8680*/  LDC.64 R2, c[0x4][R17] ;  /* 0x0100000011027b82 */ /* 0x0000620000000a00 */
[----:B------:R-:W-:Y:S01]  /*8690*/  ULDC.64 UR4, c[0x4][0x88] ;  /* 0x0100220000047ab9 */ /* 0x000fe20000000a00 */
[----:B------:R-:W-:Y:S01]  /*86a0*/  ULDC.64 UR6, c[0x4][0x90] ;  /* 0x0100240000067ab9 */ /* 0x000fe20000000a00 */
[----:B------:R-:W-:Y:S01]  /*86b0*/  IMAD.U32 R4, RZ, RZ, UR4 ;  /* 0x00000004ff047e24 */ /* 0x000fe2000f8e00ff */
[----:B------:R-:W-:Y:S01]  /*86c0*/  MOV R7, UR7 ;  /* 0x0000000700077c02 */ /* 0x000fe20008000f00 */
[----:B------:R-:W-:Y:S01]  /*86d0*/  IMAD.U32 R5, RZ, RZ, UR5 ;  /* 0x00000005ff057e24 */ /* 0x000fe2000f8e00ff */
[----:B------:R-:W-:Y:S01]  /*86e0*/  ULDC.64 UR4, c[0x4][0x18] ;  /* 0x0100060000047ab9 */ /* 0x000fe20000000a00 */
[----:B------:R-:W-:Y:S01]  /*86f0*/  IMAD.U32 R6, RZ, RZ, UR6 ;  /* 0x00000006ff067e24 */ /* 0x000fe2000f8e00ff */
[----:B------:R-:W-:Y:S01]  /*8700*/  MOV R12, 0x1 ;  /* 0x00000001000c7802 */ /* 0x000fe20000000f00 */
[----:B------:R-:W-:Y:S02]  /*8710*/  IMAD.U32 R10, RZ, RZ, UR4 ;  /* 0x00000004ff0a7e24 */ /* 0x000fe4000f8e00ff */
[----:B------:R-:W-:-:S02]  /*8720*/  IMAD.U32 R11, RZ, RZ, UR5 ;  /* 0x00000005ff0b7e24 */ /* 0x000fc4000f8e00ff */
[----:B------:R-:W-:Y:S02]  /*8730*/  IMAD.MOV.U32 R8, RZ, RZ, 0x70 ;  /* 0x00000070ff087424 */ /* 0x000fe400078e00ff */
[----:B0-----:R-:W-:-:S07]  /*8740*/  IMAD.MOV.U32 R13, RZ, RZ, RZ ;  /* 0x000000ffff0d7224 */ /* 0x001fce00078e00ff */
[----:B------:R-:W-:-:S07]  /*8750*/  LEPC R20, `(.L_x_42) ;  /* 0x000000001014794e */ /* 0x000fce0000000000 */
[----:B-1----:R-:W-:Y:S05]  /*8760*/  CALL.ABS.NOINC R2 ;  /* 0x0000000002007343 */ /* 0x002fea0003c00000 */
.L_x_42:
[----:B------:R-:W-:Y:S01]  /*8770*/  ULDC.64 UR4, c[0x0][0x9f8] ;  /* 0x00027e0000047ab9 */ /* 0x000fe20000000a00 */
[--C-:B------:R-:W-:Y:S01]  /*8780*/  IMAD.MOV.U32 R30, RZ, RZ, R23.reuse ;  /* 0x000000ffff1e7224 */ /* 0x100fe200078e0017 */
[----:B------:R-:W-:Y:S01]  /*8790*/  ISETP.NE.U32.AND P0, PT, RZ, UR4, PT ;  /* 0x00000004ff007c0c */ /* 0x000fe2000bf05070 */
[----:B------:R-:W0:Y:S01]  /*87a0*/  LDC R8, c[0x0][0x430] ;  /* 0x00010c00ff087b82 */ /* 0x000e220000000800 */
[----:B------:R-:W-:Y:S01]  /*87b0*/  IMAD.MOV R19, RZ, RZ, -R23 ;  /* 0x000000ffff137224 */ /* 0x000fe200078e0a17 */
[----:B------:R-:W-:Y:S01]  /*87c0*/  ULDC UR4, c[0x0][0xc44] ;  /* 0x0003110000047ab9 */ /* 0x000fe20000000800 */
[----:B------:R-:W-:-:S13]  /*87d0*/  ISETP.NE.AND.EX P0, PT, RZ, UR5, PT, P0 ;  /* 0x00000005ff007c0c */ /* 0x000fda000bf05300 */
[----:B------:R-:W1:Y:S02]  /*87e0*/  @P0 LDC.64 R2, c[0x0][0x9f8] ;  /* 0x00027e00ff020b82 */ /* 0x000e640000000a00 */
[----:B-1----:R-:W-:-:S05]  /*87f0*/  @P0 IMAD.WIDE R2, R23, 0x4, R2 ;  /* 0x0000000417020825 */ /* 0x002fca00078e0202 */
[----:B------:R1:W5:Y:S01]  /*8800*/  @P0 LDG.E R30, desc[UR36][R2.64] ;  /* 0x00000024021e0981 */ /* 0x000362000c1e1900 */
[----:B------:R-:W-:Y:S01]  /*8810*/  UMOV UR5, 0xffffffff ;  /* 0xffffffff00057882 */ /* 0x000fe20000000000 */
[----:B------:R-:W-:Y:S02]  /*8820*/  IMAD R19, R19, UR4, R24 ;  /* 0x0000000413137c24 */ /* 0x000fe4000f8e0218 */
[----:B0-----:R-:W-:Y:S05]  /*8830*/  BRA.DIV UR5, `(.L_x_44) ;  /* 0x0000003205287947 */ /* 0x001fea000b800000 */
.L_x_92:
[----:B------:R-:W-:Y:S02]  /*8840*/  ISETP.NE.AND P0, PT, R8, 0x1, PT ;  /* 0x000000010800780c */ /* 0x000fe40003f05270 */
[C---:B------:R-:W-:Y:S02]  /*8850*/  LOP3.LUT P1, RZ, R16.reuse, 0x100, RZ, 0xc0, !PT ;  /* 0x0000010010ff7812 */ /* 0x040fe4000782c0ff */
[----:B------:R-:W-:Y:S02]  /*8860*/  MOV R0, UR43 ;  /* 0x0000002b00007c02 */ /* 0x000fe40008000f00 */
[----:B-----5:R-:W-:Y:S02]  /*8870*/  SHF.R.S32.HI R32, RZ, 0x1f, R30 ;  /* 0x0000001fff207819 */ /* 0x020fe4000001141e */
[----:B------:R-:W-:Y:S01]  /*8880*/  LOP3.LUT R16, R16, 0xffffff7f, RZ, 0xc0, !PT ;  /* 0xffffff7f10107812 */ /* 0x000fe200078ec0ff */
[----:B------:R-:W-:-:S04]  /*8890*/  IMAD R0, R0, 0x60, R26 ;  /* 0x0000006000007824 */ /* 0x000fc800078e021a */
[----:B-1----:R-:W0:Y:S01]  /*88a0*/  @P0 LDC R3, c[0x0][0x434] ;  /* 0x00010d00ff030b82 */ /* 0x002e220000000800 */
[----:B------:R-:W-:Y:S01]  /*88b0*/  IMAD.IADD R0, R0, 0x1, R31 ;  /* 0x0000000100007824 */ /* 0x000fe200078e021f */
[----:B------:R-:W-:-:S03]  /*88c0*/  @P0 LOP3.LUT R16, R16, 0x80, RZ, 0xfc, !PT ;  /* 0x0000008010100812 */ /* 0x000fc600078efcff */
[----:B------:R-:W-:-:S03]  /*88d0*/  IMAD.MOV.U32 R9, RZ, RZ, R0 ;  /* 0x000000ffff097224 */ /* 0x000fc600078e0000 */
[----:B------:R-:W1:Y:S08]  /*88e0*/  @P0 LDC R5, c[0x0][0x438] ;  /* 0x00010e00ff050b82 */ /* 0x000e700000000800 */
[----:B------:R-:W2:Y:S01]  /*88f0*/  @P1 LDC.64 R6, c[0x0][0x428] ;  /* 0x00010a00ff061b82 */ /* 0x000ea20000000a00 */
[----:B0-----:R-:W-:-:S05]  /*8900*/  @P0 IMAD.HI.U32 R2, R0, R3, RZ ;  /* 0x0000000300020227 */ /* 0x001fca00078e00ff */
[----:B-1----:R-:W-:Y:S02]  /*8910*/  @P0 SHF.R.U32.HI R9, RZ, R5, R2 ;  /* 0x00000005ff090219 */ /* 0x002fe40000011602 */
[----:B------:R-:W0:Y:S02]  /*8920*/  @P1 LDC.64 R4, c[0x0][0x418] ;  /* 0x00010600ff041b82 */ /* 0x000e240000000a00 */
[----:B------:R-:W-:Y:S01]  /*8930*/  @P1 SHF.R.S32.HI R3, RZ, 0x1f, R9 ;  /* 0x0000001fff031819 */ /* 0x000fe20000011409 */
[----:B--2---:R-:W-:-:S04]  /*8940*/  @P1 IMAD R2, R32, R6, RZ ;  /* 0x0000000620021224 */ /* 0x004fc800078e02ff */
[----:B------:R-:W-:Y:S02]  /*8950*/  @P1 IMAD R7, R30, R7, R2 ;  /* 0x000000071e071224 */ /* 0x000fe400078e0202 */
[----:B------:R-:W-:-:S04]  /*8960*/  @P1 IMAD.MOV.U32 R2, RZ, RZ, R9 ;  /* 0x000000ffff021224 */ /* 0x000fc800078e0009 */
[----:B------:R-:W-:-:S04]  /*8970*/  @P1 IMAD.WIDE.U32 R2, R30, R6, R2 ;  /* 0x000000061e021225 */ /* 0x000fc800078e0002 */
[----:B------:R-:W-:Y:S01]  /*8980*/  IMAD.MOV.U32 R6, RZ, RZ, RZ ;  /* 0x000000ffff067224 */ /* 0x000fe200078e00ff */
[----:B------:R-:W-:Y:S02]  /*8990*/  @P1 IADD3 R3, R3, R7, RZ ;  /* 0x0000000703031210 */ /* 0x000fe40007ffe0ff */
[----:B0-----:R-:W-:-:S04]  /*89a0*/  @P1 LEA R4, P0, R2, R4, 0x2 ;  /* 0x0000000402041211 */ /* 0x001fc800078010ff */
[----:B------:R-:W-:Y:S01]  /*89b0*/  @P1 LEA.HI.X R5, R2, R5, R3, 0x2, P0 ;  /* 0x0000000502051211 */ /* 0x000fe200000f1403 */
[----:B------:R-:W-:-:S04]  /*89c0*/  IMAD.MOV R3, RZ, RZ, -R9 ;  /* 0x000000ffff037224 */ /* 0x000fc800078e0a09 */
[----:B------:R0:W5:Y:S01]  /*89d0*/  @P1 LDG.E R6, desc[UR36][R4.64] ;  /* 0x0000002404061981 */ /* 0x000162000c1e1900 */
[----:B------:R-:W-:Y:S02]  /*89e0*/  LOP3.LUT R16, R16, 0xffffffbf, RZ, 0xc0, !PT ;  /* 0xffffffbf10107812 */ /* 0x000fe400078ec0ff */
[----:B------:R-:W-:Y:S01]  /*89f0*/  SHF.R.S32.HI R29, RZ, 0x1f, R19 ;  /* 0x0000001fff1d7819 */ /* 0x000fe20000011413 */
[----:B0-----:R-:W-:Y:S02]  /*8a00*/  IMAD R5, R8, R3, R0 ;  /* 0x0000000308057224 */ /* 0x001fe400078e0200 */
[----:B------:R-:W-:-:S05]  /*8a10*/  IMAD.U32 R0, RZ, RZ, UR42 ;  /* 0x0000002aff007e24 */ /* 0x000fca000f8e00ff */
[----:B------:R-:W-:-:S13]  /*8a20*/  ISETP.NE.AND P0, PT, R0, 0x3, PT ;  /* 0x000000030000780c */ /* 0x000fda0003f05270 */
[----:B------:R-:W-:Y:S01]  /*8a30*/  @P0 LOP3.LUT R16, R16, 0x40, RZ, 0xfc, !PT ;  /* 0x0000004010100812 */ /* 0x000fe200078efcff */
[----:B------:R-:W-:Y:S06]  /*8a40*/  @!P0 BRA `(.L_x_45) ;  /* 0x0000000000048947 */ /* 0x000fec0003800000 */
[----:B------:R-:W-:Y:S01]  /*8a50*/  BPT.TRAP 0x1 ;  /* 0x000000040000795c */ /* 0x000fe20000300000 */
.L_x_45:
[----:B------:R-:W-:Y:S01]  /*8a60*/  SHF.R.S32.HI R7, RZ, 0x1f, R5 ;  /* 0x0000001fff077819 */ /* 0x000fe20000011405 */
[----:B------:R-:W-:Y:S01]  /*8a70*/  ULDC.64 UR4, c[0x0][0x328] ;  /* 0x0000ca0000047ab9 */ /* 0x000fe20000000a00 */
[----:B-----5:R-:W-:Y:S01]  /*8a80*/  SHF.R.S32.HI R4, RZ, 0x1f, R6 ;  /* 0x0000001fff047819 */ /* 0x020fe20000011406 */
[----:B------:R-:W-:Y:S01]  /*8a90*/  IMAD.WIDE.U32 R2, R5, UR4, RZ ;  /* 0x0000000405027c25 */ /* 0x000fe2000f8e00ff */
[----:B------:R-:W-:Y:S03]  /*8aa0*/  BSSY B0, `(.L_x_46) ;  /* 0x0000015000007945 */ /* 0x000fe60003800000 */
[----:B------:R-:W-:-:S04]  /*8ab0*/  IMAD R0, R7, UR4, RZ ;  /* 0x0000000407007c24 */ /* 0x000fc8000f8e02ff */
[----:B------:R-:W-:Y:S01]  /*8ac0*/  IMAD R9, R5, UR5, R0 ;  /* 0x0000000505097c24 */ /* 0x000fe2000f8e0200 */
[----:B------:R-:W-:-:S04]  /*8ad0*/  ULDC.64 UR4, c[0x0][0x338] ;  /* 0x0000ce0000047ab9 */ /* 0x000fc80000000a00 */
[----:B------:R-:W-:Y:S01]  /*8ae0*/  IADD3 R3, R3, R9, RZ ;  /* 0x0000000903037210 */ /* 0x000fe20007ffe0ff */
[----:B------:R-:W-:-:S04]  /*8af0*/  IMAD R9, R4, UR4, RZ ;  /* 0x0000000404097c24 */ /* 0x000fc8000f8e02ff */
[C---:B------:R-:W-:Y:S02]  /*8b00*/  IMAD R9, R6.reuse, UR5, R9 ;  /* 0x0000000506097c24 */ /* 0x040fe4000f8e0209 */
[----:B------:R-:W-:Y:S01]  /*8b10*/  IMAD.WIDE.U32 R2, R6, UR4, R2 ;  /* 0x0000000406027c25 */ /* 0x000fe2000f8e0002 */
[----:B------:R-:W-:-:S03]  /*8b20*/  ULDC.64 UR4, c[0x0][0x330] ;  /* 0x0000cc0000047ab9 */ /* 0x000fc60000000a00 */
[----:B------:R-:W-:Y:S02]  /*8b30*/  IMAD.IADD R3, R3, 0x1, R9 ;  /* 0x0000000103037824 */ /* 0x000fe400078e0209 */
[----:B------:R-:W-:Y:S02]  /*8b40*/  IMAD R0, R29, UR4, RZ ;  /* 0x000000041d007c24 */ /* 0x000fe4000f8e02ff */
[----:B------:R-:W-:-:S04]  /*8b50*/  IMAD.WIDE.U32 R2, R19, UR4, R2 ;  /* 0x0000000413027c25 */ /* 0x000fc8000f8e0002 */
[----:B------:R-:W-:Y:S01]  /*8b60*/  IMAD R9, R19, UR5, R0 ;  /* 0x0000000513097c24 */ /* 0x000fe2000f8e0200 */
[----:B------:R-:W-:Y:S01]  /*8b70*/  ULDC.64 UR4, c[0x0][0x318] ;  /* 0x0000c60000047ab9 */ /* 0x000fe20000000a00 */
[----:B------:R-:W-:Y:S02]  /*8b80*/  LEA R0, R22, UR39, 0x3 ;  /* 0x0000002716007c11 */ /* 0x000fe4000f8e18ff */
[----:B------:R-:W-:Y:S01]  /*8b90*/  LEA R17, P0, R2, UR4, 0x1 ;  /* 0x0000000402117c11 */ /* 0x000fe2000f8008ff */
[----:B------:R-:W-:-:S05]  /*8ba0*/  IMAD.IADD R3, R3, 0x1, R9 ;  /* 0x0000000103037824 */ /* 0x000fca00078e0209 */
[----:B------:R-:W-:Y:S02]  /*8bb0*/  LEA.HI.X R18, R2, UR5, R3, 0x1, P0 ;  /* 0x0000000502127c11 */ /* 0x000fe400080f0c03 */
[----:B------:R-:W-:-:S04]  /*8bc0*/  SHF.L.U32 R3, R25, 0x1f, RZ ;  /* 0x0000001f19037819 */ /* 0x000fc800000006ff */
[----:B------:R-:W0:Y:S02]  /*8bd0*/  SYNCS.PHASECHK.TRANS64.TRYWAIT P0, [R0+URZ+0x30840], R3 ;  /* 0x03084003000075a7 */ /* 0x000e24000800017f */
[----:B0-----:R-:W-:Y:S05]  /*8be0*/  @!P0 BRA `(.L_x_47) ;  /* 0x0000002c00708947 */ /* 0x001fea0003800000 */
.L_x_93:
[----:B------:R-:W-:Y:S05]  /*8bf0*/  BSYNC B0 ;  /* 0x0000000000007941 */ /* 0x000fea0003800000 */
.L_x_46:
[----:B------:R-:W-:Y:S01]  /*8c00*/  ULDC.64 UR4, c[0x0][0x300] ;  /* 0x0000c00000047ab9 */ /* 0x000fe20000000a00 */
[C---:B------:R-:W-:Y:S01]  /*8c10*/  LOP3.LUT P4, RZ, R16.reuse, 0x4, RZ, 0xc0, !PT ;  /* 0x0000000410ff7812 */ /* 0x040fe2000788c0ff */
[----:B------:R-:W-:Y:S01]  /*8c20*/  IMAD R2, R7, UR4, RZ ;  /* 0x0000000407027c24 */ /* 0x000fe2000f8e02ff */
[C---:B------:R-:W-:Y:S02]  /*8c30*/  LOP3.LUT P3, RZ, R16.reuse, 0x2, RZ, 0xc0, !PT ;  /* 0x0000000210ff7812 */ /* 0x040fe4000786c0ff */
[----:B------:R-:W-:Y:S01]  /*8c40*/  LOP3.LUT P2, RZ, R16, 0x1, RZ, 0xc0, !PT ;  /* 0x0000000110ff7812 */ /* 0x000fe2000784c0ff */
[C---:B------:R-:W-:Y:S02]  /*8c50*/  IMAD R7, R5.reuse, UR5, R2 ;  /* 0x0000000505077c24 */ /* 0x040fe4000f8e0202 */
[----:B0-----:R-:W-:Y:S01]  /*8c60*/  IMAD.WIDE.U32 R2, R5, UR4, RZ ;  /* 0x0000000405027c25 */ /* 0x001fe2000f8e00ff */
[----:B------:R-:W-:-:S03]  /*8c70*/  ULDC.64 UR4, c[0x0][0x310] ;  /* 0x0000c40000047ab9 */ /* 0x000fc60000000a00 */
[----:B------:R-:W-:Y:S02]  /*8c80*/  IMAD.IADD R3, R3, 0x1, R7 ;  /* 0x0000000103037824 */ /* 0x000fe400078e0207 */
[----:B------:R-:W-:Y:S02]  /*8c90*/  IMAD R5, R4, UR4, RZ ;  /* 0x0000000404057c24 */ /* 0x000fe4000f8e02ff */
[----:B------:R-:W-:-:S04]  /*8ca0*/  IMAD.WIDE.U32 R2, R6, UR4, R2 ;  /* 0x0000000406027c25 */ /* 0x000fc8000f8e0002 */
[----:B------:R-:W-:Y:S01]  /*8cb0*/  IMAD R5, R6, UR5, R5 ;  /* 0x0000000506057c24 */ /* 0x000fe2000f8e0205 */
[----:B------:R-:W-:Y:S02]  /*8cc0*/  ULDC.64 UR4, c[0x0][0x308] ;  /* 0x0000c20000047ab9 */ /* 0x000fe40000000a00 */
[----:B------:R-:W-:Y:S02]  /*8cd0*/  IMAD R4, R29, UR4, RZ ;  /* 0x000000041d047c24 */ /* 0x000fe4000f8e02ff */
[----:B------:R-:W-:Y:S02]  /*8ce0*/  IADD3 R3, R3, R5, RZ ;  /* 0x0000000503037210 */ /* 0x000fe40007ffe0ff */
[C---:B------:R-:W-:Y:S02]  /*8cf0*/  IMAD R5, R19.reuse, UR5, R4 ;  /* 0x0000000513057c24 */ /* 0x040fe4000f8e0204 */
[----:B------:R-:W-:Y:S01]  /*8d00*/  IMAD.WIDE.U32 R2, R19, UR4, R2 ;  /* 0x0000000413027c25 */ /* 0x000fe2000f8e0002 */
[----:B------:R-:W-:-:S03]  /*8d10*/  ULDC.64 UR4, c[0x0][0x2e8] ;  /* 0x0000ba0000047ab9 */ /* 0x000fc60000000a00 */
[----:B------:R-:W-:Y:S01]  /*8d20*/  IMAD.IADD R3, R3, 0x1, R5 ;  /* 0x0000000103037824 */ /* 0x000fe200078e0205 */
[----:B------:R-:W-:Y:S01]  /*8d30*/  LEA R4, P0, R2, UR4, 0x1 ;  /* 0x0000000402047c11 */ /* 0x000fe2000f8008ff */
[----:B------:R-:W-:Y:S01]  /*8d40*/  UMOV UR4, 0xffffffff ;  /* 0xffffffff00047882 */ /* 0x000fe20000000000 */
[----:B------:R-:W-:Y:S02]  /*8d50*/  IMAD R5, R22, 0x4800, R27 ;  /* 0x0000480016057824 */ /* 0x000fe400078e021b */
[----:B------:R-:W-:Y:S01]  /*8d60*/  LEA.HI.X R6, R2, UR5, R3, 0x1, P0 ;  /* 0x0000000502067c11 */ /* 0x000fe200080f0c03 */
[----:B------:R-:W-:Y:S08]  /*8d70*/  BRA.DIV UR4, `(.L_x_48) ;  /* 0x0000002e04207947 */ /* 0x000ff0000b800000 */
[----:B------:R-:W0:Y:S01]  /*8d80*/  SHFL.IDX PT, R14, R4, RZ, 0x181f ;  /* 0x00181fff040e7589 */ /* 0x000e2200000e0000 */
[----:B------:R-:W-:-:S03]  /*8d90*/  ISETP.GE.AND P0, PT, R33, 0x1, PT ;  /* 0x000000012100780c */ /* 0x000fc60003f06270 */
[----:B------:R-:W1:Y:S04]  /*8da0*/  SHFL.IDX PT, R2, R6, RZ, 0x181f ;  /* 0x00181fff06027589 */ /* 0x000e6800000e0000 */
[----:B------:R-:W-:Y:S06]  /*8db0*/  SHFL.IDX PT, R8, R6, 0x1, 0x181f ;  /* 0x00381f0006087f89 */ /* 0x000fec00000e0000 */
[----:B------:R-:W-:-:S02]  /*8dc0*/  @P0 LEA R7, R5, UR39, 0x1 ;  /* 0x0000002705070c11 */ /* 0x000fc4000f8e08ff */
[----:B0-----:R-:W-:-:S05]  /*8dd0*/  @P0 LEA R14, P1, R37, R14, 0x1 ;  /* 0x0000000e250e0211 */ /* 0x001fca00078208ff */
[----:B-1----:R-:W-:Y:S02]  /*8de0*/  @P0 IMAD.X R3, RZ, RZ, R2, P1 ;  /* 0x000000ffff030224 */ /* 0x002fe400008e0602 */
[----:B------:R-:W-:Y:S02]  /*8df0*/  @P0 IMAD.MOV.U32 R2, RZ, RZ, R14 ;  /* 0x000000ffff020224 */ /* 0x000fe400078e000e */
[----:B------:R-:W0:Y:S04]  /*8e00*/  SHFL.IDX PT, R14, R4, 0x1, 0x181f ;  /* 0x00381f00040e7f89 */ /* 0x000e2800000e0000 */
[----:B------:R-:W-:Y:S04]  /*8e10*/  @P0 LDGSTS.E.BYPASS.LTC128B.128 [R7+0x1e400], desc[UR36][R2.64], !P4 ;  /* 0x1e40000002070fae */ /* 0x000fe8000e101d64 */
[----:B------:R-:W-:Y:S04]  /*8e20*/  @P0 LDGSTS.E.BYPASS.LTC128B.128 [R7+0x21400], desc[UR36][R2.64+0x80], !P3 ;  /* 0x2140008002070fae */ /* 0x000fe8000d901d64 */
[----:B------:R1:W-:Y:S01]  /*8e30*/  @P0 LDGSTS.E.BYPASS.LTC128B.128 [R7+0x24400], desc[UR36][R2.64+0x100], !P2 ;  /* 0x2440010002070fae */ /* 0x0003e2000d101d64 */
[----:B------:R-:W-:-:S03]  /*8e40*/  ISETP.GE.AND P0, PT, R33, 0x11, PT ;  /* 0x000000112100780c */ /* 0x000fc60003f06270 */
[----:B-1----:R-:W-:Y:S10]  /*8e50*/  SHFL.IDX PT, R7, R6, 0x2, 0x181f ;  /* 0x00581f0006077f89 */ /* 0x002ff400000e0000 */
[----:B0-----:R-:W-:-:S02]  /*8e60*/  @P0 LEA R14, P1, R37, R14, 0x1 ;  /* 0x0000000e250e0211 */ /* 0x001fc400078208ff */
[----:B------:R-:W-:Y:S02]  /*8e70*/  @P0 LEA R21, R5, UR39, 0x1 ;  /* 0x0000002705150c11 */ /* 0x000fe4000f8e08ff */
[----:B------:R-:W-:Y:S01]  /*8e80*/  @P0 IADD3.X R9, RZ, R8, RZ, P1, !PT ;  /* 0x00000008ff090210 */ /* 0x000fe20000ffe4ff */
[----:B------:R-:W-:Y:S02]  /*8e90*/  @P0 IMAD.MOV.U32 R2, RZ, RZ, R14 ;  /* 0x000000ffff020224 */ /* 0x000fe400078e000e */
[----:B------:R-:W0:Y:S02]  /*8ea0*/  SHFL.IDX PT, R14, R4, 0x2, 0x181f ;  /* 0x00581f00040e7f89 */ /* 0x000e2400000e0000 */
[----:B------:R-:W-:-:S05]  /*8eb0*/  @P0 IMAD.MOV.U32 R3, RZ, RZ, R9 ;  /* 0x000000ffff030224 */ /* 0x000fca00078e0009 */
[----:B------:R-:W-:Y:S04]  /*8ec0*/  @P0 LDGSTS.E.BYPASS.LTC128B.128 [R21+0x1ec00], desc[UR36][R2.64], !P4 ;  /* 0x1ec0000002150fae */ /* 0x000fe8000e101d64 */
[----:B------:R-:W-:Y:S04]  /*8ed0*/  @P0 LDGSTS.E.BYPASS.LTC128B.128 [R21+0x21c00], desc[UR36][R2.64+0x80], !P3 ;  /* 0x21c0008002150fae */ /* 0x000fe8000d901d64 */
[----:B------:R1:W-:Y:S01]  /*8ee0*/  @P0 LDGSTS.E.BYPASS.LTC128B.128 [R21+0x24c00], desc[UR36][R2.64+0x100], !P2 ;  /* 0x24c0010002150fae */ /* 0x0003e2000d101d64 */
[----:B------:R-:W-:-:S13]  /*8ef0*/  ISETP.GE.AND P0, PT, R33, 0x21, PT ;  /* 0x000000212100780c */ /* 0x000fda0003f06270 */
[----:B0-----:R-:W-:Y:S02]  /*8f00*/  @P0 LEA R14, P1, R37, R14, 0x1 ;  /* 0x0000000e250e0211 */ /* 0x001fe400078208ff */
[----:B------:R-:W-:Y:S02]  /*8f10*/  @P0 LEA R9, R5, UR39, 0x1 ;  /* 0x0000002705090c11 */ /* 0x000fe4000f8e08ff */
[----:B-1----:R-:W-:Y:S01]  /*8f20*/  @P0 MOV R2, R14 ;  /* 0x0000000e00020202 */ /* 0x002fe20000000f00 */
[----:B------:R-:W-:Y:S01]  /*8f30*/  @P0 IMAD.X R7, RZ, RZ, R7, P1 ;  /* 0x000000ffff070224 */ /* 0x000fe200008e0607 */
[----:B------:R-:W0:Y:S03]  /*8f40*/  SHFL.IDX PT, R14, R4, 0x3, 0x181f ;  /* 0x00781f00040e7f89 */ /* 0x000e2600000e0000 */
[----:B------:R-:W-:Y:S02]  /*8f50*/  @P0 IMAD.MOV.U32 R3, RZ, RZ, R7 ;  /* 0x000000ffff030224 */ /* 0x000fe400078e0007 */
[----:B------:R-:W1:Y:S04]  /*8f60*/  SHFL.IDX PT, R7, R6, 0x3, 0x181f ;  /* 0x00781f0006077f89 */ /* 0x000e6800000e0000 */
[----:B------:R-:W-:Y:S04]  /*8f70*/  @P0 LDGSTS.E.BYPASS.LTC128B.128 [R9+0x1f400], desc[UR36][R2.64], !P4 ;  /* 0x1f40000002090fae */ /* 0x000fe8000e101d64 */
[----:B------:R-:W-:Y:S04]  /*8f80*/  @P0 LDGSTS.E.BYPASS.LTC128B.128 [R9+0x22400], desc[UR36][R2.64+0x80], !P3 ;  /* 0x2240008002090fae */ /* 0x000fe8000d901d64 */
[----:B------:R2:W-:Y:S01]  /*8f90*/  @P0 LDGSTS.E.BYPASS.LTC128B.128 [R9+0x25400], desc[UR36][R2.64+0x100], !P2 ;  /* 0x2540010002090fae */ /* 0x0005e2000d101d64 */
[----:B------:R-:W-:-:S13]  /*8fa0*/  ISETP.GE.AND P0, PT, R33, 0x31, PT ;  /* 0x000000312100780c */ /* 0x000fda0003f06270 */
[----:B0-----:R-:W-:Y:S02]  /*8fb0*/  @P0 LEA R14, P1, R37, R14, 0x1 ;  /* 0x0000000e250e0211 */ /* 0x001fe400078208ff */
[----:B------:R-:W-:-:S03]  /*8fc0*/  @P0 LEA R21, R5, UR39, 0x1 ;  /* 0x0000002705150c11 */ /* 0x000fc6000f8e08ff */
[----:B-1----:R-:W-:Y:S02]  /*8fd0*/  @P0 IMAD.X R7, RZ, RZ, R7, P1 ;  /* 0x000000ffff070224 */ /* 0x002fe400008e0607 */
[----:B--2---:R-:W-:Y:S02]  /*8fe0*/  @P0 IMAD.MOV.U32 R2, RZ, RZ, R14 ;  /* 0x000000ffff020224 */ /* 0x004fe400078e000e */
[----:B------:R-:W0:Y:S01]  /*8ff0*/  SHFL.IDX PT, R14, R4, 0x4, 0x181f ;  /* 0x00981f00040e7f89 */ /* 0x000e2200000e0000 */
[----:B------:R-:W-:-:S03]  /*9000*/  @P0 MOV R3, R7 ;  /* 0x0000000700030202 */ /* 0x000fc60000000f00 */
        /* <DEDUP_REMOVED lines=9> */
[----:B------:R-:W-:Y:S01]  /*90a0*/  @P0 IMAD.MOV.U32 R3, RZ, RZ, R7 ;  /* 0x000000ffff030224 */ /* 0x000fe200078e0007 */
[----:B------:R0:W1:Y:S04]  /*90b0*/  SHFL.IDX PT, R14, R4, 0x5, 0x181f ;  /* 0x00b81f00040e7f89 */ /* 0x00006800000e0000 */
[----:B------:R0:W-:Y:S04]  /*90c0*/  @P0 LDGSTS.E.BYPASS.LTC128B.128 [R9+0x20400], desc[UR36][R2.64], !P4 ;  /* 0x2040000002090fae */ /* 0x0001e8000e101d64 */
[----:B------:R0:W-:Y:S04]  /*90d0*/  @P0 LDGSTS.E.BYPASS.LTC128B.128 [R9+0x23400], desc[UR36][R2.64+0x80], !P3 ;  /* 0x2340008002090fae */ /* 0x0001e8000d901d64 */
[----:B------:R0:W-:Y:S04]  /*90e0*/  @P0 LDGSTS.E.BYPASS.LTC128B.128 [R9+0x26400], desc[UR36][R2.64+0x100], !P2 ;  /* 0x2640010002090fae */ /* 0x0001e8000d101d64 */
[----:B------:R0:W2:Y:S02]  /*90f0*/  SHFL.IDX PT, R7, R6, 0x5, 0x181f ;  /* 0x00b81f0006077f89 */ /* 0x0000a400000e0000 */
.L_x_107:
[----:B------:R-:W-:-:S13]  /*9100*/  ISETP.GE.AND P0, PT, R33, 0x51, PT ;  /* 0x000000512100780c */ /* 0x000fda0003f06270 */
[----:B01----:R-:W-:Y:S02]  /*9110*/  @P0 LEA R2, P1, R37, R14, 0x1 ;  /* 0x0000000e25020211 */ /* 0x003fe400078208ff */
[----:B------:R-:W-:Y:S02]  /*9120*/  @P0 LEA R5, R5, UR39, 0x1 ;  /* 0x0000002705050c11 */ /* 0x000fe4000f8e08ff */
[----:B--2---:R-:W-:-:S05]  /*9130*/  @P0 IADD3.X R3, RZ, R7, RZ, P1, !PT ;  /* 0x00000007ff030210 */ /* 0x004fca0000ffe4ff */
[----:B------:R-:W-:Y:S01]  /*9140*/  @!PT LDS RZ, [RZ] ;  /* 0x00000000fffff984 */ /* 0x000fe20000000800 */
[----:B------:R-:W-:Y:S01]  /*9150*/  @!PT LDS RZ, [RZ] ;  /* 0x00000000fffff984 */ /* 0x000fe20000000800 */
[----:B------:R-:W-:Y:S01]  /*9160*/  @!PT LDS RZ, [RZ] ;  /* 0x00000000fffff984 */ /* 0x000fe20000000800 */
[----:B------:R0:W-:Y:S04]  /*9170*/  @P0 LDGSTS.E.BYPASS.LTC128B.128 [R5+0x20c00], desc[UR36][R2.64], !P4 ;  /* 0x20c0000002050fae */ /* 0x0001e8000e101d64 */
[----:B------:R0:W-:Y:S04]  /*9180*/  @P0 LDGSTS.E.BYPASS.LTC128B.128 [R5+0x23c00], desc[UR36][R2.64+0x80], !P3 ;  /* 0x23c0008002050fae */ /* 0x0001e8000d901d64 */
[----:B------:R0:W-:Y:S01]  /*9190*/  @P0 LDGSTS.E.BYPASS.LTC128B.128 [R5+0x26c00], desc[UR36][R2.64+0x100], !P2 ;  /* 0x26c0010002050fae */ /* 0x0001e2000d101d64 */
[----:B------:R-:W-:Y:S01]  /*91a0*/  PLOP3.LUT P0, PT, PT, PT, PT, 0x80, 0x0 ;  /* 0x000000000000781c */ /* 0x000fe20003f0f070 */
[----:B------:R-:W-:-:S12]  /*91b0*/  NOP ;  /* 0x0000000000007918 */ /* 0x000fd80000000000 */
.L_x_49:
[----:B------:R-:W-:Y:S02]  /*91c0*/  PLOP3.LUT P1, PT, P1, P0, PT, 0xa2, 0x0 ;  /* 0x000000000000781c */ /* 0x000fe40000f21472 */
[----:B------:R-:W-:-:S08]  /*91d0*/  @P0 R2UR P1, UR4, R0 ;  /* 0x00000000000402ca */ /* 0x000fd00000020000 */
[----:B------:R-:W-:-:S05]  /*91e0*/  @P0 PLOP3.LUT P0, PT, P1, PT, PT, 0x80, 0x0 ;  /* 0x000000000000081c */ /* 0x000fca0000f0f070 */
[----:B------:R-:W-:Y:S01]  /*91f0*/  @!P1 SYNCS.ARRIVE.TRANS64.RED.A0T1 RZ, [UR4+0x30830], RZ ;  /* 0x030830ffffff99a7 */ /* 0x000fe20008200404 */
[----:B------:R-:W-:Y:S07]  /*9200*/  @!P1 ARRIVES.LDGSTSBAR.64.TRANSCNT [UR4+0x30830] ;  /* 0x03083000ff0099b0 */ /* 0x000fee0008000a84 */
[----:B------:R-:W-:Y:S05]  /*9210*/  @P0 BRA.U.ANY `(.L_x_49) ;  /* 0xfffffffd00e80947 */ /* 0x000fea000393ffff */
[----:B------:R-:W-:Y:S01]  /*9220*/  NOP ;  /* 0x0000000000007918 */ /* 0x000fe20000000000 */
[----:B------:R-:W-:-:S13]  /*9230*/  LOP3.LUT P2, RZ, R16, 0x40, RZ, 0xc0, !PT ;  /* 0x0000004010ff7812 */ /* 0x000fda000784c0ff */
[----:B------:R-:W-:Y:S05]  /*9240*/  @!P2 BRA `(.L_x_50) ;  /* 0x000000000004a947 */ /* 0x000fea0003800000 */
[----:B------:R-:W-:Y:S01]  /*9250*/  BPT.TRAP 0x1 ;  /* 0x000000040000795c */ /* 0x000fe20000300000 */
.L_x_50:
[----:B------:R1:W-:Y:S02]  /*9260*/  SYNCS.ARRIVE.TRANS64.A1T0 RZ, [R0+URZ+0x30830], RZ ;  /* 0x030830ff00ff79a7 */ /* 0x0003e4000810003f */
[----:B------:R-:W-:Y:S05]  /*9270*/  WARPSYNC.ALL ;  /* 0x0000000000007948 */ /* 0x000fea0003800000 */
[----:B------:R-:W-:-:S04]  /*9280*/  UIADD3 UR4, UR39, 0x12400, URZ ;  /* 0x0001240027047890 */ /* 0x000fc8000fffe03f */
[----:B------:R-:W-:Y:S01]  /*9290*/  ULOP3.LUT UP0, URZ, UR4, 0x3ff, URZ, 0xc0, !UPT ;  /* 0x000003ff043f7892 */ /* 0x000fe2000f80c03f */
[----:B------:R-:W-:Y:S05]  /*92a0*/  BAR.SYNC.DEFER_BLOCKING 0x8, 0x180 ;  /* 0x0206000000007b1d */ /* 0x000fea0000010000 */
[----:B------:R-:W-:-:S13]  /*92b0*/  PLOP3.LUT P0, PT, PT, PT, UP0, 0x80, 0x0 ;  /* 0x000000000000781c */ /* 0x000fda0003f0f008 */
[----:B------:R-:W-:Y:S05]  /*92c0*/  @!P0 BRA `(.L_x_51) ;  /* 0x0000000000408947 */ /* 0x000fea0003800000 */
[----:B0-----:R-:W-:Y:S01]  /*92d0*/  MOV R2, 0x0 ;  /* 0x0000000000027802 */ /* 0x001fe20000000f00 */
[----:B------:R-:W-:Y:S01]  /*92e0*/  ULDC.64 UR6, c[0x4][0x88] ;  /* 0x0100220000067ab9 */ /* 0x000fe20000000a00 */
[----:B------:R-:W-:Y:S01]  /*92f0*/  ULDC.64 UR8, c[0x4][0x90] ;  /* 0x0100240000087ab9 */ /* 0x000fe20000000a00 */
[----:B------:R-:W-:Y:S01]  /*9300*/  ULDC.64 UR4, c[0x4][0x20] ;  /* 0x0100080000047ab9 */ /* 0x000fe20000000a00 */
[----:B------:R-:W-:Y:S01]  /*9310*/  IMAD.U32 R4, RZ, RZ, UR6 ;  /* 0x00000006ff047e24 */ /* 0x000fe2000f8e00ff */
[----:B------:R-:W-:Y:S01]  /*9320*/  MOV R7, UR9 ;  /* 0x0000000900077c02 */ /* 0x000fe20008000f00 */
[----:B------:R-:W0:Y:S01]  /*9330*/  LDC.64 R2, c[0x4][R2] ;  /* 0x0100000002027b82 */ /* 0x000e220000000a00 */
[----:B------:R-:W-:Y:S01]  /*9340*/  IMAD.U32 R5, RZ, RZ, UR7 ;  /* 0x00000007ff057e24 */ /* 0x000fe2000f8e00ff */
[----:B------:R-:W-:Y:S01]  /*9350*/  MOV R12, 0x1 ;  /* 0x00000001000c7802 */ /* 0x000fe20000000f00 */
[----:B------:R-:W-:Y:S02]  /*9360*/  IMAD.U32 R6, RZ, RZ, UR8 ;  /* 0x00000008ff067e24 */ /* 0x000fe4000f8e00ff */
[----:B------:R-:W-:-:S02]  /*9370*/  IMAD.U32 R10, RZ, RZ, UR4 ;  /* 0x00000004ff0a7e24 */ /* 0x000fc4000f8e00ff */
[----:B------:R-:W-:Y:S02]  /*9380*/  IMAD.U32 R11, RZ, RZ, UR5 ;  /* 0x00000005ff0b7e24 */ /* 0x000fe4000f8e00ff */
[----:B------:R-:W-:Y:S02]  /*9390*/  IMAD.MOV.U32 R8, RZ, RZ, 0x70 ;  /* 0x00000070ff087424 */ /* 0x000fe400078e00ff */
[----:B------:R-:W-:-:S07]  /*93a0*/  IMAD.MOV.U32 R13, RZ, RZ, RZ ;  /* 0x000000ffff0d7224 */ /* 0x000fce00078e00ff */
[----:B------:R-:W-:-:S07]  /*93b0*/  LEPC R20, `(.L_x_51) ;  /* 0x000000001014794e */ /* 0x000fce0000000000 */
[----:B01----:R-:W-:Y:S05]  /*93c0*/  CALL.ABS.NOINC R2 ;  /* 0x0000000002007343 */ /* 0x003fea0003c00000 */
.L_x_51:
[----:B-1----:R-:W1:Y:S01]  /*93d0*/  LDC R0, c[0x0][0x448] ;  /* 0x00011200ff007b82 */ /* 0x002e620000000800 */
[----:B0-----:R-:W-:Y:S01]  /*93e0*/  IMAD.MOV R3, RZ, RZ, -R24 ;  /* 0x000000ffff037224 */ /* 0x001fe200078e0a18 */
[----:B------:R-:W-:Y:S01]  /*93f0*/  ULDC UR4, c[0x0][0xc38] ;  /* 0x00030e0000047ab9 */ /* 0x000fe20000000800 */
[----:B------:R-:W-:Y:S02]  /*9400*/  SHF.R.S32.HI R6, RZ, 0x1f, R23 ;  /* 0x0000001fff067819 */ /* 0x000fe40000011417 */
[----:B------:R-:W-:Y:S01]  /*9410*/  IMAD R4, R3, UR4, R36 ;  /* 0x0000000403047c24 */ /* 0x000fe2000f8e0224 */
[----:B------:R-:W-:Y:S01]  /*9420*/  ULDC.64 UR4, c[0x0][0x2d8] ;  /* 0x0000b60000047ab9 */ /* 0x000fe20000000a00 */
[----:B------:R-:W-:Y:S02]  /*9430*/  LOP3.LUT P3, RZ, R16, 0x800, RZ, 0xc0, !PT ;  /* 0x0000080010ff7812 */ /* 0x000fe4000786c0ff */
[----:B------:R-:W-:Y:S01]  /*9440*/  IMAD.SHL.U32 R4, R4, 0x80, RZ ;  /* 0x0000008004047824 */ /* 0x000fe200078e00ff */
[----:B------:R-:W-:-:S02]  /*9450*/  LOP3.LUT P4, RZ, R16, 0x400, RZ, 0xc0, !PT ;  /* 0x0000040010ff7812 */ /* 0x000fc4000788c0ff */
[----:B------:R-:W-:Y:S02]  /*9460*/  LOP3.LUT P5, RZ, R16, 0x200, RZ, 0xc0, !PT ;  /* 0x0000020010ff7812 */ /* 0x000fe400078ac0ff */
[----:B------:R-:W-:Y:S02]  /*9470*/  LOP3.LUT R7, R26, R4, RZ, 0xfc, !PT ;  /* 0x000000041a077212 */ /* 0x000fe400078efcff */
[----:B------:R-:W-:Y:S02]  /*9480*/  LEA R20, R27, UR39, 0x1 ;  /* 0x000000271b147c11 */ /* 0x000fe4000f8e08ff */
[----:B------:R-:W-:Y:S02]  /*9490*/  MOV R5, R7 ;  /* 0x0000000700057202 */ /* 0x000fe40000000f00 */
[----:B-1----:R-:W-:-:S13]  /*94a0*/  ISETP.NE.AND P0, PT, R0, 0x1, PT ;  /* 0x000000010000780c */ /* 0x002fda0003f05270 */
[----:B------:R-:W0:Y:S08]  /*94b0*/  @P0 LDC R2, c[0x0][0x44c] ;  /* 0x00011300ff020b82 */ /* 0x000e300000000800 */
[----:B------:R-:W1:Y:S01]  /*94c0*/  @P0 LDC R9, c[0x0][0x450] ;  /* 0x00011400ff090b82 */ /* 0x000e620000000800 */
[----:B0-----:R-:W-:-:S05]  /*94d0*/  @P0 IMAD.HI.U32 R2, R7, R2, RZ ;  /* 0x0000000207020227 */ /* 0x001fca00078e00ff */
[----:B-1----:R-:W-:Y:S01]  /*94e0*/  @P0 SHF.R.U32.HI R5, RZ, R9, R2 ;  /* 0x00000009ff050219 */ /* 0x002fe20000011602 */
[----:B------:R-:W-:-:S04]  /*94f0*/  IMAD R2, R29, UR4, RZ ;  /* 0x000000041d027c24 */ /* 0x000fc8000f8e02ff */
[C---:B------:R-:W-:Y:S02]  /*9500*/  IMAD R9, R19.reuse, UR5, R2 ;  /* 0x0000000513097c24 */ /* 0x040fe4000f8e0202 */
[----:B------:R-:W-:Y:S01]  /*9510*/  IMAD.WIDE.U32 R2, R19, UR4, RZ ;  /* 0x0000000413027c25 */ /* 0x000fe2000f8e00ff */
[----:B------:R-:W-:-:S03]  /*9520*/  ULDC.64 UR4, c[0x0][0x2e0] ;  /* 0x0000b80000047ab9 */ /* 0x000fc60000000a00 */
[----:B------:R-:W-:Y:S02]  /*9530*/  IMAD R6, R6, UR4, RZ ;  /* 0x0000000406067c24 */ /* 0x000fe4000f8e02ff */
[----:B------:R-:W-:Y:S02]  /*9540*/  IMAD.IADD R3, R3, 0x1, R9 ;  /* 0x0000000103037824 */ /* 0x000fe400078e0209 */
[C---:B------:R-:W-:Y:S02]  /*9550*/  IMAD R9, R23.reuse, UR5, R6 ;  /* 0x0000000517097c24 */ /* 0x040fe4000f8e0206 */
[----:B------:R-:W-:Y:S02]  /*9560*/  IMAD.MOV R6, RZ, RZ, -R5 ;  /* 0x000000ffff067224 */ /* 0x000fe400078e0a05 */
[----:B------:R-:W-:Y:S01]  /*9570*/  IMAD.WIDE.U32 R2, R23, UR4, R2 ;  /* 0x0000000417027c25 */ /* 0x000fe2000f8e0002 */
[----:B------:R-:W-:-:S03]  /*9580*/  ULDC.64 UR4, c[0x0][0x2d0] ;  /* 0x0000b40000047ab9 */ /* 0x000fc60000000a00 */
[----:B------:R-:W-:Y:S01]  /*9590*/  IMAD R7, R0, R6, R7 ;  /* 0x0000000600077224 */ /* 0x000fe200078e0207 */
[----:B------:R-:W-:Y:S01]  /*95a0*/  SHF.R.S32.HI R0, RZ, 0x1f, R5 ;  /* 0x0000001fff007819 */ /* 0x000fe20000011405 */
[----:B------:R-:W-:-:S04]  /*95b0*/  IMAD.IADD R3, R3, 0x1, R9 ;  /* 0x0000000103037824 */ /* 0x000fc800078e0209 */
[----:B------:R-:W-:Y:S02]  /*95c0*/  IMAD R0, R0, UR4, RZ ;  /* 0x0000000400007c24 */ /* 0x000fe4000f8e02ff */
[----:B------:R-:W-:-:S04]  /*95d0*/  IMAD.WIDE.U32 R2, R5, UR4, R2 ;  /* 0x0000000405027c25 */ /* 0x000fc8000f8e0002 */
[----:B------:R-:W-:Y:S01]  /*95e0*/  IMAD R5, R5, UR5, R0 ;  /* 0x0000000505057c24 */ /* 0x000fe2000f8e0200 */
[----:B------:R-:W-:Y:S01]  /*95f0*/  SHF.R.S32.HI R0, RZ, 0x1f, R7 ;  /* 0x0000001fff007819 */ /* 0x000fe20000011407 */
[----:B------:R-:W-:-:S03]  /*9600*/  ULDC.64 UR4, c[0x0][0x2c8] ;  /* 0x0000b20000047ab9 */ /* 0x000fc60000000a00 */
[----:B------:R-:W-:Y:S01]  /*9610*/  IADD3 R3, R3, R5, RZ ;  /* 0x0000000503037210 */ /* 0x000fe20007ffe0ff */
[----:B------:R-:W-:-:S04]  /*9620*/  IMAD R0, R0, UR4, RZ ;  /* 0x0000000400007c24 */ /* 0x000fc8000f8e02ff */
[C---:B------:R-:W-:Y:S02]  /*9630*/  IMAD R5, R7.reuse, UR5, R0 ;  /* 0x0000000507057c24 */ /* 0x040fe4000f8e0200 */
[----:B------:R-:W-:Y:S01]  /*9640*/  IMAD.WIDE.U32 R2, R7, UR4, R2 ;  /* 0x0000000407027c25 */ /* 0x000fe2000f8e0002 */
[----:B------:R-:W-:-:S03]  /*9650*/  ULDC.64 UR4, c[0x0][0x280] ;  /* 0x0000a00000047ab9 */ /* 0x000fc60000000a00 */
[----:B------:R-:W-:Y:S01]  /*9660*/  IMAD.IADD R5, R3, 0x1, R5 ;  /* 0x0000000103057824 */ /* 0x000fe200078e0205 */
[----:B------:R-:W-:Y:S01]  /*9670*/  LEA R0, P0, R2, UR4, 0x1 ;  /* 0x0000000402007c11 */ /* 0x000fe2000f8008ff */
[----:B------:R-:W-:-:S03]  /*9680*/  UMOV UR4, 0xffffffff ;  /* 0xffffffff00047882 */ /* 0x000fc60000000000 */
[----:B------:R-:W-:Y:S01]  /*9690*/  LEA.HI.X R5, R2, UR5, R5, 0x1, P0 ;  /* 0x0000000502057c11 */ /* 0x000fe200080f0c05 */
[----:B------:R-:W-:Y:S08]  /*96a0*/  BRA.DIV UR4, `(.L_x_52) ;  /* 0x0000002a04d07947 */ /* 0x000ff0000b800000 */
[----:B------:R-:W0:Y:S01]  /*96b0*/  SHFL.IDX PT, R14, R0, RZ, 0x181f ;  /* 0x00181fff000e7589 */ /* 0x000e2200000e0000 */
[----:B------:R-:W-:-:S03]  /*96c0*/  IMAD.IADD R4, R34, 0x1, R4 ;  /* 0x0000000122047824 */ /* 0x000fc600078e0204 */
[----:B------:R-:W1:Y:S01]  /*96d0*/  SHFL.IDX PT, R2, R5, RZ, 0x181f ;  /* 0x00181fff05027589 */ /* 0x000e6200000e0000 */
[C---:B------:R-:W-:Y:S01]  /*96e0*/  VIADD R7, R4.reuse, 0x10 ;  /* 0x0000001004077836 */ /* 0x040fe20000000000 */
[----:B------:R-:W-:Y:S02]  /*96f0*/  ISETP.GE.AND P0, PT, R4, UR40, PT ;  /* 0x0000002804007c0c */ /* 0x000fe4000bf06270 */
[----:B------:R-:W-:Y:S11]  /*9700*/  SHFL.IDX PT, R6, R5, 0x1, 0x181f ;  /* 0x00381f0005067f89 */ /* 0x000ff600000e0000 */
[----:B0-----:R-:W-:-:S05]  /*9710*/  @!P0 LEA R14, P1, R37, R14, 0x1 ;  /* 0x0000000e250e8211 */ /* 0x001fca00078208ff */
[----:B-1----:R-:W-:Y:S01]  /*9720*/  @!P0 IMAD.X R3, RZ, RZ, R2, P1 ;  /* 0x000000ffff038224 */ /* 0x002fe200008e0602 */
[----:B------:R-:W-:Y:S02]  /*9730*/  @!P0 MOV R2, R14 ;  /* 0x0000000e00028202 */ /* 0x000fe40000000f00 */
[----:B------:R-:W0:Y:S04]  /*9740*/  SHFL.IDX PT, R14, R0, 0x1, 0x181f ;  /* 0x00381f00000e7f89 */ /* 0x000e2800000e0000 */
[----:B------:R-:W-:Y:S04]  /*9750*/  @!P0 LDGSTS.E.BYPASS.LTC128B.128 [R20+0x12400], desc[UR36][R2.64], !P3 ;  /* 0x1240000002148fae */ /* 0x000fe8000d901d64 */
[----:B------:R-:W-:Y:S04]  /*9760*/  @!P0 LDGSTS.E.BYPASS.LTC128B.128 [R20+0x16400], desc[UR36][R2.64+0x80], !P4 ;  /* 0x1640008002148fae */ /* 0x000fe8000e101d64 */
[----:B------:R1:W-:Y:S01]  /*9770*/  @!P0 LDGSTS.E.BYPASS.LTC128B.128 [R20+0x1a400], desc[UR36][R2.64+0x100], !P5 ;  /* 0x1a40010002148fae */ /* 0x0003e2000e901d64 */
[----:B------:R-:W-:-:S13]  /*9780*/  ISETP.GE.AND P0, PT, R7, UR40, PT ;  /* 0x0000002807007c0c */ /* 0x000fda000bf06270 */
[----:B0-----:R-:W-:-:S05]  /*9790*/  @!P0 LEA R14, P1, R37, R14, 0x1 ;  /* 0x0000000e250e8211 */ /* 0x001fca00078208ff */
[----:B------:R-:W-:Y:S02]  /*97a0*/  @!P0 IMAD.X R7, RZ, RZ, R6, P1 ;  /* 0x000000ffff078224 */ /* 0x000fe400008e0606 */
[----:B-1----:R-:W-:Y:S01]  /*97b0*/  @!P0 IMAD.MOV.U32 R2, RZ, RZ, R14 ;  /* 0x000000ffff028224 */ /* 0x002fe200078e000e */
[----:B------:R-:W-:Y:S02]  /*97c0*/  SHFL.IDX PT, R6, R5, 0x2, 0x181f ;  /* 0x00581f0005067f89 */ /* 0x000fe400000e0000 */
[----:B------:R-:W-:Y:S01]  /*97d0*/  @!P0 MOV R3, R7 ;  /* 0x0000000700038202 */ /* 0x000fe20000000f00 */
[----:B------:R-:W-:Y:S01]  /*97e0*/  VIADD R7, R4, 0x20 ;  /* 0x0000002004077836 */ /* 0x000fe20000000000 */
        /* <DEDUP_REMOVED lines=52> */
[----:B------:R0:W1:Y:S02]  /*9b30*/  SHFL.IDX PT, R6, R5, 0x7, 0x181f ;  /* 0x00f81f0005067f89 */ /* 0x00006400000e0000 */
[----:B------:R-:W-:Y:S02]  /*9b40*/  @!P0 MOV R3, R7 ;  /* 0x0000000700038202 */ /* 0x000fe40000000f00 */
[----:B------:R0:W2:Y:S04]  /*9b50*/  SHFL.IDX PT, R14, R0, 0x7, 0x181f ;  /* 0x00f81f00000e7f89 */ /* 0x0000a800000e0000 */
[----:B------:R0:W-:Y:S04]  /*9b60*/  @!P0 LDGSTS.E.BYPASS.LTC128B.128 [R20+0x15400], desc[UR36][R2.64], !P3 ;  /* 0x1540000002148fae */ /* 0x0001e8000d901d64 */
[----:B------:R0:W-:Y:S04]  /*9b70*/  @!P0 LDGSTS.E.BYPASS.LTC128B.128 [R20+0x19400], desc[UR36][R2.64+0x80], !P4 ;  /* 0x1940008002148fae */ /* 0x0001e8000e101d64 */
[----:B------:R0:W-:Y:S02]  /*9b80*/  @!P0 LDGSTS.E.BYPASS.LTC128B.128 [R20+0x1d400], desc[UR36][R2.64+0x100], !P5 ;  /* 0x1d40010002148fae */ /* 0x0001e4000e901d64 */
.L_x_124:
[----:B0-----:R-:W3:Y:S01]  /*9b90*/  LDL R0, [R1] ;  /* 0x0000000001007983 */ /* 0x001ee20000100800 */
[----:B------:R-:W-:-:S05]  /*9ba0*/  VIADD R4, R4, 0x70 ;  /* 0x0000007004047836 */ /* 0x000fca0000000000 */
[----:B------:R-:W-:-:S13]  /*9bb0*/  ISETP.GE.AND P0, PT, R4, UR40, PT ;  /* 0x0000002804007c0c */ /* 0x000fda000bf06270 */
[----:B--2---:R-:W-:-:S05]  /*9bc0*/  @!P0 LEA R2, P1, R37, R14, 0x1 ;  /* 0x0000000e25028211 */ /* 0x004fca00078208ff */
[----:B-1----:R-:W-:-:S05]  /*9bd0*/  @!P0 IMAD.X R3, RZ, RZ, R6, P1 ;  /* 0x000000ffff038224 */ /* 0x002fca00008e0606 */
[----:B------:R-:W-:Y:S01]  /*9be0*/  @!PT LDS RZ, [RZ] ;  /* 0x00000000fffff984 */ /* 0x000fe20000000800 */
[----:B------:R-:W-:Y:S01]  /*9bf0*/  @!PT LDS RZ, [RZ] ;  /* 0x00000000fffff984 */ /* 0x000fe20000000800 */
[----:B------:R-:W-:Y:S01]  /*9c00*/  @!PT LDS RZ, [RZ] ;  /* 0x00000000fffff984 */ /* 0x000fe20000000800 */
[----:B------:R0:W-:Y:S04]  /*9c10*/  @!P0 LDGSTS.E.BYPASS.LTC128B.128 [R20+0x15c00], desc[UR36][R2.64], !P3 ;  /* 0x15c0000002148fae */ /* 0x0001e8000d901d64 */
[----:B------:R0:W-:Y:S04]  /*9c20*/  @!P0 LDGSTS.E.BYPASS.LTC128B.128 [R20+0x19c00], desc[UR36][R2.64+0x80], !P4 ;  /* 0x19c0008002148fae */ /* 0x0001e8000e101d64 */
[----:B------:R0:W-:Y:S01]  /*9c30*/  @!P0 LDGSTS.E.BYPASS.LTC128B.128 [R20+0x1dc00], desc[UR36][R2.64+0x100], !P5 ;  /* 0x1dc0010002148fae */ /* 0x0001e2000e901d64 */
[----:B------:R-:W-:Y:S01]  /*9c40*/  NOP ;  /* 0x0000000000007918 */ /* 0x000fe20000000000 */
[----:B------:R-:W-:Y:S02]  /*9c50*/  SYNCS.ARRIVE.TRANS64.RED.A0T1 RZ, [UR39+0x30800], RZ ;  /* 0x030800ffffff79a7 */ /* 0x000fe40008200427 */
[----:B------:R-:W-:Y:S01]  /*9c60*/  ARRIVES.LDGSTSBAR.64.TRANSCNT [UR39+0x30800] ;  /* 0x03080000ff0079b0 */ /* 0x000fe20008000aa7 */
[----:B---3--:R-:W-:-:S04]  /*9c70*/  LOP3.LUT R0, R0, 0x1, RZ, 0xc, !PT ;  /* 0x0000000100007812 */ /* 0x008fc800078e0cff */
[----:B------:R-:W-:Y:S01]  /*9c80*/  SHF.L.U32 R0, R0, 0x1f, RZ ;  /* 0x0000001f00007819 */ /* 0x000fe200000006ff */
[----:B------:R-:W-:Y:S01]  /*9c90*/  NOP ;  /* 0x0000000000007918 */ /* 0x000fe20000000000 */
[----:B------:R-:W-:Y:S01]  /*9ca0*/  SYNCS.ARRIVE.TRANS64.A1T0 RZ, [UR39+0x30800], RZ ;  /* 0x030800ffffff79a7 */ /* 0x000fe20008100027 */
[----:B------:R-:W-:Y:S01]  /*9cb0*/  BSSY B0, `(.L_x_53) ;  /* 0x0000003000007945 */ /* 0x000fe20003800000 */
[----:B------:R-:W1:Y:S03]  /*9cc0*/  SYNCS.PHASECHK.TRANS64.TRYWAIT P0, [UR39+0x30820], R0 ;  /* 0x03082000ff0075a7 */ /* 0x000e660008000167 */
[----:B01----:R-:W-:Y:S05]  /*9cd0*/  @!P0 BRA `(.L_x_54) ;  /* 0x0000002c00dc8947 */ /* 0x003fea0003800000 */
.L_x_125:
[----:B------:R-:W-:Y:S05]  /*9ce0*/  BSYNC B0 ;  /* 0x0000000000007941 */ /* 0x000fea0003800000 */
.L_x_53:
[----:B------:R-:W-:Y:S01]  /*9cf0*/  UISETP.GE.AND UP0, UPT, UR38, 0x61, UPT ;  /* 0x000000612600788c */ /* 0x000fe2000bf06270 */
[----:B------:R-:W-:-:S05]  /*9d00*/  IMAD.U32 R20, RZ, RZ, UR43 ;  /* 0x0000002bff147e24 */ /* 0x000fca000f8e00ff */
[----:B------:R-:W-:-:S13]  /*9d10*/  PLOP3.LUT P0, PT, PT, PT, UP0, 0x40, 0x0 ;  /* 0x000000000000781c */ /* 0x000fda0003f0e808 */
[----:B------:R-:W-:Y:S05]  /*9d20*/  @P0 BRA `(.L_x_55) ;  /* 0x0000000c00e80947 */ /* 0x000fea0003800000 */
[----:B------:R-:W-:Y:S01]  /*9d30*/  BSSY B0, `(.L_x_55) ;  /* 0x00000f9000007945 */ /* 0x000fe20003800000 */
[----:B------:R-:W-:Y:S01]  /*9d40*/  MOV R21, R25 ;  /* 0x0000001900157202 */ /* 0x000fe20000000f00 */
[----:B------:R-:W-:Y:S02]  /*9d50*/  IMAD.MOV.U32 R7, RZ, RZ, R22 ;  /* 0x000000ffff077224 */ /* 0x000fe400078e0016 */
[----:B------:R-:W-:Y:S02]  /*9d60*/  IMAD.U32 R6, RZ, RZ, UR41 ;  /* 0x00000029ff067e24 */ /* 0x000fe4000f8e00ff */
[----:B------:R-:W-:-:S07]  /*9d70*/  IMAD.U32 R28, RZ, RZ, UR43 ;  /* 0x0000002bff1c7e24 */ /* 0x000fce000f8e00ff */
.L_x_68:
[----:B0-----:R-:W0:Y:S01]  /*9d80*/  LDC R0, c[0x0][0x430] ;  /* 0x00010c00ff007b82 */ /* 0x001e220000000800 */
[----:B------:R-:W-:Y:S01]  /*9d90*/  ISETP.GT.U32.AND P0, PT, R26, 0x5f, PT ;  /* 0x0000005f1a00780c */ /* 0x000fe20003f04070 */
[----:B------:R-:W-:Y:S01]  /*9da0*/  IMAD R3, R6, 0x60, R31 ;  /* 0x0000006006037824 */ /* 0x000fe200078e021f */
[----:B------:R-:W-:Y:S01]  /*9db0*/  LOP3.LUT P2, RZ, R16, 0x40, RZ, 0xc0, !PT ;  /* 0x0000004010ff7812 */ /* 0x000fe2000784c0ff */
[----:B------:R-:W-:Y:S01]  /*9dc0*/  VIADD R22, R7, 0x1 ;  /* 0x0000000107167836 */ /* 0x000fe20000000000 */
[----:B------:R-:W-:Y:S02]  /*9dd0*/  ULDC UR4, c[0x0][0x430] ;  /* 0x00010c0000047ab9 */ /* 0x000fe40000000800 */
[----:B------:R-:W-:-:S05]  /*9de0*/  IADD3 R10, R26, R3, RZ ;  /* 0x000000031a0a7210 */ /* 0x000fca0007ffe0ff */
[----:B------:R-:W-:Y:S02]  /*9df0*/  IMAD.MOV.U32 R11, RZ, RZ, R10 ;  /* 0x000000ffff0b7224 */ /* 0x000fe400078e000a */
[----:B------:R-:W1:Y:S01]  /*9e00*/  @!P0 LDC.64 R8, c[0x0][0x428] ;  /* 0x00010a00ff088b82 */ /* 0x000e620000000a00 */
[----:B0-----:R-:W-:-:S13]  /*9e10*/  ISETP.NE.AND P1, PT, R0, 0x1, PT ;  /* 0x000000010000780c */ /* 0x001fda0003f25270 */
[----:B------:R-:W0:Y:S08]  /*9e20*/  @P1 LDC R5, c[0x0][0x434] ;  /* 0x00010d00ff051b82 */ /* 0x000e300000000800 */
[----:B------:R-:W2:Y:S01]  /*9e30*/  @P1 LDC R3, c[0x0][0x438] ;  /* 0x00010e00ff031b82 */ /* 0x000ea20000000800 */
[----:B0-----:R-:W-:-:S07]  /*9e40*/  @P1 IMAD.HI.U32 R0, R10, R5, RZ ;  /* 0x000000050a001227 */ /* 0x001fce00078e00ff */
[----:B------:R-:W0:Y:S01]  /*9e50*/  @!P0 LDC.64 R4, c[0x0][0x418] ;  /* 0x00010600ff048b82 */ /* 0x000e220000000a00 */
[----:B--2---:R-:W-:Y:S01]  /*9e60*/  @P1 SHF.R.U32.HI R11, RZ, R3, R0 ;  /* 0x00000003ff0b1219 */ /* 0x004fe20000011600 */
[----:B-1----:R-:W-:-:S03]  /*9e70*/  @!P0 IMAD R0, R32, R8, RZ ;  /* 0x0000000820008224 */ /* 0x002fc600078e02ff */
[--C-:B------:R-:W-:Y:S01]  /*9e80*/  @!P0 SHF.R.S32.HI R3, RZ, 0x1f, R11.reuse ;  /* 0x0000001fff038819 */ /* 0x100fe2000001140b */
[----:B------:R-:W-:Y:S02]  /*9e90*/  @!P0 IMAD.MOV.U32 R2, RZ, RZ, R11 ;  /* 0x000000ffff028224 */ /* 0x000fe400078e000b */
[C---:B------:R-:W-:Y:S02]  /*9ea0*/  @!P0 IMAD R9, R30.reuse, R9, R0 ;  /* 0x000000091e098224 */ /* 0x040fe400078e0200 */
[----:B------:R-:W-:-:S04]  /*9eb0*/  @!P0 IMAD.WIDE.U32 R2, R30, R8, R2 ;  /* 0x000000081e028225 */ /* 0x000fc800078e0002 */
[----:B------:R-:W-:Y:S01]  /*9ec0*/  @!P0 IMAD.IADD R0, R9, 0x1, R3 ;  /* 0x0000000109008824 */ /* 0x000fe200078e0203 */
[----:B0-----:R-:W-:-:S04]  /*9ed0*/  @!P0 LEA R4, P1, R2, R4, 0x2 ;  /* 0x0000000402048211 */ /* 0x001fc800078210ff */
[----:B------:R-:W-:Y:S02]  /*9ee0*/  @!P0 LEA.HI.X R5, R2, R5, R0, 0x2, P1 ;  /* 0x0000000502058211 */ /* 0x000fe400008f1400 */
[----:B------:R-:W-:Y:S01]  /*9ef0*/  MOV R0, RZ ;  /* 0x000000ff00007202 */ /* 0x000fe20000000f00 */
[----:B------:R-:W-:-:S05]  /*9f00*/  IMAD.MOV R3, RZ, RZ, -R11 ;  /* 0x000000ffff037224 */ /* 0x000fca00078e0a0b */
[----:B------:R0:W5:Y:S01]  /*9f10*/  @!P0 LDG.E R0, desc[UR36][R4.64] ;  /* 0x0000002404008981 */ /* 0x000162000c1e1900 */
[----:B------:R-:W-:Y:S01]  /*9f20*/  ISETP.NE.AND P0, PT, R22, 0x2, PT ;  /* 0x000000021600780c */ /* 0x000fe20003f05270 */
[----:B------:R-:W-:-:S03]  /*9f30*/  IMAD.MOV.U32 R20, RZ, RZ, R6 ;  /* 0x000000ffff147224 */ /* 0x000fc600078e0006 */
[----:B------:R-:W-:Y:S02]  /*9f40*/  SEL R2, RZ, 0x1, P0 ;  /* 0x00000001ff027807 */ /* 0x000fe40000000000 */
[----:B------:R-:W-:Y:S02]  /*9f50*/  SEL R22, R22, RZ, P0 ;  /* 0x000000ff16167207 */ /* 0x000fe40000000000 */
[----:B------:R-:W-:Y:S01]  /*9f60*/  LOP3.LUT R25, R21, R2, RZ, 0x3c, !PT ;  /* 0x0000000215197212 */ /* 0x000fe200078e3cff */
[----:B0-----:R-:W-:Y:S01]  /*9f70*/  IMAD R5, R3, UR4, R10 ;  /* 0x0000000403057c24 */ /* 0x001fe2000f8e020a */
[----:B------:R-:W-:Y:S06]  /*9f80*/  @!P2 BRA `(.L_x_56) ;  /* 0x000000000004a947 */ /* 0x000fec0003800000 */
[----:B------:R-:W-:Y:S01]  /*9f90*/  BPT.TRAP 0x1 ;  /* 0x000000040000795c */ /* 0x000fe20000300000 */
.L_x_56:
[----:B------:R-:W-:Y:S01]  /*9fa0*/  LEA R6, R22, UR39, 0x3 ;  /* 0x0000002716067c11 */ /* 0x000fe2000f8e18ff */
[----:B------:R-:W-:Y:S01]  /*9fb0*/  BSSY B1, `(.L_x_57) ;  /* 0x0000004000017945 */ /* 0x000fe20003800000 */
[----:B------:R-:W-:-:S04]  /*9fc0*/  SHF.L.U32 R3, R25, 0x1f, RZ ;  /* 0x0000001f19037819 */ /* 0x000fc800000006ff */
[----:B------:R-:W0:Y:S02]  /*9fd0*/  SYNCS.PHASECHK.TRANS64.TRYWAIT P0, [R6+URZ+0x30840], R3 ;  /* 0x03084003060075a7 */ /* 0x000e24000800017f */
[----:B0-----:R-:W-:Y:S05]  /*9fe0*/  @!P0 BRA `(.L_x_58) ;  /* 0x0000002c00308947 */ /* 0x001fea0003800000 */
.L_x_126:
[----:B------:R-:W-:Y:S05]  /*9ff0*/  BSYNC B1 ;  /* 0x0000000000017941 */ /* 0x000fea0003800000 */
.L_x_57:
[----:B------:R-:W-:Y:S01]  /*a000*/  SHF.R.S32.HI R23, RZ, 0x1f, R5 ;  /* 0x0000001fff177819 */ /* 0x000fe20000011405 */
[----:B------:R-:W-:Y:S01]  /*a010*/  ULDC.64 UR4, c[0x0][0x300] ;  /* 0x0000c00000047ab9 */ /* 0x000fe20000000a00 */
[----:B-----5:R-:W-:Y:S02]  /*a020*/  SHF.R.S32.HI R24, RZ, 0x1f, R0 ;  /* 0x0000001fff187819 */ /* 0x020fe40000011400 */
[C---:B------:R-:W-:Y:S01]  /*a030*/  LOP3.LUT P3, RZ, R16.reuse, 0x4, RZ, 0xc0, !PT ;  /* 0x0000000410ff7812 */ /* 0x040fe2000786c0ff */
[----:B------:R-:W-:Y:S01]  /*a040*/  IMAD R2, R23, UR4, RZ ;  /* 0x0000000417027c24 */ /* 0x000fe2000f8e02ff */
[C---:B------:R-:W-:Y:S02]  /*a050*/  LOP3.LUT P2, RZ, R16.reuse, 0x2, RZ, 0xc0, !PT ;  /* 0x0000000210ff7812 */ /* 0x040fe4000784c0ff */
[----:B------:R-:W-:Y:S01]  /*a060*/  LOP3.LUT P1, RZ, R16, 0x1, RZ, 0xc0, !PT ;  /* 0x0000000110ff7812 */ /* 0x000fe2000782c0ff */
[C---:B------:R-:W-:Y:S02]  /*a070*/  IMAD R9, R5.reuse, UR5, R2 ;  /* 0x0000000505097c24 */ /* 0x040fe4000f8e0202 */
[----:B0-----:R-:W-:Y:S01]  /*a080*/  IMAD.WIDE.U32 R2, R5, UR4, RZ ;  /* 0x0000000405027c25 */ /* 0x001fe2000f8e00ff */
        /* <DEDUP_REMOVED lines=10> */
[----:B------:R-:W-:Y:S02]  /*a130*/  ULDC.64 UR4, c[0x0][0x2e8] ;  /* 0x0000ba0000047ab9 */ /* 0x000fe40000000a00 */
[----:B------:R-:W-:Y:S01]  /*a140*/  LEA R8, P0, R2, UR4, 0x1 ;  /* 0x0000000402087c11 */ /* 0x000fe2000f8008ff */
[----:B------:R-:W-:Y:S01]  /*a150*/  IMAD.IADD R3, R9, 0x1, R3 ;  /* 0x0000000109037824 */ /* 0x000fe200078e0203 */
[----:B------:R-:W-:Y:S01]  /*a160*/  UMOV UR4, 0xffffffff ;  /* 0xffffffff00047882 */ /* 0x000fe20000000000 */
[----:B------:R-:W-:-:S03]  /*a170*/  IMAD R9, R22, 0x4800, R27 ;  /* 0x0000480016097824 */ /* 0x000fc600078e021b */
[----:B------:R-:W-:Y:S01]  /*a180*/  LEA.HI.X R10, R2, UR5, R3, 0x1, P0 ;  /* 0x00000005020a7c11 */ /* 0x000fe200080f0c03 */
[----:B------:R-:W-:Y:S06]  /*a190*/  BRA.DIV UR4, `(.L_x_59) ;  /* 0x0000002a04d87947 */ /* 0x000fec000b800000 */
[----:B------:R-:W0:Y:S01]  /*a1a0*/  SHFL.IDX PT, R14, R8, RZ, 0x181f ;  /* 0x00181fff080e7589 */ /* 0x000e2200000e0000 */
[----:B------:R-:W-:Y:S01]  /*a1b0*/  IMAD.SHL.U32 R4, R37, 0x2, RZ ;  /* 0x0000000225047824 */ /* 0x000fe200078e00ff */
[----:B------:R-:W-:Y:S02]  /*a1c0*/  LEA R9, R9, UR39, 0x1 ;  /* 0x0000002709097c11 */ /* 0x000fe4000f8e08ff */
[----:B------:R-:W1:Y:S04]  /*a1d0*/  SHFL.IDX PT, R3, R10, RZ, 0x181f ;  /* 0x00181fff0a037589 */ /* 0x000e6800000e0000 */
[----:B------:R-:W-:Y:S01]  /*a1e0*/  SHFL.IDX PT, R35, R10, 0x2, 0x181f ;  /* 0x00581f000a237f89 */ /* 0x000fe200000e0000 */
[----:B0-----:R-:W-:-:S03]  /*a1f0*/  IADD3 R2, P0, R14, R4, RZ ;  /* 0x000000040e027210 */ /* 0x001fc60007f1e0ff */
[----:B------:R-:W0:Y:S01]  /*a200*/  SHFL.IDX PT, R14, R8, 0x1, 0x181f ;  /* 0x00381f00080e7f89 */ /* 0x000e2200000e0000 */
[----:B-1----:R-:W-:-:S05]  /*a210*/  IADD3.X R3, RZ, R3, RZ, P0, !PT ;  /* 0x00000003ff037210 */ /* 0x002fca00007fe4ff */
[----:B------:R-:W-:Y:S04]  /*a220*/  LDGSTS.E.BYPASS.LTC128B.128 [R9+0x1e400], desc[UR36][R2.64], !P3 ;  /* 0x1e40000002097fae */ /* 0x000fe8000d901d64 */
[----:B------:R-:W-:Y:S04]  /*a230*/  LDGSTS.E.BYPASS.LTC128B.128 [R9+0x21400], desc[UR36][R2.64+0x80], !P2 ;  /* 0x2140008002097fae */ /* 0x000fe8000d101d64 */
[----:B------:R1:W-:Y:S04]  /*a240*/  LDGSTS.E.BYPASS.LTC128B.128 [R9+0x24400], desc[UR36][R2.64+0x100], !P1 ;  /* 0x2440010002097fae */ /* 0x0003e8000c901d64 */
[----:B-1----:R-:W1:Y:S01]  /*a250*/  SHFL.IDX PT, R3, R10, 0x1, 0x181f ;  /* 0x00381f000a037f89 */ /* 0x002e6200000e0000 */
[----:B0-----:R-:W-:-:S03]  /*a260*/  IADD3 R2, P0, R14, R4, RZ ;  /* 0x000000040e027210 */ /* 0x001fc60007f1e0ff */
[----:B------:R-:W0:Y:S02]  /*a270*/  SHFL.IDX PT, R14, R8, 0x2, 0x181f ;  /* 0x00581f00080e7f89 */ /* 0x000e2400000e0000 */
[----:B-1----:R-:W-:-:S05]  /*a280*/  IMAD.X R3, RZ, RZ, R3, P0 ;  /* 0x000000ffff037224 */ /* 0x002fca00000e0603 */
[----:B------:R-:W-:Y:S04]  /*a290*/  LDGSTS.E.BYPASS.LTC128B.128 [R9+0x1ec00], desc[UR36][R2.64], !P3 ;  /* 0x1ec0000002097fae */ /* 0x000fe8000d901d64 */
[----:B------:R-:W-:Y:S04]  /*a2a0*/  LDGSTS.E.BYPASS.LTC128B.128 [R9+0x21c00], desc[UR36][R2.64+0x80], !P2 ;  /* 0x21c0008002097fae */ /* 0x000fe8000d101d64 */
[----:B------:R0:W-:Y:S02]  /*a2b0*/  LDGSTS.E.BYPASS.LTC128B.128 [R9+0x24c00], desc[UR36][R2.64+0x100], !P1 ;  /* 0x24c0010002097fae */ /* 0x0001e4000c901d64 */
[----:B0-----:R-:W-:-:S02]  /*a2c0*/  IADD3 R2, P0, R14, R4, RZ ;  /* 0x000000040e027210 */ /* 0x001fc40007f1e0ff */
[----:B------:R-:W0:Y:S03]  /*a2d0*/  SHFL.IDX PT, R14, R8, 0x3, 0x181f ;  /* 0x00781f00080e7f89 */ /* 0x000e2600000e0000 */
[----:B------:R-:W-:Y:S02]  /*a2e0*/  IMAD.X R3, RZ, RZ, R35, P0 ;  /* 0x000000ffff037224 */ /* 0x000fe400000e0623 */
[----:B------:R-:W1:Y:S04]  /*a2f0*/  SHFL.IDX PT, R35, R10, 0x3, 0x181f ;  /* 0x00781f000a237f89 */ /* 0x000e6800000e0000 */
[----:B------:R-:W-:Y:S04]  /*a300*/  LDGSTS.E.BYPASS.LTC128B.128 [R9+0x1f400], desc[UR36][R2.64], !P3 ;  /* 0x1f40000002097fae */ /* 0x000fe8000d901d64 */
[----:B------:R-:W-:Y:S04]  /*a310*/  LDGSTS.E.BYPASS.LTC128B.128 [R9+0x22400], desc[UR36][R2.64+0x80], !P2 ;  /* 0x2240008002097fae */ /* 0x000fe8000d101d64 */
[----:B------:R0:W-:Y:S02]  /*a320*/  LDGSTS.E.BYPASS.LTC128B.128 [R9+0x25400], desc[UR36][R2.64+0x100], !P1 ;  /* 0x2540010002097fae */ /* 0x0001e4000c901d64 */
[----:B0-----:R-:W-:-:S02]  /*a330*/  IADD3 R2, P0, R14, R4, RZ ;  /* 0x000000040e027210 */ /* 0x001fc40007f1e0ff */
[----:B------:R-:W0:Y:S03]  /*a340*/  SHFL.IDX PT, R14, R8, 0x4, 0x181f ;  /* 0x00981f00080e7f89 */ /* 0x000e2600000e0000 */
[----:B-1----:R-:W-:Y:S02]  /*a350*/  IMAD.X R3, RZ, RZ, R35, P0 ;  /* 0x000000ffff037224 */ /* 0x002fe400000e0623 */
[----:B------:R-:W1:Y:S04]  /*a360*/  SHFL.IDX PT, R35, R10, 0x4, 0x181f ;  /* 0x00981f000a237f89 */ /* 0x000e6800000e0000 */
[----:B------:R-:W-:Y:S04]  /*a370*/  LDGSTS.E.BYPASS.LTC128B.128 [R9+0x1fc00], desc[UR36][R2.64], !P3 ;  /* 0x1fc0000002097fae */ /* 0x000fe8000d901d64 */
[----:B------:R-:W-:Y:S04]  /*a380*/  LDGSTS.E.BYPASS.LTC128B.128 [R9+0x22c00], desc[UR36][R2.64+0x80], !P2 ;  /* 0x22c0008002097fae */ /* 0x000fe8000d101d64 */
[----:B------:R0:W-:Y:S02]  /*a390*/  LDGSTS.E.BYPASS.LTC128B.128 [R9+0x25c00], desc[UR36][R2.64+0x100], !P1 ;  /* 0x25c0010002097fae */ /* 0x0001e4000c901d64 */
[----:B0-----:R-:W-:-:S02]  /*a3a0*/  IADD3 R2, P0, R14, R4, RZ ;  /* 0x000000040e027210 */ /* 0x001fc40007f1e0ff */
[----:B------:R0:W2:Y:S02]  /*a3b0*/  SHFL.IDX PT, R14, R8, 0x5, 0x181f ;  /* 0x00b81f00080e7f89 */ /* 0x0000a400000e0000 */
[----:B-1----:R-:W-:Y:S02]  /*a3c0*/  IADD3.X R3, RZ, R35, RZ, P0, !PT ;  /* 0x00000023ff037210 */ /* 0x002fe400007fe4ff */
[----:B------:R0:W1:Y:S04]  /*a3d0*/  SHFL.IDX PT, R35, R10, 0x5, 0x181f ;  /* 0x00b81f000a237f89 */ /* 0x00006800000e0000 */
[----:B------:R0:W-:Y:S04]  /*a3e0*/  LDGSTS.E.BYPASS.LTC128B.128 [R9+0x20400], desc[UR36][R2.64], !P3 ;  /* 0x2040000002097fae */ /* 0x0001e8000d901d64 */
[----:B------:R0:W-:Y:S04]  /*a3f0*/  LDGSTS.E.BYPASS.LTC128B.128 [R9+0x23400], desc[UR36][R2.64+0x80], !P2 ;  /* 0x2340008002097fae */ /* 0x0001e8000d101d64 */
[----:B------:R0:W-:Y:S02]  /*a400*/  LDGSTS.E.BYPASS.LTC128B.128 [R9+0x26400], desc[UR36][R2.64+0x100], !P1 ;  /* 0x2640010002097fae */ /* 0x0001e4000c901d64 */
.L_x_140:
[----:B0-2---:R-:W-:-:S05]  /*a410*/  IADD3 R2, P0, R14, R4, RZ ;  /* 0x000000040e027210 */ /* 0x005fca0007f1e0ff */
[----:B-1----:R-:W-:Y:S01]  /*a420*/  IMAD.X R3, RZ, RZ, R35, P0 ;  /* 0x000000ffff037224 */ /* 0x002fe200000e0623 */
[----:B------:R-:W-:-:S04]  /*a430*/  PLOP3.LUT P0, PT, PT, PT, PT, 0x80, 0x0 ;  /* 0x000000000000781c */ /* 0x000fc80003f0f070 */
[----:B------:R-:W-:Y:S01]  /*a440*/  @!PT LDS RZ, [RZ] ;  /* 0x00000000fffff984 */ /* 0x000fe20000000800 */
[----:B------:R-:W-:Y:S01]  /*a450*/  @!PT LDS RZ, [RZ] ;  /* 0x00000000fffff984 */ /* 0x000fe20000000800 */
[----:B------:R-:W-:Y:S01]  /*a460*/  @!PT LDS RZ, [RZ] ;  /* 0x00000000fffff984 */ /* 0x000fe20000000800 */
[----:B------:R0:W-:Y:S04]  /*a470*/  LDGSTS.E.BYPASS.LTC128B.128 [R9+0x20c00], desc[UR36][R2.64], !P3 ;  /* 0x20c0000002097fae */ /* 0x0001e8000d901d64 */
[----:B------:R0:W-:Y:S04]  /*a480*/  LDGSTS.E.BYPASS.LTC128B.128 [R9+0x23c00], desc[UR36][R2.64+0x80], !P2 ;  /* 0x23c0008002097fae */ /* 0x0001e8000d101d64 */
[----:B------:R0:W-:Y:S01]  /*a490*/  LDGSTS.E.BYPASS.LTC128B.128 [R9+0x26c00], desc[UR36][R2.64+0x100], !P1 ;  /* 0x26c0010002097fae */ /* 0x0001e2000c901d64 */
[----:B------:R-:W-:Y:S01]  /*a4a0*/  NOP ;  /* 0x0000000000007918 */ /* 0x000fe20000000000 */
.L_x_60:
        /* <DEDUP_REMOVED lines=10> */
.L_x_61:
[----:B------:R1:W-:Y:S01]  /*a550*/  SYNCS.ARRIVE.TRANS64.A1T0 RZ, [R6+URZ+0x30830], RZ ;  /* 0x030830ff06ff79a7 */ /* 0x0003e2000810003f */
[----:B------:R-:W-:Y:S05]  /*a560*/  @!P2 BRA `(.L_x_62) ;  /* 0x000000000004a947 */ /* 0x000fea0003800000 */
[----:B------:R-:W-:Y:S01]  /*a570*/  BPT.TRAP 0x1 ;  /* 0x000000040000795c */ /* 0x000fe20000300000 */
.L_x_62:
[----:B0-----:R-:W-:Y:S01]  /*a580*/  SHF.L.U32 R9, R21, 0x1f, RZ ;  /* 0x0000001f15097819 */ /* 0x001fe200000006ff */
[----:B------:R-:W-:Y:S01]  /*a590*/  IMAD.MOV.U32 R3, RZ, RZ, -0x60 ;  /* 0xffffffa0ff037424 */ /* 0x000fe200078e00ff */
[----:B-1----:R-:W-:Y:S01]  /*a5a0*/  LEA R6, R7, UR39, 0x3 ;  /* 0x0000002707067c11 */ /* 0x002fe2000f8e18ff */
[----:B------:R-:W-:Y:S02]  /*a5b0*/  BSSY B1, `(.L_x_63) ;  /* 0x0000004000017945 */ /* 0x000fe40003800000 */
[----:B------:R-:W-:Y:S01]  /*a5c0*/  IMAD R3, R28, R3, UR38 ;  /* 0x000000261c037e24 */ /* 0x000fe2000f8e0203 */
[----:B------:R-:W0:Y:S02]  /*a5d0*/  SYNCS.PHASECHK.TRANS64.TRYWAIT P0, [R6+URZ+0x30860], R9 ;  /* 0x03086009060075a7 */ /* 0x000e24000800017f */
[----:B0-----:R-:W-:Y:S05]  /*a5e0*/  @!P0 BRA `(.L_x_64) ;  /* 0x0000002c007c8947 */ /* 0x001fea0003800000 */
.L_x_141:
[----:B------:R-:W-:Y:S05]  /*a5f0*/  BSYNC B1 ;  /* 0x0000000000017941 */ /* 0x000fea0003800000 */
.L_x_63:
[----:B------:R-:W-:Y:S01]  /*a600*/  UMOV UR4, 0xffffffff ;  /* 0xffffffff00047882 */ /* 0x000fe20000000000 */
[C---:B------:R-:W-:Y:S01]  /*a610*/  LOP3.LUT P3, RZ, R16.reuse, 0x20, RZ, 0xc0, !PT ;  /* 0x0000002010ff7812 */ /* 0x040fe2000786c0ff */
[----:B------:R-:W-:Y:S01]  /*a620*/  IMAD R7, R7, 0x4800, R27 ;  /* 0x0000480007077824 */ /* 0x000fe200078e021b */
[C---:B------:R-:W-:Y:S01]  /*a630*/  LOP3.LUT P2, RZ, R16.reuse, 0x10, RZ, 0xc0, !PT ;  /* 0x0000001010ff7812 */ /* 0x040fe2000784c0ff */
[----:B------:R-:W-:Y:S01]  /*a640*/  IMAD.IADD R8, R3, 0x1, -R34 ;  /* 0x0000000103087824 */ /* 0x000fe200078e0a22 */
[----:B------:R-:W-:Y:S01]  /*a650*/  LOP3.LUT P1, RZ, R16, 0x8, RZ, 0xc0, !PT ;  /* 0x0000000810ff7812 */ /* 0x000fe2000782c0ff */
[----:B------:R-:W-:-:S12]  /*a660*/  BRA.DIV UR4, `(.L_x_65) ;  /* 0x0000002e04707947 */ /* 0x000fd8000b800000 */
[----:B------:R-:W1:Y:S01]  /*a670*/  SHFL.IDX PT, R14, R17, RZ, 0x181f ;  /* 0x00181fff110e7589 */ /* 0x000e6200000e0000 */
[----:B------:R-:W-:-:S03]  /*a680*/  LEA R7, R7, UR39, 0x1 ;  /* 0x0000002707077c11 */ /* 0x000fc6000f8e08ff */
[----:B------:R-:W2:Y:S01]  /*a690*/  SHFL.IDX PT, R3, R18, RZ, 0x181f ;  /* 0x00181fff12037589 */ /* 0x000ea200000e0000 */
[----:B-1----:R-:W-:-:S03]  /*a6a0*/  IADD3 R2, P0, R14, R4, RZ ;  /* 0x000000040e027210 */ /* 0x002fc60007f1e0ff */
[----:B------:R-:W1:Y:S01]  /*a6b0*/  SHFL.IDX PT, R14, R17, 0x1, 0x181f ;  /* 0x00381f00110e7f89 */ /* 0x000e6200000e0000 */
[----:B--2---:R-:W-:Y:S02]  /*a6c0*/  IADD3.X R3, RZ, R3, RZ, P0, !PT ;  /* 0x00000003ff037210 */ /* 0x004fe400007fe4ff */
[----:B------:R-:W-:-:S13]  /*a6d0*/  ISETP.LT.OR P0, PT, R8, 0x1, P3 ;  /* 0x000000010800780c */ /* 0x000fda0001f01670 */
[----:B------:R-:W-:Y:S01]  /*a6e0*/  LDGSTS.E.BYPASS.LTC128B.128 [R7+0x400], desc[UR36][R2.64], !P0 ;  /* 0x0040000002077fae */ /* 0x000fe2000c101d64 */
[----:B------:R-:W-:-:S13]  /*a6f0*/  ISETP.LT.OR P0, PT, R8, 0x1, P2 ;  /* 0x000000010800780c */ /* 0x000fda0001701670 */
[----:B------:R-:W-:Y:S01]  /*a700*/  LDGSTS.E.BYPASS.LTC128B.128 [R7+0x3400], desc[UR36][R2.64+0x80], !P0 ;  /* 0x0340008002077fae */ /* 0x000fe2000c101d64 */
[----:B------:R-:W-:-:S13]  /*a710*/  ISETP.LT.OR P0, PT, R8, 0x1, P1 ;  /* 0x000000010800780c */ /* 0x000fda0000f01670 */
[----:B------:R2:W-:Y:S04]  /*a720*/  LDGSTS.E.BYPASS.LTC128B.128 [R7+0x6400], desc[UR36][R2.64+0x100], !P0 ;  /* 0x0640010002077fae */ /* 0x0005e8000c101d64 */
[----:B--2---:R-:W2:Y:S01]  /*a730*/  SHFL.IDX PT, R3, R18, 0x1, 0x181f ;  /* 0x00381f0012037f89 */ /* 0x004ea200000e0000 */
[----:B-1----:R-:W-:-:S03]  /*a740*/  IADD3 R2, P0, R14, R4, RZ ;  /* 0x000000040e027210 */ /* 0x002fc60007f1e0ff */
[----:B------:R-:W1:Y:S02]  /*a750*/  SHFL.IDX PT, R14, R17, 0x2, 0x181f ;  /* 0x00581f00110e7f89 */ /* 0x000e6400000e0000 */
[----:B--2---:R-:W-:Y:S01]  /*a760*/  IMAD.X R3, RZ, RZ, R3, P0 ;  /* 0x000000ffff037224 */ /* 0x004fe200000e0603 */
        /* <DEDUP_REMOVED lines=28> */
[----:B------:R-:W1:Y:S04]  /*a930*/  SHFL.IDX PT, R18, R18, 0x5, 0x181f ;  /* 0x00b81f0012127f89 */ /* 0x000e6800000e0000 */
[----:B------:R3:W4:Y:S01]  /*a940*/  SHFL.IDX PT, R14, R17, 0x5, 0x181f ;  /* 0x00b81f00110e7f89 */ /* 0x00072200000e0000 */
[----:B--2---:R-:W-:Y:S02]  /*a950*/  IADD3.X R3, RZ, R3, RZ, P0, !PT ;  /* 0x00000003ff037210 */ /* 0x004fe400007fe4ff */
[----:B------:R-:W-:-:S13]  /*a960*/  ISETP.LT.OR P0, PT, R8, 0x41, P3 ;  /* 0x000000410800780c */ /* 0x000fda0001f01670 */
[----:B------:R3:W-:Y:S01]  /*a970*/  LDGSTS.E.BYPASS.LTC128B.128 [R7+0x2400], desc[UR36][R2.64], !P0 ;  /* 0x0240000002077fae */ /* 0x0007e2000c101d64 */
[----:B------:R-:W-:-:S13]  /*a980*/  ISETP.LT.OR P0, PT, R8, 0x41, P2 ;  /* 0x000000410800780c */ /* 0x000fda0001701670 */
[----:B------:R3:W-:Y:S01]  /*a990*/  LDGSTS.E.BYPASS.LTC128B.128 [R7+0x5400], desc[UR36][R2.64+0x80], !P0 ;  /* 0x0540008002077fae */ /* 0x0007e2000c101d64 */
[----:B------:R-:W-:-:S13]  /*a9a0*/  ISETP.LT.OR P0, PT, R8, 0x41, P1 ;  /* 0x000000410800780c */ /* 0x000fda0000f01670 */
[----:B-1--4-:R3:W-:Y:S02]  /*a9b0*/  LDGSTS.E.BYPASS.LTC128B.128 [R7+0x8400], desc[UR36][R2.64+0x100], !P0 ;  /* 0x0840010002077fae */ /* 0x0127e4000c101d64 */
.L_x_155:
[----:B0--3--:R-:W-:Y:S01]  /*a9c0*/  IADD3 R2, P0, R14, R4, RZ ;  /* 0x000000040e027210 */ /* 0x009fe20007f1e0ff */
[----:B------:R-:W-:Y:S02]  /*a9d0*/  ULDC.64 UR4, c[0x0][0x328] ;  /* 0x0000ca0000047ab9 */ /* 0x000fe40000000a00 */
[----:B------:R-:W-:Y:S02]  /*a9e0*/  IMAD R4, R23, UR4, RZ ;  /* 0x0000000417047c24 */ /* 0x000fe4000f8e02ff */
[----:B------:R-:W-:Y:S01]  /*a9f0*/  IMAD.X R3, RZ, RZ, R18, P0 ;  /* 0x000000ffff037224 */ /* 0x000fe200000e0612 */
[----:B------:R-:W-:Y:S01]  /*aa00*/  ISETP.LT.OR P0, PT, R8, 0x51, P3 ;  /* 0x000000510800780c */ /* 0x000fe20001f01670 */
[----:B------:R-:W-:-:S12]  /*aa10*/  IMAD R9, R5, UR5, R4 ;  /* 0x0000000505097c24 */ /* 0x000fd8000f8e0204 */
[----:B------:R-:W-:Y:S01]  /*aa20*/  @!PT LDS RZ, [RZ] ;  /* 0x00000000fffff984 */ /* 0x000fe20000000800 */
[----:B------:R-:W-:Y:S01]  /*aa30*/  @!PT LDS RZ, [RZ] ;  /* 0x00000000fffff984 */ /* 0x000fe20000000800 */
[----:B------:R-:W-:Y:S01]  /*aa40*/  @!PT LDS RZ, [RZ] ;  /* 0x00000000fffff984 */ /* 0x000fe20000000800 */
[----:B------:R-:W-:Y:S01]  /*aa50*/  LDGSTS.E.BYPASS.LTC128B.128 [R7+0x2c00], desc[UR36][R2.64], !P0 ;  /* 0x02c0000002077fae */ /* 0x000fe2000c101d64 */
[----:B------:R-:W-:-:S13]  /*aa60*/  ISETP.LT.OR P0, PT, R8, 0x51, P2 ;  /* 0x000000510800780c */ /* 0x000fda0001701670 */
[----:B------:R-:W-:Y:S01]  /*aa70*/  LDGSTS.E.BYPASS.LTC128B.128 [R7+0x5c00], desc[UR36][R2.64+0x80], !P0 ;  /* 0x05c0008002077fae */ /* 0x000fe2000c101d64 */
[----:B------:R-:W-:-:S13]  /*aa80*/  ISETP.LT.OR P0, PT, R8, 0x51, P1 ;  /* 0x000000510800780c */ /* 0x000fda0000f01670 */
[----:B------:R0:W-:Y:S02]  /*aa90*/  LDGSTS.E.BYPASS.LTC128B.128 [R7+0x8c00], desc[UR36][R2.64+0x100], !P0 ;  /* 0x08c0010002077fae */ /* 0x0001e4000c101d64 */
        /* <DEDUP_REMOVED lines=8> */
[----:B------:R-:W-:Y:S02]  /*ab20*/  IMAD.IADD R3, R3, 0x1, R5 ;  /* 0x0000000103037824 */ /* 0x000fe400078e0205 */
[C---:B------:R-:W-:Y:S01]  /*ab30*/  IMAD R5, R19.reuse, UR5, R0 ;  /* 0x0000000513057c24 */ /* 0x040fe2000f8e0200 */
[----:B------:R-:W-:Y:S01]  /*ab40*/  NOP ;  /* 0x0000000000007918 */ /* 0x000fe20000000000 */
[----:B------:R-:W-:Y:S01]  /*ab50*/  IMAD.WIDE.U32 R2, R19, UR4, R2 ;  /* 0x0000000413027c25 */ /* 0x000fe2000f8e0002 */
[----:B------:R-:W-:-:S04]  /*ab60*/  ULDC.64 UR4, c[0x0][0x318] ;  /* 0x0000c60000047ab9 */ /* 0x000fc80000000a00 */
[----:B------:R-:W-:Y:S02]  /*ab70*/  IADD3 R3, R5, R3, RZ ;  /* 0x0000000305037210 */ /* 0x000fe40007ffe0ff */
[----:B------:R-:W-:-:S04]  /*ab80*/  LEA R17, P0, R2, UR4, 0x1 ;  /* 0x0000000402117c11 */ /* 0x000fc8000f8008ff */
[----:B------:R-:W-:Y:S02]  /*ab90*/  LEA.HI.X R18, R2, UR5, R3, 0x1, P0 ;  /* 0x0000000502127c11 */ /* 0x000fe400080f0c03 */
[----:B------:R-:W-:-:S13]  /*aba0*/  PLOP3.LUT P0, PT, PT, PT, PT, 0x80, 0x0 ;  /* 0x000000000000781c */ /* 0x000fda0003f0f070 */
.L_x_66:
        /* <DEDUP_REMOVED lines=10> */
.L_x_67:
[C---:B------:R-:W-:Y:S01]  /*ac50*/  ISETP.GT.AND P0, PT, R20.reuse, RZ, PT ;  /* 0x000000ff1400720c */ /* 0x040fe20003f04270 */
[----:B------:R0:W-:Y:S01]  /*ac60*/  SYNCS.ARRIVE.TRANS64.A1T0 RZ, [R6+URZ+0x30850], RZ ;  /* 0x030850ff06ff79a7 */ /* 0x0001e2000810003f */
[----:B------:R-:W-:Y:S01]  /*ac70*/  IMAD.MOV.U32 R21, RZ, RZ, R25 ;  /* 0x000000ffff157224 */ /* 0x000fe200078e0019 */
[----:B------:R-:W-:Y:S01]  /*ac80*/  MOV R28, R20 ;  /* 0x00000014001c7202 */ /* 0x000fe20000000f00 */
[----:B------:R-:W-:Y:S02]  /*ac90*/  IMAD.MOV.U32 R7, RZ, RZ, R22 ;  /* 0x000000ffff077224 */ /* 0x000fe400078e0016 */
[----:B0-----:R-:W-:-:S07]  /*aca0*/  VIADD R6, R20, 0xffffffff ;  /* 0xffffffff14067836 */ /* 0x001fce0000000000 */
[----:B------:R-:W-:Y:S05]  /*acb0*/  @P0 BRA `(.L_x_68) ;  /* 0xfffffff000300947 */ /* 0x000fea000383ffff */
[----:B------:R-:W-:Y:S05]  /*acc0*/  BSYNC B0 ;  /* 0x0000000000007941 */ /* 0x000fea0003800000 */
.L_x_55:
[----:B------:R-:W-:-:S13]  /*acd0*/  LOP3.LUT P0, RZ, R16, 0x40, RZ, 0xc0, !PT ;  /* 0x0000004010ff7812 */ /* 0x000fda000780c0ff */
[----:B------:R-:W-:Y:S05]  /*ace0*/  @!P0 BRA `(.L_x_69) ;  /* 0x0000000000048947 */ /* 0x000fea0003800000 */
[----:B------:R-:W-:Y:S01]  /*acf0*/  BPT.TRAP 0x1 ;  /* 0x000000040000795c */ /* 0x000fe20000300000 */
.L_x_69:
[----:B------:R-:W-:Y:S01]  /*ad00*/  LEA R4, R22, UR39, 0x3 ;  /* 0x0000002716047c11 */ /* 0x000fe2000f8e18ff */
[----:B------:R-:W-:Y:S01]  /*ad10*/  IMAD.MOV.U32 R5, RZ, RZ, -0x60 ;  /* 0xffffffa0ff057424 */ /* 0x000fe200078e00ff */
[----:B0-----:R-:W-:Y:S01]  /*ad20*/  SHF.L.U32 R3, R25, 0x1f, RZ ;  /* 0x0000001f19037819 */ /* 0x001fe200000006ff */
[----:B------:R-:W-:Y:S02]  /*ad30*/  BSSY B0, `(.L_x_70) ;  /* 0x0000004000007945 */ /* 0x000fe40003800000 */
[----:B------:R-:W-:Y:S01]  /*ad40*/  IMAD R5, R20, R5, UR38 ;  /* 0x0000002614057e24 */ /* 0x000fe2000f8e0205 */
[----:B------:R-:W0:Y:S02]  /*ad50*/  SYNCS.PHASECHK.TRANS64.TRYWAIT P0, [R4+URZ+0x30860], R3 ;  /* 0x03086003040075a7 */ /* 0x000e24000800017f */
[----:B0-----:R-:W-:Y:S05]  /*ad60*/  @!P0 BRA `(.L_x_71) ;  /* 0x0000002c00ac8947 */ /* 0x001fea0003800000 */
.L_x_156:
[----:B------:R-:W-:Y:S05]  /*ad70*/  BSYNC B0 ;  /* 0x0000000000007941 */ /* 0x000fea0003800000 */
.L_x_70:
[----:B------:R-:W-:Y:S01]  /*ad80*/  UMOV UR4, 0xffffffff ;  /* 0xffffffff00047882 */ /* 0x000fe20000000000 */
[----:B------:R-:W-:Y:S01]  /*ad90*/  LOP3.LUT P3, RZ, R16, 0x20, RZ, 0xc0, !PT ;  /* 0x0000002010ff7812 */ /* 0x000fe2000786c0ff */
[----:B------:R-:W-:Y:S01]  /*ada0*/  IMAD R7, R22, 0x4800, R27 ;  /* 0x0000480016077824 */ /* 0x000fe200078e021b */
[C---:B------:R-:W-:Y:S01]  /*adb0*/  LOP3.LUT P2, RZ, R16.reuse, 0x10, RZ, 0xc0, !PT ;  /* 0x0000001010ff7812 */ /* 0x040fe2000784c0ff */
[----:B------:R-:W-:Y:S01]  /*adc0*/  IMAD.IADD R5, R5, 0x1, -R34 ;  /* 0x0000000105057824 */ /* 0x000fe200078e0a22 */
[----:B------:R-:W-:Y:S01]  /*add0*/  LOP3.LUT P1, RZ, R16, 0x8, RZ, 0xc0, !PT ;  /* 0x0000000810ff7812 */ /* 0x000fe2000782c0ff */
[----:B------:R-:W-:-:S12]  /*ade0*/  BRA.DIV UR4, `(.L_x_72) ;  /* 0x0000002e04a07947 */ /* 0x000fd8000b800000 */
[----:B------:R-:W1:Y:S01]  /*adf0*/  SHFL.IDX PT, R14, R17, RZ, 0x181f ;  /* 0x00181fff110e7589 */ /* 0x000e6200000e0000 */
[----:B------:R-:W-:-:S03]  /*ae00*/  IMAD.SHL.U32 R6, R37, 0x2, RZ ;  /* 0x0000000225067824 */ /* 0x000fc600078e00ff */
[----:B------:R-:W0:Y:S02]  /*ae10*/  SHFL.IDX PT, R0, R18, RZ, 0x181f ;  /* 0x00181fff12007589 */ /* 0x000e2400000e0000 */
[----:B-1----:R-:W-:Y:S02]  /*ae20*/  IADD3 R2, P0, R14, R6, RZ ;  /* 0x000000060e027210 */ /* 0x002fe40007f1e0ff */
[----:B------:R-:W1:Y:S02]  /*ae30*/  SHFL.IDX PT, R14, R17, 0x1, 0x181f ;  /* 0x00381f00110e7f89 */ /* 0x000e6400000e0000 */
[----:B0-----:R-:W-:Y:S02]  /*ae40*/  IADD3.X R3, RZ, R0, RZ, P0, !PT ;  /* 0x00000000ff037210 */ /* 0x001fe400007fe4ff */
[----:B------:R-:W-:Y:S02]  /*ae50*/  ISETP.LT.OR P0, PT, R5, 0x1, P3 ;  /* 0x000000010500780c */ /* 0x000fe40001f01670 */
[----:B------:R-:W-:-:S02]  /*ae60*/  LEA R0, R7, UR39, 0x1 ;  /* 0x0000002707007c11 */ /* 0x000fc4000f8e08ff */
[----:B------:R-:W0:Y:S09]  /*ae70*/  SHFL.IDX PT, R7, R18, 0x1, 0x181f ;  /* 0x00381f0012077f89 */ /* 0x000e3200000e0000 */
[----:B------:R-:W-:Y:S01]  /*ae80*/  LDGSTS.E.BYPASS.LTC128B.128 [R0+0x400], desc[UR36][R2.64], !P0 ;  /* 0x0040000002007fae */ /* 0x000fe2000c101d64 */
[----:B------:R-:W-:-:S13]  /*ae90*/  ISETP.LT.OR P0, PT, R5, 0x1, P2 ;  /* 0x000000010500780c */ /* 0x000fda0001701670 */
[----:B------:R-:W-:Y:S01]  /*aea0*/  LDGSTS.E.BYPASS.LTC128B.128 [R0+0x3400], desc[UR36][R2.64+0x80], !P0 ;  /* 0x0340008002007fae */ /* 0x000fe2000c101d64 */
[----:B------:R-:W-:-:S13]  /*aeb0*/  ISETP.LT.OR P0, PT, R5, 0x1, P1 ;  /* 0x000000010500780c */ /* 0x000fda0000f01670 */
[----:B------:R1:W-:Y:S02]  /*aec0*/  LDGSTS.E.BYPASS.LTC128B.128 [R0+0x6400], desc[UR36][R2.64+0x100], !P0 ;  /* 0x0640010002007fae */ /* 0x0003e4000c101d64 */
[----:B-1----:R-:W-:Y:S02]  /*aed0*/  IADD3 R2, P0, R14, R6, RZ ;  /* 0x000000060e027210 */ /* 0x002fe40007f1e0ff */
[----:B------:R-:W1:Y:S03]  /*aee0*/  SHFL.IDX PT, R14, R17, 0x2, 0x181f ;  /* 0x00581f00110e7f89 */ /* 0x000e6600000e0000 */
[----:B0-----:R-:W-:Y:S01]  /*aef0*/  IMAD.X R3, RZ, RZ, R7, P0 ;  /* 0x000000ffff037224 */ /* 0x001fe200000e0607 */
[----:B------:R-:W-:Y:S01]  /*af00*/  ISETP.LT.OR P0, PT, R5, 0x11, P3 ;  /* 0x000000110500780c */ /* 0x000fe20001f01670 */
[----:B------:R-:W0:-:S12]  /*af10*/  SHFL.IDX PT, R7, R18, 0x2, 0x181f ;  /* 0x00581f0012077f89 */ /* 0x000e1800000e0000 */
        /* <DEDUP_REMOVED lines=26> */
[----:B------:R1:W2:Y:S02]  /*b0c0*/  SHFL.IDX PT, R14, R17, 0x5, 0x181f ;  /* 0x00b81f00110e7f89 */ /* 0x0002a400000e0000 */
[----:B0-----:R-:W-:Y:S02]  /*b0d0*/  IADD3.X R3, RZ, R7, RZ, P0, !PT ;  /* 0x00000007ff037210 */ /* 0x001fe400007fe4ff */
[----:B------:R-:W-:Y:S01]  /*b0e0*/  ISETP.LT.OR P0, PT, R5, 0x41, P3 ;  /* 0x000000410500780c */ /* 0x000fe20001f01670 */
[----:B------:R1:W3:-:S12]  /*b0f0*/  SHFL.IDX PT, R7, R18, 0x5, 0x181f ;  /* 0x00b81f0012077f89 */ /* 0x0002d800000e0000 */
[----:B------:R1:W-:Y:S01]  /*b100*/  LDGSTS.E.BYPASS.LTC128B.128 [R0+0x2400], desc[UR36][R2.64], !P0 ;  /* 0x0240000002007fae */ /* 0x0003e2000c101d64 */
[----:B------:R-:W-:-:S13]  /*b110*/  ISETP.LT.OR P0, PT, R5, 0x41, P2 ;  /* 0x000000410500780c */ /* 0x000fda0001701670 */
[----:B------:R1:W-:Y:S01]  /*b120*/  LDGSTS.E.BYPASS.LTC128B.128 [R0+0x5400], desc[UR36][R2.64+0x80], !P0 ;  /* 0x0540008002007fae */ /* 0x0003e2000c101d64 */
[----:B------:R-:W-:-:S13]  /*b130*/  ISETP.LT.OR P0, PT, R5, 0x41, P1 ;  /* 0x000000410500780c */ /* 0x000fda0000f01670 */
[----:B--23--:R1:W-:Y:S02]  /*b140*/  LDGSTS.E.BYPASS.LTC128B.128 [R0+0x8400], desc[UR36][R2.64+0x100], !P0 ;  /* 0x0840010002007fae */ /* 0x00c3e4000c101d64 */
.L_x_170:
[----:B01----:R-:W-:-:S05]  /*b150*/  IADD3 R2, P0, R14, R6, RZ ;  /* 0x000000060e027210 */ /* 0x003fca0007f1e0ff */
[----:B------:R-:W-:Y:S01]  /*b160*/  IMAD.X R3, RZ, RZ, R7, P0 ;  /* 0x000000ffff037224 */ /* 0x000fe200000e0607 */
[----:B------:R-:W-:-:S13]  /*b170*/  ISETP.LT.OR P0, PT, R5, 0x51, P3 ;  /* 0x000000510500780c */ /* 0x000fda0001f01670 */
[----:B------:R-:W-:Y:S01]  /*b180*/  @!PT LDS RZ, [RZ] ;  /* 0x00000000fffff984 */ /* 0x000fe20000000800 */
[----:B------:R-:W-:Y:S01]  /*b190*/  @!PT LDS RZ, [RZ] ;  /* 0x00000000fffff984 */ /* 0x000fe20000000800 */
[----:B------:R-:W-:Y:S01]  /*b1a0*/  @!PT LDS RZ, [RZ] ;  /* 0x00000000fffff984 */ /* 0x000fe20000000800 */
[----:B------:R0:W-:Y:S01]  /*b1b0*/  LDGSTS.E.BYPASS.LTC128B.128 [R0+0x2c00], desc[UR36][R2.64], !P0 ;  /* 0x02c0000002007fae */ /* 0x0001e2000c101d64 */
[----:B------:R-:W-:-:S13]  /*b1c0*/  ISETP.LT.OR P0, PT, R5, 0x51, P2 ;  /* 0x000000510500780c */ /* 0x000fda0001701670 */
[----:B------:R0:W-:Y:S01]  /*b1d0*/  LDGSTS.E.BYPASS.LTC128B.128 [R0+0x5c00], desc[UR36][R2.64+0x80], !P0 ;  /* 0x05c0008002007fae */ /* 0x0001e2000c101d64 */
[----:B------:R-:W-:-:S13]  /*b1e0*/  ISETP.LT.OR P0, PT, R5, 0x51, P1 ;  /* 0x000000510500780c */ /* 0x000fda0000f01670 */
[----:B------:R0:W-:Y:S01]  /*b1f0*/  LDGSTS.E.BYPASS.LTC128B.128 [R0+0x8c00], desc[UR36][R2.64+0x100], !P0 ;  /* 0x08c0010002007fae */ /* 0x0001e2000c101d64 */
[----:B------:R-:W-:Y:S01]  /*b200*/  PLOP3.LUT P0, PT, PT, PT, PT, 0x80, 0x0 ;  /* 0x000000000000781c */ /* 0x000fe20003f0f070 */
[----:B------:R-:W-:-:S12]  /*b210*/  NOP ;  /* 0x0000000000007918 */ /* 0x000fd80000000000 */
.L_x_73:
        /* <DEDUP_REMOVED lines=10> */
.L_x_74:
[----:B0-----:R-:W2:Y:S01]  /*b2c0*/  LDL.LU R2, [R1] ;  /* 0x0000000001027983 */ /* 0x001ea20000300800 */
[----:B------:R-:W-:Y:S01]  /*b2d0*/  VIADD R22, R22, 0x1 ;  /* 0x0000000116167836 */ /* 0x000fe20000000000 */
[----:B------:R-:W-:Y:S01]  /*b2e0*/  ULDC UR4, c[0x0][0xc34] ;  /* 0x00030d0000047ab9 */ /* 0x000fe20000000800 */
[----:B------:R-:W-:Y:S01]  /*b2f0*/  VIADD R36, R36, UR44 ;  /* 0x0000002c24247c36 */ /* 0x000fe20008000000 */
[----:B------:R0:W-:Y:S02]  /*b300*/  SYNCS.ARRIVE.TRANS64.A1T0 RZ, [R4+URZ+0x30850], RZ ;  /* 0x030850ff04ff79a7 */ /* 0x0001e4000810003f */
[----:B------:R-:W-:-:S04]  /*b310*/  ISETP.NE.AND P0, PT, R22, 0x2, PT ;  /* 0x000000021600780c */ /* 0x000fc80003f05270 */
[----:B------:R-:W-:Y:S02]  /*b320*/  SEL R22, R22, RZ, P0 ;  /* 0x000000ff16167207 */ /* 0x000fe40000000000 */
[----:B------:R-:W-:Y:S02]  /*b330*/  SEL R0, RZ, 0x1, P0 ;  /* 0x00000001ff007807 */ /* 0x000fe40000000000 */
[----:B------:R-:W-:Y:S02]  /*b340*/  ISETP.GE.AND P0, PT, R36, UR4, PT ;  /* 0x0000000424007c0c */ /* 0x000fe4000bf06270 */
[----:B------:R-:W-:Y:S02]  /*b350*/  LOP3.LUT R25, R25, R0, RZ, 0x3c, !PT ;  /* 0x0000000019197212 */ /* 0x000fe400078e3cff */
[----:B--2---:R-:W-:-:S05]  /*b360*/  IADD3 R2, R2, 0x1, RZ ;  /* 0x0000000102027810 */ /* 0x004fca0007ffe0ff */
[----:B------:R0:W-:Y:S04]  /*b370*/  STL [R1], R2 ;  /* 0x0000000201007387 */ /* 0x0001e80000100800 */
[----:B------:R-:W-:Y:S05]  /*b380*/  @!P0 BRA `(.L_x_75) ;  /* 0xffffffcc00c88947 */ /* 0x000fea000383ffff */
[----:B------:R-:W-:-:S07]  /*b390*/  LOP3.LUT R0, R2, 0x1, RZ, 0xc, !PT ;  /* 0x0000000102007812 */ /* 0x000fce00078e0cff */
.L_x_40:
[----:B------:R-:W1:Y:S01]  /*b3a0*/  S2R R3, SR_CgaCtaId ;  /* 0x0000000000037919 */ /* 0x000e620000008800 */
[----:B0-----:R-:W-:Y:S01]  /*b3b0*/  MOV R2, 0x400 ;  /* 0x0000040000027802 */ /* 0x001fe20000000f00 */
[----:B------:R-:W-:Y:S01]  /*b3c0*/  BSSY B0, `(.L_x_76) ;  /* 0x0000005000007945 */ /* 0x000fe20003800000 */
[----:B------:R-:W-:Y:S02]  /*b3d0*/  SHF.L.U32 R0, R0, 0x1f, RZ ;  /* 0x0000001f00007819 */ /* 0x000fe400000006ff */
[----:B-1----:R-:W-:-:S04]  /*b3e0*/  LEA R5, R3, R2, 0x18 ;  /* 0x0000000203057211 */ /* 0x002fc800078ec0ff */
[----:B------:R-:W0:Y:S02]  /*b3f0*/  SYNCS.PHASECHK.TRANS64.TRYWAIT P0, [R5+URZ+0x30820], R0 ;  /* 0x03082000050075a7 */ /* 0x000e24000800017f */
[----:B0-----:R-:W-:Y:S05]  /*b400*/  @!P0 BRA `(.L_x_77) ;  /* 0x0000003000488947 */ /* 0x001fea0003800000 */
.L_x_171:
[----:B------:R-:W-:Y:S05]  /*b410*/  BSYNC B0 ;  /* 0x0000000000007941 */ /* 0x000fea0003800000 */
.L_x_76:
[----:B------:R-:W-:-:S03]  /*b420*/  UMOV UR4, 0xffffffff ;  /* 0xffffffff00047882 */ /* 0x000fc60000000000 */
[----:B------:R-:W-:Y:S05]  /*b430*/  BRA.DIV UR4, `(.L_x_78) ;  /* 0x0000003204507947 */ /* 0x000fea000b800000 */
[----:B0-----:R-:W0:Y:S02]  /*b440*/  S2R R0, SR_TID.X ;  /* 0x0000000000007919 */ /* 0x001e240000002100 */
[----:B0-----:R-:W-:-:S04]  /*b450*/  SHF.R.U32.HI R0, RZ, 0x5, R0 ;  /* 0x00000005ff007819 */ /* 0x001fc80000011600 */
[----:B------:R-:W-:-:S05]  /*b460*/  LOP3.LUT R0, R0, 0x3, RZ, 0xc0, !PT ;  /* 0x0000000300007812 */ /* 0x000fca00078ec0ff */
[----:B------:R0:W1:Y:S02]  /*b470*/  SHFL.IDX PT, R14, R0, RZ, 0x1f ;  /* 0x00001fff000e7589 */ /* 0x00006400000e0000 */
.L_x_174:
[----:B-1----:R-:W-:Y:S01]  /*b480*/  ISETP.NE.AND P0, PT, R14, RZ, PT ;  /* 0x000000ff0e00720c */ /* 0x002fe20003f05270 */
[----:B------:R-:W-:-:S12]  /*b490*/  BSSY B0, `(.L_x_79) ;  /* 0x0000026000007945 */ /* 0x000fd80003800000 */
[----:B------:R-:W-:Y:S05]  /*b4a0*/  @P0 BRA `(.L_x_80) ;  /* 0x0000000000900947 */ /* 0x000fea0003800000 */
[----:B------:R-:W-:-:S03]  /*b4b0*/  UMOV UR4, 0xffffffff ;  /* 0xffffffff00047882 */ /* 0x000fc60000000000 */
[----:B------:R-:W-:Y:S05]  /*b4c0*/  BRA.DIV UR4, `(.L_x_81) ;  /* 0x0000003204607947 */ /* 0x000fea000b800000 */
[----:B------:R-:W-:-:S13]  /*b4d0*/  ELECT P6, URZ, PT ;  /* 0x00000000003f782f */ /* 0x000fda00038c0000 */
.L_x_177:
[----:B------:R-:W-:Y:S05]  /*b4e0*/  @!P6 BRA `(.L_x_80) ;  /* 0x000000000080e947 */ /* 0x000fea0003800000 */
[----:B0-----:R-:W2:Y:S02]  /*b4f0*/  LDL R0, [R1+0x4] ;  /* 0x0000040001007983 */ /* 0x001ea40000100800 */
[----:B--2---:R-:W-:-:S13]  /*b500*/  R2UR UR4, R0 ;  /* 0x00000000000472ca */ /* 0x004fda00000e0000 */
[----:B------:R-:W-:-:S06]  /*b510*/  ULOP3.LUT UR4, UR4, 0x2, URZ, 0xfc, !UPT ;  /* 0x0000000204047892 */ /* 0x000fcc000f8efc3f */
[----:B------:R-:W-:-:S05]  /*b520*/  IMAD.U32 R0, RZ, RZ, UR4 ;  /* 0x00000004ff007e24 */ /* 0x000fca000f8e00ff */
[----:B------:R-:W-:-:S13]  /*b530*/  ISETP.NE.AND P0, PT, R0, 0x3, PT ;  /* 0x000000030000780c */ /* 0x000fda0003f05270 */
[----:B------:R-:W-:Y:S05]  /*b540*/  @!P0 BRA `(.L_x_82) ;  /* 0x0000000000048947 */ /* 0x000fea0003800000 */
[----:B------:R-:W-:Y:S01]  /*b550*/  BPT.TRAP 0x1 ;  /* 0x000000040000795c */ /* 0x000fe20000300000 */
.L_x_82:
[C---:B------:R-:W-:Y:S01]  /*b560*/  IMAD R3, R22.reuse, 0x8, R5 ;  /* 0x0000000816037824 */ /* 0x040fe200078e0205 */
[----:B------:R-:W-:Y:S01]  /*b570*/  SHF.L.U32 R2, R25, 0x1f, RZ ;  /* 0x0000001f19027819 */ /* 0x000fe200000006ff */
[----:B------:R-:W-:-:S03]  /*b580*/  VIADD R22, R22, 0x1 ;  /* 0x0000000116167836 */ /* 0x000fc60000000000 */
[----:B------:R-:W0:Y:S02]  /*b590*/  SYNCS.PHASECHK.TRANS64.TRYWAIT P1, [R3+URZ+0x30840], R2 ;  /* 0x03084002030075a7 */ /* 0x000e24000802017f */
[----:B------:R-:W-:-:S04]  /*b5a0*/  ISETP.NE.AND P2, PT, R22, 0x2, PT ;  /* 0x000000021600780c */ /* 0x000fc80003f45270 */
[----:B------:R-:W-:Y:S01]  /*b5b0*/  SEL R0, RZ, 0x1, P2 ;  /* 0x00000001ff007807 */ /* 0x000fe20001000000 */
[----:B0-----:R-:W-:Y:S08]  /*b5c0*/  @!P1 BRA `(.L_x_83) ;  /* 0x0000003000409947 */ /* 0x001ff00003800000 */
.L_x_178:
[----:B------:R-:W-:Y:S02]  /*b5d0*/  SEL R22, R22, RZ, P2 ;  /* 0x000000ff16167207 */ /* 0x000fe40001000000 */
[----:B------:R-:W-:Y:S01]  /*b5e0*/  LOP3.LUT R0, R25, R0, RZ, 0x3c, !PT ;  /* 0x0000000019007212 */ /* 0x000fe200078e3cff */
[----:B------:R-:W-:Y:S06]  /*b5f0*/  @!P0 BRA `(.L_x_84) ;  /* 0x0000000000048947 */ /* 0x000fec0003800000 */
[----:B------:R-:W-:Y:S01]  /*b600*/  BPT.TRAP 0x1 ;  /* 0x000000040000795c */ /* 0x000fe20000300000 */
.L_x_84:
[----:B------:R-:W-:Y:S02]  /*b610*/  LEA R5, R22, R5, 0x3 ;  /* 0x0000000516057211 */ /* 0x000fe400078e18ff */
[----:B------:R-:W-:-:S04]  /*b620*/  SHF.L.U32 R0, R0, 0x1f, RZ ;  /* 0x0000001f00007819 */ /* 0x000fc800000006ff */
[----:B------:R-:W1:Y:S02]  /*b630*/  SYNCS.PHASECHK.TRANS64.TRYWAIT P1, [R5+URZ+0x30840], R0 ;  /* 0x03084000050075a7 */ /* 0x000e64000802017f */
[----:B-1----:R-:W-:Y:S05]  /*b640*/  @!P1 BRA `(.L_x_85) ;  /* 0x0000003000349947 */ /* 0x002fea0003800000 */
.L_x_179:
[----:B------:R-:W-:Y:S05]  /*b650*/  @!P0 BRA `(.L_x_86) ;  /* 0x0000000000048947 */ /* 0x000fea0003800000 */
[----:B------:R-:W-:Y:S01]  /*b660*/  BPT.TRAP 0x1 ;  /* 0x000000040000795c */ /* 0x000fe20000300000 */
.L_x_86:
[----:B------:R-:W2:Y:S02]  /*b670*/  SYNCS.PHASECHK.TRANS64.TRYWAIT P1, [R3+URZ+0x30860], R2 ;  /* 0x03086002030075a7 */ /* 0x000ea4000802017f */
[----:B--2---:R-:W-:Y:S05]  /*b680*/  @!P1 BRA `(.L_x_87) ;  /* 0x0000003000389947 */ /* 0x004fea0003800000 */
.L_x_180:
[----:B------:R-:W-:Y:S05]  /*b690*/  @!P0 BRA `(.L_x_88) ;  /* 0x0000000000048947 */ /* 0x000fea0003800000 */
[----:B------:R-:W-:Y:S01]  /*b6a0*/  BPT.TRAP 0x1 ;  /* 0x000000040000795c */ /* 0x000fe20000300000 */
.L_x_88:
[----:B---3--:R3:W4:Y:S02]  /*b6b0*/  SYNCS.PHASECHK.TRANS64.TRYWAIT P0, [R5+URZ+0x30860], R0 ;  /* 0x03086000050075a7 */ /* 0x008724000800017f */
[----:B----4-:R-:W-:Y:S05]  /*b6c0*/  @!P0 NANOSLEEP.SYNCS 0x989680 ;  /* 0x009896800000895d */ /* 0x010fea0003900000 */
[----:B------:R-:W4:Y:S02]  /*b6d0*/  @!P0 SYNCS.PHASECHK.TRANS64 P0, [R5+URZ+0x30860], R0 ;  /* 0x03086000050085a7 */ /* 0x000f24000800007f */
[----:B----4-:R-:W-:Y:S05]  /*b6e0*/  @!P0 BRA `(.L_x_88) ;  /* 0xfffffffc00f08947 */ /* 0x010fea000383ffff */
.L_x_80:
[----:B------:R-:W-:Y:S05]  /*b6f0*/  BSYNC B0 ;  /* 0x0000000000007941 */ /* 0x000fea0003800000 */
.L_x_79:
[----:B------:R-:W-:Y:S05]  /*b700*/  EXIT ;  /* 0x000000000000794d */ /* 0x000fea0003800000 */
.L_x_8:
[----:B0-----:R-:W-:-:S04]  /*b710*/  IMAD.U32 R3, RZ, RZ, UR43 ;  /* 0x0000002bff037e24 */ /* 0x001fc8000f8e00ff */
[----:B------:R0:W1:Y:S03]  /*b720*/  SYNCS.PHASECHK.TRANS64.TRYWAIT P1, [R3+URZ+0x30800], R0 ;  /* 0x03080000030075a7 */ /* 0x000066000802017f */
[----:B-1----:R-:W-:Y:S05]  /*b730*/  @!P1 NANOSLEEP.SYNCS 0x989680 ;  /* 0x009896800000995d */ /* 0x002fea0003900000 */
[----:B------:R-:W1:Y:S02]  /*b740*/  @!P1 SYNCS.PHASECHK.TRANS64 P1, [R3+URZ+0x30800], R0 ;  /* 0x03080000030095a7 */ /* 0x000e64000802007f */
[----:B-1----:R-:W-:Y:S05]  /*b750*/  @!P1 BRA `(.L_x_8) ;  /* 0xfffffffc00ec9947 */ /* 0x002fea000383ffff */
[----:B------:R-:W-:Y:S05]  /*b760*/  BRA `(.L_x_89) ;  /* 0xffffff58006c7947 */ /* 0x000fea000383ffff */
.L_x_12:
[----:B-1----:R1:W2:Y:S02]  /*b770*/  SYNCS.PHASECHK.TRANS64.TRYWAIT P1, [R2+URZ+0x30830], R3 ;  /* 0x03083003020075a7 */ /* 0x0022a4000802017f */
[----:B--2---:R-:W-:Y:S05]  /*b780*/  @!P1 NANOSLEEP.SYNCS 0x989680 ;  /* 0x009896800000995d */ /* 0x004fea0003900000 */
[----:B------:R-:W2:Y:S02]  /*b790*/  @!P1 SYNCS.PHASECHK.TRANS64 P1, [R2+URZ+0x30830], R3 ;  /* 0x03083003020095a7 */ /* 0x000ea4000802007f */
[----:B--2---:R-:W-:Y:S05]  /*b7a0*/  @!P1 BRA `(.L_x_12) ;  /* 0xfffffffc00f09947 */ /* 0x004fea000383ffff */
[----:B------:R-:W-:Y:S05]  /*b7b0*/  BRA `(.L_x_11) ;  /* 0xffffff58008c7947 */ /* 0x000fea000383ffff */
.L_x_18:
[----:B-1----:R-:W-:-:S04]  /*b7c0*/  IMAD.U32 R3, RZ, RZ, UR8 ;  /* 0x00000008ff037e24 */ /* 0x002fc8000f8e00ff */
[----:B------:R1:W2:Y:S03]  /*b7d0*/  SYNCS.PHASECHK.TRANS64.TRYWAIT P1, [R3+URZ+0x30830], R0 ;  /* 0x03083000030075a7 */ /* 0x0002a6000802017f */
[----:B--2---:R-:W-:Y:S05]  /*b7e0*/  @!P1 NANOSLEEP.SYNCS 0x989680 ;  /* 0x009896800000995d */ /* 0x004fea0003900000 */
[----:B------:R-:W2:Y:S02]  /*b7f0*/  @!P1 SYNCS.PHASECHK.TRANS64 P1, [R3+URZ+0x30830], R0 ;  /* 0x03083000030095a7 */ /* 0x000ea4000802007f */
[----:B--2---:R-:W-:Y:S05]  /*b800*/  @!P1 BRA `(.L_x_18) ;  /* 0xfffffffc00ec9947 */ /* 0x004fea000383ffff */
[----:B------:R-:W-:Y:S05]  /*b810*/  BRA `(.L_x_17) ;  /* 0xffffff7c008c7947 */ /* 0x000fea000383ffff */
.L_x_22:
[----:B-1----:R-:W-:-:S04]  /*b820*/  IMAD.U32 R3, RZ, RZ, UR9 ;  /* 0x00000009ff037e24 */ /* 0x002fc8000f8e00ff */
[----:B------:R1:W2:Y:S03]  /*b830*/  SYNCS.PHASECHK.TRANS64.TRYWAIT P1, [R3+URZ+0x30850], R0 ;  /* 0x03085000030075a7 */ /* 0x0002a6000802017f */
[----:B--2---:R-:W-:Y:S05]  /*b840*/  @!P1 NANOSLEEP.SYNCS 0x989680 ;  /* 0x009896800000995d */ /* 0x004fea0003900000 */
[----:B------:R-:W2:Y:S02]  /*b850*/  @!P1 SYNCS.PHASECHK.TRANS64 P1, [R3+URZ+0x30850], R0 ;  /* 0x03085000030095a7 */ /* 0x000ea4000802007f */
[----:B--2---:R-:W-:Y:S05]  /*b860*/  @!P1 BRA `(.L_x_22) ;  /* 0xfffffffc00ec9947 */ /* 0x004fea000383ffff */
[----:B------:R-:W-:Y:S05]  /*b870*/  BRA `(.L_x_21) ;  /* 0xffffff8800447947 */ /* 0x000fea000383ffff */
.L_x_29:
[----:B-1----:R-:W-:-:S04]  /*b880*/  MOV R7, UR10 ;  /* 0x0000000a00077c02 */ /* 0x002fc80008000f00 */
[----:B------:R1:W2:Y:S03]  /*b890*/  SYNCS.PHASECHK.TRANS64.TRYWAIT P1, [R7+URZ+0x30850], R2 ;  /* 0x03085002070075a7 */ /* 0x0002a6000802017f */
[----:B--2---:R-:W-:Y:S05]  /*b8a0*/  @!P1 NANOSLEEP.SYNCS 0x989680 ;  /* 0x009896800000995d */ /* 0x004fea0003900000 */
[----:B------:R-:W2:Y:S02]  /*b8b0*/  @!P1 SYNCS.PHASECHK.TRANS64 P1, [R7+URZ+0x30850], R2 ;  /* 0x03085002070095a7 */ /* 0x000ea4000802007f */
[----:B--2---:R-:W-:Y:S05]  /*b8c0*/  @!P1 BRA `(.L_x_29) ;  /* 0xfffffffc00ec9947 */ /* 0x004fea000383ffff */
[----:B------:R-:W-:Y:S05]  /*b8d0*/  BRA `(.L_x_28) ;  /* 0xffffffa0005c7947 */ /* 0x000fea000383ffff */
.L_x_44:
[----:B------:R-:W0:Y:S01]  /*b8e0*/  S2R R17, SR_TID.X ;  /* 0x0000000000117919 */ /* 0x000e220000002100 */
[----:B------:R-:W-:Y:S01]  /*b8f0*/  BSSY B0, `(.L_x_90) ;  /* 0x000000a000007945 */ /* 0x000fe20003800000 */
[----:B------:R-:W-:Y:S01]  /*b900*/  IMAD.MOV.U32 R12, RZ, RZ, RZ ;  /* 0x000000ffff0c7224 */ /* 0x000fe200078e00ff */
[----:B------:R-:W-:Y:S01]  /*b910*/  MOV R15, 0xffffffff ;  /* 0xffffffff000f7802 */ /* 0x000fe20000000f00 */
[----:B------:R-:W-:Y:S01]  /*b920*/  IMAD.MOV.U32 R11, RZ, RZ, 0x1f ;  /* 0x0000001fff0b7424 */ /* 0x000fe200078e00ff */
[----:B0-----:R-:W-:-:S04]  /*b930*/  SHF.R.U32.HI R17, RZ, 0x5, R17 ;  /* 0x00000005ff117819 */ /* 0x001fc80000011611 */
[----:B------:R-:W-:-:S05]  /*b940*/  LOP3.LUT R17, R17, 0x3, RZ, 0xc0, !PT ;  /* 0x0000000311117812 */ /* 0x000fca00078ec0ff */
[----:B------:R-:W-:-:S07]  /*b950*/  IMAD.MOV.U32 R13, RZ, RZ, R17 ;  /* 0x000000ffff0d7224 */ /* 0x000fce00078e0011 */
[----:B-1---5:R-:W-:Y:S05]  /*b960*/  WARPSYNC.COLLECTIVE R15, `(.L_x_91) ;  /* 0x000000000f087348 */ /* 0x022fea0003c00000 */
[----:B------:R0:W2:Y:S02]  /*b970*/  SHFL.IDX P6, R14, R13, R12, R11 ;  /* 0x0000000c0d0e7389 */ /* 0x0000a400000c000b */
[----:B012--5:R-:W-:Y:S01]  /*b980*/  ENDCOLLECTIVE ;  /* 0x000000000000791b */ /* 0x027fe20003800000 */
.L_x_91:
[----:B------:R-:W-:Y:S05]  /*b990*/  BSYNC B0 ;  /* 0x0000000000007941 */ /* 0x000fea0003800000 */
.L_x_90:
[----:B------:R-:W-:Y:S05]  /*b9a0*/  BRA `(.L_x_92) ;  /* 0xffffffcc00a47947 */ /* 0x000fea000383ffff */
.L_x_47:
[----:B0-----:R0:W1:Y:S02]  /*b9b0*/  SYNCS.PHASECHK.TRANS64.TRYWAIT P0, [R0+URZ+0x30840], R3 ;  /* 0x03084003000075a7 */ /* 0x001064000800017f */
[----:B-1----:R-:W-:Y:S05]  /*b9c0*/  @!P0 NANOSLEEP.SYNCS 0x989680 ;  /* 0x009896800000895d */ /* 0x002fea0003900000 */
[----:B------:R-:W1:Y:S02]  /*b9d0*/  @!P0 SYNCS.PHASECHK.TRANS64 P0, [R0+URZ+0x30840], R3 ;  /* 0x03084003000085a7 */ /* 0x000e64000800007f */
[----:B-1----:R-:W-:Y:S05]  /*b9e0*/  @!P0 BRA `(.L_x_47) ;  /* 0xfffffffc00f08947 */ /* 0x002fea000383ffff */
[----:B------:R-:W-:Y:S05]  /*b9f0*/  BRA `(.L_x_93) ;  /* 0xffffffd0007c7947 */ /* 0x000fea000383ffff */
.L_x_48:
[----:B------:R-:W-:Y:S01]  /*ba00*/  BSSY B0, `(.L_x_94) ;  /* 0x0000008000007945 */ /* 0x000fe20003800000 */
[----:B------:R-:W-:Y:S01]  /*ba10*/  IMAD.MOV.U32 R13, RZ, RZ, R6 ;  /* 0x000000ffff0d7224 */ /* 0x000fe200078e0006 */
[----:B------:R-:W-:Y:S01]  /*ba20*/  MOV R15, 0xffffffff ;  /* 0xffffffff000f7802 */ /* 0x000fe20000000f00 */
[----:B------:R-:W-:Y:S02]  /*ba30*/  IMAD.MOV.U32 R12, RZ, RZ, RZ ;  /* 0x000000ffff0c7224 */ /* 0x000fe400078e00ff */
[----:B------:R-:W-:-:S07]  /*ba40*/  IMAD.MOV.U32 R11, RZ, RZ, 0x181f ;  /* 0x0000181fff0b7424 */ /* 0x000fce00078e00ff */
[----:B------:R-:W-:Y:S05]  /*ba50*/  WARPSYNC.COLLECTIVE R15, `(.L_x_95) ;  /* 0x000000000f087348 */ /* 0x000fea0003c00000 */
[----:B------:R0:W1:Y:S02]  /*ba60*/  SHFL.IDX P6, R14, R13, R12, R11 ;  /* 0x0000000c0d0e7389 */ /* 0x00006400000c000b */
[----:B01----:R-:W-:Y:S01]  /*ba70*/  ENDCOLLECTIVE ;  /* 0x000000000000791b */ /* 0x003fe20003800000 */
.L_x_95:
[----:B------:R-:W-:Y:S05]  /*ba80*/  BSYNC B0 ;  /* 0x0000000000007941 */ /* 0x000fea0003800000 */
.L_x_94:
[----:B------:R-:W-:Y:S01]  /*ba90*/  IMAD.MOV.U32 R13, RZ, RZ, R4 ;  /* 0x000000ffff0d7224 */ /* 0x000fe200078e0004 */
[----:B------:R-:W-:Y:S01]  /*baa0*/  MOV R11, 0x181f ;  /* 0x0000181f000b7802 */ /* 0x000fe20000000f00 */
[----:B------:R-:W-:Y:S01]  /*bab0*/  IMAD.MOV.U32 R12, RZ, RZ, RZ ;  /* 0x000000ffff0c7224 */ /* 0x000fe200078e00ff */
[----:B------:R-:W-:Y:S01]  /*bac0*/  ISETP.GE.AND P0, PT, R33, 0x1, PT ;  /* 0x000000012100780c */ /* 0x000fe20003f06270 */
[----:B------:R-:W-:Y:S02]  /*bad0*/  IMAD.MOV.U32 R15, RZ, RZ, -0x1 ;  /* 0xffffffffff0f7424 */ /* 0x000fe400078e00ff */
[----:B------:R-:W-:-:S10]  /*bae0*/  IMAD.MOV.U32 R2, RZ, RZ, R14 ;  /* 0x000000ffff027224 */ /* 0x000fd400078e000e */
[----:B------:R-:W-:Y:S05]  /*baf0*/  WARPSYNC.COLLECTIVE R15, `(.L_x_96) ;  /* 0x000000000f087348 */ /* 0x000fea0003c00000 */
[----:B------:R0:W1:Y:S02]  /*bb00*/  SHFL.IDX P6, R14, R13, R12, R11 ;  /* 0x0000000c0d0e7389 */ /* 0x00006400000c000b */
[----:B01----:R-:W-:Y:S01]  /*bb10*/  ENDCOLLECTIVE ;  /* 0x000000000000791b */ /* 0x003fe20003800000 */
.L_x_96:
[----:B------:R-:W-:Y:S02]  /*bb20*/  @P0 LEA R7, R5, UR39, 0x1 ;  /* 0x0000002705070c11 */ /* 0x000fe4000f8e08ff */
[----:B------:R-:W-:Y:S01]  /*bb30*/  MOV R13, R6 ;  /* 0x00000006000d7202 */ /* 0x000fe20000000f00 */
[----:B------:R-:W-:Y:S01]  /*bb40*/  IMAD.MOV.U32 R12, RZ, RZ, 0x1 ;  /* 0x00000001ff0c7424 */ /* 0x000fe200078e00ff */
[----:B------:R-:W-:-:S05]  /*bb50*/  @P0 LEA R14, P1, R37, R14, 0x1 ;  /* 0x0000000e250e0211 */ /* 0x000fca00078208ff */
[----:B------:R-:W-:Y:S02]  /*bb60*/  @P0 IMAD.X R3, RZ, RZ, R2, P1 ;  /* 0x000000ffff030224 */ /* 0x000fe400008e0602 */
[----:B------:R-:W-:-:S07]  /*bb70*/  @P0 IMAD.MOV.U32 R2, RZ, RZ, R14 ;  /* 0x000000ffff020224 */ /* 0x000fce00078e000e */
[----:B------:R-:W-:Y:S05]  /*bb80*/  WARPSYNC.COLLECTIVE R15, `(.L_x_97) ;  /* 0x000000000f087348 */ /* 0x000fea0003c00000 */
[----:B------:R0:W1:Y:S02]  /*bb90*/  SHFL.IDX P6, R14, R13, R12, R11 ;  /* 0x0000000c0d0e7389 */ /* 0x00006400000c000b */
[----:B01----:R-:W-:Y:S01]  /*bba0*/  ENDCOLLECTIVE ;  /* 0x000000000000791b */ /* 0x003fe20003800000 */
.L_x_97:
[----:B------:R-:W-:Y:S01]  /*bbb0*/  @!PT LDS RZ, [RZ] ;  /* 0x00000000fffff984 */ /* 0x000fe20000000800 */
[----:B------:R-:W-:Y:S01]  /*bbc0*/  @!PT LDS RZ, [RZ] ;  /* 0x00000000fffff984 */ /* 0x000fe20000000800 */
[----:B------:R-:W-:Y:S01]  /*bbd0*/  @!PT LDS RZ, [RZ] ;  /* 0x00000000fffff984 */ /* 0x000fe20000000800 */
[----:B------:R0:W-:Y:S04]  /*bbe0*/  @P0 LDGSTS.E.BYPASS.LTC128B.128 [R7+0x1e400], desc[UR36][R2.64], !P4 ;  /* 0x1e40000002070fae */ /* 0x0001e8000e101d64 */
[----:B------:R0:W-:Y:S04]  /*bbf0*/  @P0 LDGSTS.E.BYPASS.LTC128B.128 [R7+0x21400], desc[UR36][R2.64+0x80], !P3 ;  /* 0x2140008002070fae */ /* 0x0001e8000d901d64 */
[----:B------:R0:W-:Y:S01]  /*bc00*/  @P0 LDGSTS.E.BYPASS.LTC128B.128 [R7+0x24400], desc[UR36][R2.64+0x100], !P2 ;  /* 0x2440010002070fae */ /* 0x0001e2000d101d64 */
[----:B------:R-:W-:Y:S01]  /*bc10*/  ISETP.GE.AND P0, PT, R33, 0x11, PT ;  /* 0x000000112100780c */ /* 0x000fe20003f06270 */
[----:B------:R-:W-:-:S02]  /*bc20*/  IMAD.MOV.U32 R13, RZ, RZ, R4 ;  /* 0x000000ffff0d7224 */ /* 0x000fc400078e0004 */
[----:B------:R-:W-:-:S10]  /*bc30*/  IMAD.MOV.U32 R8, RZ, RZ, R14 ;  /* 0x000000ffff087224 */ /* 0x000fd400078e000e */
[----:B0-----:R-:W-:Y:S05]  /*bc40*/  WARPSYNC.COLLECTIVE R15, `(.L_x_98) ;  /* 0x000000000f087348 */ /* 0x001fea0003c00000 */
[----:B------:R1:W2:Y:S02]  /*bc50*/  SHFL.IDX P6, R14, R13, R12, R11 ;  /* 0x0000000c0d0e7389 */ /* 0x0002a400000c000b */
[----:B012---:R-:W-:Y:S01]  /*bc60*/  ENDCOLLECTIVE ;  /* 0x000000000000791b */ /* 0x007fe20003800000 */
.L_x_98:
[----:B------:R-:W-:Y:S01]  /*bc70*/  @P0 LEA R21, R5, UR39, 0x1 ;  /* 0x0000002705150c11 */ /* 0x000fe2000f8e08ff */
[----:B------:R-:W-:Y:S01]  /*bc80*/  IMAD.MOV.U32 R13, RZ, RZ, R6 ;  /* 0x000000ffff0d7224 */ /* 0x000fe200078e0006 */
[----:B------:R-:W-:Y:S02]  /*bc90*/  MOV R12, 0x2 ;  /* 0x00000002000c7802 */ /* 0x000fe40000000f00 */
[----:B------:R-:W-:-:S04]  /*bca0*/  @P0 LEA R14, P1, R37, R14, 0x1 ;  /* 0x0000000e250e0211 */ /* 0x000fc800078208ff */
[----:B------:R-:W-:Y:S01]  /*bcb0*/  @P0 IADD3.X R9, RZ, R8, RZ, P1, !PT ;  /* 0x00000008ff090210 */ /* 0x000fe20000ffe4ff */
[----:B------:R-:W-:-:S08]  /*bcc0*/  @P0 IMAD.MOV.U32 R2, RZ, RZ, R14 ;  /* 0x000000ffff020224 */ /* 0x000fd000078e000e */
[----:B------:R-:W-:Y:S05]  /*bcd0*/  WARPSYNC.COLLECTIVE R15, `(.L_x_99) ;  /* 0x000000000f087348 */ /* 0x000fea0003c00000 */
[----:B------:R0:W1:Y:S02]  /*bce0*/  SHFL.IDX P6, R14, R13, R12, R11 ;  /* 0x0000000c0d0e7389 */ /* 0x00006400000c000b */
[----:B01----:R-:W-:Y:S01]  /*bcf0*/  ENDCOLLECTIVE ;  /* 0x000000000000791b */ /* 0x003fe20003800000 */
.L_x_99:
[----:B------:R-:W-:-:S05]  /*bd00*/  @P0 IMAD.MOV.U32 R3, RZ, RZ, R9 ;  /* 0x000000ffff030224 */ /* 0x000fca00078e0009 */
[----:B------:R-:W-:Y:S01]  /*bd10*/  @!PT LDS RZ, [RZ] ;  /* 0x00000000fffff984 */ /* 0x000fe20000000800 */
[----:B------:R-:W-:Y:S01]  /*bd20*/  @!PT LDS RZ, [RZ] ;  /* 0x00000000fffff984 */ /* 0x000fe20000000800 */
[----:B------:R-:W-:Y:S01]  /*bd30*/  @!PT LDS RZ, [RZ] ;  /* 0x00000000fffff984 */ /* 0x000fe20000000800 */
[----:B------:R0:W-:Y:S04]  /*bd40*/  @P0 LDGSTS.E.BYPASS.LTC128B.128 [R21+0x1ec00], desc[UR36][R2.64], !P4 ;  /* 0x1ec0000002150fae */ /* 0x0001e8000e101d64 */
[----:B------:R0:W-:Y:S01]  /*bd50*/  @P0 LDGSTS.E.BYPASS.LTC128B.128 [R21+0x21c00], desc[UR36][R2.64+0x80], !P3 ;  /* 0x21c0008002150fae */ /* 0x0001e2000d901d64 */
[----:B------:R-:W-:-:S03]  /*bd60*/  IMAD.MOV.U32 R13, RZ, RZ, R4 ;  /* 0x000000ffff0d7224 */ /* 0x000fc600078e0004 */
[----:B------:R0:W-:Y:S01]  /*bd70*/  @P0 LDGSTS.E.BYPASS.LTC128B.128 [R21+0x24c00], desc[UR36][R2.64+0x100], !P2 ;  /* 0x24c0010002150fae */ /* 0x0001e2000d101d64 */
[----:B------:R-:W-:Y:S01]  /*bd80*/  ISETP.GE.AND P0, PT, R33, 0x21, PT ;  /* 0x000000212100780c */ /* 0x000fe20003f06270 */
[----:B------:R-:W-:-:S12]  /*bd90*/  IMAD.MOV.U32 R7, RZ, RZ, R14 ;  /* 0x000000ffff077224 */ /* 0x000fd800078e000e */
[----:B0-----:R-:W-:Y:S05]  /*bda0*/  WARPSYNC.COLLECTIVE R15, `(.L_x_100) ;  /* 0x000000000f087348 */ /* 0x001fea0003c00000 */
[----:B------:R1:W2:Y:S02]  /*bdb0*/  SHFL.IDX P6, R14, R13, R12, R11 ;  /* 0x0000000c0d0e7389 */ /* 0x0002a400000c000b */
[----:B012---:R-:W-:Y:S01]  /*bdc0*/  ENDCOLLECTIVE ;  /* 0x000000000000791b */ /* 0x007fe20003800000 */
.L_x_100:
[----:B------:R-:W-:Y:S01]  /*bdd0*/  @P0 LEA R9, R5, UR39, 0x1 ;  /* 0x0000002705090c11 */ /* 0x000fe2000f8e08ff */
[----:B------:R-:W-:Y:S02]  /*bde0*/  IMAD.MOV.U32 R13, RZ, RZ, R6 ;  /* 0x000000ffff0d7224 */ /* 0x000fe400078e0006 */
[----:B------:R-:W-:Y:S01]  /*bdf0*/  IMAD.MOV.U32 R12, RZ, RZ, 0x3 ;  /* 0x00000003ff0c7424 */ /* 0x000fe200078e00ff */
[----:B------:R-:W-:-:S04]  /*be00*/  @P0 LEA R14, P1, R37, R14, 0x1 ;  /* 0x0000000e250e0211 */ /* 0x000fc800078208ff */
[----:B------:R-:W-:Y:S01]  /*be10*/  @P0 MOV R2, R14 ;  /* 0x0000000e00020202 */ /* 0x000fe20000000f00 */
[----:B------:R-:W-:-:S08]  /*be20*/  @P0 IMAD.X R7, RZ, RZ, R7, P1 ;  /* 0x000000ffff070224 */ /* 0x000fd000008e0607 */
[----:B------:R-:W-:Y:S05]  /*be30*/  WARPSYNC.COLLECTIVE R15, `(.L_x_101) ;  /* 0x000000000f087348 */ /* 0x000fea0003c00000 */
[----:B------:R0:W1:Y:S02]  /*be40*/  SHFL.IDX P6, R14, R13, R12, R11 ;  /* 0x0000000c0d0e7389 */ /* 0x00006400000c000b */
[----:B01----:R-:W-:Y:S01]  /*be50*/  ENDCOLLECTIVE ;  /* 0x000000000000791b */ /* 0x003fe20003800000 */
.L_x_101:
        /* <DEDUP_REMOVED lines=8> */
[----:B------:R-:W-:Y:S02]  /*bee0*/  ISETP.GE.AND P0, PT, R33, 0x31, PT ;  /* 0x000000312100780c */ /* 0x000fe40003f06270 */
[----:B------:R-:W-:-:S11]  /*bef0*/  MOV R7, R14 ;  /* 0x0000000e00077202 */ /* 0x000fd60000000f00 */
[----:B0-----:R-:W-:Y:S05]  /*bf00*/  WARPSYNC.COLLECTIVE R15, `(.L_x_102) ;  /* 0x000000000f087348 */ /* 0x001fea0003c00000 */
[----:B------:R1:W2:Y:S02]  /*bf10*/  SHFL.IDX P6, R14, R13, R12, R11 ;  /* 0x0000000c0d0e7389 */ /* 0x0002a400000c000b */
[----:B012---:R-:W-:Y:S01]  /*bf20*/  ENDCOLLECTIVE ;  /* 0x000000000000791b */ /* 0x007fe20003800000 */
.L_x_102:
[----:B------:R-:W-:Y:S01]  /*bf30*/  @P0 LEA R21, R5, UR39, 0x1 ;  /* 0x0000002705150c11 */ /* 0x000fe2000f8e08ff */
[----:B------:R-:W-:Y:S02]  /*bf40*/  IMAD.MOV.U32 R13, RZ, RZ, R6 ;  /* 0x000000ffff0d7224 */ /* 0x000fe400078e0006 */
[----:B------:R-:W-:Y:S01]  /*bf50*/  IMAD.MOV.U32 R12, RZ, RZ, 0x4 ;  /* 0x00000004ff0c7424 */ /* 0x000fe200078e00ff */
[----:B------:R-:W-:-:S05]  /*bf60*/  @P0 LEA R14, P1, R37, R14, 0x1 ;  /* 0x0000000e250e0211 */ /* 0x000fca00078208ff */
[----:B------:R-:W-:-:S08]  /*bf70*/  @P0 IMAD.MOV.U32 R2, RZ, RZ, R14 ;  /* 0x000000ffff020224 */ /* 0x000fd000078e000e */
[----:B------:R-:W-:Y:S05]  /*bf80*/  WARPSYNC.COLLECTIVE R15, `(.L_x_103) ;  /* 0x000000000f087348 */ /* 0x000fea0003c00000 */
[----:B------:R0:W1:Y:S02]  /*bf90*/  SHFL.IDX P6, R14, R13, R12, R11 ;  /* 0x0000000c0d0e7389 */ /* 0x00006400000c000b */
[----:B01----:R-:W-:Y:S01]  /*bfa0*/  ENDCOLLECTIVE ;  /* 0x000000000000791b */ /* 0x003fe20003800000 */
.L_x_103:
[----:B------:R-:W-:-:S05]  /*bfb0*/  @P0 IMAD.X R7, RZ, RZ, R7, P1 ;  /* 0x000000ffff070224 */ /* 0x000fca00008e0607 */
[----:B------:R-:W-:-:S05]  /*bfc0*/  @P0 MOV R3, R7 ;  /* 0x0000000700030202 */ /* 0x000fca0000000f00 */
[----:B------:R-:W-:Y:S01]  /*bfd0*/  @!PT LDS RZ, [RZ] ;  /* 0x00000000fffff984 */ /* 0x000fe20000000800 */
[----:B------:R-:W-:Y:S01]  /*bfe0*/  @!PT LDS RZ, [RZ] ;  /* 0x00000000fffff984 */ /* 0x000fe20000000800 */
[----:B------:R-:W-:Y:S01]  /*bff0*/  @!PT LDS RZ, [RZ] ;  /* 0x00000000fffff984 */ /* 0x000fe20000000800 */
[----:B------:R0:W-:Y:S01]  /*c000*/  @P0 LDGSTS.E.BYPASS.LTC128B.128 [R21+0x1fc00], desc[UR36][R2.64], !P4 ;  /* 0x1fc0000002150fae */ /* 0x0001e2000e101d64 */
[----:B------:R-:W-:-:S03]  /*c010*/  MOV R13, R4 ;  /* 0x00000004000d7202 */ /* 0x000fc60000000f00 */
[----:B------:R0:W-:Y:S04]  /*c020*/  @P0 LDGSTS.E.BYPASS.LTC128B.128 [R21+0x22c00], desc[UR36][R2.64+0x80], !P3 ;  /* 0x22c0008002150fae */ /* 0x0001e8000d901d64 */
[----:B------:R0:W-:Y:S01]  /*c030*/  @P0 LDGSTS.E.BYPASS.LTC128B.128 [R21+0x25c00], desc[UR36][R2.64+0x100], !P2 ;  /* 0x25c0010002150fae */ /* 0x0001e2000d101d64 */
[----:B------:R-:W-:Y:S01]  /*c040*/  ISETP.GE.AND P0, PT, R33, 0x41, PT ;  /* 0x000000412100780c */ /* 0x000fe20003f06270 */
[----:B------:R-:W-:-:S12]  /*c050*/  IMAD.MOV.U32 R7, RZ, RZ, R14 ;  /* 0x000000ffff077224 */ /* 0x000fd800078e000e */
[----:B0-----:R-:W-:Y:S05]  /*c060*/  WARPSYNC.COLLECTIVE R15, `(.L_x_104) ;  /* 0x000000000f087348 */ /* 0x001fea0003c00000 */
[----:B------:R1:W2:Y:S02]  /*c070*/  SHFL.IDX P6, R14, R13, R12, R11 ;  /* 0x0000000c0d0e7389 */ /* 0x0002a400000c000b */
[----:B012---:R-:W-:Y:S01]  /*c080*/  ENDCOLLECTIVE ;  /* 0x000000000000791b */ /* 0x007fe20003800000 */
.L_x_104:
[----:B------:R-:W-:Y:S02]  /*c090*/  @P0 LEA R9, R5, UR39, 0x1 ;  /* 0x0000002705090c11 */ /* 0x000fe4000f8e08ff */
[----:B------:R-:W-:Y:S01]  /*c0a0*/  MOV R13, R6 ;  /* 0x00000006000d7202 */ /* 0x000fe20000000f00 */
[----:B------:R-:W-:Y:S01]  /*c0b0*/  IMAD.MOV.U32 R12, RZ, RZ, 0x5 ;  /* 0x00000005ff0c7424 */ /* 0x000fe200078e00ff */
[----:B------:R-:W-:-:S05]  /*c0c0*/  @P0 LEA R14, P1, R37, R14, 0x1 ;  /* 0x0000000e250e0211 */ /* 0x000fca00078208ff */
[----:B------:R-:W-:-:S08]  /*c0d0*/  @P0 IMAD.MOV.U32 R2, RZ, RZ, R14 ;  /* 0x000000ffff020224 */ /* 0x000fd000078e000e */
[----:B------:R-:W-:Y:S05]  /*c0e0*/  WARPSYNC.COLLECTIVE R15, `(.L_x_105) ;  /* 0x000000000f087348 */ /* 0x000fea0003c00000 */
[----:B------:R0:W1:Y:S02]  /*c0f0*/  SHFL.IDX P6, R14, R13, R12, R11 ;  /* 0x0000000c0d0e7389 */ /* 0x00006400000c000b */
[----:B01----:R-:W-:Y:S01]  /*c100*/  ENDCOLLECTIVE ;  /* 0x000000000000791b */ /* 0x003fe20003800000 */
.L_x_105:
[----:B------:R-:W-:-:S04]  /*c110*/  @P0 IMAD.X R7, RZ, RZ, R7, P1 ;  /* 0x000000ffff070224 */ /* 0x000fc800008e0607 */
[----:B------:R-:W-:-:S05]  /*c120*/  @P0 IMAD.MOV.U32 R3, RZ, RZ, R7 ;  /* 0x000000ffff030224 */ /* 0x000fca00078e0007 */
[----:B------:R-:W-:Y:S01]  /*c130*/  @!PT LDS RZ, [RZ] ;  /* 0x00000000fffff984 */ /* 0x000fe20000000800 */
[----:B------:R-:W-:Y:S01]  /*c140*/  @!PT LDS RZ, [RZ] ;  /* 0x00000000fffff984 */ /* 0x000fe20000000800 */
[----:B------:R-:W-:Y:S01]  /*c150*/  @!PT LDS RZ, [RZ] ;  /* 0x00000000fffff984 */ /* 0x000fe20000000800 */
[----:B------:R0:W-:Y:S01]  /*c160*/  @P0 LDGSTS.E.BYPASS.LTC128B.128 [R9+0x20400], desc[UR36][R2.64], !P4 ;  /* 0x2040000002090fae */ /* 0x0001e2000e101d64 */
[----:B------:R-:W-:-:S03]  /*c170*/  IMAD.MOV.U32 R13, RZ, RZ, R4 ;  /* 0x000000ffff0d7224 */ /* 0x000fc600078e0004 */
[----:B------:R0:W-:Y:S04]  /*c180*/  @P0 LDGSTS.E.BYPASS.LTC128B.128 [R9+0x23400], desc[UR36][R2.64+0x80], !P3 ;  /* 0x2340008002090fae */ /* 0x0001e8000d901d64 */
[----:B------:R0:W-:Y:S01]  /*c190*/  @P0 LDGSTS.E.BYPASS.LTC128B.128 [R9+0x26400], desc[UR36][R2.64+0x100], !P2 ;  /* 0x2640010002090fae */ /* 0x0001e2000d101d64 */
[----:B------:R-:W-:-:S07]  /*c1a0*/  IMAD.MOV.U32 R7, RZ, RZ, R14 ;  /* 0x000000ffff077224 */ /* 0x000fce00078e000e */
[----:B0-----:R-:W-:Y:S05]  /*c1b0*/  WARPSYNC.COLLECTIVE R15, `(.L_x_106) ;  /* 0x000000000f087348 */ /* 0x001fea0003c00000 */
[----:B------:R1:W2:Y:S02]  /*c1c0*/  SHFL.IDX P6, R14, R13, R12, R11 ;  /* 0x0000000c0d0e7389 */ /* 0x0002a400000c000b */
[----:B012---:R-:W-:Y:S01]  /*c1d0*/  ENDCOLLECTIVE ;  /* 0x000000000000791b */ /* 0x007fe20003800000 */
.L_x_106:
[----:B------:R-:W-:Y:S05]  /*c1e0*/  BRA `(.L_x_107) ;  /* 0xffffffcc00c47947 */ /* 0x000fea000383ffff */
.L_x_52:
[----:B------:R-:W-:Y:S01]  /*c1f0*/  MOV R13, R5 ;  /* 0x00000005000d7202 */ /* 0x000fe20000000f00 */
[----:B------:R-:W-:Y:S02]  /*c200*/  IMAD.MOV.U32 R12, RZ, RZ, RZ ;  /* 0x000000ffff0c7224 */ /* 0x000fe400078e00ff */
[----:B------:R-:W-:Y:S02]  /*c210*/  IMAD.MOV.U32 R11, RZ, RZ, 0x181f ;  /* 0x0000181fff0b7424 */ /* 0x000fe400078e00ff */
[----:B------:R-:W-:Y:S02]  /*c220*/  IMAD.MOV.U32 R15, RZ, RZ, -0x1 ;  /* 0xffffffffff0f7424 */ /* 0x000fe400078e00ff */
[----:B------:R-:W-:-:S07]  /*c230*/  IMAD.IADD R4, R34, 0x1, R4 ;  /* 0x0000000122047824 */ /* 0x000fce00078e0204 */
[----:B------:R-:W-:Y:S05]  /*c240*/  WARPSYNC.COLLECTIVE R15, `(.L_x_108) ;  /* 0x000000000f087348 */ /* 0x000fea0003c00000 */
[----:B------:R0:W1:Y:S02]  /*c250*/  SHFL.IDX P6, R14, R13, R12, R11 ;  /* 0x0000000c0d0e7389 */ /* 0x00006400000c000b */
[----:B01----:R-:W-:Y:S01]  /*c260*/  ENDCOLLECTIVE ;  /* 0x000000000000791b */ /* 0x003fe20003800000 */
.L_x_108:
[C---:B------:R-:W-:Y:S01]  /*c270*/  VIADD R6, R4.reuse, 0x10 ;  /* 0x0000001004067836 */ /* 0x040fe20000000000 */
[----:B------:R-:W-:Y:S01]  /*c280*/  ISETP.GE.AND P0, PT, R4, UR40, PT ;  /* 0x0000002804007c0c */ /* 0x000fe2000bf06270 */
[----:B------:R-:W-:Y:S01]  /*c290*/  IMAD.MOV.U32 R13, RZ, RZ, R0 ;  /* 0x000000ffff0d7224 */ /* 0x000fe200078e0000 */
[----:B------:R-:W-:-:S11]  /*c2a0*/  MOV R2, R14 ;  /* 0x0000000e00027202 */ /* 0x000fd60000000f00 */
[----:B------:R-:W-:Y:S05]  /*c2b0*/  WARPSYNC.COLLECTIVE R15, `(.L_x_109) ;  /* 0x000000000f087348 */ /* 0x000fea0003c00000 */
[----:B------:R0:W1:Y:S02]  /*c2c0*/  SHFL.IDX P6, R14, R13, R12, R11 ;  /* 0x0000000c0d0e7389 */ /* 0x00006400000c000b */
[----:B01----:R-:W-:Y:S01]  /*c2d0*/  ENDCOLLECTIVE ;  /* 0x000000000000791b */ /* 0x003fe20003800000 */
.L_x_109:
[----:B------:R-:W-:Y:S02]  /*c2e0*/  IMAD.MOV.U32 R13, RZ, RZ, R5 ;  /* 0x000000ffff0d7224 */ /* 0x000fe400078e0005 */
[----:B------:R-:W-:Y:S01]  /*c2f0*/  IMAD.MOV.U32 R12, RZ, RZ, 0x1 ;  /* 0x00000001ff0c7424 */ /* 0x000fe200078e00ff */
[----:B------:R-:W-:-:S05]  /*c300*/  @!P0 LEA R14, P1, R37, R14, 0x1 ;  /* 0x0000000e250e8211 */ /* 0x000fca00078208ff */
[----:B------:R-:W-:Y:S01]  /*c310*/  @!P0 IMAD.X R3, RZ, RZ, R2, P1 ;  /* 0x000000ffff038224 */ /* 0x000fe200008e0602 */
[----:B------:R-:W-:-:S07]  /*c320*/  @!P0 MOV R2, R14 ;  /* 0x0000000e00028202 */ /* 0x000fce0000000f00 */
[----:B------:R-:W-:Y:S05]  /*c330*/  WARPSYNC.COLLECTIVE R15, `(.L_x_110) ;  /* 0x000000000f087348 */ /* 0x000fea0003c00000 */
[----:B------:R0:W1:Y:S02]  /*c340*/  SHFL.IDX P6, R14, R13, R12, R11 ;  /* 0x0000000c0d0e7389 */ /* 0x00006400000c000b */
[----:B01----:R-:W-:Y:S01]  /*c350*/  ENDCOLLECTIVE ;  /* 0x000000000000791b */ /* 0x003fe20003800000 */
.L_x_110:
[----:B------:R-:W-:Y:S01]  /*c360*/  @!PT LDS RZ, [RZ] ;  /* 0x00000000fffff984 */ /* 0x000fe20000000800 */
[----:B------:R-:W-:Y:S01]  /*c370*/  @!PT LDS RZ, [RZ] ;  /* 0x00000000fffff984 */ /* 0x000fe20000000800 */
[----:B------:R-:W-:Y:S01]  /*c380*/  @!PT LDS RZ, [RZ] ;  /* 0x00000000fffff984 */ /* 0x000fe20000000800 */
[----:B------:R0:W-:Y:S04]  /*c390*/  @!P0 LDGSTS.E.BYPASS.LTC128B.128 [R20+0x12400], desc[UR36][R2.64], !P3 ;  /* 0x1240000002148fae */ /* 0x0001e8000d901d64 */
[----:B------:R0:W-:Y:S04]  /*c3a0*/  @!P0 LDGSTS.E.BYPASS.LTC128B.128 [R20+0x16400], desc[UR36][R2.64+0x80], !P4 ;  /* 0x1640008002148fae */ /* 0x0001e8000e101d64 */
[----:B------:R0:W-:Y:S01]  /*c3b0*/  @!P0 LDGSTS.E.BYPASS.LTC128B.128 [R20+0x1a400], desc[UR36][R2.64+0x100], !P5 ;  /* 0x1a40010002148fae */ /* 0x0001e2000e901d64 */
[----:B------:R-:W-:Y:S01]  /*c3c0*/  ISETP.GE.AND P0, PT, R6, UR40, PT ;  /* 0x0000002806007c0c */ /* 0x000fe2000bf06270 */
[----:B------:R-:W-:Y:S01]  /*c3d0*/  IMAD.MOV.U32 R13, RZ, RZ, R0 ;  /* 0x000000ffff0d7224 */ /* 0x000fe200078e0000 */
[----:B------:R-:W-:-:S11]  /*c3e0*/  MOV R6, R14 ;  /* 0x0000000e00067202 */ /* 0x000fd60000000f00 */
[----:B0-----:R-:W-:Y:S05]  /*c3f0*/  WARPSYNC.COLLECTIVE R15, `(.L_x_111) ;  /* 0x000000000f087348 */ /* 0x001fea0003c00000 */
[----:B------:R1:W2:Y:S02]  /*c400*/  SHFL.IDX P6, R14, R13, R12, R11 ;  /* 0x0000000c0d0e7389 */ /* 0x0002a400000c000b */
[----:B012---:R-:W-:Y:S01]  /*c410*/  ENDCOLLECTIVE ;  /* 0x000000000000791b */ /* 0x007fe20003800000 */
.L_x_111:
[----:B------:R-:W-:Y:S02]  /*c420*/  IMAD.MOV.U32 R13, RZ, RZ, R5 ;  /* 0x000000ffff0d7224 */ /* 0x000fe400078e0005 */
[----:B------:R-:W-:Y:S01]  /*c430*/  IMAD.MOV.U32 R12, RZ, RZ, 0x2 ;  /* 0x00000002ff0c7424 */ /* 0x000fe200078e00ff */
[----:B------:R-:W-:-:S05]  /*c440*/  @!P0 LEA R14, P1, R37, R14, 0x1 ;  /* 0x0000000e250e8211 */ /* 0x000fca00078208ff */
[----:B------:R-:W-:-:S08]  /*c450*/  @!P0 IMAD.MOV.U32 R2, RZ, RZ, R14 ;  /* 0x000000ffff028224 */ /* 0x000fd000078e000e */
[----:B------:R-:W-:Y:S05]  /*c460*/  WARPSYNC.COLLECTIVE R15, `(.L_x_112) ;  /* 0x000000000f087348 */ /* 0x000fea0003c00000 */
[----:B------:R0:W1:Y:S02]  /*c470*/  SHFL.IDX P6, R14, R13, R12, R11 ;  /* 0x0000000c0d0e7389 */ /* 0x00006400000c000b */
[----:B01----:R-:W-:Y:S01]  /*c480*/  ENDCOLLECTIVE ;  /* 0x000000000000791b */ /* 0x003fe20003800000 */
.L_x_112:
[----:B------:R-:W-:Y:S02]  /*c490*/  @!P0 IMAD.X R7, RZ, RZ, R6, P1 ;  /* 0x000000ffff078224 */ /* 0x000fe400008e0606 */
[----:B------:R-:W-:-:S03]  /*c4a0*/  VIADD R6, R4, 0x20 ;  /* 0x0000002004067836 */ /* 0x000fc60000000000 */
[----:B------:R-:W-:-:S05]  /*c4b0*/  @!P0 MOV R3, R7 ;  /* 0x0000000700038202 */ /* 0x000fca0000000f00 */
[----:B------:R-:W-:Y:S01]  /*c4c0*/  @!PT LDS RZ, [RZ] ;  /* 0x00000000fffff984 */ /* 0x000fe20000000800 */
[----:B------:R-:W-:Y:S01]  /*c4d0*/  @!PT LDS RZ, [RZ] ;  /* 0x00000000fffff984 */ /* 0x000fe20000000800 */
[----:B------:R-:W-:Y:S01]  /*c4e0*/  @!PT LDS RZ, [RZ] ;  /* 0x00000000fffff984 */ /* 0x000fe20000000800 */
[----:B------:R0:W-:Y:S01]  /*c4f0*/  @!P0 LDGSTS.E.BYPASS.LTC128B.128 [R20+0x12c00], desc[UR36][R2.64], !P3 ;  /* 0x12c0000002148fae */ /* 0x0001e2000d901d64 */
[----:B------:R-:W-:-:S03]  /*c500*/  IMAD.MOV.U32 R13, RZ, RZ, R0 ;  /* 0x000000ffff0d7224 */ /* 0x000fc600078e0000 */
[----:B------:R0:W-:Y:S04]  /*c510*/  @!P0 LDGSTS.E.BYPASS.LTC128B.128 [R20+0x16c00], desc[UR36][R2.64+0x80], !P4 ;  /* 0x16c0008002148fae */ /* 0x0001e8000e101d64 */
[----:B------:R0:W-:Y:S01]  /*c520*/  @!P0 LDGSTS.E.BYPASS.LTC128B.128 [R20+0x1ac00], desc[UR36][R2.64+0x100], !P5 ;  /* 0x1ac0010002148fae */ /* 0x0001e2000e901d64 */
[----:B------:R-:W-:Y:S02]  /*c530*/  ISETP.GE.AND P0, PT, R6, UR40, PT ;  /* 0x0000002806007c0c */ /* 0x000fe4000bf06270 */
[----:B------:R-:W-:-:S11]  /*c540*/  MOV R6, R14 ;  /* 0x0000000e00067202 */ /* 0x000fd60000000f00 */
[----:B0-----:R-:W-:Y:S05]  /*c550*/  WARPSYNC.COLLECTIVE R15, `(.L_x_113) ;  /* 0x000000000f087348 */ /* 0x001fea0003c00000 */
[----:B------:R1:W2:Y:S02]  /*c560*/  SHFL.IDX P6, R14, R13, R12, R11 ;  /* 0x0000000c0d0e7389 */ /* 0x0002a400000c000b */
[----:B012---:R-:W-:Y:S01]  /*c570*/  ENDCOLLECTIVE ;  /* 0x000000000000791b */ /* 0x007fe20003800000 */
.L_x_113:
[----:B------:R-:W-:Y:S02]  /*c580*/  IMAD.MOV.U32 R13, RZ, RZ, R5 ;  /* 0x000000ffff0d7224 */ /* 0x000fe400078e0005 */
[----:B------:R-:W-:Y:S01]  /*c590*/  IMAD.MOV.U32 R12, RZ, RZ, 0x3 ;  /* 0x00000003ff0c7424 */ /* 0x000fe200078e00ff */
[----:B------:R-:W-:-:S05]  /*c5a0*/  @!P0 LEA R14, P1, R37, R14, 0x1 ;  /* 0x0000000e250e8211 */ /* 0x000fca00078208ff */
[----:B------:R-:W-:-:S08]  /*c5b0*/  @!P0 IMAD.MOV.U32 R2, RZ, RZ, R14 ;  /* 0x000000ffff028224 */ /* 0x000fd000078e000e */
[----:B------:R-:W-:Y:S05]  /*c5c0*/  WARPSYNC.COLLECTIVE R15, `(.L_x_114) ;  /* 0x000000000f087348 */ /* 0x000fea0003c00000 */
[----:B------:R0:W1:Y:S02]  /*c5d0*/  SHFL.IDX P6, R14, R13, R12, R11 ;  /* 0x0000000c0d0e7389 */ /* 0x00006400000c000b */
[----:B01----:R-:W-:Y:S01]  /*c5e0*/  ENDCOLLECTIVE ;  /* 0x000000000000791b */ /* 0x003fe20003800000 */
.L_x_114:
        /* <DEDUP_REMOVED lines=15> */
.L_x_115:
[----:B------:R-:W-:Y:S02]  /*c6e0*/  IMAD.MOV.U32 R13, RZ, RZ, R5 ;  /* 0x000000ffff0d7224 */ /* 0x000fe400078e0005 */
[----:B------:R-:W-:Y:S01]  /*c6f0*/  IMAD.MOV.U32 R12, RZ, RZ, 0x4 ;  /* 0x00000004ff0c7424 */ /* 0x000fe200078e00ff */
[----:B------:R-:W-:-:S05]  /*c700*/  @!P0 LEA R14, P1, R37, R14, 0x1 ;  /* 0x0000000e250e8211 */ /* 0x000fca00078208ff */
[----:B------:R-:W-:-:S08]  /*c710*/  @!P0 IMAD.MOV.U32 R2, RZ, RZ, R14 ;  /* 0x000000ffff028224 */ /* 0x000fd000078e000e */
[----:B------:R-:W-:Y:S05]  /*c720*/  WARPSYNC.COLLECTIVE R15, `(.L_x_116) ;  /* 0x000000000f087348 */ /* 0x000fea0003c00000 */
[----:B------:R0:W1:Y:S02]  /*c730*/  SHFL.IDX P6, R14, R13, R12, R11 ;  /* 0x0000000c0d0e7389 */ /* 0x00006400000c000b */
[----:B01----:R-:W-:Y:S01]  /*c740*/  ENDCOLLECTIVE ;  /* 0x000000000000791b */ /* 0x003fe20003800000 */
.L_x_116:
        /* <DEDUP_REMOVED lines=15> */
.L_x_117:
[----:B------:R-:W-:Y:S02]  /*c840*/  IMAD.MOV.U32 R13, RZ, RZ, R5 ;  /* 0x000000ffff0d7224 */ /* 0x000fe400078e0005 */
[----:B------:R-:W-:Y:S01]  /*c850*/  IMAD.MOV.U32 R12, RZ, RZ, 0x5 ;  /* 0x00000005ff0c7424 */ /* 0x000fe200078e00ff */
[----:B------:R-:W-:-:S05]  /*c860*/  @!P0 LEA R14, P1, R37, R14, 0x1 ;  /* 0x0000000e250e8211 */ /* 0x000fca00078208ff */
[----:B------:R-:W-:-:S08]  /*c870*/  @!P0 IMAD.MOV.U32 R2, RZ, RZ, R14 ;  /* 0x000000ffff028224 */ /* 0x000fd000078e000e */
[----:B------:R-:W-:Y:S05]  /*c880*/  WARPSYNC.COLLECTIVE R15, `(.L_x_118) ;  /* 0x000000000f087348 */ /* 0x000fea0003c00000 */
[----:B------:R0:W1:Y:S02]  /*c890*/  SHFL.IDX P6, R14, R13, R12, R11 ;  /* 0x0000000c0d0e7389 */ /* 0x00006400000c000b */
[----:B01----:R-:W-:Y:S01]  /*c8a0*/  ENDCOLLECTIVE ;  /* 0x000000000000791b */ /* 0x003fe20003800000 */
.L_x_118:
        /* <DEDUP_REMOVED lines=15> */
.L_x_119:
[----:B------:R-:W-:Y:S02]  /*c9a0*/  IMAD.MOV.U32 R13, RZ, RZ, R5 ;  /* 0x000000ffff0d7224 */ /* 0x000fe400078e0005 */
[----:B------:R-:W-:Y:S01]  /*c9b0*/  IMAD.MOV.U32 R12, RZ, RZ, 0x6 ;  /* 0x00000006ff0c7424 */ /* 0x000fe200078e00ff */
[----:B------:R-:W-:-:S05]  /*c9c0*/  @!P0 LEA R14, P1, R37, R14, 0x1 ;  /* 0x0000000e250e8211 */ /* 0x000fca00078208ff */
[----:B------:R-:W-:-:S08]  /*c9d0*/  @!P0 IMAD.MOV.U32 R2, RZ, RZ, R14 ;  /* 0x000000ffff028224 */ /* 0x000fd000078e000e */
[----:B------:R-:W-:Y:S05]  /*c9e0*/  WARPSYNC.COLLECTIVE R15, `(.L_x_120) ;  /* 0x000000000f087348 */ /* 0x000fea0003c00000 */
[----:B------:R0:W1:Y:S02]  /*c9f0*/  SHFL.IDX P6, R14, R13, R12, R11 ;  /* 0x0000000c0d0e7389 */ /* 0x00006400000c000b */
[----:B01----:R-:W-:Y:S01]  /*ca00*/  ENDCOLLECTIVE ;  /* 0x000000000000791b */ /* 0x003fe20003800000 */
.L_x_120:
        /* <DEDUP_REMOVED lines=15> */
.L_x_121:
[----:B------:R-:W-:Y:S02]  /*cb00*/  IMAD.MOV.U32 R13, RZ, RZ, R5 ;  /* 0x000000ffff0d7224 */ /* 0x000fe400078e0005 */
[----:B------:R-:W-:Y:S01]  /*cb10*/  IMAD.MOV.U32 R12, RZ, RZ, 0x7 ;  /* 0x00000007ff0c7424 */ /* 0x000fe200078e00ff */
[----:B------:R-:W-:-:S05]  /*cb20*/  @!P0 LEA R14, P1, R37, R14, 0x1 ;  /* 0x0000000e250e8211 */ /* 0x000fca00078208ff */
[----:B------:R-:W-:-:S08]  /*cb30*/  @!P0 IMAD.MOV.U32 R2, RZ, RZ, R14 ;  /* 0x000000ffff028224 */ /* 0x000fd000078e000e */
[----:B------:R-:W-:Y:S05]  /*cb40*/  WARPSYNC.COLLECTIVE R15, `(.L_x_122) ;  /* 0x000000000f087348 */ /* 0x000fea0003c00000 */
[----:B------:R0:W1:Y:S02]  /*cb50*/  SHFL.IDX P6, R14, R13, R12, R11 ;  /* 0x0000000c0d0e7389 */ /* 0x00006400000c000b */
[----:B01----:R-:W-:Y:S01]  /*cb60*/  ENDCOLLECTIVE ;  /* 0x000000000000791b */ /* 0x003fe20003800000 */
.L_x_122:
[----:B------:R-:W-:-:S05]  /*cb70*/  @!P0 IMAD.X R7, RZ, RZ, R6, P1 ;  /* 0x000000ffff078224 */ /* 0x000fca00008e0606 */
[----:B------:R-:W-:-:S05]  /*cb80*/  @!P0 MOV R3, R7 ;  /* 0x0000000700038202 */ /* 0x000fca0000000f00 */
[----:B------:R-:W-:Y:S01]  /*cb90*/  @!PT LDS RZ, [RZ] ;  /* 0x00000000fffff984 */ /* 0x000fe20000000800 */
[----:B------:R-:W-:Y:S01]  /*cba0*/  @!PT LDS RZ, [RZ] ;  /* 0x00000000fffff984 */ /* 0x000fe20000000800 */
[----:B------:R-:W-:Y:S01]  /*cbb0*/  @!PT LDS RZ, [RZ] ;  /* 0x00000000fffff984 */ /* 0x000fe20000000800 */
[----:B------:R0:W-:Y:S01]  /*cbc0*/  @!P0 LDGSTS.E.BYPASS.LTC128B.128 [R20+0x15400], desc[UR36][R2.64], !P3 ;  /* 0x1540000002148fae */ /* 0x0001e2000d901d64 */
[----:B------:R-:W-:-:S03]  /*cbd0*/  MOV R13, R0 ;  /* 0x00000000000d7202 */ /* 0x000fc60000000f00 */
[----:B------:R0:W-:Y:S04]  /*cbe0*/  @!P0 LDGSTS.E.BYPASS.LTC128B.128 [R20+0x19400], desc[UR36][R2.64+0x80], !P4 ;  /* 0x1940008002148fae */ /* 0x0001e8000e101d64 */
[----:B------:R0:W-:Y:S01]  /*cbf0*/  @!P0 LDGSTS.E.BYPASS.LTC128B.128 [R20+0x1d400], desc[UR36][R2.64+0x100], !P5 ;  /* 0x1d40010002148fae */ /* 0x0001e2000e901d64 */
[----:B------:R-:W-:-:S07]  /*cc00*/  IMAD.MOV.U32 R6, RZ, RZ, R14 ;  /* 0x000000ffff067224 */ /* 0x000fce00078e000e */
[----:B0-----:R-:W-:Y:S05]  /*cc10*/  WARPSYNC.COLLECTIVE R15, `(.L_x_123) ;  /* 0x000000000f087348 */ /* 0x001fea0003c00000 */
[----:B------:R1:W2:Y:S02]  /*cc20*/  SHFL.IDX P6, R14, R13, R12, R11 ;  /* 0x0000000c0d0e7389 */ /* 0x0002a400000c000b */
[----:B012---:R-:W-:Y:S01]  /*cc30*/  ENDCOLLECTIVE ;  /* 0x000000000000791b */ /* 0x007fe20003800000 */
.L_x_123:
[----:B------:R-:W-:Y:S05]  /*cc40*/  BRA `(.L_x_124) ;  /* 0xffffffcc00d07947 */ /* 0x000fea000383ffff */
.L_x_54:
[----:B0-----:R-:W-:-:S04]  /*cc50*/  IMAD.U32 R3, RZ, RZ, UR39 ;  /* 0x00000027ff037e24 */ /* 0x001fc8000f8e00ff */
[----:B------:R0:W1:Y:S03]  /*cc60*/  SYNCS.PHASECHK.TRANS64.TRYWAIT P0, [R3+URZ+0x30820], R0 ;  /* 0x03082000030075a7 */ /* 0x000066000800017f */
[----:B-1----:R-:W-:Y:S05]  /*cc70*/  @!P0 NANOSLEEP.SYNCS 0x989680 ;  /* 0x009896800000895d */ /* 0x002fea0003900000 */
[----:B------:R-:W1:Y:S02]  /*cc80*/  @!P0 SYNCS.PHASECHK.TRANS64 P0, [R3+URZ+0x30820], R0 ;  /* 0x03082000030085a7 */ /* 0x000e64000800007f */
[----:B-1----:R-:W-:Y:S05]  /*cc90*/  @!P0 BRA `(.L_x_54) ;  /* 0xfffffffc00ec8947 */ /* 0x002fea000383ffff */
[----:B------:R-:W-:Y:S05]  /*cca0*/  BRA `(.L_x_125) ;  /* 0xffffffd0000c7947 */ /* 0x000fea000383ffff */
.L_x_58:
[----:B0-----:R0:W1:Y:S02]  /*ccb0*/  SYNCS.PHASECHK.TRANS64.TRYWAIT P0, [R6+URZ+0x30840], R3 ;  /* 0x03084003060075a7 */ /* 0x001064000800017f */
[----:B-1----:R-:W-:Y:S05]  /*ccc0*/  @!P0 NANOSLEEP.SYNCS 0x989680 ;  /* 0x009896800000895d */ /* 0x002fea0003900000 */
[----:B------:R-:W1:Y:S02]  /*ccd0*/  @!P0 SYNCS.PHASECHK.TRANS64 P0, [R6+URZ+0x30840], R3 ;  /* 0x03084003060085a7 */ /* 0x000e64000800007f */
[----:B-1----:R-:W-:Y:S05]  /*cce0*/  @!P0 BRA `(.L_x_58) ;  /* 0xfffffffc00f08947 */ /* 0x002fea000383ffff */
[----:B------:R-:W-:Y:S05]  /*ccf0*/  BRA `(.L_x_126) ;  /* 0xffffffd000bc7947 */ /* 0x000fea000383ffff */
.L_x_59:
[----:B------:R-:W-:Y:S01]  /*cd00*/  BSSY B1, `(.L_x_127) ;  /* 0x0000008000017945 */ /* 0x000fe20003800000 */
[----:B------:R-:W-:Y:S01]  /*cd10*/  IMAD.MOV.U32 R13, RZ, RZ, R10 ;  /* 0x000000ffff0d7224 */ /* 0x000fe200078e000a */
[----:B------:R-:W-:Y:S01]  /*cd20*/  MOV R11, 0x181f ;  /* 0x0000181f000b7802 */ /* 0x000fe20000000f00 */
[----:B------:R-:W-:Y:S02]  /*cd30*/  IMAD.MOV.U32 R12, RZ, RZ, RZ ;  /* 0x000000ffff0c7224 */ /* 0x000fe400078e00ff */
[----:B------:R-:W-:-:S07]  /*cd40*/  IMAD.MOV.U32 R15, RZ, RZ, -0x1 ;  /* 0xffffffffff0f7424 */ /* 0x000fce00078e00ff */
[----:B------:R-:W-:Y:S05]  /*cd50*/  WARPSYNC.COLLECTIVE R15, `(.L_x_128) ;  /* 0x000000000f087348 */ /* 0x000fea0003c00000 */
[----:B------:R0:W1:Y:S02]  /*cd60*/  SHFL.IDX P6, R14, R13, R12, R11 ;  /* 0x0000000c0d0e7389 */ /* 0x00006400000c000b */
[----:B01----:R-:W-:Y:S01]  /*cd70*/  ENDCOLLECTIVE ;  /* 0x000000000000791b */ /* 0x003fe20003800000 */
.L_x_128:
[----:B------:R-:W-:Y:S05]  /*cd80*/  BSYNC B1 ;  /* 0x0000000000017941 */ /* 0x000fea0003800000 */
.L_x_127:
[----:B------:R-:W-:Y:S01]  /*cd90*/  IMAD.MOV.U32 R13, RZ, RZ, R8 ;  /* 0x000000ffff0d7224 */ /* 0x000fe200078e0008 */
[----:B------:R-:W-:Y:S01]  /*cda0*/  MOV R12, RZ ;  /* 0x000000ff000c7202 */ /* 0x000fe20000000f00 */
[----:B------:R-:W-:Y:S01]  /*cdb0*/  IMAD.MOV.U32 R11, RZ, RZ, 0x181f ;  /* 0x0000181fff0b7424 */ /* 0x000fe200078e00ff */
[----:B------:R-:W-:Y:S01]  /*cdc0*/  LEA R9, R9, UR39, 0x1 ;  /* 0x0000002709097c11 */ /* 0x000fe2000f8e08ff */
[----:B------:R-:W-:Y:S02]  /*cdd0*/  IMAD.MOV.U32 R15, RZ, RZ, -0x1 ;  /* 0xffffffffff0f7424 */ /* 0x000fe400078e00ff */
[----:B------:R-:W-:Y:S02]  /*cde0*/  IMAD.MOV.U32 R3, RZ, RZ, R14 ;  /* 0x000000ffff037224 */ /* 0x000fe400078e000e */
[----:B------:R-:W-:-:S07]  /*cdf0*/  IMAD.SHL.U32 R4, R37, 0x2, RZ ;  /* 0x0000000225047824 */ /* 0x000fce00078e00ff */
[----:B------:R-:W-:Y:S05]  /*ce00*/  WARPSYNC.COLLECTIVE R15, `(.L_x_129) ;  /* 0x000000000f087348 */ /* 0x000fea0003c00000 */
[----:B------:R0:W1:Y:S02]  /*ce10*/  SHFL.IDX P6, R14, R13, R12, R11 ;  /* 0x0000000c0d0e7389 */ /* 0x00006400000c000b */
[----:B01----:R-:W-:Y:S01]  /*ce20*/  ENDCOLLECTIVE ;  /* 0x000000000000791b */ /* 0x003fe20003800000 */
.L_x_129:
[----:B------:R-:W-:Y:S02]  /*ce30*/  IMAD.MOV.U32 R13, RZ, RZ, R10 ;  /* 0x000000ffff0d7224 */ /* 0x000fe400078e000a */
[----:B------:R-:W-:Y:S01]  /*ce40*/  IMAD.MOV.U32 R12, RZ, RZ, 0x1 ;  /* 0x00000001ff0c7424 */ /* 0x000fe200078e00ff */
[----:B------:R-:W-:-:S13]  /*ce50*/  IADD3 R2, P0, R14, R4, RZ ;  /* 0x000000040e027210 */ /* 0x000fda0007f1e0ff */
[----:B------:R-:W-:Y:S05]  /*ce60*/  WARPSYNC.COLLECTIVE R15, `(.L_x_130) ;  /* 0x000000000f087348 */ /* 0x000fea0003c00000 */
[----:B------:R0:W1:Y:S02]  /*ce70*/  SHFL.IDX P6, R14, R13, R12, R11 ;  /* 0x0000000c0d0e7389 */ /* 0x00006400000c000b */
[----:B01----:R-:W-:Y:S01]  /*ce80*/  ENDCOLLECTIVE ;  /* 0x000000000000791b */ /* 0x003fe20003800000 */
.L_x_130:
[----:B------:R-:W-:-:S05]  /*ce90*/  IADD3.X R3, RZ, R3, RZ, P0, !PT ;  /* 0x00000003ff037210 */ /* 0x000fca00007fe4ff */
[----:B------:R-:W-:Y:S01]  /*cea0*/  @!PT LDS RZ, [RZ] ;  /* 0x00000000fffff984 */ /* 0x000fe20000000800 */
[----:B------:R-:W-:Y:S01]  /*ceb0*/  @!PT LDS RZ, [RZ] ;  /* 0x00000000fffff984 */ /* 0x000fe20000000800 */
[----:B------:R-:W-:Y:S01]  /*cec0*/  @!PT LDS RZ, [RZ] ;  /* 0x00000000fffff984 */ /* 0x000fe20000000800 */
[----:B------:R-:W-:Y:S04]  /*ced0*/  LDGSTS.E.BYPASS.LTC128B.128 [R9+0x1e400], desc[UR36][R2.64], !P3 ;  /* 0x1e40000002097fae */ /* 0x000fe8000d901d64 */
[----:B------:R-:W-:Y:S01]  /*cee0*/  LDGSTS.E.BYPASS.LTC128B.128 [R9+0x21400], desc[UR36][R2.64+0x80], !P2 ;  /* 0x2140008002097fae */ /* 0x000fe2000d101d64 */
[----:B------:R-:W-:-:S03]  /*cef0*/  MOV R13, R8 ;  /* 0x00000008000d7202 */ /* 0x000fc60000000f00 */
[----:B------:R0:W-:Y:S02]  /*cf00*/  LDGSTS.E.BYPASS.LTC128B.128 [R9+0x24400], desc[UR36][R2.64+0x100], !P1 ;  /* 0x2440010002097fae */ /* 0x0001e4000c901d64 */
[----:B0-----:R-:W-:-:S07]  /*cf10*/  IMAD.MOV.U32 R3, RZ, RZ, R14 ;  /* 0x000000ffff037224 */ /* 0x001fce00078e000e */
[----:B------:R-:W-:Y:S05]  /*cf20*/  WARPSYNC.COLLECTIVE R15, `(.L_x_131) ;  /* 0x000000000f087348 */ /* 0x000fea0003c00000 */
[----:B------:R0:W1:Y:S02]  /*cf30*/  SHFL.IDX P6, R14, R13, R12, R11 ;  /* 0x0000000c0d0e7389 */ /* 0x00006400000c000b */
[----:B01----:R-:W-:Y:S01]  /*cf40*/  ENDCOLLECTIVE ;  /* 0x000000000000791b */ /* 0x003fe20003800000 */
.L_x_131:
[----:B------:R-:W-:Y:S02]  /*cf50*/  IMAD.MOV.U32 R13, RZ, RZ, R10 ;  /* 0x000000ffff0d7224 */ /* 0x000fe400078e000a */
[----:B------:R-:W-:Y:S01]  /*cf60*/  IMAD.MOV.U32 R12, RZ, RZ, 0x2 ;  /* 0x00000002ff0c7424 */ /* 0x000fe200078e00ff */
[----:B------:R-:W-:-:S13]  /*cf70*/  IADD3 R2, P0, R14, R4, RZ ;  /* 0x000000040e027210 */ /* 0x000fda0007f1e0ff */
[----:B------:R-:W-:Y:S05]  /*cf80*/  WARPSYNC.COLLECTIVE R15, `(.L_x_132) ;  /* 0x000000000f087348 */ /* 0x000fea0003c00000 */
[----:B------:R0:W1:Y:S02]  /*cf90*/  SHFL.IDX P6, R14, R13, R12, R11 ;  /* 0x0000000c0d0e7389 */ /* 0x00006400000c000b */
[----:B01----:R-:W-:Y:S01]  /*cfa0*/  ENDCOLLECTIVE ;  /* 0x000000000000791b */ /* 0x003fe20003800000 */
.L_x_132:
[----:B------:R-:W-:-:S05]  /*cfb0*/  IMAD.X R3, RZ, RZ, R3, P0 ;  /* 0x000000ffff037224 */ /* 0x000fca00000e0603 */
[----:B------:R-:W-:Y:S01]  /*cfc0*/  @!PT LDS RZ, [RZ] ;  /* 0x00000000fffff984 */ /* 0x000fe20000000800 */
[----:B------:R-:W-:Y:S01]  /*cfd0*/  @!PT LDS RZ, [RZ] ;  /* 0x00000000fffff984 */ /* 0x000fe20000000800 */
[----:B------:R-:W-:Y:S01]  /*cfe0*/  @!PT LDS RZ, [RZ] ;  /* 0x00000000fffff984 */ /* 0x000fe20000000800 */
[----:B------:R0:W-:Y:S04]  /*cff0*/  LDGSTS.E.BYPASS.LTC128B.128 [R9+0x1ec00], desc[UR36][R2.64], !P3 ;  /* 0x1ec0000002097fae */ /* 0x0001e8000d901d64 */
[----:B------:R0:W-:Y:S01]  /*d000*/  LDGSTS.E.BYPASS.LTC128B.128 [R9+0x21c00], desc[UR36][R2.64+0x80], !P2 ;  /* 0x21c0008002097fae */ /* 0x0001e2000d101d64 */
[----:B------:R-:W-:-:S03]  /*d010*/  IMAD.MOV.U32 R13, RZ, RZ, R8 ;  /* 0x000000ffff0d7224 */ /* 0x000fc600078e0008 */
[----:B------:R0:W-:Y:S01]  /*d020*/  LDGSTS.E.BYPASS.LTC128B.128 [R9+0x24c00], desc[UR36][R2.64+0x100], !P1 ;  /* 0x24c0010002097fae */ /* 0x0001e2000c901d64 */
[----:B------:R-:W-:-:S07]  /*d030*/  MOV R35, R14 ;  /* 0x0000000e00237202 */ /* 0x000fce0000000f00 */
[----:B0-----:R-:W-:Y:S05]  /*d040*/  WARPSYNC.COLLECTIVE R15, `(.L_x_133) ;  /* 0x000000000f087348 */ /* 0x001fea0003c00000 */
[----:B------:R1:W2:Y:S02]  /*d050*/  SHFL.IDX P6, R14, R13, R12, R11 ;  /* 0x0000000c0d0e7389 */ /* 0x0002a400000c000b */
[----:B012---:R-:W-:Y:S01]  /*d060*/  ENDCOLLECTIVE ;  /* 0x000000000000791b */ /* 0x007fe20003800000 */
.L_x_133:
[----:B------:R-:W-:Y:S01]  /*d070*/  IMAD.MOV.U32 R13, RZ, RZ, R10 ;  /* 0x000000ffff0d7224 */ /* 0x000fe200078e000a */
[----:B------:R-:W-:Y:S02]  /*d080*/  MOV R12, 0x3 ;  /* 0x00000003000c7802 */ /* 0x000fe40000000f00 */
[----:B------:R-:W-:-:S13]  /*d090*/  IADD3 R2, P0, R14, R4, RZ ;  /* 0x000000040e027210 */ /* 0x000fda0007f1e0ff */
[----:B------:R-:W-:Y:S05]  /*d0a0*/  WARPSYNC.COLLECTIVE R15, `(.L_x_134) ;  /* 0x000000000f087348 */ /* 0x000fea0003c00000 */
[----:B------:R0:W1:Y:S02]  /*d0b0*/  SHFL.IDX P6, R14, R13, R12, R11 ;  /* 0x0000000c0d0e7389 */ /* 0x00006400000c000b */
[----:B01----:R-:W-:Y:S01]  /*d0c0*/  ENDCOLLECTIVE ;  /* 0x000000000000791b */ /* 0x003fe20003800000 */
.L_x_134:
        /* <DEDUP_REMOVED lines=8> */
[----:B------:R-:W-:-:S07]  /*d150*/  IMAD.MOV.U32 R35, RZ, RZ, R14 ;  /* 0x000000ffff237224 */ /* 0x000fce00078e000e */
[----:B0-----:R-:W-:Y:S05]  /*d160*/  WARPSYNC.COLLECTIVE R15, `(.L_x_135) ;  /* 0x000000000f087348 */ /* 0x001fea0003c00000 */
[----:B------:R1:W2:Y:S02]  /*d170*/  SHFL.IDX P6, R14, R13, R12, R11 ;  /* 0x0000000c0d0e7389 */ /* 0x0002a400000c000b */
[----:B012---:R-:W-:Y:S01]  /*d180*/  ENDCOLLECTIVE ;  /* 0x000000000000791b */ /* 0x007fe20003800000 */
.L_x_135:
[----:B------:R-:W-:Y:S01]  /*d190*/  MOV R13, R10 ;  /* 0x0000000a000d7202 */ /* 0x000fe20000000f00 */
[----:B------:R-:W-:Y:S01]  /*d1a0*/  IMAD.MOV.U32 R12, RZ, RZ, 0x4 ;  /* 0x00000004ff0c7424 */ /* 0x000fe200078e00ff */
[----:B------:R-:W-:-:S13]  /*d1b0*/  IADD3 R2, P0, R14, R4, RZ ;  /* 0x000000040e027210 */ /* 0x000fda0007f1e0ff */
[----:B------:R-:W-:Y:S05]  /*d1c0*/  WARPSYNC.COLLECTIVE R15, `(.L_x_136) ;  /* 0x000000000f087348 */ /* 0x000fea0003c00000 */
[----:B------:R0:W1:Y:S02]  /*d1d0*/  SHFL.IDX P6, R14, R13, R12, R11 ;  /* 0x0000000c0d0e7389 */ /* 0x00006400000c000b */
[----:B01----:R-:W-:Y:S01]  /*d1e0*/  ENDCOLLECTIVE ;  /* 0x000000000000791b */ /* 0x003fe20003800000 */
.L_x_136:
        /* <DEDUP_REMOVED lines=12> */
.L_x_137:
[----:B------:R-:W-:Y:S02]  /*d2b0*/  IMAD.MOV.U32 R13, RZ, RZ, R10 ;  /* 0x000000ffff0d7224 */ /* 0x000fe400078e000a */
[----:B------:R-:W-:Y:S01]  /*d2c0*/  IMAD.MOV.U32 R12, RZ, RZ, 0x5 ;  /* 0x00000005ff0c7424 */ /* 0x000fe200078e00ff */
[----:B------:R-:W-:-:S13]  /*d2d0*/  IADD3 R2, P0, R14, R4, RZ ;  /* 0x000000040e027210 */ /* 0x000fda0007f1e0ff */
[----:B------:R-:W-:Y:S05]  /*d2e0*/  WARPSYNC.COLLECTIVE R15, `(.L_x_138) ;  /* 0x000000000f087348 */ /* 0x000fea0003c00000 */
[----:B------:R0:W1:Y:S02]  /*d2f0*/  SHFL.IDX P6, R14, R13, R12, R11 ;  /* 0x0000000c0d0e7389 */ /* 0x00006400000c000b */
[----:B01----:R-:W-:Y:S01]  /*d300*/  ENDCOLLECTIVE ;  /* 0x000000000000791b */ /* 0x003fe20003800000 */
.L_x_138:
[----:B------:R-:W-:-:S05]  /*d310*/  IADD3.X R3, RZ, R35, RZ, P0, !PT ;  /* 0x00000023ff037210 */ /* 0x000fca00007fe4ff */
[----:B------:R-:W-:Y:S01]  /*d320*/  @!PT LDS RZ, [RZ] ;  /* 0x00000000fffff984 */ /* 0x000fe20000000800 */
[----:B------:R-:W-:Y:S01]  /*d330*/  @!PT LDS RZ, [RZ] ;  /* 0x00000000fffff984 */ /* 0x000fe20000000800 */
[----:B------:R-:W-:Y:S01]  /*d340*/  @!PT LDS RZ, [RZ] ;  /* 0x00000000fffff984 */ /* 0x000fe20000000800 */
[----:B------:R0:W-:Y:S04]  /*d350*/  LDGSTS.E.BYPASS.LTC128B.128 [R9+0x20400], desc[UR36][R2.64], !P3 ;  /* 0x2040000002097fae */ /* 0x0001e8000d901d64 */
[----:B------:R0:W-:Y:S01]  /*d360*/  LDGSTS.E.BYPASS.LTC128B.128 [R9+0x23400], desc[UR36][R2.64+0x80], !P2 ;  /* 0x2340008002097fae */ /* 0x0001e2000d101d64 */
[----:B------:R-:W-:-:S03]  /*d370*/  MOV R13, R8 ;  /* 0x00000008000d7202 */ /* 0x000fc60000000f00 */
[----:B------:R0:W-:Y:S01]  /*d380*/  LDGSTS.E.BYPASS.LTC128B.128 [R9+0x26400], desc[UR36][R2.64+0x100], !P1 ;  /* 0x2640010002097fae */ /* 0x0001e2000c901d64 */
[----:B------:R-:W-:-:S07]  /*d390*/  IMAD.MOV.U32 R35, RZ, RZ, R14 ;  /* 0x000000ffff237224 */ /* 0x000fce00078e000e */
[----:B0-----:R-:W-:Y:S05]  /*d3a0*/  WARPSYNC.COLLECTIVE R15, `(.L_x_139) ;  /* 0x000000000f087348 */ /* 0x001fea0003c00000 */
[----:B------:R1:W2:Y:S02]  /*d3b0*/  SHFL.IDX P6, R14, R13, R12, R11 ;  /* 0x0000000c0d0e7389 */ /* 0x0002a400000c000b */
[----:B012---:R-:W-:Y:S01]  /*d3c0*/  ENDCOLLECTIVE ;  /* 0x000000000000791b */ /* 0x007fe20003800000 */
.L_x_139:
[----:B------:R-:W-:Y:S05]  /*d3d0*/  BRA `(.L_x_140) ;  /* 0xffffffd0000c7947 */ /* 0x000fea000383ffff */
.L_x_64:
[----:B0-----:R0:W1:Y:S02]  /*d3e0*/  SYNCS.PHASECHK.TRANS64.TRYWAIT P0, [R6+URZ+0x30860], R9 ;  /* 0x03086009060075a7 */ /* 0x001064000800017f */
[----:B-1----:R-:W-:Y:S05]  /*d3f0*/  @!P0 NANOSLEEP.SYNCS 0x989680 ;  /* 0x009896800000895d */ /* 0x002fea0003900000 */
[----:B------:R-:W1:Y:S02]  /*d400*/  @!P0 SYNCS.PHASECHK.TRANS64 P0, [R6+URZ+0x30860], R9 ;  /* 0x03086009060085a7 */ /* 0x000e64000800007f */
[----:B-1----:R-:W-:Y:S05]  /*d410*/  @!P0 BRA `(.L_x_64) ;  /* 0xfffffffc00f08947 */ /* 0x002fea000383ffff */
[----:B------:R-:W-:Y:S05]  /*d420*/  BRA `(.L_x_141) ;  /* 0xffffffd000707947 */ /* 0x000fea000383ffff */
.L_x_65:
[----:B------:R-:W-:Y:S01]  /*d430*/  BSSY B1, `(.L_x_142) ;  /* 0x0000008000017945 */ /* 0x000fe20003800000 */
[----:B------:R-:W-:Y:S01]  /*d440*/  IMAD.MOV.U32 R13, RZ, RZ, R18 ;  /* 0x000000ffff0d7224 */ /* 0x000fe200078e0012 */
[----:B------:R-:W-:Y:S01]  /*d450*/  MOV R15, 0xffffffff ;  /* 0xffffffff000f7802 */ /* 0x000fe20000000f00 */
[----:B------:R-:W-:Y:S02]  /*d460*/  IMAD.MOV.U32 R12, RZ, RZ, RZ ;  /* 0x000000ffff0c7224 */ /* 0x000fe400078e00ff */
[----:B------:R-:W-:-:S07]  /*d470*/  IMAD.MOV.U32 R11, RZ, RZ, 0x181f ;  /* 0x0000181fff0b7424 */ /* 0x000fce00078e00ff */
[----:B0-----:R-:W-:Y:S05]  /*d480*/  WARPSYNC.COLLECTIVE R15, `(.L_x_143) ;  /* 0x000000000f087348 */ /* 0x001fea0003c00000 */
[----:B------:R1:W2:Y:S02]  /*d490*/  SHFL.IDX P6, R14, R13, R12, R11 ;  /* 0x0000000c0d0e7389 */ /* 0x0002a400000c000b */
[----:B012---:R-:W-:Y:S01]  /*d4a0*/  ENDCOLLECTIVE ;  /* 0x000000000000791b */ /* 0x007fe20003800000 */
.L_x_143:
[----:B------:R-:W-:Y:S05]  /*d4b0*/  BSYNC B1 ;  /* 0x0000000000017941 */ /* 0x000fea0003800000 */
.L_x_142:
[----:B------:R-:W-:Y:S01]  /*d4c0*/  IMAD.MOV.U32 R13, RZ, RZ, R17 ;  /* 0x000000ffff0d7224 */ /* 0x000fe200078e0011 */
[----:B------:R-:W-:Y:S01]  /*d4d0*/  MOV R11, 0x181f ;  /* 0x0000181f000b7802 */ /* 0x000fe20000000f00 */
[----:B------:R-:W-:Y:S01]  /*d4e0*/  IMAD.MOV.U32 R12, RZ, RZ, RZ ;  /* 0x000000ffff0c7224 */ /* 0x000fe200078e00ff */
[----:B------:R-:W-:Y:S01]  /*d4f0*/  LEA R7, R7, UR39, 0x1 ;  /* 0x0000002707077c11 */ /* 0x000fe2000f8e08ff */
[----:B------:R-:W-:Y:S02]  /*d500*/  IMAD.MOV.U32 R15, RZ, RZ, -0x1 ;  /* 0xffffffffff0f7424 */ /* 0x000fe400078e00ff */
[----:B------:R-:W-:-:S07]  /*d510*/  IMAD.MOV.U32 R3, RZ, RZ, R14 ;  /* 0x000000ffff037224 */ /* 0x000fce00078e000e */
[----:B------:R-:W-:Y:S05]  /*d520*/  WARPSYNC.COLLECTIVE R15, `(.L_x_144) ;  /* 0x000000000f087348 */ /* 0x000fea0003c00000 */
[----:B------:R0:W1:Y:S02]  /*d530*/  SHFL.IDX P6, R14, R13, R12, R11 ;  /* 0x0000000c0d0e7389 */ /* 0x00006400000c000b */
[----:B01----:R-:W-:Y:S01]  /*d540*/  ENDCOLLECTIVE ;  /* 0x000000000000791b */ /* 0x003fe20003800000 */
.L_x_144:
[----:B------:R-:W-:Y:S01]  /*d550*/  IMAD.MOV.U32 R13, RZ, RZ, R18 ;  /* 0x000000ffff0d7224 */ /* 0x000fe200078e0012 */
[----:B------:R-:W-:Y:S02]  /*d560*/  MOV R12, 0x1 ;  /* 0x00000001000c7802 */ /* 0x000fe40000000f00 */
[----:B------:R-:W-:-:S13]  /*d570*/  IADD3 R2, P0, R14, R4, RZ ;  /* 0x000000040e027210 */ /* 0x000fda0007f1e0ff */
[----:B------:R-:W-:Y:S05]  /*d580*/  WARPSYNC.COLLECTIVE R15, `(.L_x_145) ;  /* 0x000000000f087348 */ /* 0x000fea0003c00000 */
[----:B------:R0:W1:Y:S02]  /*d590*/  SHFL.IDX P6, R14, R13, R12, R11 ;  /* 0x0000000c0d0e7389 */ /* 0x00006400000c000b */
[----:B01----:R-:W-:Y:S01]  /*d5a0*/  ENDCOLLECTIVE ;  /* 0x000000000000791b */ /* 0x003fe20003800000 */
.L_x_145:
[----:B------:R-:W-:Y:S01]  /*d5b0*/  IMAD.X R3, RZ, RZ, R3, P0 ;  /* 0x000000ffff037224 */ /* 0x000fe200000e0603 */
[----:B------:R-:W-:Y:S01]  /*d5c0*/  ISETP.LT.OR P0, PT, R8, 0x1, P3 ;  /* 0x000000010800780c */ /* 0x000fe20001f01670 */
[----:B------:R-:W-:-:S12]  /*d5d0*/  IMAD.MOV.U32 R13, RZ, RZ, R17 ;  /* 0x000000ffff0d7224 */ /* 0x000fd800078e0011 */
        /* <DEDUP_REMOVED lines=8> */
[----:B0-----:R-:W-:-:S07]  /*d660*/  IMAD.MOV.U32 R3, RZ, RZ, R14 ;  /* 0x000000ffff037224 */ /* 0x001fce00078e000e */
[----:B------:R-:W-:Y:S05]  /*d670*/  WARPSYNC.COLLECTIVE R15, `(.L_x_146) ;  /* 0x000000000f087348 */ /* 0x000fea0003c00000 */
[----:B------:R0:W1:Y:S02]  /*d680*/  SHFL.IDX P6, R14, R13, R12, R11 ;  /* 0x0000000c0d0e7389 */ /* 0x00006400000c000b */
[----:B01----:R-:W-:Y:S01]  /*d690*/  ENDCOLLECTIVE ;  /* 0x000000000000791b */ /* 0x003fe20003800000 */
.L_x_146:
[----:B------:R-:W-:Y:S01]  /*d6a0*/  MOV R13, R18 ;  /* 0x00000012000d7202 */ /* 0x000fe20000000f00 */
[----:B------:R-:W-:Y:S01]  /*d6b0*/  IMAD.MOV.U32 R12, RZ, RZ, 0x2 ;  /* 0x00000002ff0c7424 */ /* 0x000fe200078e00ff */
[----:B------:R-:W-:-:S13]  /*d6c0*/  IADD3 R2, P0, R14, R4, RZ ;  /* 0x000000040e027210 */ /* 0x000fda0007f1e0ff */
[----:B------:R-:W-:Y:S05]  /*d6d0*/  WARPSYNC.COLLECTIVE R15, `(.L_x_147) ;  /* 0x000000000f087348 */ /* 0x000fea0003c00000 */
[----:B------:R0:W1:Y:S02]  /*d6e0*/  SHFL.IDX P6, R14, R13, R12, R11 ;  /* 0x0000000c0d0e7389 */ /* 0x00006400000c000b */
[----:B01----:R-:W-:Y:S01]  /*d6f0*/  ENDCOLLECTIVE ;  /* 0x000000000000791b */ /* 0x003fe20003800000 */
.L_x_147:
        /* <DEDUP_REMOVED lines=15> */
.L_x_148:
[----:B------:R-:W-:Y:S02]  /*d7f0*/  IMAD.MOV.U32 R13, RZ, RZ, R18 ;  /* 0x000000ffff0d7224 */ /* 0x000fe400078e0012 */
[----:B------:R-:W-:Y:S01]  /*d800*/  IMAD.MOV.U32 R12, RZ, RZ, 0x3 ;  /* 0x00000003ff0c7424 */ /* 0x000fe200078e00ff */
[----:B------:R-:W-:-:S13]  /*d810*/  IADD3 R2, P0, R14, R4, RZ ;  /* 0x000000040e027210 */ /* 0x000fda0007f1e0ff */
[----:B------:R-:W-:Y:S05]  /*d820*/  WARPSYNC.COLLECTIVE R15, `(.L_x_149) ;  /* 0x000000000f087348 */ /* 0x000fea0003c00000 */
[----:B------:R0:W1:Y:S02]  /*d830*/  SHFL.IDX P6, R14, R13, R12, R11 ;  /* 0x0000000c0d0e7389 */ /* 0x00006400000c000b */
[----:B01----:R-:W-:Y:S01]  /*d840*/  ENDCOLLECTIVE ;  /* 0x000000000000791b */ /* 0x003fe20003800000 */
.L_x_149:
[----:B------:R-:W-:Y:S02]  /*d850*/  IADD3.X R3, RZ, R3, RZ, P0, !PT ;  /* 0x00000003ff037210 */ /* 0x000fe400007fe4ff */
[----:B------:R-:W-:Y:S02]  /*d860*/  ISETP.LT.OR P0, PT, R8, 0x21, P3 ;  /* 0x000000210800780c */ /* 0x000fe40001f01670 */
[----:B------:R-:W-:-:S11]  /*d870*/  MOV R13, R17 ;  /* 0x00000011000d7202 */ /* 0x000fd60000000f00 */
        /* <DEDUP_REMOVED lines=12> */
.L_x_150:
[----:B------:R-:W-:Y:S02]  /*d940*/  IMAD.MOV.U32 R13, RZ, RZ, R18 ;  /* 0x000000ffff0d7224 */ /* 0x000fe400078e0012 */
[----:B------:R-:W-:Y:S01]  /*d950*/  IMAD.MOV.U32 R12, RZ, RZ, 0x4 ;  /* 0x00000004ff0c7424 */ /* 0x000fe200078e00ff */
[----:B------:R-:W-:-:S13]  /*d960*/  IADD3 R2, P0, R14, R4, RZ ;  /* 0x000000040e027210 */ /* 0x000fda0007f1e0ff */
[----:B------:R-:W-:Y:S05]  /*d970*/  WARPSYNC.COLLECTIVE R15, `(.L_x_151) ;  /* 0x000000000f087348 */ /* 0x000fea0003c00000 */
[----:B------:R0:W1:Y:S02]  /*d980*/  SHFL.IDX P6, R14, R13, R12, R11 ;  /* 0x0000000c0d0e7389 */ /* 0x00006400000c000b */
[----:B01----:R-:W-:Y:S01]  /*d990*/  ENDCOLLECTIVE ;  /* 0x000000000000791b */ /* 0x003fe20003800000 */
.L_x_151:
        /* <DEDUP_REMOVED lines=11> */
[----:B0-----:R-:W-:-:S07]  /*da50*/  MOV R3, R14 ;  /* 0x0000000e00037202 */ /* 0x001fce0000000f00 */
[----:B------:R-:W-:Y:S05]  /*da60*/  WARPSYNC.COLLECTIVE R15, `(.L_x_152) ;  /* 0x000000000f087348 */ /* 0x000fea0003c00000 */
[----:B------:R0:W1:Y:S02]  /*da70*/  SHFL.IDX P6, R14, R13, R12, R11 ;  /* 0x0000000c0d0e7389 */ /* 0x00006400000c000b */
[----:B01----:R-:W-:Y:S01]  /*da80*/  ENDCOLLECTIVE ;  /* 0x000000000000791b */ /* 0x003fe20003800000 */
.L_x_152:
[----:B------:R-:W-:Y:S01]  /*da90*/  IMAD.MOV.U32 R13, RZ, RZ, R18 ;  /* 0x000000ffff0d7224 */ /* 0x000fe200078e0012 */
[----:B------:R-:W-:Y:S02]  /*daa0*/  MOV R12, 0x5 ;  /* 0x00000005000c7802 */ /* 0x000fe40000000f00 */
[----:B------:R-:W-:-:S13]  /*dab0*/  IADD3 R2, P0, R14, R4, RZ ;  /* 0x000000040e027210 */ /* 0x000fda0007f1e0ff */
[----:B------:R-:W-:Y:S05]  /*dac0*/  WARPSYNC.COLLECTIVE R15, `(.L_x_153) ;  /* 0x000000000f087348 */ /* 0x000fea0003c00000 */
[----:B------:R0:W1:Y:S02]  /*dad0*/  SHFL.IDX P6, R14, R13, R12, R11 ;  /* 0x0000000c0d0e7389 */ /* 0x00006400000c000b */
[----:B01----:R-:W-:Y:S01]  /*dae0*/  ENDCOLLECTIVE ;  /* 0x000000000000791b */ /* 0x003fe20003800000 */
.L_x_153:
[----:B------:R-:W-:Y:S01]  /*daf0*/  IMAD.X R3, RZ, RZ, R3, P0 ;  /* 0x000000ffff037224 */ /* 0x000fe200000e0603 */
[----:B------:R-:W-:Y:S01]  /*db00*/  ISETP.LT.OR P0, PT, R8, 0x41, P3 ;  /* 0x000000410800780c */ /* 0x000fe20001f01670 */
[----:B------:R-:W-:-:S12]  /*db10*/  IMAD.MOV.U32 R13, RZ, RZ, R17 ;  /* 0x000000ffff0d7224 */ /* 0x000fd800078e0011 */
[----:B------:R-:W-:Y:S01]  /*db20*/  @!PT LDS RZ, [RZ] ;  /* 0x00000000fffff984 */ /* 0x000fe20000000800 */
[----:B------:R-:W-:Y:S01]  /*db30*/  @!PT LDS RZ, [RZ] ;  /* 0x00000000fffff984 */ /* 0x000fe20000000800 */
[----:B------:R-:W-:Y:S01]  /*db40*/  @!PT LDS RZ, [RZ] ;  /* 0x00000000fffff984 */ /* 0x000fe20000000800 */
[----:B------:R0:W-:Y:S01]  /*db50*/  LDGSTS.E.BYPASS.LTC128B.128 [R7+0x2400], desc[UR36][R2.64], !P0 ;  /* 0x0240000002077fae */ /* 0x0001e2000c101d64 */
[----:B------:R-:W-:Y:S01]  /*db60*/  ISETP.LT.OR P0, PT, R8, 0x41, P2 ;  /* 0x000000410800780c */ /* 0x000fe20001701670 */
[----:B------:R-:W-:-:S12]  /*db70*/  IMAD.MOV.U32 R18, RZ, RZ, R14 ;  /* 0x000000ffff127224 */ /* 0x000fd800078e000e */
[----:B0-----:R-:W-:Y:S05]  /*db80*/  WARPSYNC.COLLECTIVE R15, `(.L_x_154) ;  /* 0x000000000f087348 */ /* 0x001fea0003c00000 */
[----:B------:R1:W2:Y:S02]  /*db90*/  SHFL.IDX P6, R14, R13, R12, R11 ;  /* 0x0000000c0d0e7389 */ /* 0x0002a400000c000b */
[----:B012---:R-:W-:Y:S01]  /*dba0*/  ENDCOLLECTIVE ;  /* 0x000000000000791b */ /* 0x007fe20003800000 */
.L_x_154:
[----:B------:R-:W-:Y:S01]  /*dbb0*/  @!PT LDS RZ, [RZ] ;  /* 0x00000000fffff984 */ /* 0x000fe20000000800 */
[----:B------:R-:W-:Y:S01]  /*dbc0*/  @!PT LDS RZ, [RZ] ;  /* 0x00000000fffff984 */ /* 0x000fe20000000800 */
[----:B------:R-:W-:Y:S01]  /*dbd0*/  @!PT LDS RZ, [RZ] ;  /* 0x00000000fffff984 */ /* 0x000fe20000000800 */
[----:B------:R0:W-:Y:S01]  /*dbe0*/  LDGSTS.E.BYPASS.LTC128B.128 [R7+0x5400], desc[UR36][R2.64+0x80], !P0 ;  /* 0x0540008002077fae */ /* 0x0001e2000c101d64 */
[----:B------:R-:W-:-:S13]  /*dbf0*/  ISETP.LT.OR P0, PT, R8, 0x41, P1 ;  /* 0x000000410800780c */ /* 0x000fda0000f01670 */
[----:B------:R0:W-:Y:S01]  /*dc00*/  LDGSTS.E.BYPASS.LTC128B.128 [R7+0x8400], desc[UR36][R2.64+0x100], !P0 ;  /* 0x0840010002077fae */ /* 0x0001e2000c101d64 */
[----:B------:R-:W-:Y:S05]  /*dc10*/  BRA `(.L_x_155) ;  /* 0xffffffcc00687947 */ /* 0x000fea000383ffff */
.L_x_71:
[----:B0-----:R0:W1:Y:S02]  /*dc20*/  SYNCS.PHASECHK.TRANS64.TRYWAIT P0, [R4+URZ+0x30860], R3 ;  /* 0x03086003040075a7 */ /* 0x001064000800017f */
[----:B-1----:R-:W-:Y:S05]  /*dc30*/  @!P0 NANOSLEEP.SYNCS 0x989680 ;  /* 0x009896800000895d */ /* 0x002fea0003900000 */
[----:B------:R-:W1:Y:S02]  /*dc40*/  @!P0 SYNCS.PHASECHK.TRANS64 P0, [R4+URZ+0x30860], R3 ;  /* 0x03086003040085a7 */ /* 0x000e64000800007f */
[----:B-1----:R-:W-:Y:S05]  /*dc50*/  @!P0 BRA `(.L_x_71) ;  /* 0xfffffffc00f08947 */ /* 0x002fea000383ffff */
[----:B------:R-:W-:Y:S05]  /*dc60*/  BRA `(.L_x_156) ;  /* 0xffffffd000407947 */ /* 0x000fea000383ffff */
.L_x_72:
[----:B------:R-:W-:Y:S01]  /*dc70*/  BSSY B0, `(.L_x_157) ;  /* 0x0000008000007945 */ /* 0x000fe20003800000 */
[----:B------:R-:W-:Y:S01]  /*dc80*/  IMAD.MOV.U32 R13, RZ, RZ, R18 ;  /* 0x000000ffff0d7224 */ /* 0x000fe200078e0012 */
[----:B------:R-:W-:Y:S01]  /*dc90*/  MOV R12, RZ ;  /* 0x000000ff000c7202 */ /* 0x000fe20000000f00 */
[----:B------:R-:W-:Y:S02]  /*dca0*/  IMAD.MOV.U32 R11, RZ, RZ, 0x181f ;  /* 0x0000181fff0b7424 */ /* 0x000fe400078e00ff */
[----:B------:R-:W-:-:S07]  /*dcb0*/  IMAD.MOV.U32 R15, RZ, RZ, -0x1 ;  /* 0xffffffffff0f7424 */ /* 0x000fce00078e00ff */
[----:B0-----:R-:W-:Y:S05]  /*dcc0*/  WARPSYNC.COLLECTIVE R15, `(.L_x_158) ;  /* 0x000000000f087348 */ /* 0x001fea0003c00000 */
[----:B------:R1:W2:Y:S02]  /*dcd0*/  SHFL.IDX P6, R14, R13, R12, R11 ;  /* 0x0000000c0d0e7389 */ /* 0x0002a400000c000b */
[----:B012---:R-:W-:Y:S01]  /*dce0*/  ENDCOLLECTIVE ;  /* 0x000000000000791b */ /* 0x007fe20003800000 */
.L_x_158:
[----:B------:R-:W-:Y:S05]  /*dcf0*/  BSYNC B0 ;  /* 0x0000000000007941 */ /* 0x000fea0003800000 */
.L_x_157:
[----:B------:R-:W-:Y:S01]  /*dd00*/  MOV R13, R17 ;  /* 0x00000011000d7202 */ /* 0x000fe20000000f00 */
[----:B------:R-:W-:Y:S01]  /*dd10*/  IMAD.MOV.U32 R12, RZ, RZ, RZ ;  /* 0x000000ffff0c7224 */ /* 0x000fe200078e00ff */
[----:B------:R-:W-:Y:S01]  /*dd20*/  SHF.L.U32 R6, R37, 0x1, RZ ;  /* 0x0000000125067819 */ /* 0x000fe200000006ff */
[----:B------:R-:W-:Y:S02]  /*dd30*/  IMAD.MOV.U32 R11, RZ, RZ, 0x181f ;  /* 0x0000181fff0b7424 */ /* 0x000fe400078e00ff */
[----:B------:R-:W-:Y:S02]  /*dd40*/  IMAD.MOV.U32 R15, RZ, RZ, -0x1 ;  /* 0xffffffffff0f7424 */ /* 0x000fe400078e00ff */
[----:B------:R-:W-:-:S07]  /*dd50*/  IMAD.MOV.U32 R0, RZ, RZ, R14 ;  /* 0x000000ffff007224 */ /* 0x000fce00078e000e */
[----:B------:R-:W-:Y:S05]  /*dd60*/  WARPSYNC.COLLECTIVE R15, `(.L_x_159) ;  /* 0x000000000f087348 */ /* 0x000fea0003c00000 */
[----:B------:R0:W1:Y:S02]  /*dd70*/  SHFL.IDX P6, R14, R13, R12, R11 ;  /* 0x0000000c0d0e7389 */ /* 0x00006400000c000b */
[----:B01----:R-:W-:Y:S01]  /*dd80*/  ENDCOLLECTIVE ;  /* 0x000000000000791b */ /* 0x003fe20003800000 */
.L_x_159:
[----:B------:R-:W-:Y:S02]  /*dd90*/  IMAD.MOV.U32 R13, RZ, RZ, R18 ;  /* 0x000000ffff0d7224 */ /* 0x000fe400078e0012 */
[----:B------:R-:W-:Y:S01]  /*dda0*/  IMAD.MOV.U32 R12, RZ, RZ, 0x1 ;  /* 0x00000001ff0c7424 */ /* 0x000fe200078e00ff */
[----:B------:R-:W-:-:S13]  /*ddb0*/  IADD3 R2, P0, R14, R6, RZ ;  /* 0x000000060e027210 */ /* 0x000fda0007f1e0ff */
[----:B------:R-:W-:Y:S05]  /*ddc0*/  WARPSYNC.COLLECTIVE R15, `(.L_x_160) ;  /* 0x000000000f087348 */ /* 0x000fea0003c00000 */
[----:B------:R0:W1:Y:S02]  /*ddd0*/  SHFL.IDX P6, R14, R13, R12, R11 ;  /* 0x0000000c0d0e7389 */ /* 0x00006400000c000b */
[----:B01----:R-:W-:Y:S01]  /*dde0*/  ENDCOLLECTIVE ;  /* 0x000000000000791b */ /* 0x003fe20003800000 */
.L_x_160:
[----:B------:R-:W-:Y:S01]  /*ddf0*/  IMAD.X R3, RZ, RZ, R0, P0 ;  /* 0x000000ffff037224 */ /* 0x000fe200000e0600 */
[----:B------:R-:W-:Y:S02]  /*de00*/  ISETP.LT.OR P0, PT, R5, 0x1, P3 ;  /* 0x000000010500780c */ /* 0x000fe40001f01670 */
[----:B------:R-:W-:Y:S01]  /*de10*/  LEA R0, R7, UR39, 0x1 ;  /* 0x0000002707007c11 */ /* 0x000fe2000f8e08ff */
[----:B------:R-:W-:-:S10]  /*de20*/  IMAD.MOV.U32 R13, RZ, RZ, R17 ;  /* 0x000000ffff0d7224 */ /* 0x000fd400078e0011 */
[----:B------:R-:W-:Y:S01]  /*de30*/  @!PT LDS RZ, [RZ] ;  /* 0x00000000fffff984 */ /* 0x000fe20000000800 */
[----:B------:R-:W-:Y:S01]  /*de40*/  @!PT LDS RZ, [RZ] ;  /* 0x00000000fffff984 */ /* 0x000fe20000000800 */
[----:B------:R-:W-:Y:S01]  /*de50*/  @!PT LDS RZ, [RZ] ;  /* 0x00000000fffff984 */ /* 0x000fe20000000800 */
[----:B------:R0:W-:Y:S01]  /*de60*/  LDGSTS.E.BYPASS.LTC128B.128 [R0+0x400], desc[UR36][R2.64], !P0 ;  /* 0x0040000002007fae */ /* 0x0001e2000c101d64 */
[----:B------:R-:W-:Y:S02]  /*de70*/  ISETP.LT.OR P0, PT, R5, 0x1, P2 ;  /* 0x000000010500780c */ /* 0x000fe40001701670 */
[----:B------:R-:W-:-:S11]  /*de80*/  MOV R7, R14 ;  /* 0x0000000e00077202 */ /* 0x000fd60000000f00 */
[----:B0-----:R-:W-:Y:S05]  /*de90*/  WARPSYNC.COLLECTIVE R15, `(.L_x_161) ;  /* 0x000000000f087348 */ /* 0x001fea0003c00000 */
[----:B------:R1:W2:Y:S02]  /*dea0*/  SHFL.IDX P6, R14, R13, R12, R11 ;  /* 0x0000000c0d0e7389 */ /* 0x0002a400000c000b */
[----:B012---:R-:W-:Y:S01]  /*deb0*/  ENDCOLLECTIVE ;  /* 0x000000000000791b */ /* 0x007fe20003800000 */
.L_x_161:
[----:B------:R-:W-:Y:S01]  /*dec0*/  @!PT LDS RZ, [RZ] ;  /* 0x00000000fffff984 */ /* 0x000fe20000000800 */
[----:B------:R-:W-:Y:S01]  /*ded0*/  @!PT LDS RZ, [RZ] ;  /* 0x00000000fffff984 */ /* 0x000fe20000000800 */
[----:B------:R-:W-:Y:S01]  /*dee0*/  @!PT LDS RZ, [RZ] ;  /* 0x00000000fffff984 */ /* 0x000fe20000000800 */
[----:B------:R-:W-:Y:S01]  /*def0*/  LDGSTS.E.BYPASS.LTC128B.128 [R0+0x3400], desc[UR36][R2.64+0x80], !P0 ;  /* 0x0340008002007fae */ /* 0x000fe2000c101d64 */
[----:B------:R-:W-:Y:S01]  /*df00*/  ISETP.LT.OR P0, PT, R5, 0x1, P1 ;  /* 0x000000010500780c */ /* 0x000fe20000f01670 */
[----:B------:R-:W-:Y:S01]  /*df10*/  IMAD.MOV.U32 R13, RZ, RZ, R18 ;  /* 0x000000ffff0d7224 */ /* 0x000fe200078e0012 */
[----:B------:R-:W-:-:S11]  /*df20*/  MOV R12, 0x2 ;  /* 0x00000002000c7802 */ /* 0x000fd60000000f00 */
[----:B------:R0:W-:Y:S02]  /*df30*/  LDGSTS.E.BYPASS.LTC128B.128 [R0+0x6400], desc[UR36][R2.64+0x100], !P0 ;  /* 0x0640010002007fae */ /* 0x0001e4000c101d64 */
[----:B0-----:R-:W-:-:S13]  /*df40*/  IADD3 R2, P0, R14, R6, RZ ;  /* 0x000000060e027210 */ /* 0x001fda0007f1e0ff */
[----:B------:R-:W-:Y:S05]  /*df50*/  WARPSYNC.COLLECTIVE R15, `(.L_x_162) ;  /* 0x000000000f087348 */ /* 0x000fea0003c00000 */
[----:B------:R0:W1:Y:S02]  /*df60*/  SHFL.IDX P6, R14, R13, R12, R11 ;  /* 0x0000000c0d0e7389 */ /* 0x00006400000c000b */
[----:B01----:R-:W-:Y:S01]  /*df70*/  ENDCOLLECTIVE ;  /* 0x000000000000791b */ /* 0x003fe20003800000 */
.L_x_162:
        /* <DEDUP_REMOVED lines=12> */
.L_x_163:
[----:B------:R-:W-:Y:S01]  /*e040*/  @!PT LDS RZ, [RZ] ;  /* 0x00000000fffff984 */ /* 0x000fe20000000800 */
[----:B------:R-:W-:Y:S01]  /*e050*/  @!PT LDS RZ, [RZ] ;  /* 0x00000000fffff984 */ /* 0x000fe20000000800 */
[----:B------:R-:W-:Y:S01]  /*e060*/  @!PT LDS RZ, [RZ] ;  /* 0x00000000fffff984 */ /* 0x000fe20000000800 */
[----:B------:R-:W-:Y:S01]  /*e070*/  LDGSTS.E.BYPASS.LTC128B.128 [R0+0x3c00], desc[UR36][R2.64+0x80], !P0 ;  /* 0x03c0008002007fae */ /* 0x000fe2000c101d64 */
[----:B------:R-:W-:Y:S02]  /*e080*/  ISETP.LT.OR P0, PT, R5, 0x11, P1 ;  /* 0x000000110500780c */ /* 0x000fe40000f01670 */
[----:B------:R-:W-:Y:S01]  /*e090*/  MOV R13, R18 ;  /* 0x00000012000d7202 */ /* 0x000fe20000000f00 */
[----:B------:R-:W-:-:S10]  /*e0a0*/  IMAD.MOV.U32 R12, RZ, RZ, 0x3 ;  /* 0x00000003ff0c7424 */ /* 0x000fd400078e00ff */
[----:B------:R0:W-:Y:S02]  /*e0b0*/  LDGSTS.E.BYPASS.LTC128B.128 [R0+0x6c00], desc[UR36][R2.64+0x100], !P0 ;  /* 0x06c0010002007fae */ /* 0x0001e4000c101d64 */
[----:B0-----:R-:W-:-:S13]  /*e0c0*/  IADD3 R2, P0, R14, R6, RZ ;  /* 0x000000060e027210 */ /* 0x001fda0007f1e0ff */
[----:B------:R-:W-:Y:S05]  /*e0d0*/  WARPSYNC.COLLECTIVE R15, `(.L_x_164) ;  /* 0x000000000f087348 */ /* 0x000fea0003c00000 */
[----:B------:R0:W1:Y:S02]  /*e0e0*/  SHFL.IDX P6, R14, R13, R12, R11 ;  /* 0x0000000c0d0e7389 */ /* 0x00006400000c000b */
[----:B01----:R-:W-:Y:S01]  /*e0f0*/  ENDCOLLECTIVE ;  /* 0x000000000000791b */ /* 0x003fe20003800000 */
.L_x_164:
        /* <DEDUP_REMOVED lines=12> */
.L_x_165:
[----:B------:R-:W-:Y:S01]  /*e1c0*/  @!PT LDS RZ, [RZ] ;  /* 0x00000000fffff984 */ /* 0x000fe20000000800 */
[----:B------:R-:W-:Y:S01]  /*e1d0*/  @!PT LDS RZ, [RZ] ;  /* 0x00000000fffff984 */ /* 0x000fe20000000800 */
[----:B------:R-:W-:Y:S01]  /*e1e0*/  @!PT LDS RZ, [RZ] ;  /* 0x00000000fffff984 */ /* 0x000fe20000000800 */
[----:B------:R-:W-:Y:S01]  /*e1f0*/  LDGSTS.E.BYPASS.LTC128B.128 [R0+0x4400], desc[UR36][R2.64+0x80], !P0 ;  /* 0x0440008002007fae */ /* 0x000fe2000c101d64 */
[----:B------:R-:W-:Y:S01]  /*e200*/  ISETP.LT.OR P0, PT, R5, 0x21, P1 ;  /* 0x000000210500780c */ /* 0x000fe20000f01670 */
[----:B------:R-:W-:Y:S02]  /*e210*/  IMAD.MOV.U32 R13, RZ, RZ, R18 ;  /* 0x000000ffff0d7224 */ /* 0x000fe400078e0012 */
[----:B------:R-:W-:-:S10]  /*e220*/  IMAD.MOV.U32 R12, RZ, RZ, 0x4 ;  /* 0x00000004ff0c7424 */ /* 0x000fd400078e00ff */
[----:B------:R0:W-:Y:S02]  /*e230*/  LDGSTS.E.BYPASS.LTC128B.128 [R0+0x7400], desc[UR36][R2.64+0x100], !P0 ;  /* 0x0740010002007fae */ /* 0x0001e4000c101d64 */
[----:B0-----:R-:W-:-:S13]  /*e240*/  IADD3 R2, P0, R14, R6, RZ ;  /* 0x000000060e027210 */ /* 0x001fda0007f1e0ff */
[----:B------:R-:W-:Y:S05]  /*e250*/  WARPSYNC.COLLECTIVE R15, `(.L_x_166) ;  /* 0x000000000f087348 */ /* 0x000fea0003c00000 */
[----:B------:R0:W1:Y:S02]  /*e260*/  SHFL.IDX P6, R14, R13, R12, R11 ;  /* 0x0000000c0d0e7389 */ /* 0x00006400000c000b */
[----:B01----:R-:W-:Y:S01]  /*e270*/  ENDCOLLECTIVE ;  /* 0x000000000000791b */ /* 0x003fe20003800000 */
.L_x_166:
[----:B------:R-:W-:Y:S02]  /*e280*/  IADD3.X R3, RZ, R7, RZ, P0, !PT ;  /* 0x00000007ff037210 */ /* 0x000fe400007fe4ff */
[----:B------:R-:W-:Y:S02]  /*e290*/  ISETP.LT.OR P0, PT, R5, 0x31, P3 ;  /* 0x000000310500780c */ /* 0x000fe40001f01670 */
[----:B------:R-:W-:-:S11]  /*e2a0*/  MOV R13, R17 ;  /* 0x00000011000d7202 */ /* 0x000fd60000000f00 */
        /* <DEDUP_REMOVED lines=9> */
.L_x_167:
        /* <DEDUP_REMOVED lines=12> */
.L_x_168:
[----:B------:R-:W-:Y:S01]  /*e400*/  IMAD.X R3, RZ, RZ, R7, P0 ;  /* 0x000000ffff037224 */ /* 0x000fe200000e0607 */
[----:B------:R-:W-:Y:S01]  /*e410*/  ISETP.LT.OR P0, PT, R5, 0x41, P3 ;  /* 0x000000410500780c */ /* 0x000fe20001f01670 */
[----:B------:R-:W-:-:S12]  /*e420*/  IMAD.MOV.U32 R13, RZ, RZ, R17 ;  /* 0x000000ffff0d7224 */ /* 0x000fd800078e0011 */
        /* <DEDUP_REMOVED lines=9> */
.L_x_169:
[----:B------:R-:W-:Y:S01]  /*e4c0*/  @!PT LDS RZ, [RZ] ;  /* 0x00000000fffff984 */ /* 0x000fe20000000800 */
[----:B------:R-:W-:Y:S01]  /*e4d0*/  @!PT LDS RZ, [RZ] ;  /* 0x00000000fffff984 */ /* 0x000fe20000000800 */
[----:B------:R-:W-:Y:S01]  /*e4e0*/  @!PT LDS RZ, [RZ] ;  /* 0x00000000fffff984 */ /* 0x000fe20000000800 */
[----:B------:R0:W-:Y:S01]  /*e4f0*/  LDGSTS.E.BYPASS.LTC128B.128 [R0+0x5400], desc[UR36][R2.64+0x80], !P0 ;  /* 0x0540008002007fae */ /* 0x0001e2000c101d64 */
[----:B------:R-:W-:-:S13]  /*e500*/  ISETP.LT.OR P0, PT, R5, 0x41, P1 ;  /* 0x000000410500780c */ /* 0x000fda0000f01670 */
[----:B------:R0:W-:Y:S01]  /*e510*/  LDGSTS.E.BYPASS.LTC128B.128 [R0+0x8400], desc[UR36][R2.64+0x100], !P0 ;  /* 0x0840010002007fae */ /* 0x0001e2000c101d64 */
[----:B------:R-:W-:Y:S05]  /*e520*/  BRA `(.L_x_170) ;  /* 0xffffffcc00087947 */ /* 0x000fea000383ffff */
.L_x_77:
[----:B0-----:R0:W1:Y:S02]  /*e530*/  SYNCS.PHASECHK.TRANS64.TRYWAIT P0, [R5+URZ+0x30820], R0 ;  /* 0x03082000050075a7 */ /* 0x001064000800017f */
[----:B-1----:R-:W-:Y:S05]  /*e540*/  @!P0 NANOSLEEP.SYNCS 0x989680 ;  /* 0x009896800000895d */ /* 0x002fea0003900000 */
[----:B------:R-:W1:Y:S02]  /*e550*/  @!P0 SYNCS.PHASECHK.TRANS64 P0, [R5+URZ+0x30820], R0 ;  /* 0x03082000050085a7 */ /* 0x000e64000800007f */
[----:B-1----:R-:W-:Y:S05]  /*e560*/  @!P0 BRA `(.L_x_77) ;  /* 0xfffffffc00f08947 */ /* 0x002fea000383ffff */
[----:B------:R-:W-:Y:S05]  /*e570*/  BRA `(.L_x_171) ;  /* 0xffffffcc00a47947 */ /* 0x000fea000383ffff */
.L_x_78:
[----:B------:R-:W1:Y:S01]  /*e580*/  S2R R2, SR_TID.X ;  /* 0x0000000000027919 */ /* 0x000e620000002100 */
[----:B------:R-:W-:Y:S01]  /*e590*/  BSSY B0, `(.L_x_172) ;  /* 0x000000a000007945 */ /* 0x000fe20003800000 */
[----:B------:R-:W-:Y:S01]  /*e5a0*/  IMAD.MOV.U32 R12, RZ, RZ, RZ ;  /* 0x000000ffff0c7224 */ /* 0x000fe200078e00ff */
[----:B------:R-:W-:Y:S01]  /*e5b0*/  MOV R11, 0x1f ;  /* 0x0000001f000b7802 */ /* 0x000fe20000000f00 */
[----:B------:R-:W-:Y:S01]  /*e5c0*/  IMAD.MOV.U32 R15, RZ, RZ, -0x1 ;  /* 0xffffffffff0f7424 */ /* 0x000fe200078e00ff */
[----:B-1----:R-:W-:-:S04]  /*e5d0*/  SHF.R.U32.HI R2, RZ, 0x5, R2 ;  /* 0x00000005ff027819 */ /* 0x002fc80000011602 */
[----:B------:R-:W-:-:S05]  /*e5e0*/  LOP3.LUT R2, R2, 0x3, RZ, 0xc0, !PT ;  /* 0x0000000302027812 */ /* 0x000fca00078ec0ff */
[----:B------:R-:W-:-:S07]  /*e5f0*/  IMAD.MOV.U32 R13, RZ, RZ, R2 ;  /* 0x000000ffff0d7224 */ /* 0x000fce00078e0002 */
[----:B0-----:R-:W-:Y:S05]  /*e600*/  WARPSYNC.COLLECTIVE R15, `(.L_x_173) ;  /* 0x000000000f087348 */ /* 0x001fea0003c00000 */
[----:B------:R1:W2:Y:S02]  /*e610*/  SHFL.IDX P6, R14, R13, R12, R11 ;  /* 0x0000000c0d0e7389 */ /* 0x0002a400000c000b */
[----:B012---:R-:W-:Y:S01]  /*e620*/  ENDCOLLECTIVE ;  /* 0x000000000000791b */ /* 0x007fe20003800000 */
.L_x_173:
[----:B------:R-:W-:Y:S05]  /*e630*/  BSYNC B0 ;  /* 0x0000000000007941 */ /* 0x000fea0003800000 */
.L_x_172:
[----:B------:R-:W-:Y:S05]  /*e640*/  BRA `(.L_x_174) ;  /* 0xffffffcc008c7947 */ /* 0x000fea000383ffff */
.L_x_81:
[----:B------:R-:W-:Y:S01]  /*e650*/  BSSY B1, `(.L_x_175) ;  /* 0x0000006000017945 */ /* 0x000fe20003800000 */
[----:B------:R-:W-:-:S07]  /*e660*/  IMAD.MOV.U32 R15, RZ, RZ, -0x1 ;  /* 0xffffffffff0f7424 */ /* 0x000fce00078e00ff */
[----:B0-----:R-:W-:Y:S05]  /*e670*/  WARPSYNC.COLLECTIVE R15, `(.L_x_176) ;  /* 0x000000000f0c7348 */ /* 0x001fea0003c00000 */
[----:B------:R-:W-:Y:S02]  /*e680*/  ELECT P6, UR62, PT ;  /* 0x00000000003e782f */ /* 0x000fe400038c0000 */
[----:B------:R-:W-:Y:S01]  /*e690*/  MOV R14, UR62 ;  /* 0x0000003e000e7c02 */ /* 0x000fe20008000f00 */
[----:B0-----:R-:W-:Y:S10]  /*e6a0*/  ENDCOLLECTIVE ;  /* 0x000000000000791b */ /* 0x001ff40003800000 */
.L_x_176:
[----:B------:R-:W-:Y:S05]  /*e6b0*/  BSYNC B1 ;  /* 0x0000000000017941 */ /* 0x000fea0003800000 */
.L_x_175:
[----:B------:R-:W-:Y:S05]  /*e6c0*/  BRA `(.L_x_177) ;  /* 0xffffffcc00847947 */ /* 0x000fea000383ffff */
.L_x_83:
[----:B0-----:R0:W1:Y:S02]  /*e6d0*/  SYNCS.PHASECHK.TRANS64.TRYWAIT P1, [R3+URZ+0x30840], R2 ;  /* 0x03084002030075a7 */ /* 0x001064000802017f */
[----:B-1----:R-:W-:Y:S05]  /*e6e0*/  @!P1 NANOSLEEP.SYNCS 0x989680 ;  /* 0x009896800000995d */ /* 0x002fea0003900000 */
[----:B------:R-:W1:Y:S02]  /*e6f0*/  @!P1 SYNCS.PHASECHK.TRANS64 P1, [R3+URZ+0x30840], R2 ;  /* 0x03084002030095a7 */ /* 0x000e64000802007f */
[----:B-1----:R-:W-:Y:S05]  /*e700*/  @!P1 BRA `(.L_x_83) ;  /* 0xfffffffc00f09947 */ /* 0x002fea000383ffff */
[----:B------:R-:W-:Y:S05]  /*e710*/  BRA `(.L_x_178) ;  /* 0xffffffcc00ac7947 */ /* 0x000fea000383ffff */
.L_x_85:
[----:B-1----:R1:W2:Y:S02]  /*e720*/  SYNCS.PHASECHK.TRANS64.TRYWAIT P1, [R5+URZ+0x30840], R0 ;  /* 0x03084000050075a7 */ /* 0x0022a4000802017f */
[----:B--2---:R-:W-:Y:S05]  /*e730*/  @!P1 NANOSLEEP.SYNCS 0x989680 ;  /* 0x009896800000995d */ /* 0x004fea0003900000 */
[----:B------:R-:W2:Y:S02]  /*e740*/  @!P1 SYNCS.PHASECHK.TRANS64 P1, [R5+URZ+0x30840], R0 ;  /* 0x03084000050095a7 */ /* 0x000ea4000802007f */
[----:B--2---:R-:W-:Y:S05]  /*e750*/  @!P1 BRA `(.L_x_85) ;  /* 0xfffffffc00f09947 */ /* 0x004fea000383ffff */
[----:B------:R-:W-:Y:S05]  /*e760*/  BRA `(.L_x_179) ;  /* 0xffffffcc00b87947 */ /* 0x000fea000383ffff */
.L_x_87:
[----:B--2---:R2:W3:Y:S02]  /*e770*/  SYNCS.PHASECHK.TRANS64.TRYWAIT P1, [R3+URZ+0x30860], R2 ;  /* 0x03086002030075a7 */ /* 0x0044e4000802017f */
[----:B---3--:R-:W-:Y:S05]  /*e780*/  @!P1 NANOSLEEP.SYNCS 0x989680 ;  /* 0x009896800000995d */ /* 0x008fea0003900000 */
[----:B------:R-:W3:Y:S02]  /*e790*/  @!P1 SYNCS.PHASECHK.TRANS64 P1, [R3+URZ+0x30860], R2 ;  /* 0x03086002030095a7 */ /* 0x000ee4000802007f */
[----:B---3--:R-:W-:Y:S05]  /*e7a0*/  @!P1 BRA `(.L_x_87) ;  /* 0xfffffffc00f09947 */ /* 0x008fea000383ffff */
[----:B------:R-:W-:Y:S05]  /*e7b0*/  BRA `(.L_x_180) ;  /* 0xffffffcc00b47947 */ /* 0x000fea000383ffff */
.L_x_181:
[----:B------:R-:W-:-:S00]  /*e7c0*/  BRA `(.L_x_181) ;  /* 0xfffffffc00fc7947 */ /* 0x000fc0000383ffff */
[----:B------:R-:W-:-:S00]  /*e7d0*/  NOP ;  /* 0x0000000000007918 */ /* 0x000fc00000000000 */
        /* <DEDUP_REMOVED lines=10> */
.L_x_3232:


//--------------------- .text._ZN7cutlass13device_kernelIN5flash11enable_sm90INS1_16FlashAttnFwdSm90INS1_25CollectiveMainloopFwdSm90ILi2EN4cute5tupleIJNS5_1CILi1EEES8_S8_EEENS6_IJNS7_ILi128EEENS7_ILi96EEENS7_ILi192EEEEEELi192ENS_6half_tEfNS_4arch4Sm90ELb0ELb0ELb0ELb1ELb1ELb0ELb0ELb1ELb1ELb1ELb0ELb0EEENS1_21CollectiveEpilogueFwdINS6_IJSA_SC_SB_EEES9_SE_SG_Li256ELb1ELb1ELb0ELb0EEENS1_36VarlenDynamicPersistentTileSchedulerILi128ELi96ELi256ELi128ELb0ELb1ELb1ELb0ELb1ELb1EEEEEEEEEvNT_6ParamsE --------------------------
	.section	.text._ZN7cutlass13device_kernelIN5flash11enable_sm90INS1_16FlashAttnFwdSm90INS1_25CollectiveMainloopFwdSm90ILi2EN4cute5tupleIJNS5_1CILi1EEES8_S8_EEENS6_IJNS7_ILi128EEENS7_ILi96EEENS7_ILi192EEEEEELi192ENS_6half_tEfNS_4arch4Sm90ELb0ELb0ELb0ELb1ELb1ELb0ELb0ELb1ELb1ELb1ELb0ELb0EEENS1_21CollectiveEpilogueFwdINS6_IJSA_SC_SB_EEES9_SE_SG_Li256ELb1ELb1ELb0ELb0EEENS1_36VarlenDynamicPersistentTileSchedulerILi128ELi96ELi256ELi128ELb0ELb1ELb1ELb0ELb1ELb1EEEEEEEEEvNT_6ParamsE,"ax",@progbits
	.align	128
.text._ZN7cutlass13device_kernelIN5flash11enable_sm90INS1_16FlashAttnFwdSm90INS1_25CollectiveMainloopFwdSm90ILi2EN4cute5tupleIJNS5_1CILi1EEES8_S8_EEENS6_IJNS7_ILi128EEENS7_ILi96EEENS7_ILi192EEEEEELi192ENS_6half_tEfNS_4arch4Sm90ELb0ELb0ELb0ELb1ELb1ELb0ELb0ELb1ELb1ELb1ELb0ELb0EEENS1_21CollectiveEpilogueFwdINS6_IJSA_SC_SB_EEES9_SE_SG_Li256ELb1ELb1ELb0ELb0EEENS1_36VarlenDynamicPersistentTileSchedulerILi128ELi96ELi256ELi128ELb0ELb1ELb1ELb0ELb1ELb1EEEEEEEEEvNT_6ParamsE:
        .type           _ZN7cutlass13device_kernelIN5flash11enable_sm90INS1_16FlashAttnFwdSm90INS1_25CollectiveMainloopFwdSm90ILi2EN4cute5tupleIJNS5_1CILi1EEES8_S8_EEENS6_IJNS7_ILi128EEENS7_ILi96EEENS7_ILi192EEEEEELi192ENS_6half_tEfNS_4arch4Sm90ELb0ELb0ELb0ELb1ELb1ELb0ELb0ELb1ELb1ELb1ELb0ELb0EEENS1_21CollectiveEpilogueFwdINS6_IJSA_SC_SB_EEES9_SE_SG_Li256ELb1ELb1ELb0ELb0EEENS1_36VarlenDynamicPersistentTileSchedulerILi128ELi96ELi256ELi128ELb0ELb1ELb1ELb0ELb1ELb1EEEEEEEEEvNT_6ParamsE,@function
        .size           _ZN7cutlass13device_kernelIN5flash11enable_sm90INS1_16FlashAttnFwdSm90INS1_25CollectiveMainloopFwdSm90ILi2EN4cute5tupleIJNS5_1CILi1EEES8_S8_EEENS6_IJNS7_ILi128EEENS7_ILi96EEENS7_ILi192EEEEEELi192ENS_6half_tEfNS_4arch4Sm90ELb0ELb0ELb0ELb1ELb1ELb0ELb0ELb1ELb1ELb1ELb0ELb0EEENS1_21CollectiveEpilogueFwdINS6_IJSA_SC_SB_EEES9_SE_SG_Li256ELb1ELb1ELb0ELb0EEENS1_36VarlenDynamicPersistentTileSchedulerILi128ELi96ELi256ELi128ELb0ELb1ELb1ELb0ELb1ELb1EEEEEEEEEvNT_6ParamsE,(.L_x_3233 - _ZN7cutlass13device_kernelIN5flash11enable_sm90INS1_16FlashAttnFwdSm90INS1_25CollectiveMainloopFwdSm90ILi2EN4cute5tupleIJNS5_1CILi1EEES8_S8_EEENS6_IJNS7_ILi128EEENS7_ILi96EEENS7_ILi192EEEEEELi192ENS_6half_tEfNS_4arch4Sm90ELb0ELb0ELb0ELb1ELb1ELb0ELb0ELb1ELb1ELb1ELb0ELb0EEENS1_21CollectiveEpilogueFwdINS6_IJSA_SC_SB_EEES9_SE_SG_Li256ELb1ELb1ELb0ELb0EEENS1_36VarlenDynamicPersistentTileSchedulerILi128ELi96ELi256ELi128ELb0ELb1ELb1ELb0ELb1ELb1EEEEEEEEEvNT_6ParamsE)
        .other          _ZN7cutlass13device_kernelIN5flash11enable_sm90INS1_16FlashAttnFwdSm90INS1_25CollectiveMainloopFwdSm90ILi2EN4cute5tupleIJNS5_1CILi1EEES8_S8_EEENS6_IJNS7_ILi128EEENS7_ILi96EEENS7_ILi192EEEEEELi192ENS_6half_tEfNS_4arch4Sm90ELb0ELb0ELb0ELb1ELb1ELb0ELb0ELb1ELb1ELb1ELb0ELb0EEENS1_21CollectiveEpilogueFwdINS6_IJSA_SC_SB_EEES9_SE_SG_Li256ELb1ELb1ELb0ELb0EEENS1_36VarlenDynamicPersistentTileSchedulerILi128ELi96ELi256ELi128ELb0ELb1ELb1ELb0ELb1ELb1EEEEEEEEEvNT_6ParamsE,@"STO_CUDA_ENTRY STV_DEFAULT"
_ZN7cutlass13device_kernelIN5flash11enable_sm90INS1_16FlashAttnFwdSm90INS1_25CollectiveMainloopFwdSm90ILi2EN4cute5tupleIJNS5_1CILi1EEES8_S8_EEENS6_IJNS7_ILi128EEENS7_ILi96EEENS7_ILi192EEEEEELi192ENS_6half_tEfNS_4arch4Sm90ELb0ELb0ELb0ELb1ELb1ELb0ELb0ELb1ELb1ELb1ELb0ELb0EEENS1_21CollectiveEpilogueFwdINS6_IJSA_SC_SB_EEES9_SE_SG_Li256ELb1ELb1ELb0ELb0EEENS1_36VarlenDynamicPersistentTileSchedulerILi128ELi96ELi256ELi128ELb0ELb1ELb1ELb0ELb1ELb1EEEEEEEEEvNT_6ParamsE:
        /* <DEDUP_REMOVED lines=45> */
.L_x_182:
        /* <DEDUP_REMOVED lines=22> */
.L_x_183:
        /* <DEDUP_REMOVED lines=18> */
.L_x_184:
        /* <DEDUP_REMOVED lines=22> */
.L_x_185:
        /* <DEDUP_REMOVED lines=23> */
.L_x_186:
        /* <DEDUP_REMOVED lines=10> */
.L_x_188:
[----:B------:R-:W-:-:S08]  /*08c0*/  NOP ;  /* 0x0000000000007918 */ /* 0x000fd00000000000 */
[----:B------:R-:W1:Y:S02]  /*08d0*/  USETMAXREG.TRY_ALLOC.CTAPOOL UP0, 0xe8 ;  /* 0x000000e8000079c8 */ /* 0x000e640008000600 */
[----:B-1----:R-:W-:-:S13]  /*08e0*/  PLOP3.LUT P0, PT, PT, PT, UP0, 0x80, 0x0 ;  /* 0x000000000000781c */ /* 0x002fda0003f0f008 */
[----:B------:R-:W-:Y:S05]  /*08f0*/  @!P0 BRA `(.L_x_188) ;  /* 0xfffffffc00f08947 */ /* 0x000fea000383ffff */
[----:B------:R-:W1:Y:S08]  /*0900*/  S2UR UR5, SR_CgaCtaId ;  /* 0x00000000000579c3 */ /* 0x000e700000008800 */
[----:B------:R-:W-:Y:S06]  /*0910*/  BAR.ARV 0x8, 0x180 ;  /* 0x0206000000007b1d */ /* 0x000fec0000002000 */
[----:B------:R-:W-:-:S02]  /*0920*/  UMOV UR4, 0x400 ;  /* 0x0000040000047882 */ /* 0x000fc40000000000 */
[----:B------:R-:W-:Y:S01]  /*0930*/  BAR.SYNC.DEFER_BLOCKING 0x5, 0x180 ;  /* 0x0146000000007b1d */ /* 0x000fe20000010000 */
[----:B-1----:R-:W-:-:S09]  /*0940*/  ULEA UR4, UR5, UR4, 0x18 ;  /* 0x0000000405047291 */ /* 0x002fd2000f8ec03f */
[----:B------:R-:W1:Y:S01]  /*0950*/  LDS.128 R40, [UR4+0x308d0] ;  /* 0x0308d004ff287984 */ /* 0x000e620008000c00 */
[----:B------:R-:W-:Y:S01]  /*0960*/  ULDC UR4, c[0x0][0xc3c] ;  /* 0x00030f0000047ab9 */ /* 0x000fe20000000800 */
[----:B------:R-:W-:Y:S06]  /*0970*/  BAR.ARV 0x4, 0x180 ;  /* 0x0106000000007b1d */ /* 0x000fec0000002000 */
[----:B-1----:R-:W-:-:S13]  /*0980*/  ISETP.GE.AND P0, PT, R43, UR4, PT ;  /* 0x000000042b007c0c */ /* 0x002fda000bf06270 */
[----:B------:R-:W-:Y:S05]  /*0990*/  @P0 EXIT ;  /* 0x000000000000094d */ /* 0x000fea0003800000 */
[----:B0-----:R-:W2:Y:S01]  /*09a0*/  LDL R2, [R1+0x28] ;  /* 0x0000280001027983 */ /* 0x001ea20000100800 */
[----:B------:R-:W-:Y:S01]  /*09b0*/  R2UR UR5, R41 ;  /* 0x00000000290572ca */ /* 0x000fe200000e0000 */
[----:B------:R-:W-:Y:S01]  /*09c0*/  UMOV UR39, URZ ;  /* 0x0000003f00277c82 */ /* 0x000fe20008000000 */
[----:B------:R-:W-:Y:S01]  /*09d0*/  R2UR UR6, R42 ;  /* 0x000000002a0672ca */ /* 0x000fe200000e0000 */
[----:B------:R-:W0:Y:S01]  /*09e0*/  S2R R0, SR_TID.X ;  /* 0x0000000000007919 */ /* 0x000e220000002100 */
[----:B------:R-:W-:Y:S01]  /*09f0*/  UMOV UR38, URZ ;  /* 0x0000003f00267c82 */ /* 0x000fe20008000000 */
[----:B0-----:R-:W-:-:S05]  /*0a00*/  VIADD R204, R0, 0xffffff80 ;  /* 0xffffff8000cc7836 */ /* 0x001fca0000000000 */
[----:B------:R-:W-:-:S04]  /*0a10*/  SHF.R.S32.HI R3, RZ, 0x1f, R204 ;  /* 0x0000001fff037819 */ /* 0x000fc800000114cc */
[CC--:B------:R-:W-:Y:S02]  /*0a20*/  LEA.HI R0, R3.reuse, R204.reuse, RZ, 0x7 ;  /* 0x000000cc03007211 */ /* 0x0c0fe400078f38ff */
[----:B------:R-:W-:Y:S02]  /*0a30*/  LEA.HI R4, R3, R204, RZ, 0x5 ;  /* 0x000000cc03047211 */ /* 0x000fe400078f28ff */
[----:B------:R-:W-:Y:S02]  /*0a40*/  LOP3.LUT R5, R0, 0xffffff80, RZ, 0xc0, !PT ;  /* 0xffffff8000057812 */ /* 0x000fe400078ec0ff */
[----:B------:R-:W-:Y:S01]  /*0a50*/  SHF.R.S32.HI R195, RZ, 0x7, R0 ;  /* 0x00000007ffc37819 */ /* 0x000fe20000011400 */
[----:B------:R-:W-:Y:S02]  /*0a60*/  IMAD.SHL.U32 R4, R4, 0x20, RZ ;  /* 0x0000002004047824 */ /* 0x000fe400078e00ff */
[----:B------:R-:W-:Y:S01]  /*0a70*/  IMAD.IADD R194, R204, 0x1, -R5 ;  /* 0x00000001ccc27824 */ /* 0x000fe200078e0a05 */
[----:B------:R-:W-:-:S02]  /*0a80*/  LEA.HI R0, R0, R195, RZ, 0x1 ;  /* 0x000000c300007211 */ /* 0x000fc400078f08ff */
[----:B------:R-:W-:Y:S02]  /*0a90*/  LOP3.LUT R4, R4, 0xfffffc00, RZ, 0xc0, !PT ;  /* 0xfffffc0004047812 */ /* 0x000fe400078ec0ff */
[----:B------:R-:W-:Y:S02]  /*0aa0*/  SHF.R.S32.HI R9, RZ, 0x1f, R194 ;  /* 0x0000001fff097819 */ /* 0x000fe400000114c2 */
[----:B------:R-:W-:Y:S02]  /*0ab0*/  LOP3.LUT R0, R0, 0x3fffffe, RZ, 0xc0, !PT ;  /* 0x03fffffe00007812 */ /* 0x000fe400078ec0ff */
[CC--:B------:R-:W-:Y:S02]  /*0ac0*/  LEA.HI R6, R9.reuse, R194.reuse, RZ, 0x2 ;  /* 0x000000c209067211 */ /* 0x0c0fe400078f10ff */
[----:B------:R-:W-:Y:S01]  /*0ad0*/  LEA.HI R9, R9, R194, RZ, 0x5 ;  /* 0x000000c209097211 */ /* 0x000fe200078f28ff */
[----:B------:R-:W-:Y:S01]  /*0ae0*/  IMAD.IADD R0, R195, 0x1, -R0 ;  /* 0x00000001c3007824 */ /* 0x000fe200078e0a00 */
[----:B------:R-:W-:-:S02]  /*0af0*/  SHF.R.S32.HI R8, RZ, 0x2, R6 ;  /* 0x00000002ff087819 */ /* 0x000fc40000011406 */
[----:B------:R-:W-:Y:S02]  /*0b00*/  SHF.R.S32.HI R11, RZ, 0x1f, R6 ;  /* 0x0000001fff0b7819 */ /* 0x000fe40000011406 */
[----:B------:R-:W-:Y:S02]  /*0b10*/  SHF.R.S32.HI R9, RZ, 0x5, R9 ;  /* 0x00000005ff097819 */ /* 0x000fe40000011409 */
[----:B------:R-:W-:-:S04]  /*0b20*/  LEA.HI R11, R11, R8, RZ, 0x3 ;  /* 0x000000080b0b7211 */ /* 0x000fc800078f18ff */
[----:B------:R-:W-:-:S05]  /*0b30*/  LOP3.LUT R11, R11, 0xfffffff8, RZ, 0xc0, !PT ;  /* 0xfffffff80b0b7812 */ /* 0x000fca00078ec0ff */
[----:B------:R-:W-:-:S05]  /*0b40*/  IMAD.IADD R8, R8, 0x1, -R11 ;  /* 0x0000000108087824 */ /* 0x000fca00078e0a0b */
[----:B------:R-:W-:-:S05]  /*0b50*/  LEA R9, R9, R8, 0x4 ;  /* 0x0000000809097211 */ /* 0x000fca00078e20ff */
[----:B------:R-:W-:Y:S01]  /*0b60*/  IMAD R196, R0, 0x40, R9 ;  /* 0x0000004000c47824 */ /* 0x000fe200078e0209 */
[----:B--2---:R-:W-:Y:S02]  /*0b70*/  R2UR UR4, R2 ;  /* 0x00000000020472ca */ /* 0x004fe400000e0000 */
[----:B------:R-:W-:-:S04]  /*0b80*/  LEA.HI R2, R3, R204, RZ, 0x4 ;  /* 0x000000cc03027211 */ /* 0x000fc800078f20ff */
[----:B------:R-:W-:Y:S02]  /*0b90*/  SHF.R.S32.HI R7, RZ, 0x4, R2 ;  /* 0x00000004ff077819 */ /* 0x000fe40000011402 */
[C---:B------:R-:W-:Y:S02]  /*0ba0*/  LOP3.LUT R5, R2.reuse, 0x3fffff0, RZ, 0xc0, !PT ;  /* 0x03fffff002057812 */ /* 0x040fe400078ec0ff */
[----:B------:R-:W-:-:S03]  /*0bb0*/  LEA.HI R2, R2, R7, RZ, 0x1 ;  /* 0x0000000702027211 */ /* 0x000fc600078f08ff */
[----:B------:R-:W-:Y:S01]  /*0bc0*/  IMAD.IADD R5, R204, 0x1, -R5 ;  /* 0x00000001cc057824 */ /* 0x000fe200078e0a05 */
[----:B------:R-:W-:Y:S01]  /*0bd0*/  LOP3.LUT R2, R2, 0x1ffffffe, RZ, 0xc0, !PT ;  /* 0x1ffffffe02027812 */ /* 0x000fe200078ec0ff */
[----:B------:R-:W-:-:S03]  /*0be0*/  ULOP3.LUT UR7, UR4, 0x1, URZ, 0xfc, !UPT ;  /* 0x0000000104077892 */ /* 0x000fc6000f8efc3f */
[----:B------:R-:W-:Y:S01]  /*0bf0*/  LEA R5, R5, R4, 0x6 ;  /* 0x0000000405057211 */ /* 0x000fe200078e30ff */
[----:B------:R-:W-:Y:S01]  /*0c00*/  IMAD.IADD R2, R7, 0x1, -R2 ;  /* 0x0000000107027824 */ /* 0x000fe200078e0a02 */
[CC--:B------:R-:W-:Y:S01]  /*0c10*/  LEA.HI R4, R3.reuse, R204.reuse, RZ, 0x2 ;  /* 0x000000cc03047211 */ /* 0x0c0fe200078f10ff */
[----:B------:R-:W-:Y:S01]  /*0c20*/  UMOV UR4, URZ ;  /* 0x0000003f00047c82 */ /* 0x000fe20008000000 */
[----:B------:R-:W-:Y:S01]  /*0c30*/  LEA.HI R3, R3, R204, RZ, 0x3 ;  /* 0x000000cc03037211 */ /* 0x000fe200078f18ff */
[----:B------:R-:W-:Y:S01]  /*0c40*/  IMAD R199, R2, 0x8, R5 ;  /* 0x0000000802c77824 */ /* 0x000fe200078e0205 */
[----:B------:R-:W-:Y:S01]  /*0c50*/  LOP3.LUT R5, R4, 0xfffffffc, RZ, 0xc0, !PT ;  /* 0xfffffffc04057812 */ /* 0x000fe200078ec0ff */
[----:B------:R-:W-:Y:S01]  /*0c60*/  IMAD.MOV.U32 R4, RZ, RZ, -0x2 ;  /* 0xfffffffeff047424 */ /* 0x000fe200078e00ff */
[----:B------:R-:W-:Y:S01]  /*0c70*/  LOP3.LUT R19, R3, 0xfffffff8, RZ, 0xc0, !PT ;  /* 0xfffffff803137812 */ /* 0x000fe200078ec0ff */
[----:B------:R-:W-:Y:S01]  /*0c80*/  IMAD.U32 R193, RZ, RZ, UR4 ;  /* 0x00000004ffc17e24 */ /* 0x000fe2000f8e00ff */
[----:B------:R-:W-:Y:S01]  /*0c90*/  LOP3.LUT R7, R6, 0x7ffffffc, RZ, 0xc0, !PT ;  /* 0x7ffffffc06077812 */ /* 0x000fe200078ec0ff */
[C---:B------:R-:W-:Y:S01]  /*0ca0*/  IMAD.IADD R5, R204.reuse, 0x1, -R5 ;  /* 0x00000001cc057824 */ /* 0x040fe200078e0a05 */
[----:B------:R-:W-:Y:S01]  /*0cb0*/  MOV R200, UR7 ;  /* 0x0000000700c87c02 */ /* 0x000fe20008000f00 */
[----:B------:R-:W-:Y:S01]  /*0cc0*/  IMAD.IADD R19, R204, 0x1, -R19 ;  /* 0x00000001cc137824 */ /* 0x000fe200078e0a13 */
[----:B------:R-:W-:Y:S01]  /*0cd0*/  SHF.R.S32.HI R23, RZ, 0x3, R3 ;  /* 0x00000003ff177819 */ /* 0x000fe20000011403 */
[----:B------:R-:W-:Y:S01]  /*0ce0*/  IMAD.IADD R7, R194, 0x1, -R7 ;  /* 0x00000001c2077824 */ /* 0x000fe200078e0a07 */
[----:B------:R-:W-:Y:S01]  /*0cf0*/  LEA.HI R2, R5, R5, RZ, 0x1 ;  /* 0x0000000505027211 */ /* 0x000fe200078f08ff */
[----:B------:R-:W-:-:S02]  /*0d00*/  IMAD.SHL.U32 R16, R19, 0x8, RZ ;  /* 0x0000000813107824 */ /* 0x000fc400078e00ff */
[----:B------:R-:W-:Y:S01]  /*0d10*/  IMAD R197, R7, R4, 0x60 ;  /* 0x0000006007c57424 */ /* 0x000fe200078e0204 */
[----:B------:R-:W-:Y:S01]  /*0d20*/  LOP3.LUT R2, R2, 0x1ffffffe, RZ, 0xc0, !PT ;  /* 0x1ffffffe02027812 */ /* 0x000fe200078ec0ff */
[C---:B------:R-:W-:Y:S01]  /*0d30*/  VIADD R17, R16.reuse, 0x40 ;  /* 0x0000004010117836 */ /* 0x040fe20000000000 */
[----:B------:R-:W-:Y:S01]  /*0d40*/  SHF.R.S32.HI R203, RZ, 0x1f, R16 ;  /* 0x0000001fffcb7819 */ /* 0x000fe20000011410 */
[----:B------:R-:W-:Y:S02]  /*0d50*/  VIADD R18, R16, 0x80 ;  /* 0x0000008010127836 */ /* 0x000fe40000000000 */
[----:B------:R-:W-:Y:S01]  /*0d60*/  IMAD.IADD R5, R5, 0x1, -R2 ;  /* 0x0000000105057824 */ /* 0x000fe200078e0a02 */
[----:B------:R-:W-:Y:S02]  /*0d70*/  SHF.R.S32.HI R202, RZ, 0x1f, R17 ;  /* 0x0000001fffca7819 */ /* 0x000fe40000011411 */
[----:B------:R-:W-:Y:S01]  /*0d80*/  SHF.R.S32.HI R201, RZ, 0x1f, R18 ;  /* 0x0000001fffc97819 */ /* 0x000fe20000011412 */
[----:B------:R-:W-:-:S07]  /*0d90*/  IMAD R198, R5, 0x8, R196 ;  /* 0x0000000805c67824 */ /* 0x000fce00078e02c4 */
.L_x_234:
[----:B012---:R-:W0:Y:S01]  /*0da0*/  LDC.64 R2, c[0x0][0xc88] ;  /* 0x00032200ff027b82 */ /* 0x007e220000000a00 */
[----:B------:R-:W-:Y:S01]  /*0db0*/  ULDC.64 UR8, c[0x0][0xa28] ;  /* 0x00028a0000087ab9 */ /* 0x000fe20000000a00 */
[----:B------:R-:W-:Y:S01]  /*0dc0*/  ULDC.64 UR10, c[0x0][0xa20] ;  /* 0x00028800000a7ab9 */ /* 0x000fe20000000a00 */
[----:B0-----:R-:W-:-:S06]  /*0dd0*/  IMAD.WIDE R2, R43, 0x4, R2 ;  /* 0x000000042b027825 */ /* 0x001fcc00078e0202 */
[----:B------:R-:W2:Y:S01]  /*0de0*/  LDG.E R2, desc[UR36][R2.64] ;  /* 0x0000002402027981 */ /* 0x000ea2000c1e1900 */
[----:B------:R-:W-:Y:S02]  /*0df0*/  UISETP.NE.U32.AND UP0, UPT, UR8, URZ, UPT ;  /* 0x0000003f0800728c */ /* 0x000fe4000bf05070 */
[----:B------:R-:W-:Y:S02]  /*0e00*/  UISETP.NE.U32.AND UP1, UPT, UR10, URZ, UPT ;  /* 0x0000003f0a00728c */ /* 0x000fe4000bf25070 */
[----:B------:R-:W-:Y:S02]  /*0e10*/  UISETP.NE.AND.EX UP0, UPT, UR9, URZ, UPT, UP0 ;  /* 0x0000003f0900728c */ /* 0x000fe4000bf05300 */
[----:B------:R-:W-:-:S04]  /*0e20*/  UISETP.NE.AND.EX UP1, UPT, UR11, URZ, UPT, UP1 ;  /* 0x0000003f0b00728c */ /* 0x000fc8000bf25310 */
[----:B------:R-:W-:Y:S02]  /*0e30*/  PLOP3.LUT P0, PT, PT, PT, UP0, 0x80, 0x0 ;  /* 0x000000000000781c */ /* 0x000fe40003f0f008 */
[----:B------:R-:W-:Y:S02]  /*0e40*/  PLOP3.LUT P1, PT, PT, PT, UP1, 0x80, 0x0 ;  /* 0x000000000000781c */ /* 0x000fe40003f2f018 */
[----:B--2---:R-:W-:-:S13]  /*0e50*/  R2UR UR60, R2 ;  /* 0x00000000023c72ca */ /* 0x004fda00000e0000 */
[----:B------:R-:W-:Y:S02]  /*0e60*/  USHF.R.S32.HI UR4, URZ, 0x1f, UR60 ;  /* 0x0000001f3f047899 */ /* 0x000fe4000801143c */
[----:B------:R-:W-:Y:S02]  /*0e70*/  @UP0 ULEA UR8, UP2, UR60, UR8, 0x2 ;  /* 0x000000083c080291 */ /* 0x000fe4000f84103f */
[----:B------:R-:W-:Y:S02]  /*0e80*/  @UP1 ULEA UR10, UP3, UR60, UR10, 0x2 ;  /* 0x0000000a3c0a1291 */ /* 0x000fe4000f86103f */
[----:B------:R-:W-:Y:S02]  /*0e90*/  @UP0 ULEA.HI.X UR9, UR60, UR9, UR4, 0x2, UP2 ;  /* 0x000000093c090291 */ /* 0x000fe400090f1404 */
[----:B------:R-:W-:Y:S01]  /*0ea0*/  IMAD.U32 R192, RZ, RZ, UR4 ;  /* 0x00000004ffc07e24 */ /* 0x000fe2000f8e00ff */
[----:B------:R-:W-:Y:S01]  /*0eb0*/  @UP1 ULEA.HI.X UR11, UR60, UR11, UR4, 0x2, UP3 ;  /* 0x0000000b3c0b1291 */ /* 0x000fe200098f1404 */
[----:B------:R-:W-:Y:S01]  /*0ec0*/  IMAD.U32 R2, RZ, RZ, UR8 ;  /* 0x00000008ff027e24 */ /* 0x000fe2000f8e00ff */
[----:B------:R-:W-:Y:S01]  /*0ed0*/  MOV R4, UR10 ;  /* 0x0000000a00047c02 */ /* 0x000fe20008000f00 */
[----:B------:R-:W-:Y:S01]  /*0ee0*/  ULDC UR4, c[0x0][0x424] ;  /* 0x0001090000047ab9 */ /* 0x000fe20000000800 */
[----:B------:R-:W-:Y:S01]  /*0ef0*/  IMAD.U32 R3, RZ, RZ, UR9 ;  /* 0x00000009ff037e24 */ /* 0x000fe2000f8e00ff */
[----:B------:R-:W-:Y:S01]  /*0f00*/  ULDC.64 UR8, c[0x0][0x418] ;  /* 0x0001060000087ab9 */ /* 0x000fe20000000a00 */
[----:B------:R-:W-:-:S03]  /*0f10*/  IMAD.U32 R5, RZ, RZ, UR11 ;  /* 0x0000000bff057e24 */ /* 0x000fc6000f8e00ff */
[----:B------:R-:W2:Y:S04]  /*0f20*/  @P0 LDG.E R2, desc[UR36][R2.64] ;  /* 0x0000002402020981 */ /* 0x000ea8000c1e1900 */
[----:B---3--:R-:W3:Y:S01]  /*0f30*/  @P1 LDG.E R4, desc[UR36][R4.64] ;  /* 0x0000002404041981 */ /* 0x008ee2000c1e1900 */
[----:B------:R-:W-:Y:S01]  /*0f40*/  UISETP.NE.U32.AND UP0, UPT, UR8, URZ, UPT ;  /* 0x0000003f0800728c */ /* 0x000fe2000bf05070 */
[----:B------:R-:W-:Y:S01]  /*0f50*/  IMAD.U32 R22, RZ, RZ, UR5 ;  /* 0x00000005ff167e24 */ /* 0x000fe2000f8e00ff */
[----:B------:R-:W-:Y:S01]  /*0f60*/  ULDC UR5, c[0x0][0x2f0] ;  /* 0x0000bc0000057ab9 */ /* 0x000fe20000000800 */
[----:B------:R-:W-:Y:S01]  /*0f70*/  UMOV UR40, URZ ;  /* 0x0000003f00287c82 */ /* 0x000fe20008000000 */
[----:B------:R-:W-:Y:S01]  /*0f80*/  UISETP.NE.AND.EX UP0, UPT, UR9, URZ, UPT, UP0 ;  /* 0x0000003f0900728c */ /* 0x000fe2000bf05300 */
[----:B------:R-:W-:Y:S01]  /*0f90*/  IMAD.MOV.U32 R20, RZ, RZ, RZ ;  /* 0x000000ffff147224 */ /* 0x000fe200078e00ff */
[----:B------:R-:W-:Y:S01]  /*0fa0*/  UMOV UR61, UR6 ;  /* 0x00000006003d7c82 */ /* 0x000fe20008000000 */
[----:B------:R-:W-:Y:S01]  /*0fb0*/  CS2R R118, SRZ ;  /* 0x0000000000767805 */ /* 0x000fe2000001ff00 */
[----:B------:R-:W-:Y:S01]  /*0fc0*/  USEL UR4, UR4, 0x1, UP0 ;  /* 0x0000000104047887 */ /* 0x000fe20008000000 */
[----:B------:R-:W-:-:S02]  /*0fd0*/  CS2R R116, SRZ ;  /* 0x0000000000747805 */ /* 0x000fc4000001ff00 */
[----:B------:R-:W-:Y:S02]  /*0fe0*/  CS2R R114, SRZ ;  /* 0x0000000000727805 */ /* 0x000fe4000001ff00 */
[----:B------:R-:W-:Y:S01]  /*0ff0*/  CS2R R112, SRZ ;  /* 0x0000000000707805 */ /* 0x000fe2000001ff00 */
[----:B------:R-:W-:Y:S01]  /*1000*/  UIMAD UR4, UR4, UR5, URZ ;  /* 0x00000005040472a4 */ /* 0x000fe2000f8e023f */
[----:B------:R-:W-:Y:S02]  /*1010*/  CS2R R110, SRZ ;  /* 0x00000000006e7805 */ /* 0x000fe4000001ff00 */
[----:B------:R-:W-:Y:S02]  /*1020*/  CS2R R108, SRZ ;  /* 0x00000000006c7805 */ /* 0x000fe4000001ff00 */
[----:B------:R-:W-:Y:S02]  /*1030*/  CS2R R106, SRZ ;  /* 0x00000000006a7805 */ /* 0x000fe4000001ff00 */
[----:B------:R-:W-:Y:S01]  /*1040*/  CS2R R104, SRZ ;  /* 0x0000000000687805 */ /* 0x000fe2000001ff00 */
[----:B------:R-:W-:Y:S01]  /*1050*/  IMAD.MOV.U32 R50, RZ, RZ, RZ ;  /* 0x000000ffff327224 */ /* 0x000fe200078e00ff */
[----:B------:R-:W-:-:S02]  /*1060*/  CS2R R98, SRZ ;  /* 0x0000000000627805 */ /* 0x000fc4000001ff00 */
[----:B------:R-:W-:Y:S01]  /*1070*/  CS2R R100, SRZ ;  /* 0x0000000000647805 */ /* 0x000fe2000001ff00 */
[----:B------:R-:W-:Y:S01]  /*1080*/  IMAD.MOV.U32 R47, RZ, RZ, RZ ;  /* 0x000000ffff2f7224 */ /* 0x000fe200078e00ff */
        /* <DEDUP_REMOVED lines=24> */
[----:B------:R-:W-:Y:S02]  /*1210*/  MOV R125, RZ ;  /* 0x000000ff007d7202 */ /* 0x000fe40000000f00 */
[----:B------:R-:W-:Y:S02]  /*1220*/  CS2R R48, SRZ ;  /* 0x0000000000307805 */ /* 0x000fe4000001ff00 */
[----:B------:R-:W-:Y:S02]  /*1230*/  CS2R R126, SRZ ;  /* 0x00000000007e7805 */ /* 0x000fe4000001ff00 */
[----:B------:R-:W-:Y:S01]  /*1240*/  CS2R R44, SRZ ;  /* 0x00000000002c7805 */ /* 0x000fe2000001ff00 */
[----:B------:R-:W-:Y:S02]  /*1250*/  IMAD.MOV.U32 R130, RZ, RZ, RZ ;  /* 0x000000ffff827224 */ /* 0x000fe400078e00ff */
[----:B------:R-:W-:Y:S01]  /*1260*/  IMAD.MOV.U32 R121, RZ, RZ, RZ ;  /* 0x000000ffff797224 */ /* 0x000fe200078e00ff */
[----:B--2---:R-:W-:Y:S01]  /*1270*/  @P0 R2UR UR40, R2 ;  /* 0x00000000022802ca */ /* 0x004fe200000e0000 */
[----:B------:R-:W-:Y:S01]  /*1280*/  IMAD.MOV.U32 R2, RZ, RZ, RZ ;  /* 0x000000ffff027224 */ /* 0x000fe200078e00ff */
[----:B------:R-:W-:-:S02]  /*1290*/  PLOP3.LUT P0, PT, PT, PT, PT, 0x80, 0x0 ;  /* 0x000000000000781c */ /* 0x000fc40003f0f070 */
[----:B---3--:R-:W-:Y:S01]  /*12a0*/  @P1 R2UR UR4, R4 ;  /* 0x00000000040412ca */ /* 0x008fe200000e0000 */
[----:B----4-:R-:W-:-:S14]  /*12b0*/  @P1 BRA `(.L_x_189) ;  /* 0x0000000000341947 */ /* 0x010fdc0003800000 */
[----:B------:R-:W-:Y:S02]  /*12c0*/  ULDC.64 UR6, c[0x0][0xa08] ;  /* 0x0002820000067ab9 */ /* 0x000fe40000000a00 */
[----:B------:R-:W-:-:S04]  /*12d0*/  ISETP.NE.U32.AND P1, PT, RZ, UR6, PT ;  /* 0x00000006ff007c0c */ /* 0x000fc8000bf25070 */
[----:B------:R-:W-:-:S13]  /*12e0*/  ISETP.NE.AND.EX P1, PT, RZ, UR7, PT, P1 ;  /* 0x00000007ff007c0c */ /* 0x000fda000bf25310 */
[----:B------:R-:W-:Y:S05]  /*12f0*/  @!P1 BRA `(.L_x_189) ;  /* 0x0000000000249947 */ /* 0x000fea0003800000 */
[----:B------:R-:W-:Y:S02]  /*1300*/  ULDC.64 UR4, c[0x0][0xa08] ;  /* 0x0002820000047ab9 */ /* 0x000fe40000000a00 */
[----:B------:R-:W-:-:S06]  /*1310*/  UIMAD.WIDE UR4, UR60, 0x4, UR4 ;  /* 0x000000043c0478a5 */ /* 0x000fcc000f8e0204 */
[----:B------:R-:W-:Y:S02]  /*1320*/  IMAD.U32 R4, RZ, RZ, UR4 ;  /* 0x00000004ff047e24 */ /* 0x000fe4000f8e00ff */
[----:B------:R-:W-:-:S05]  /*1330*/  IMAD.U32 R5, RZ, RZ, UR5 ;  /* 0x00000005ff057e24 */ /* 0x000fca000f8e00ff */
[----:B------:R-:W2:Y:S04]  /*1340*/  LDG.E R3, desc[UR36][R4.64] ;  /* 0x0000002404037981 */ /* 0x000ea8000c1e1900 */
[----:B------:R-:W3:Y:S01]  /*1350*/  LDG.E R0, desc[UR36][R4.64+0x4] ;  /* 0x0000042404007981 */ /* 0x000ee2000c1e1900 */
[----:B--2---:R-:W-:Y:S02]  /*1360*/  R2UR UR4, R3 ;  /* 0x00000000030472ca */ /* 0x004fe400000e0000 */
[----:B---3--:R-:W-:-:S13]  /*1370*/  R2UR UR5, R0 ;  /* 0x00000000000572ca */ /* 0x008fda00000e0000 */
[----:B------:R-:W-:-:S12]  /*1380*/  UIADD3 UR4, -UR4, UR5, URZ ;  /* 0x0000000504047290 */ /* 0x000fd8000fffe13f */
.L_x_189:
[----:B------:R-:W-:Y:S01]  /*1390*/  UIADD3 UR40, -UR40, UR4, URZ ;  /* 0x0000000428287290 */ /* 0x000fe2000fffe13f */
[----:B------:R-:W-:Y:S01]  /*13a0*/  IMAD.MOV.U32 R0, RZ, RZ, RZ ;  /* 0x000000ffff007224 */ /* 0x000fe200078e00ff */
[----:B------:R-:W-:Y:S01]  /*13b0*/  CS2R R134, SRZ ;  /* 0x0000000000867805 */ /* 0x000fe2000001ff00 */
[----:B------:R-:W-:Y:S01]  /*13c0*/  IMAD.MOV.U32 R131, RZ, RZ, RZ ;  /* 0x000000ffff837224 */ /* 0x000fe200078e00ff */
[----:B------:R-:W-:Y:S01]  /*13d0*/  UISETP.GE.AND UP0, UPT, UR40, 0x1, UPT ;  /* 0x000000012800788c */ /* 0x000fe2000bf06270 */
[----:B------:R-:W-:Y:S01]  /*13e0*/  MOV R120, RZ ;  /* 0x000000ff00787202 */ /* 0x000fe20000000f00 */
[----:B------:R-:W-:Y:S01]  /*13f0*/  UIADD3 UR4, UR40, 0x5f, URZ ;  /* 0x0000005f28047890 */ /* 0x000fe2000fffe03f */
[----:B------:R-:W-:Y:S01]  /*1400*/  IMAD.MOV.U32 R3, RZ, RZ, RZ ;  /* 0x000000ffff037224 */ /* 0x000fe200078e00ff */
[----:B------:R-:W-:Y:S02]  /*1410*/  CS2R R132, SRZ ;  /* 0x0000000000847805 */ /* 0x000fe4000001ff00 */
[----:B------:R-:W-:-:S02]  /*1420*/  CS2R R122, SRZ ;  /* 0x00000000007a7805 */ /* 0x000fc4000001ff00 */
[----:B------:R-:W-:Y:S01]  /*1430*/  PLOP3.LUT P1, PT, PT, PT, UP0, 0x80, 0x0 ;  /* 0x000000000000781c */ /* 0x000fe20003f2f008 */
[----:B------:R-:W-:Y:S01]  /*1440*/  UIMAD.WIDE UR4, UR4, 0x2aaaaaab, URZ ;  /* 0x2aaaaaab040478a5 */ /* 0x000fe2000f8e023f */
[----:B------:R-:W-:Y:S01]  /*1450*/  IMAD.MOV.U32 R21, RZ, RZ, RZ ;  /* 0x000000ffff157224 */ /* 0x000fe200078e00ff */
[----:B------:R-:W-:Y:S01]  /*1460*/  CS2R R6, SRZ ;  /* 0x0000000000067805 */ /* 0x000fe2000001ff00 */
[----:B------:R-:W-:Y:S01]  /*1470*/  IMAD.MOV.U32 R28, RZ, RZ, RZ ;  /* 0x000000ffff1c7224 */ /* 0x000fe200078e00ff */
[----:B------:R-:W-:Y:S01]  /*1480*/  USHF.R.U32.HI UR41, URZ, 0x1f, UR5 ;  /* 0x0000001f3f297899 */ /* 0x000fe20008011605 */
[----:B------:R-:W-:Y:S01]  /*1490*/  CS2R R136, SRZ ;  /* 0x0000000000887805 */ /* 0x000fe2000001ff00 */
[----:B------:R-:W-:Y:S02]  /*14a0*/  IMAD.MOV.U32 R124, RZ, RZ, RZ ;  /* 0x000000ffff7c7224 */ /* 0x000fe400078e00ff */
[----:B------:R-:W-:-:S04]  /*14b0*/  ULEA.HI.SX32 UR41, UR5, UR41, 0x1c ;  /* 0x0000002905297291 */ /* 0x000fc8000f8fe23f */
[----:B------:R-:W-:Y:S08]  /*14c0*/  @!P1 BRA `(.L_x_190) ;  /* 0x0000005400ac9947 */ /* 0x000ff00003800000 */
[----:B------:R-:W0:Y:S01]  /*14d0*/  SHFL.IDX PT, R0, R195, RZ, 0x1f ;  /* 0x00001fffc3007589 */ /* 0x000e2200000e0000 */
[----:B------:R-:W1:Y:S01]  /*14e0*/  S2UR UR42, SR_CgaCtaId ;  /* 0x00000000002a79c3 */ /* 0x000e620000008800 */
[----:B------:R-:W-:Y:S01]  /*14f0*/  UMOV UR43, 0x400 ;  /* 0x00000400002b7882 */ /* 0x000fe20000000000 */
[----:B0-----:R-:W-:Y:S01]  /*1500*/  R2UR UR4, R0 ;  /* 0x00000000000472ca */ /* 0x001fe200000e0000 */
[----:B-1----:R-:W-:-:S04]  /*1510*/  ULEA UR43, UR42, UR43, 0x18 ;  /* 0x0000002b2a2b7291 */ /* 0x002fc8000f8ec03f */
[----:B------:R-:W-:-:S04]  /*1520*/  UIADD3 UR6, UR43, 0x12400, URZ ;  /* 0x000124002b067890 */ /* 0x000fc8000fffe03f */
[----:B------:R-:W-:-:S04]  /*1530*/  ULOP3.LUT UP0, URZ, UR6, 0x1bf, URZ, 0xc0, !UPT ;  /* 0x000001bf063f7892 */ /* 0x000fc8000f80c03f */
[----:B------:R-:W-:Y:S02]  /*1540*/  ULEA.HI UR5, UR4, UR4, URZ, 0x1 ;  /* 0x0000000404057291 */ /* 0x000fe4000f8f083f */
[----:B------:R-:W-:Y:S02]  /*1550*/  PLOP3.LUT P0, PT, PT, PT, UP0, 0x80, 0x0 ;  /* 0x000000000000781c */ /* 0x000fe40003f0f008 */
[----:B------:R-:W-:-:S04]  /*1560*/  ULOP3.LUT UR5, UR5, 0x1e, URZ, 0xc0, !UPT ;  /* 0x0000001e05057892 */ /* 0x000fc8000f8ec03f */
[----:B------:R-:W-:-:S04]  /*1570*/  UIADD3 UR5, UR4, -UR5, URZ ;  /* 0x8000000504057290 */ /* 0x000fc8000fffe03f */
[----:B------:R-:W-:-:S04]  /*1580*/  ULEA UR5, UR5, UR6, 0xd ;  /* 0x0000000605057291 */ /* 0x000fc8000f8e683f */
[----:B------:R-:W-:-:S04]  /*1590*/  USHF.R.U32.HI UR5, URZ, 0x4, UR5 ;  /* 0x000000043f057899 */ /* 0x000fc80008011605 */
[----:B------:R-:W-:Y:S01]  /*15a0*/  ULOP3.LUT UR44, UR5, 0x3fff, URZ, 0xc0, !UPT ;  /* 0x00003fff052c7892 */ /* 0x000fe2000f8ec03f */
[----:B------:R-:W-:Y:S11]  /*15b0*/  @!P0 BRA `(.L_x_191) ;  /* 0x0000000000408947 */ /* 0x000ff60003800000 */
[----:B------:R-:W-:Y:S01]  /*15c0*/  MOV R0, 0x0 ;  /* 0x0000000000007802 */ /* 0x000fe20000000f00 */
[----:B------:R-:W-:Y:S01]  /*15d0*/  ULDC.64 UR4, c[0x4][0x88] ;  /* 0x0100220000047ab9 */ /* 0x000fe20000000a00 */
[----:B------:R-:W-:Y:S01]  /*15e0*/  ULDC.64 UR6, c[0x4][0x28] ;  /* 0x01000a0000067ab9 */ /* 0x000fe20000000a00 */
[----:B------:R-:W-:Y:S01]  /*15f0*/  IMAD.U32 R4, RZ, RZ, UR4 ;  /* 0x00000004ff047e24 */ /* 0x000fe2000f8e00ff */
[----:B------:R0:W1:Y:S01]  /*1600*/  LDC.64 R2, c[0x4][R0] ;  /* 0x0100000000027b82 */ /* 0x0000620000000a00 */
[----:B------:R-:W-:Y:S01]  /*1610*/  IMAD.U32 R5, RZ, RZ, UR5 ;  /* 0x00000005ff057e24 */ /* 0x000fe2000f8e00ff */
        /* <DEDUP_REMOVED lines=10> */
.L_x_191:
[----:B------:R-:W-:Y:S02]  /*16c0*/  R2UR UR6, R193 ;  /* 0x00000000c10672ca */ /* 0x000fe400000e0000 */
[----:B------:R-:W-:-:S11]  /*16d0*/  R2UR UR5, R200 ;  /* 0x00000000c80572ca */ /* 0x000fd600000e0000 */
[----:B------:R-:W-:Y:S02]  /*16e0*/  ULEA.HI UR4, UR6, UR6, URZ, 0x1 ;  /* 0x0000000606047291 */ /* 0x000fe4000f8f083f */
[----:B------:R-:W-:Y:S02]  /*16f0*/  IMAD.U32 R2, RZ, RZ, UR5 ;  /* 0x00000005ff027e24 */ /* 0x000fe4000f8e00ff */
[----:B------:R-:W-:-:S03]  /*1700*/  ULOP3.LUT UR4, UR4, 0xfffffffe, URZ, 0xc0, !UPT ;  /* 0xfffffffe04047892 */ /* 0x000fc6000f8ec03f */
[----:B------:R-:W-:Y:S01]  /*1710*/  ISETP.NE.AND P0, PT, R2, 0x3, PT ;  /* 0x000000030200780c */ /* 0x000fe20003f05270 */
[----:B------:R-:W-:-:S06]  /*1720*/  UIADD3 UR4, UR6, -UR4, URZ ;  /* 0x8000000406047290 */ /* 0x000fcc000fffe03f */
[----:B------:R-:W-:-:S04]  /*1730*/  MOV R0, UR4 ;  /* 0x0000000400007c02 */ /* 0x000fc80008000f00 */
[----:B------:R-:W-:-:S04]  /*1740*/  SHF.L.U32 R0, R0, 0x1f, RZ ;  /* 0x0000001f00007819 */ /* 0x000fc800000006ff */
[----:B------:R-:W0:Y:S02]  /*1750*/  SYNCS.PHASECHK.TRANS64.TRYWAIT P1, [UR43+0x30800], R0 ;  /* 0x03080000ff0075a7 */ /* 0x000e24000802016b */
[----:B0-----:R-:W-:Y:S05]  /*1760*/  @!P1 BRA `(.L_x_192) ;  /* 0x000000d000289947 */ /* 0x001fea0003800000 */
.L_x_321:
[----:B------:R-:W-:Y:S05]  /*1770*/  @!P0 BRA `(.L_x_193) ;  /* 0x0000000000048947 */ /* 0x000fea0003800000 */
[----:B------:R-:W-:Y:S01]  /*1780*/  BPT.TRAP 0x1 ;  /* 0x000000040000795c */ /* 0x000fe20000300000 */
.L_x_193:
[----:B------:R-:W-:Y:S02]  /*1790*/  IMAD.U32 R2, RZ, RZ, UR38 ;  /* 0x00000026ff027e24 */ /* 0x000fe4000f8e00ff */
[----:B0-----:R-:W-:-:S03]  /*17a0*/  IMAD.U32 R3, RZ, RZ, UR39 ;  /* 0x00000027ff037e24 */ /* 0x001fc6000f8e00ff */
[----:B------:R-:W-:Y:S02]  /*17b0*/  LEA R2, R2, UR43, 0x3 ;  /* 0x0000002b02027c11 */ /* 0x000fe4000f8e18ff */
[----:B------:R-:W-:-:S04]  /*17c0*/  SHF.L.U32 R3, R3, 0x1f, RZ ;  /* 0x0000001f03037819 */ /* 0x000fc800000006ff */
[----:B------:R0:W1:Y:S01]  /*17d0*/  SYNCS.PHASECHK.TRANS64.TRYWAIT P1, [R2+URZ+0x30830], R3 ;  /* 0x03083003020075a7 */ /* 0x000062000802017f */
[----:B------:R-:W-:Y:S05]  /*17e0*/  @!P0 BRA `(.L_x_194) ;  /* 0x0000000000048947 */ /* 0x000fea0003800000 */
[----:B------:R-:W-:Y:S01]  /*17f0*/  BPT.TRAP 0x1 ;  /* 0x000000040000795c */ /* 0x000fe20000300000 */
.L_x_194:
[----:B------:R-:W-:Y:S01]  /*1800*/  IMAD.MOV.U32 R119, RZ, RZ, RZ ;  /* 0x000000ffff777224 */ /* 0x000fe200078e00ff */
[----:B-1----:R-:W-:Y:S06]  /*1810*/  @P1 BRA `(.L_x_195) ;  /* 0x0000000000081947 */ /* 0x002fec0003800000 */
[----:B------:R-:W1:Y:S02]  /*1820*/  SYNCS.PHASECHK.TRANS64.TRYWAIT P1, [R2+URZ+0x30830], R3 ;  /* 0x03083003020075a7 */ /* 0x000e64000802017f */
[----:B-1----:R-:W-:Y:S05]  /*1830*/  @!P1 BRA `(.L_x_196) ;  /* 0x000000d0000c9947 */ /* 0x002fea0003800000 */
.L_x_195:
        /* <DEDUP_REMOVED lines=27> */
[----:B------:R-:W-:Y:S01]  /*19f0*/  MOV R6, UR12 ;  /* 0x0000000c00067c02 */ /* 0x000fe20008000f00 */
[----:B------:R-:W-:Y:S01]  /*1a00*/  UMOV UR53, 0x40000040 ;  /* 0x4000004000357882 */ /* 0x000fe20000000000 */
[----:B------:R-:W-:Y:S01]  /*1a10*/  UMOV UR55, 0x40000040 ;  /* 0x4000004000377882 */ /* 0x000fe20000000000 */
[----:B------:R-:W-:Y:S01]  /*1a20*/  UIADD3 UR48, UR4, 0x400, URZ ;  /* 0x0000040004307890 */ /* 0x000fe2000fffe03f */
[----:B------:R-:W-:Y:S01]  /*1a30*/  IMAD.U32 R7, RZ, RZ, UR13 ;  /* 0x0000000dff077e24 */ /* 0x000fe2000f8e00ff */
        /* <DEDUP_REMOVED lines=67> */
.L_x_197:
[----:B------:R-:W-:Y:S01]  /*1e70*/  VIADD R0, R197, UR40 ;  /* 0x00000028c5007c36 */ /* 0x000fe20008000000 */
[----:B------:R-:W-:Y:S01]  /*1e80*/  ULDC UR4, c[0x0][0x988] ;  /* 0x0002620000047ab9 */ /* 0x000fe20000000800 */
[----:B01----:R-:W-:Y:S01]  /*1e90*/  IMAD.U32 R3, RZ, RZ, UR41 ;  /* 0x00000029ff037e24 */ /* 0x003fe2000f8e00ff */
[----:B------:R-:W-:Y:S01]  /*1ea0*/  P2R R20, PR, RZ, 0x1 ;  /* 0x00000001ff147803 */ /* 0x000fe20000000000 */
[----:B------:R-:W-:Y:S01]  /*1eb0*/  UISETP.GE.AND UP0, UPT, UR40, 0x61, UPT ;  /* 0x000000612800788c */ /* 0x000fe2000bf06270 */
        /* <DEDUP_REMOVED lines=36> */
[C---:B------:R-:W-:Y:S01]  /*2100*/  ISETP.GT.AND P6, PT, R0.reuse, 0x18, PT ;  /* 0x000000180000780c */ /* 0x040fe20003fc4270 */
        /* <DEDUP_REMOVED lines=29> */
[----:B------:R-:W-:Y:S01]  /*22e0*/  FSEL R81, R44, -INF , P2 ;  /* 0xff8000002c517808 */ /* 0x000fe20001000000 */
[----:B------:R-:W-:Y:S01]  /*22f0*/  IMAD.MOV.U32 R44, RZ, RZ, R119 ;  /* 0x000000ffff2c7224 */ /* 0x000fe200078e0077 */
[----:B------:R-:W-:-:S02]  /*2300*/  FMNMX.FTZ R4, R79, R4, !PT ;  /* 0x000000044f047209 */ /* 0x000fc40007810000 */
[----:B------:R-:W-:Y:S02]  /*2310*/  FSEL R37, R38, -INF , P6 ;  /* 0xff80000026257808 */ /* 0x000fe40003000000 */
[C---:B------:R-:W-:Y:S02]  /*2320*/  ISETP.GT.AND P6, PT, R0.reuse, 0x30, PT ;  /* 0x000000300000780c */ /* 0x040fe40003fc4270 */
[----:B------:R-:W-:Y:S02]  /*2330*/  FSEL R83, R45, -INF , P1 ;  /* 0xff8000002d537808 */ /* 0x000fe40000800000 */
[----:B------:R-:W-:Y:S02]  /*2340*/  FMNMX.FTZ R4, R81, R4, !PT ;  /* 0x0000000451047209 */ /* 0x000fe40007810000 */
[----:B------:R-:W-:Y:S02]  /*2350*/  FSEL R39, R39, -INF , P5 ;  /* 0xff80000027277808 */ /* 0x000fe40002800000 */
[----:B------:R-:W-:-:S02]  /*2360*/  ISETP.GT.AND P5, PT, R0, 0x31, PT ;  /* 0x000000310000780c */ /* 0x000fc40003fa4270 */
[----:B------:R-:W-:Y:S02]  /*2370*/  FSEL R85, R48, -INF , P6 ;  /* 0xff80000030557808 */ /* 0x000fe40003000000 */
[----:B------:R-:W-:Y:S02]  /*2380*/  FMNMX.FTZ R4, R83, R4, !PT ;  /* 0x0000000453047209 */ /* 0x000fe40007810000 */
[----:B------:R-:W-:Y:S02]  /*2390*/  FSEL R41, R42, -INF , P4 ;  /* 0xff8000002a297808 */ /* 0x000fe40002000000 */
[----:B------:R-:W-:Y:S02]  /*23a0*/  ISETP.GT.AND P4, PT, R0, 0x38, PT ;  /* 0x000000380000780c */ /* 0x000fe40003f84270 */
[----:B------:R-:W-:Y:S02]  /*23b0*/  FSEL R87, R49, -INF , P5 ;  /* 0xff80000031577808 */ /* 0x000fe40002800000 */
[----:B------:R-:W-:-:S02]  /*23c0*/  FMNMX.FTZ R4, R85, R4, !PT ;  /* 0x0000000455047209 */ /* 0x000fc40007810000 */
[----:B------:R-:W-:Y:S02]  /*23d0*/  FSEL R43, R43, -INF , P3 ;  /* 0xff8000002b2b7808 */ /* 0x000fe40001800000 */
[----:B------:R-:W-:Y:S02]  /*23e0*/  ISETP.GT.AND P3, PT, R0, 0x39, PT ;  /* 0x000000390000780c */ /* 0x000fe40003f64270 */
[----:B------:R-:W-:Y:S01]  /*23f0*/  FSEL R89, R52, -INF , P4 ;  /* 0xff80000034597808 */ /* 0x000fe20002000000 */
[--C-:B------:R-:W-:Y:S01]  /*2400*/  IMAD.MOV.U32 R52, RZ, RZ, R119.reuse ;  /* 0x000000ffff347224 */ /* 0x100fe200078e0077 */
        /* <DEDUP_REMOVED lines=8> */
[----:B------:R-:W-:Y:S01]  /*2490*/  FSEL R93, R56, -INF , P2 ;  /* 0xff800000385d7808 */ /* 0x000fe20001000000 */
[----:B------:R-:W-:Y:S01]  /*24a0*/  IMAD.MOV.U32 R56, RZ, RZ, R119 ;  /* 0x000000ffff387224 */ /* 0x000fe200078e0077 */
[----:B------:R-:W-:-:S02]  /*24b0*/  FMNMX.FTZ R4, R91, R4, !PT ;  /* 0x000000045b047209 */ /* 0x000fc40007810000 */
[----:B------:R-:W-:Y:S01]  /*24c0*/  FSEL R49, R50, -INF , P6 ;  /* 0xff80000032317808 */ /* 0x000fe20003000000 */
[----:B------:R-:W-:Y:S01]  /*24d0*/  IMAD.MOV.U32 R50, RZ, RZ, R119 ;  /* 0x000000ffff327224 */ /* 0x000fe200078e0077 */
[C---:B------:R-:W-:Y:S02]  /*24e0*/  ISETP.GT.AND P6, PT, R0.reuse, 0x48, PT ;  /* 0x000000480000780c */ /* 0x040fe40003fc4270 */
[----:B------:R-:W-:Y:S02]  /*24f0*/  FSEL R95, R57, -INF , P1 ;  /* 0xff800000395f7808 */ /* 0x000fe40000800000 */
[----:B------:R-:W-:Y:S02]  /*2500*/  FMNMX.FTZ R4, R93, R4, !PT ;  /* 0x000000045d047209 */ /* 0x000fe40007810000 */
[----:B------:R-:W-:Y:S02]  /*2510*/  FSEL R51, R51, -INF , P5 ;  /* 0xff80000033337808 */ /* 0x000fe40002800000 */
[----:B------:R-:W-:-:S02]  /*2520*/  ISETP.GT.AND P5, PT, R0, 0x49, PT ;  /* 0x000000490000780c */ /* 0x000fc40003fa4270 */
[----:B------:R-:W-:Y:S01]  /*2530*/  FSEL R97, R60, -INF , P6 ;  /* 0xff8000003c617808 */ /* 0x000fe20003000000 */
[--C-:B------:R-:W-:Y:S01]  /*2540*/  IMAD.MOV.U32 R60, RZ, RZ, R119.reuse ;  /* 0x000000ffff3c7224 */ /* 0x100fe200078e0077 */
[----:B------:R-:W-:Y:S02]  /*2550*/  FMNMX.FTZ R4, R95, R4, !PT ;  /* 0x000000045f047209 */ /* 0x000fe40007810000 */
[----:B------:R-:W-:Y:S01]  /*2560*/  FSEL R53, R54, -INF , P4 ;  /* 0xff80000036357808 */ /* 0x000fe20002000000 */
[----:B------:R-:W-:Y:S01]  /*2570*/  IMAD.MOV.U32 R54, RZ, RZ, R119 ;  /* 0x000000ffff367224 */ /* 0x000fe200078e0077 */
        /* <DEDUP_REMOVED lines=14> */
[----:B------:R-:W-:Y:S01]  /*2660*/  ISETP.GT.AND P1, PT, R0, 0x59, PT ;  /* 0x000000590000780c */ /* 0x000fe20003f24270 */
[----:B------:R-:W-:Y:S01]  /*2670*/  IMAD.U32 R0, RZ, RZ, UR4 ;  /* 0x00000004ff007e24 */ /* 0x000fe2000f8e00ff */
[----:B------:R-:W-:Y:S01]  /*2680*/  FSEL R101, R68, -INF , P2 ;  /* 0xff80000044657808 */ /* 0x000fe20001000000 */
[----:B------:R-:W-:Y:S01]  /*2690*/  IMAD.MOV.U32 R68, RZ, RZ, R119 ;  /* 0x000000ffff447224 */ /* 0x000fe200078e0077 */
[----:B------:R-:W-:-:S02]  /*26a0*/  FMNMX.FTZ R4, R65, R4, !PT ;  /* 0x0000000441047209 */ /* 0x000fc40007810000 */
[----:B------:R-:W-:Y:S02]  /*26b0*/  FSEL R69, R69, -INF , P1 ;  /* 0xff80000045457808 */ /* 0x000fe40000800000 */
[----:B------:R-:W-:Y:S02]  /*26c0*/  FMNMX.FTZ R4, R101, R4, !PT ;  /* 0x0000000465047209 */ /* 0x000fe40007810000 */
[----:B------:R-:W-:Y:S02]  /*26d0*/  FSEL R63, R63, -INF , P5 ;  /* 0xff8000003f3f7808 */ /* 0x000fe40002800000 */
[----:B------:R-:W-:Y:S02]  /*26e0*/  FMNMX.FTZ R12, R69, R4, !PT ;  /* 0x00000004450c7209 */ /* 0x000fe40007810000 */
[----:B------:R-:W-:Y:S02]  /*26f0*/  FSEL R67, R67, -INF , P3 ;  /* 0xff80000043437808 */ /* 0x000fe40001800000 */
[----:B------:R-:W-:Y:S01]  /*2700*/  FSEL R71, R71, -INF , P1 ;  /* 0xff80000047477808 */ /* 0x000fe20000800000 */
[----:B------:R-:W0:Y:S01]  /*2710*/  SHFL.BFLY PT, R103, R12, 0x2, 0x1f ;  /* 0x0c401f000c677f89 */ /* 0x000e2200000e0000 */
[----:B------:R-:W-:-:S02]  /*2720*/  R2UR UR4, R2 ;  /* 0x00000000020472ca */ /* 0x000fc400000e0000 */
[-C--:B------:R-:W-:Y:S02]  /*2730*/  MOV R90, R119.reuse ;  /* 0x00000077005a7202 */ /* 0x080fe40000000f00 */
[-C--:B------:R-:W-:Y:S02]  /*2740*/  MOV R76, R119.reuse ;  /* 0x00000077004c7202 */ /* 0x080fe40000000f00 */
[----:B------:R-:W-:-:S07]  /*2750*/  MOV R48, R119 ;  /* 0x0000007700307202 */ /* 0x000fce0000000f00 */
[----:B------:R-:W-:-:S04]  /*2760*/  UIADD3 UR4, UR4, 0x30840, URZ ;  /* 0x0003084004047890 */ /* 0x000fc8000fffe03f */
[----:B------:R-:W-:Y:S01]  /*2770*/  UPRMT UR4, UR42, 0x654, UR4 ;  /* 0x000006542a047896 */ /* 0x000fe20008000004 */
[----:B0-----:R-:W-:-:S08]  /*2780*/  FMNMX.FTZ R103, R12, R103, !PT ;  /* 0x000000670c677209 */ /* 0x001fd00007810000 */
[----:B------:R-:W-:Y:S01]  /*2790*/  SYNCS.ARRIVE.TRANS64.RED.A1T0 RZ, [UR4], RZ ;  /* 0x000000ffffff79a7 */ /* 0x000fe20008100404 */
[----:B------:R-:W0:Y:S02]  /*27a0*/  SHFL.BFLY PT, R4, R103, 0x1, 0x1f ;  /* 0x0c201f0067047f89 */ /* 0x000e2400000e0000 */
        /* <DEDUP_REMOVED lines=52> */
[----:B------:R-:W-:Y:S01]  /*2af0*/  IMAD.MOV.U32 R66, RZ, RZ, R119 ;  /* 0x000000ffff427224 */ /* 0x000fe200078e0077 */
[----:B------:R-:W-:-:S02]  /*2b00*/  MOV R69, R119 ;  /* 0x0000007700457202 */ /* 0x000fc40000000f00 */
[----:B------:R-:W-:Y:S02]  /*2b10*/  FMNMX.FTZ R10, R53, R10, !PT ;  /* 0x0000000a350a7209 */ /* 0x000fe40007810000 */
[----:B------:R-:W-:Y:S01]  /*2b20*/  MOV R62, R119 ;  /* 0x00000077003e7202 */ /* 0x000fe20000000f00 */
        /* <DEDUP_REMOVED lines=19> */
[----:B---3--:R-:W-:-:S07]  /*2c60*/  MOV R83, R119 ;  /* 0x0000007700537202 */ /* 0x008fce0000000f00 */
        /* <DEDUP_REMOVED lines=109> */
[----:B0-----:R-:W-:-:S02]  /*3340*/  IMAD.MOV.U32 R47, RZ, RZ, R119 ;  /* 0x000000ffff2f7224 */ /* 0x001fc400078e0077 */
[----:B------:R-:W-:-:S04]  /*3350*/  IMAD.MOV.U32 R28, RZ, RZ, R119 ;  /* 0x000000ffff1c7224 */ /* 0x000fc800078e0077 */
[----:B------:R0:W2:Y:S01]  /*3360*/  MUFU.EX2 R32, R51 ;  /* 0x0000003300207308 */ /* 0x0000a20000000800 */
[C---:B---3--:R-:W-:Y:S01]  /*3370*/  FADD.FTZ R38, R30.reuse, R27 ;  /* 0x0000001b1e267221 */ /* 0x048fe20000010000 */
[----:B------:R-:W-:Y:S01]  /*3380*/  F2FP.F16.F32.PACK_AB R183, R30, R45 ;  /* 0x0000002d1eb7723e */ /* 0x000fe200000000ff */
[----:B------:R-:W-:Y:S01]  /*3390*/  IMAD.MOV.U32 R45, RZ, RZ, R119 ;  /* 0x000000ffff2d7224 */ /* 0x000fe200078e0077 */
[----:B------:R-:W-:-:S04]  /*33a0*/  MOV R30, R119 ;  /* 0x00000077001e7202 */ /* 0x000fc80000000f00 */
        /* <DEDUP_REMOVED lines=14> */
[-C--:B------:R-:W-:Y:S01]  /*3490*/  MOV R97, R119.reuse ;  /* 0x0000007700617202 */ /* 0x080fe20000000f00 */
[----:B------:R-:W2:Y:S01]  /*34a0*/  MUFU.EX2 R57, R57 ;  /* 0x0000003900397308 */ /* 0x000ea20000000800 */
[----:B---3--:R-:W-:Y:S01]  /*34b0*/  FADD.FTZ R27, R53, R10 ;  /* 0x0000000a351b7221 */ /* 0x008fe20000010000 */
[----:B0-----:R-:W-:Y:S01]  /*34c0*/  MOV R55, R119 ;  /* 0x0000007700377202 */ /* 0x001fe20000000f00 */
[----:B------:R-:W-:-:S05]  /*34d0*/  IMAD.MOV.U32 R32, RZ, RZ, R119 ;  /* 0x000000ffff207224 */ /* 0x000fca00078e0077 */
        /* <DEDUP_REMOVED lines=28> */
[----:B------:R-:W-:Y:S02]  /*36a0*/  IMAD.MOV.U32 R2, RZ, RZ, 0x3f800000 ;  /* 0x3f800000ff027424 */ /* 0x000fe400078e00ff */
[----:B------:R-:W-:-:S03]  /*36b0*/  IMAD.MOV.U32 R27, RZ, RZ, R119 ;  /* 0x000000ffff1b7224 */ /* 0x000fc600078e0077 */
[----:B------:R-:W3:Y:S01]  /*36c0*/  MUFU.EX2 R25, R25 ;  /* 0x0000001900197308 */ /* 0x000ee20000000800 */
[----:B0-----:R-:W-:Y:S01]  /*36d0*/  FADD.FTZ R5, R21, R42 ;  /* 0x0000002a15057221 */ /* 0x001fe20000010000 */
[----:B-1----:R-:W-:Y:S01]  /*36e0*/  IMAD.MOV.U32 R67, RZ, RZ, R119 ;  /* 0x000000ffff437224 */ /* 0x002fe200078e0077 */
[----:B------:R-:W-:-:S05]  /*36f0*/  MOV R42, R119 ;  /* 0x00000077002a7202 */ /* 0x000fca0000000f00 */
        /* <DEDUP_REMOVED lines=13> */
[----:B------:R-:W-:-:S02]  /*37d0*/  IMAD.MOV.U32 R40, RZ, RZ, R119 ;  /* 0x000000ffff287224 */ /* 0x000fc400078e0077 */
[----:B------:R-:W-:Y:S01]  /*37e0*/  IMAD.MOV.U32 R25, RZ, RZ, R119 ;  /* 0x000000ffff197224 */ /* 0x000fe200078e0077 */
        /* <DEDUP_REMOVED lines=55> */
.L_x_209:
[----:B------:R-:W-:-:S04]  /*3b60*/  UISETP.NE.AND UP0, UPT, UR6, 0x1, UPT ;  /* 0x000000010600788c */ /* 0x000fc8000bf05270 */
[----:B------:R-:W-:-:S04]  /*3b70*/  USEL UR39, URZ, 0x1, UP0 ;  /* 0x000000013f277887 */ /* 0x000fc80008000000 */
[----:B------:R-:W-:Y:S01]  /*3b80*/  ULOP3.LUT UR39, UR5, UR39, URZ, 0x3c, !UPT ;  /* 0x0000002705277292 */ /* 0x000fe2000f8e3c3f */
[----:B------:R-:W-:Y:S11]  /*3b90*/  @!P0 BRA `(.L_x_199) ;  /* 0x0000000000048947 */ /* 0x000ff60003800000 */
[----:B------:R-:W-:Y:S01]  /*3ba0*/  BPT.TRAP 0x1 ;  /* 0x000000040000795c */ /* 0x000fe20000300000 */
.L_x_199:
[----:B------:R-:W0:Y:S01]  /*3bb0*/  S2UR UR11, SR_CgaCtaId ;  /* 0x00000000000b79c3 */ /* 0x000e220000008800 */
[----:B------:R-:W-:Y:S01]  /*3bc0*/  UIADD3 UR38, UR6, 0x1, URZ ;  /* 0x0000000106267890 */ /* 0x000fe2000fffe03f */
[----:B------:R-:W-:Y:S01]  /*3bd0*/  IMAD.U32 R0, RZ, RZ, UR39 ;  /* 0x00000027ff007e24 */ /* 0x000fe2000f8e00ff */
[----:B------:R-:W-:Y:S02]  /*3be0*/  UMOV UR7, 0x400 ;  /* 0x0000040000077882 */ /* 0x000fe40000000000 */
[----:B------:R-:W-:Y:S02]  /*3bf0*/  UISETP.NE.AND UP0, UPT, UR38, 0x2, UPT ;  /* 0x000000022600788c */ /* 0x000fe4000bf05270 */
[----:B------:R-:W-:Y:S02]  /*3c00*/  SHF.L.U32 R0, R0, 0x1f, RZ ;  /* 0x0000001f00007819 */ /* 0x000fe400000006ff */
[----:B------:R-:W-:Y:S02]  /*3c10*/  USEL UR38, UR38, URZ, UP0 ;  /* 0x0000003f26267287 */ /* 0x000fe40008000000 */
[----:B0-----:R-:W-:-:S04]  /*3c20*/  ULEA UR7, UR11, UR7, 0x18 ;  /* 0x000000070b077291 */ /* 0x001fc8000f8ec03f */
[----:B------:R-:W-:-:S09]  /*3c30*/  ULEA UR8, UR38, UR7, 0x3 ;  /* 0x0000000726087291 */ /* 0x000fd2000f8e183f */
[----:B------:R0:W1:Y:S01]  /*3c40*/  SYNCS.PHASECHK.TRANS64.TRYWAIT P1, [UR8+0x30830], R0 ;  /* 0x03083000ff0075a7 */ /* 0x0000620008020148 */
[----:B------:R-:W-:Y:S05]  /*3c50*/  @!P0 BRA `(.L_x_200) ;  /* 0x0000000000048947 */ /* 0x000fea0003800000 */
[----:B------:R-:W-:Y:S01]  /*3c60*/  BPT.TRAP 0x1 ;  /* 0x000000040000795c */ /* 0x000fe20000300000 */
.L_x_200:
[----:B-1----:R-:W-:Y:S05]  /*3c70*/  @P1 BRA `(.L_x_201) ;  /* 0x0000000000081947 */ /* 0x002fea0003800000 */
[----:B------:R-:W1:Y:S02]  /*3c80*/  SYNCS.PHASECHK.TRANS64.TRYWAIT P1, [UR8+0x30830], R0 ;  /* 0x03083000ff0075a7 */ /* 0x000e640008020148 */
[----:B-1----:R-:W-:Y:S05]  /*3c90*/  @!P1 BRA `(.L_x_202) ;  /* 0x000000ac00089947 */ /* 0x002fea0003800000 */
.L_x_201:
        /* <DEDUP_REMOVED lines=171> */
.L_x_203:
[----:B------:R-:W-:Y:S01]  /*4750*/  ULEA UR9, UR6, UR7, 0x3 ;  /* 0x0000000706097291 */ /* 0x000fe2000f8e183f */
[----:B01----:R-:W-:-:S05]  /*4760*/  IMAD.U32 R0, RZ, RZ, UR5 ;  /* 0x00000005ff007e24 */ /* 0x003fca000f8e00ff */
[----:B------:R-:W-:-:S04]  /*4770*/  SHF.L.U32 R0, R0, 0x1f, RZ ;  /* 0x0000001f00007819 */ /* 0x000fc800000006ff */
[----:B------:R0:W1:Y:S01]  /*4780*/  SYNCS.PHASECHK.TRANS64.TRYWAIT P1, [UR9+0x30850], R0 ;  /* 0x03085000ff0075a7 */ /* 0x0000620008020149 */
[----:B------:R-:W-:Y:S05]  /*4790*/  @!P0 BRA `(.L_x_204) ;  /* 0x0000000000048947 */ /* 0x000fea0003800000 */
[----:B------:R-:W-:Y:S01]  /*47a0*/  BPT.TRAP 0x1 ;  /* 0x000000040000795c */ /* 0x000fe20000300000 */
.L_x_204:
[----:B-1----:R-:W-:Y:S05]  /*47b0*/  @P1 BRA `(.L_x_205) ;  /* 0x0000000000081947 */ /* 0x002fea0003800000 */
[----:B------:R-:W1:Y:S02]  /*47c0*/  SYNCS.PHASECHK.TRANS64.TRYWAIT P1, [UR9+0x30850], R0 ;  /* 0x03085000ff0075a7 */ /* 0x000e640008020149 */
[----:B-1----:R-:W-:Y:S05]  /*47d0*/  @!P1 BRA `(.L_x_206) ;  /* 0x000000a000509947 */ /* 0x002fea0003800000 */
.L_x_205:
        /* <DEDUP_REMOVED lines=37> */
.L_x_207:
        /* <DEDUP_REMOVED lines=111> */
[-C--:B------:R-:W-:Y:S01]  /*5120*/  FFMA.FTZ R175, R158, R0.reuse, -R157 ;  /* 0x000000009eaf7223 */ /* 0x080fe2000001089d */
[-C--:B------:R-:W-:Y:S01]  /*5130*/  FFMA.FTZ R168, R160, R0.reuse, -R169 ;  /* 0x00000000a0a87223 */ /* 0x080fe200000108a9 */
[-C--:B------:R-:W-:Y:S01]  /*5140*/  FFMA.FTZ R162, R162, R0.reuse, -R157 ;  /* 0x00000000a2a27223 */ /* 0x080fe2000001089d */
[----:B------:R-:W0:Y:S01]  /*5150*/  MUFU.EX2 R190, R190 ;  /* 0x000000be00be7308 */ /* 0x000e220000000800 */
[----:B-1----:R-:W-:Y:S01]  /*5160*/  FADD.FTZ R123, R13, R10 ;  /* 0x0000000a0d7b7221 */ /* 0x002fe20000010000 */
[-C--:B------:R-:W-:Y:S01]  /*5170*/  FFMA.FTZ R149, R161, R0.reuse, -R169 ;  /* 0x00000000a1957223 */ /* 0x080fe200000108a9 */
[-C--:B------:R-:W-:Y:S01]  /*5180*/  FFMA.FTZ R163, R163, R0.reuse, -R157 ;  /* 0x00000000a3a37223 */ /* 0x080fe2000001089d */
[-C--:B------:R-:W-:Y:S01]  /*5190*/  FFMA.FTZ R170, R164, R0.reuse, -R169 ;  /* 0x00000000a4aa7223 */ /* 0x080fe200000108a9 */
[-C--:B------:R-:W-:Y:S01]  /*51a0*/  FFMA.FTZ R166, R166, R0.reuse, -R157 ;  /* 0x00000000a6a67223 */ /* 0x080fe2000001089d */
[----:B------:R-:W-:-:S02]  /*51b0*/  FFMA.FTZ R153, R165, R0, -R169 ;  /* 0x00000000a5997223 */ /* 0x000fc400000108a9 */
        /* <DEDUP_REMOVED lines=16> */
[----:B------:R-:W-:-:S06]  /*52c0*/  FFMA.FTZ R130, R155, R0, -R157 ;  /* 0x000000009b827223 */ /* 0x000fcc000001089d */
        /* <DEDUP_REMOVED lines=16> */
[-CC-:B------:R-:W-:Y:S01]  /*53d0*/  FFMA.FTZ R132, R159, R0.reuse, -R157.reuse ;  /* 0x000000009f847223 */ /* 0x180fe2000001089d */
[----:B------:R-:W-:-:S05]  /*53e0*/  FFMA.FTZ R157, R167, R0, -R157 ;  /* 0x00000000a79d7223 */ /* 0x000fca000001089d */
        /* <DEDUP_REMOVED lines=58> */
.L_x_208:
        /* <DEDUP_REMOVED lines=10> */
[----:B------:R-:W-:-:S02]  /*5830*/  F2FP.F16.F32.PACK_AB R191, R14, R191 ;  /* 0x000000bf0ebf723e */ /* 0x000fc400000000ff */
[----:B------:R-:W-:Y:S01]  /*5840*/  F2FP.F16.F32.PACK_AB R184, R21, R184 ;  /* 0x000000b815b8723e */ /* 0x000fe200000000ff */
[----:B------:R-:W-:Y:S01]  /*5850*/  SYNCS.ARRIVE.TRANS64.RED.A1T0 RZ, [UR9], RZ ;  /* 0x000000ffffff79a7 */ /* 0x000fe20008100409 */
        /* <DEDUP_REMOVED lines=19> */
[----:B------:R-:W-:Y:S01]  /*5990*/  MOV R12, R3 ;  /* 0x00000003000c7202 */ /* 0x000fe20000000f00 */
[----:B------:R-:W-:Y:S06]  /*59a0*/  @P1 BRA `(.L_x_209) ;  /* 0xffffffe0006c1947 */ /* 0x000fec000383ffff */
.L_x_198:
        /* <DEDUP_REMOVED lines=99> */
.L_x_210:
[----:B------:R-:W0:Y:S01]  /*5fe0*/  S2UR UR7, SR_CgaCtaId ;  /* 0x00000000000779c3 */ /* 0x000e220000008800 */
[----:B------:R-:W-:Y:S01]  /*5ff0*/  UMOV UR4, 0x400 ;  /* 0x0000040000047882 */ /* 0x000fe20000000000 */
[----:B------:R-:W-:-:S05]  /*6000*/  IMAD.U32 R2, RZ, RZ, UR39 ;  /* 0x00000027ff027e24 */ /* 0x000fca000f8e00ff */
[----:B------:R-:W-:Y:S01]  /*6010*/  SHF.L.U32 R2, R2, 0x1f, RZ ;  /* 0x0000001f02027819 */ /* 0x000fe200000006ff */
[----:B0-----:R-:W-:-:S04]  /*6020*/  ULEA UR4, UR7, UR4, 0x18 ;  /* 0x0000000407047291 */ /* 0x001fc8000f8ec03f */
[----:B------:R-:W-:-:S09]  /*6030*/  ULEA UR5, UR38, UR4, 0x3 ;  /* 0x0000000426057291 */ /* 0x000fd2000f8e183f */
[----:B------:R0:W1:Y:S01]  /*6040*/  SYNCS.PHASECHK.TRANS64.TRYWAIT P1, [UR5+0x30850], R2 ;  /* 0x03085002ff0075a7 */ /* 0x0000620008020145 */
[----:B------:R-:W-:Y:S05]  /*6050*/  @!P0 BRA `(.L_x_211) ;  /* 0x0000000000048947 */ /* 0x000fea0003800000 */
[----:B------:R-:W-:Y:S01]  /*6060*/  BPT.TRAP 0x1 ;  /* 0x000000040000795c */ /* 0x000fe20000300000 */
.L_x_211:
[----:B-1----:R-:W-:Y:S05]  /*6070*/  @P1 BRA `(.L_x_212) ;  /* 0x0000000000081947 */ /* 0x002fea0003800000 */
[----:B------:R-:W1:Y:S02]  /*6080*/  SYNCS.PHASECHK.TRANS64.TRYWAIT P1, [UR5+0x30850], R2 ;  /* 0x03085002ff0075a7 */ /* 0x000e640008020145 */
[----:B-1----:R-:W-:Y:S05]  /*6090*/  @!P1 BRA `(.L_x_213) ;  /* 0x0000008800389947 */ /* 0x002fea0003800000 */
.L_x_212:
[----:B------:R-:W-:Y:S01]  /*60a0*/  UIADD3 UR4, UR4, 0x400, URZ ;  /* 0x0000040004047890 */ /* 0x000fe2000fffe03f */
[----:B------:R-:W-:Y:S01]  /*60b0*/  WARPGROUP.ARRIVE ;  /* 0x00000000000079c5 */ /* 0x000fe20000000000 */
[----:B------:R-:W-:Y:S01]  /*60c0*/  UMOV UR11, 0x40000040 ;  /* 0x40000040000b7882 */ /* 0x000fe20000000000 */
[----:B-1----:R-:W1:Y:S01]  /*60d0*/  SHFL.BFLY PT, R7, R10, 0x2, 0x1f ;  /* 0x0c401f000a077f89 */ /* 0x002e6200000e0000 */
[----:B------:R-:W-:Y:S01]  /*60e0*/  USHF.R.U32.HI UR4, URZ, 0x4, UR4 ;  /* 0x000000043f047899 */ /* 0x000fe20008011604 */
[----:B------:R-:W-:Y:S02]  /*60f0*/  MOV R20, 0xff800000 ;  /* 0xff80000000147802 */ /* 0x000fe40000000f00 */
[----:B0-----:R-:W0:Y:S01]  /*6100*/  SHFL.BFLY PT, R2, R5, 0x2, 0x1f ;  /* 0x0c401f0005027f89 */ /* 0x001e2200000e0000 */
[----:B------:R-:W-:-:S04]  /*6110*/  ULOP3.LUT UR4, UR4, 0x3fff, URZ, 0xc0, !UPT ;  /* 0x00003fff04047892 */ /* 0x000fc8000f8ec03f */
[----:B------:R-:W-:-:S04]  /*6120*/  ULOP3.LUT UR4, UR4, 0x3000000, URZ, 0xfc, !UPT ;  /* 0x0300000004047892 */ /* 0x000fc8000f8efc3f */
[----:B------:R-:W-:-:S04]  /*6130*/  UIMAD UR4, UR38, 0x900, UR4 ;  /* 0x00000900260478a4 */ /* 0x000fc8000f8e0204 */
[----:B------:R-:W-:-:S03]  /*6140*/  UIADD3 UR6, UR4, 0x80, URZ ;  /* 0x0000008004067890 */ /* 0x000fc6000fffe03f */
[----:B------:R-:W-:Y:S02]  /*6150*/  UMOV UR10, UR4 ;  /* 0x00000004000a7c82 */ /* 0x000fe40008000000 */
[----:B------:R-:W-:Y:S01]  /*6160*/  HGMMA.64x192x16.F32 R24, R188, gdesc[UR8].tnspB, R24, gsb0 ;  /* 0x42e00008bc187df0 */ /* 0x000fe20008000818 */
[----:B------:R-:W-:Y:S01]  /*6170*/  UMOV UR11, 0x40000040 ;  /* 0x40000040000b7882 */ /* 0x000fe20000000000 */
[----:B------:R-:W-:Y:S01]  /*6180*/  UMOV UR10, UR6 ;  /* 0x00000006000a7c82 */ /* 0x000fe20008000000 */
[----:B------:R-:W-:Y:S01]  /*6190*/  UIADD3 UR6, UR4, 0x100, URZ ;  /* 0x0000010004067890 */ /* 0x000fe2000fffe03f */
[----:B-1----:R-:W-:Y:S01]  /*61a0*/  FADD.FTZ R7, R7, R10 ;  /* 0x0000000a07077221 */ /* 0x002fe20000010000 */
[----:B0-----:R-:W-:Y:S01]  /*61b0*/  FADD.FTZ R6, R2, R5 ;  /* 0x0000000502067221 */ /* 0x001fe20000010000 */
[----:B------:R-:W-:-:S03]  /*61c0*/  IMAD.MOV.U32 R5, RZ, RZ, RZ ;  /* 0x000000ffff057224 */ /* 0x000fc600078e00ff */
[----:B------:R-:W0:Y:S04]  /*61d0*/  SHFL.BFLY PT, R2, R7, 0x1, 0x1f ;  /* 0x0c201f0007027f89 */ /* 0x000e2800000e0000 */
[----:B------:R-:W1:Y:S01]  /*61e0*/  SHFL.BFLY PT, R9, R6, 0x1, 0x1f ;  /* 0x0c201f0006097f89 */ /* 0x000e6200000e0000 */
[----:B0-----:R-:W-:Y:S01]  /*61f0*/  FADD.FTZ R11, R7, R2 ;  /* 0x00000002070b7221 */ /* 0x001fe20000010000 */
[----:B------:R-:W-:Y:S02]  /*6200*/  IMAD.MOV.U32 R2, RZ, RZ, -0x800000 ;  /* 0xff800000ff027424 */ /* 0x000fe400078e00ff */
[----:B-1----:R-:W-:Y:S02]  /*6210*/  FADD.FTZ R12, R6, R9 ;  /* 0x00000009060c7221 */ /* 0x002fe40000010000 */
[----:B------:R-:W-:Y:S01]  /*6220*/  FSETP.NE.FTZ.AND P1, PT, R11, RZ, PT ;  /* 0x000000ff0b00720b */ /* 0x000fe20003f35000 */
[----:B------:R-:W-:-:S02]  /*6230*/  IMAD.MOV.U32 R9, RZ, RZ, RZ ;  /* 0x000000ffff097224 */ /* 0x000fc400078e00ff */
[----:B------:R-:W-:-:S10]  /*6240*/  FSETP.NE.FTZ.AND P2, PT, R12, RZ, PT ;  /* 0x000000ff0c00720b */ /* 0x000fd40003f55000 */
[----:B------:R-:W0:Y:S01]  /*6250*/  @P1 MUFU.LG2 R8, R11 ;  /* 0x0000000b00081308 */ /* 0x000e220000000c00 */
[C---:B------:R-:W-:Y:S02]  /*6260*/  @P1 FMUL.FTZ R7, R0.reuse, 0.69314718246459960938 ;  /* 0x3f31721800071820 */ /* 0x040fe40000410000 */
[----:B------:R-:W-:-:S05]  /*6270*/  @P2 FMUL.FTZ R13, R0, 0.69314718246459960938 ;  /* 0x3f317218000d2820 */ /* 0x000fca0000410000 */
        /* <DEDUP_REMOVED lines=27> */
[----:B------:R-:W-:Y:S01]  /*6430*/  HGMMA.64x192x16.F32 R24, R172, gdesc[UR8].tnspB, R24, gsb0 ;  /* 0x42e00008ac187df0 */ /* 0x000fe20008000818 */
[----:B------:R-:W-:Y:S01]  /*6440*/  UMOV UR10, UR4 ;  /* 0x00000004000a7c82 */ /* 0x000fe20008000000 */
[----:B------:R-:W-:Y:S01]  /*6450*/  UMOV UR11, 0x40000040 ;  /* 0x40000040000b7882 */ /* 0x000fe20000000000 */
[----:B------:R-:W-:Y:S02]  /*6460*/  WARPGROUP.DEPBAR.LE gsb0, 0x0 ;  /* 0x00008000000079c5 */ /* 0x000fe40000010000 */
[----:B------:R-:W-:-:S15]  /*6470*/  WARPGROUP.ARRIVE ;  /* 0x00000000000079c5 */ /* 0x000fde0000000000 */
[----:B------:R-:W-:Y:S03]  /*6480*/  HGMMA.64x192x16.F32 R24, R168, gdesc[UR8].tnspB, R24, gsb0 ;  /* 0x42e00008a8187df0 */ /* 0x000fe60008000818 */
[----:B------:R-:W-:Y:S02]  /*6490*/  WARPGROUP.DEPBAR.LE gsb0, 0x0 ;  /* 0x00008000000079c5 */ /* 0x000fe40000010000 */
[----:B0-23--:R-:W-:Y:S05]  /*64a0*/  @!P0 BRA `(.L_x_214) ;  /* 0x0000000000048947 */ /* 0x00dfea0003800000 */
[----:B------:R-:W-:Y:S01]  /*64b0*/  BPT.TRAP 0x1 ;  /* 0x000000040000795c */ /* 0x000fe20000300000 */
.L_x_214:
[----:B------:R-:W-:Y:S01]  /*64c0*/  R2UR UR6, R193 ;  /* 0x00000000c10672ca */ /* 0x000fe200000e0000 */
[----:B------:R-:W-:Y:S01]  /*64d0*/  UIADD3 UR4, UR5, 0x30860, URZ ;  /* 0x0003086005047890 */ /* 0x000fe2000fffe03f */
[----:B------:R-:W-:Y:S01]  /*64e0*/  FMUL.FTZ R129, R47, R9 ;  /* 0x000000092f817220 */ /* 0x000fe20000410000 */
[----:B------:R-:W-:Y:S01]  /*64f0*/  UIADD3 UR38, UR38, 0x1, URZ ;  /* 0x0000000126267890 */ /* 0x000fe2000fffe03f */
[----:B------:R-:W-:Y:S01]  /*6500*/  FMUL.FTZ R6, R28, R5 ;  /* 0x000000051c067220 */ /* 0x000fe20000410000 */
[----:B------:R-:W-:Y:S01]  /*6510*/  UPRMT UR4, UR7, 0x654, UR4 ;  /* 0x0000065407047896 */ /* 0x000fe20008000004 */
[-C--:B------:R-:W-:Y:S01]  /*6520*/  FMUL.FTZ R125, R50, R9.reuse ;  /* 0x00000009327d7220 */ /* 0x080fe20000410000 */
[----:B------:R-:W-:Y:S01]  /*6530*/  UISETP.NE.AND UP0, UPT, UR38, 0x2, UPT ;  /* 0x000000022600788c */ /* 0x000fe2000bf05270 */
[----:B------:R-:W-:Y:S01]  /*6540*/  FMUL.FTZ R47, R99, R9 ;  /* 0x00000009632f7220 */ /* 0x000fe20000410000 */
[-C--:B------:R-:W-:Y:S01]  /*6550*/  FMUL.FTZ R7, R24, R5.reuse ;  /* 0x0000000518077220 */ /* 0x080fe20000410000 */
[-C--:B------:R-:W-:Y:S01]  /*6560*/  FMUL.FTZ R124, R25, R5.reuse ;  /* 0x00000005197c7220 */ /* 0x080fe20000410000 */
[-C--:B------:R-:W-:Y:S01]  /*6570*/  FMUL.FTZ R123, R29, R5.reuse ;  /* 0x000000051d7b7220 */ /* 0x080fe20000410000 */
[-C--:B------:R-:W-:Y:S01]  /*6580*/  FMUL.FTZ R21, R32, R5.reuse ;  /* 0x0000000520157220 */ /* 0x080fe20000410000 */
[----:B------:R-:W-:Y:S01]  /*6590*/  UIADD3 UR6, UR6, 0x1, URZ ;  /* 0x0000000106067890 */ /* 0x000fe2000fffe03f */
[----:B------:R-:W-:Y:S01]  /*65a0*/  SYNCS.ARRIVE.TRANS64.RED.A1T0 RZ, [UR4], RZ ;  /* 0x000000ffffff79a7 */ /* 0x000fe20008100404 */
[----:B------:R-:W-:Y:S01]  /*65b0*/  USEL UR4, URZ, 0x1, UP0 ;  /* 0x000000013f047887 */ /* 0x000fe20008000000 */
        /* <DEDUP_REMOVED lines=83> */
[----:B------:R-:W-:Y:S01]  /*6af0*/  IMAD.U32 R193, RZ, RZ, UR6 ;  /* 0x00000006ffc17e24 */ /* 0x000fe2000f8e00ff */
[----:B------:R-:W-:Y:S01]  /*6b00*/  PLOP3.LUT P0, PT, PT, PT, PT, 0x8, 0x0 ;  /* 0x000000000000781c */ /* 0x000fe20003f0e170 */
[-C--:B------:R-:W-:Y:S01]  /*6b10*/  FMUL.FTZ R111, R111, R9.reuse ;  /* 0x000000096f6f7220 */ /* 0x080fe20000410000 */
[-C--:B------:R-:W-:Y:S01]  /*6b20*/  FMUL.FTZ R114, R114, R9.reuse ;  /* 0x0000000972727220 */ /* 0x080fe20000410000 */
[-C--:B------:R-:W-:Y:S01]  /*6b30*/  FMUL.FTZ R115, R115, R9.reuse ;  /* 0x0000000973737220 */ /* 0x080fe20000410000 */
[-C--:B------:R-:W-:Y:S01]  /*6b40*/  FMUL.FTZ R118, R118, R9.reuse ;  /* 0x0000000976767220 */ /* 0x080fe20000410000 */
[----:B------:R-:W-:Y:S01]  /*6b50*/  FMUL.FTZ R119, R119, R9 ;  /* 0x0000000977777220 */ /* 0x000fe20000410000 */
[----:B------:R-:W-:-:S02]  /*6b60*/  USEL UR38, UR38, URZ, UP0 ;  /* 0x0000003f26267287 */ /* 0x000fc40008000000 */
[----:B------:R-:W-:-:S12]  /*6b70*/  ULOP3.LUT UR39, UR39, UR4, URZ, 0x3c, !UPT ;  /* 0x0000000427277292 */ /* 0x000fd8000f8e3c3f */
.L_x_190:
[----:B------:R-:W0:Y:S01]  /*6b80*/  S2R R5, SR_CgaCtaId ;  /* 0x0000000000057919 */ /* 0x000e220000008800 */
[----:B------:R-:W-:Y:S01]  /*6b90*/  MOV R46, 0x400 ;  /* 0x00000400002e7802 */ /* 0x000fe20000000f00 */
[----:B------:R-:W-:Y:S01]  /*6ba0*/  BSSY B0, `(.L_x_215) ;  /* 0x000027f000007945 */ /* 0x000fe20003800000 */
[----:B------:R-:W-:Y:S02]  /*6bb0*/  BAR.SYNC.DEFER_BLOCKING 0x5, 0x180 ;  /* 0x0146000000007b1d */ /* 0x000fe40000010000 */
[----:B0-----:R-:W-:-:S05]  /*6bc0*/  LEA R46, R5, R46, 0x18 ;  /* 0x0000002e052e7211 */ /* 0x001fca00078ec0ff */
[----:B------:R-:W0:Y:S02]  /*6bd0*/  LDS.128 R40, [R46+0x308d0] ;  /* 0x0308d0002e287984 */ /* 0x000e240000000c00 */
[----:B0-----:R-:W-:Y:S02]  /*6be0*/  R2UR UR5, R41 ;  /* 0x00000000290572ca */ /* 0x001fe400000e0000 */
[----:B------:R-:W-:Y:S01]  /*6bf0*/  R2UR UR6, R42 ;  /* 0x000000002a0672ca */ /* 0x000fe200000e0000 */
[----:B------:R-:W-:Y:S06]  /*6c00*/  BAR.ARV 0x4, 0x180 ;  /* 0x0106000000007b1d */ /* 0x000fec0000002000 */
[----:B------:R-:W-:Y:S08]  /*6c10*/  @P0 BRA `(.L_x_216) ;  /* 0x0000001800a80947 */ /* 0x000ff00003800000 */
[----:B------:R-:W0:Y:S01]  /*6c20*/  S2R R5, SR_SWINHI ;  /* 0x0000000000057919 */ /* 0x000e220000002f00 */
[----:B------:R-:W-:Y:S01]  /*6c30*/  F2FP.F16.F32.PACK_AB R6, R123, R6 ;  /* 0x000000067b06723e */ /* 0x000fe200000000ff */
[----:B------:R-:W-:Y:S01]  /*6c40*/  ULDC.64 UR8, c[0x0][0xc00] ;  /* 0x0003000000087ab9 */ /* 0x000fe20000000a00 */
[----:B------:R-:W-:Y:S01]  /*6c50*/  F2FP.F16.F32.PACK_AB R96, R97, R96 ;  /* 0x000000606160723e */ /* 0x000fe200000000ff */
[----:B------:R-:W-:Y:S01]  /*6c60*/  UISETP.NE.U32.AND UP0, UPT, UR8, URZ, UPT ;  /* 0x0000003f0800728c */ /* 0x000fe2000bf05070 */
[----:B------:R-:W-:Y:S01]  /*6c70*/  F2FP.F16.F32.PACK_AB R97, R47, R98 ;  /* 0x000000622f61723e */ /* 0x000fe200000000ff */
[----:B------:R-:W-:Y:S01]  /*6c80*/  USHF.L.U32 UR10, UR60, 0x2, URZ ;  /* 0x000000023c0a7899 */ /* 0x000fe2000800063f */
[----:B------:R-:W-:Y:S01]  /*6c90*/  F2FP.F16.F32.PACK_AB R104, R105, R104 ;  /* 0x000000686968723e */ /* 0x000fe200000000ff */
[----:B------:R-:W-:Y:S01]  /*6ca0*/  UISETP.NE.AND.EX UP0, UPT, UR9, URZ, UPT, UP0 ;  /* 0x0000003f0900728c */ /* 0x000fe2000bf05300 */
[----:B------:R-:W-:Y:S01]  /*6cb0*/  F2FP.F16.F32.PACK_AB R98, R101, R100 ;  /* 0x000000646562723e */ /* 0x000fe200000000ff */
[----:B------:R-:W1:Y:S01]  /*6cc0*/  LDC R47, c[0x0][0xbe8] ;  /* 0x0002fa00ff2f7b82 */ /* 0x000e620000000800 */
        /* <DEDUP_REMOVED lines=8> */
[----:B------:R-:W-:Y:S02]  /*6d50*/  R2UR UR4, R192 ;  /* 0x00000000c00472ca */ /* 0x000fe400000e0000 */
[----:B------:R-:W-:Y:S02]  /*6d60*/  R2UR UR12, R22 ;  /* 0x00000000160c72ca */ /* 0x000fe400000e0000 */
[----:B------:R-:W-:Y:S02]  /*6d70*/  MOV R36, R46 ;  /* 0x0000002e00247202 */ /* 0x000fe40000000f00 */
[----:B0-----:R-:W-:-:S03]  /*6d80*/  MOV R37, R5 ;  /* 0x0000000500257202 */ /* 0x001fc60000000f00 */
[----:B------:R-:W-:-:S04]  /*6d90*/  IMAD.WIDE R4, R199, 0x2, R36 ;  /* 0x00000002c7047825 */ /* 0x000fc800078e0224 */
[----:B------:R-:W-:Y:S01]  /*6da0*/  USHF.L.U64.HI UR11, UR60, 0x2, UR4 ;  /* 0x000000023c0b7899 */ /* 0x000fe20008010204 */
[C---:B------:R-:W-:Y:S01]  /*6db0*/  LOP3.LUT R29, R4.reuse, 0x380, RZ, 0xc0, !PT ;  /* 0x00000380041d7812 */ /* 0x040fe200078ec0ff */
[----:B------:R-:W-:Y:S01]  /*6dc0*/  UIADD3 UR4, UP1, UR10, UR8, URZ ;  /* 0x000000080a047290 */ /* 0x000fe2000ff3e03f */
[C---:B------:R-:W-:Y:S02]  /*6dd0*/  IADD3 R41, P2, R4.reuse, 0x20, RZ ;  /* 0x0000002004297810 */ /* 0x040fe40007f5e0ff */
[C---:B------:R-:W-:Y:S01]  /*6de0*/  IADD3 R51, P1, R4.reuse, 0x40, RZ ;  /* 0x0000004004337810 */ /* 0x040fe20007f3e0ff */
[----:B------:R-:W-:Y:S01]  /*6df0*/  UIADD3.X UR7, UR11, UR9, URZ, UP1, !UPT ;  /* 0x000000090b077290 */ /* 0x000fe20008ffe43f */
[C---:B------:R-:W-:Y:S01]  /*6e00*/  IADD3 R103, P6, R4.reuse, 0x60, RZ ;  /* 0x0000006004677810 */ /* 0x040fe20007fde0ff */
[--C-:B------:R-:W-:Y:S01]  /*6e10*/  IMAD.X R9, RZ, RZ, R5.reuse, P2 ;  /* 0x000000ffff097224 */ /* 0x100fe200010e0605 */
[C---:B------:R-:W-:Y:S01]  /*6e20*/  IADD3 R139, P5, R4.reuse, 0x4000, RZ ;  /* 0x00004000048b7810 */ /* 0x040fe20007fbe0ff */
[--C-:B------:R-:W-:Y:S01]  /*6e30*/  IMAD.X R11, RZ, RZ, R5.reuse, P1 ;  /* 0x000000ffff0b7224 */ /* 0x100fe200008e0605 */
[----:B------:R-:W-:Y:S01]  /*6e40*/  SHF.R.U64 R29, R29, 0x3, RZ ;  /* 0x000000031d1d7819 */ /* 0x000fe200000012ff */
[--C-:B------:R-:W-:Y:S01]  /*6e50*/  IMAD.X R13, RZ, RZ, R5.reuse, P6 ;  /* 0x000000ffff0d7224 */ /* 0x100fe200030e0605 */
[C---:B------:R-:W-:Y:S01]  /*6e60*/  IADD3 R141, P0, R4.reuse, 0x4020, RZ ;  /* 0x00004020048d7810 */ /* 0x040fe20007f1e0ff */
[----:B------:R-:W-:Y:S01]  /*6e70*/  IMAD.X R15, RZ, RZ, R5, P5 ;  /* 0x000000ffff0f7224 */ /* 0x000fe200028e0605 */
[C---:B------:R-:W-:Y:S01]  /*6e80*/  IADD3 R143, P4, R4.reuse, 0x4040, RZ ;  /* 0x00004040048f7810 */ /* 0x040fe20007f9e0ff */
[----:B------:R-:W-:Y:S01]  /*6e90*/  ULDC.64 UR8, c[0x0][0xc08] ;  /* 0x0003020000087ab9 */ /* 0x000fe20000000a00 */
[----:B------:R-:W-:-:S02]  /*6ea0*/  IADD3 R145, P3, R4, 0x4060, RZ ;  /* 0x0000406004917810 */ /* 0x000fc40007f7e0ff */
[C---:B------:R-:W-:Y:S01]  /*6eb0*/  IADD3 R147, P2, R4.reuse, 0x8000, RZ ;  /* 0x0000800004937810 */ /* 0x040fe20007f5e0ff */
[--C-:B------:R-:W-:Y:S01]  /*6ec0*/  IMAD.X R27, RZ, RZ, R5.reuse, P4 ;  /* 0x000000ffff1b7224 */ /* 0x100fe200020e0605 */
[C---:B------:R-:W-:Y:S01]  /*6ed0*/  IADD3 R149, P1, R4.reuse, 0x8020, RZ ;  /* 0x0000802004957810 */ /* 0x040fe20007f3e0ff */
[--C-:B------:R-:W-:Y:S01]  /*6ee0*/  IMAD.X R31, RZ, RZ, R5.reuse, P3 ;  /* 0x000000ffff1f7224 */ /* 0x100fe200018e0605 */
[C---:B------:R-:W-:Y:S01]  /*6ef0*/  IADD3 R151, P6, R4.reuse, 0x8040, RZ ;  /* 0x0000804004977810 */ /* 0x040fe20007fde0ff */
[--C-:B------:R-:W-:Y:S01]  /*6f00*/  IMAD.X R33, RZ, RZ, R5.reuse, P2 ;  /* 0x000000ffff217224 */ /* 0x100fe200010e0605 */
[----:B------:R-:W-:Y:S01]  /*6f10*/  IADD3 R153, P5, R4, 0x8060, RZ ;  /* 0x0000806004997810 */ /* 0x000fe20007fbe0ff */
[--C-:B------:R-:W-:Y:S01]  /*6f20*/  IMAD.X R35, RZ, RZ, R5.reuse, P1 ;  /* 0x000000ffff237224 */ /* 0x100fe200008e0605 */
[----:B------:R-:W-:Y:S01]  /*6f30*/  LOP3.LUT R4, R29, R4, RZ, 0x3c, !PT ;  /* 0x000000041d047212 */ /* 0x000fe200078e3cff */
[----:B------:R-:W-:Y:S01]  /*6f40*/  IMAD.X R39, RZ, RZ, R5, P6 ;  /* 0x000000ffff277224 */ /* 0x000fe200030e0605 */
[----:B------:R-:W-:-:S02]  /*6f50*/  LOP3.LUT R8, R41, 0x380, RZ, 0xc0, !PT ;  /* 0x0000038029087812 */ /* 0x000fc400078ec0ff */
[----:B------:R-:W-:Y:S02]  /*6f60*/  LOP3.LUT R10, R51, 0x380, RZ, 0xc0, !PT ;  /* 0x00000380330a7812 */ /* 0x000fe400078ec0ff */
[----:B------:R-:W-:Y:S02]  /*6f70*/  LOP3.LUT R12, R103, 0x380, RZ, 0xc0, !PT ;  /* 0x00000380670c7812 */ /* 0x000fe400078ec0ff */
[----:B------:R-:W-:Y:S02]  /*6f80*/  LOP3.LUT R14, R139, 0x380, RZ, 0xc0, !PT ;  /* 0x000003808b0e7812 */ /* 0x000fe400078ec0ff */
[----:B------:R-:W-:Y:S02]  /*6f90*/  LOP3.LUT R24, R141, 0x380, RZ, 0xc0, !PT ;  /* 0x000003808d187812 */ /* 0x000fe400078ec0ff */
[----:B------:R-:W-:Y:S02]  /*6fa0*/  LOP3.LUT R26, R143, 0x380, RZ, 0xc0, !PT ;  /* 0x000003808f1a7812 */ /* 0x000fe400078ec0ff */
[----:B------:R-:W-:-:S02]  /*6fb0*/  LOP3.LUT R30, R145, 0x380, RZ, 0xc0, !PT ;  /* 0x00000380911e7812 */ /* 0x000fc400078ec0ff */
[----:B------:R-:W-:Y:S02]  /*6fc0*/  LOP3.LUT R40, R153, 0x380, RZ, 0xc0, !PT ;  /* 0x0000038099287812 */ /* 0x000fe400078ec0ff */
[----:B------:R-:W-:Y:S02]  /*6fd0*/  SHF.R.U64 R8, R8, 0x3, RZ ;  /* 0x0000000308087819 */ /* 0x000fe400000012ff */
[----:B------:R-:W-:Y:S02]  /*6fe0*/  SHF.R.U64 R10, R10, 0x3, RZ ;  /* 0x000000030a0a7819 */ /* 0x000fe400000012ff */
[----:B------:R-:W-:Y:S02]  /*6ff0*/  LOP3.LUT R32, R147, 0x380, RZ, 0xc0, !PT ;  /* 0x0000038093207812 */ /* 0x000fe400078ec0ff */
[----:B------:R-:W-:Y:S02]  /*7000*/  MOV R138, R4 ;  /* 0x00000004008a7202 */ /* 0x000fe40000000f00 */
[----:B------:R-:W-:-:S02]  /*7010*/  LOP3.LUT R34, R149, 0x380, RZ, 0xc0, !PT ;  /* 0x0000038095227812 */ /* 0x000fc400078ec0ff */
[-C--:B------:R-:W-:Y:S02]  /*7020*/  IADD3.X R25, RZ, R5.reuse, RZ, P0, !PT ;  /* 0x00000005ff197210 */ /* 0x080fe400007fe4ff */
[----:B------:R-:W-:Y:S02]  /*7030*/  IADD3.X R29, RZ, R5, RZ, P5, !PT ;  /* 0x00000005ff1d7210 */ /* 0x000fe40002ffe4ff */
[----:B------:R-:W-:Y:S02]  /*7040*/  SHF.R.U64 R12, R12, 0x3, RZ ;  /* 0x000000030c0c7819 */ /* 0x000fe400000012ff */
[----:B------:R-:W-:Y:S02]  /*7050*/  SHF.R.U64 R14, R14, 0x3, RZ ;  /* 0x000000030e0e7819 */ /* 0x000fe400000012ff */
[----:B------:R-:W-:Y:S02]  /*7060*/  F2FP.F16.F32.PACK_AB R4, R124, R7 ;  /* 0x000000077c04723e */ /* 0x000fe400000000ff */
[----:B------:R-:W-:-:S02]  /*7070*/  SHF.R.U64 R24, R24, 0x3, RZ ;  /* 0x0000000318187819 */ /* 0x000fc400000012ff */
[----:B------:R-:W-:Y:S02]  /*7080*/  SHF.R.U64 R26, R26, 0x3, RZ ;  /* 0x000000031a1a7819 */ /* 0x000fe400000012ff */
[----:B------:R-:W-:Y:S02]  /*7090*/  F2FP.F16.F32.PACK_AB R5, R137, R136 ;  /* 0x000000888905723e */ /* 0x000fe400000000ff */
[----:B------:R-:W-:Y:S01]  /*70a0*/  F2FP.F16.F32.PACK_AB R7, R135, R28 ;  /* 0x0000001c8707723e */ /* 0x000fe200000000ff */
[----:B------:R-:W-:Y:S01]  /*70b0*/  BAR.SYNC.DEFER_BLOCKING 0x1, 0x100 ;  /* 0x0044000000007b1d */ /* 0x000fe20000010000 */
[----:B------:R-:W-:Y:S02]  /*70c0*/  SHF.R.U64 R30, R30, 0x3, RZ ;  /* 0x000000031e1e7819 */ /* 0x000fe400000012ff */
[----:B------:R-:W-:Y:S02]  /*70d0*/  SHF.R.U64 R40, R40, 0x3, RZ ;  /* 0x0000000328287819 */ /* 0x000fe400000012ff */
[----:B------:R-:W-:-:S02]  /*70e0*/  LOP3.LUT R8, R8, R41, RZ, 0x3c, !PT ;  /* 0x0000002908087212 */ /* 0x000fc400078e3cff */
[----:B------:R-:W-:Y:S02]  /*70f0*/  LOP3.LUT R10, R10, R51, RZ, 0x3c, !PT ;  /* 0x000000330a0a7212 */ /* 0x000fe400078e3cff */
[----:B------:R-:W-:Y:S02]  /*7100*/  SHF.R.U64 R32, R32, 0x3, RZ ;  /* 0x0000000320207819 */ /* 0x000fe400000012ff */
[----:B------:R-:W-:Y:S02]  /*7110*/  SHF.R.U64 R34, R34, 0x3, RZ ;  /* 0x0000000322227819 */ /* 0x000fe400000012ff */
[----:B------:R-:W-:Y:S02]  /*7120*/  LOP3.LUT R12, R12, R103, RZ, 0x3c, !PT ;  /* 0x000000670c0c7212 */ /* 0x000fe400078e3cff */
[----:B------:R-:W-:Y:S02]  /*7130*/  LOP3.LUT R14, R14, R139, RZ, 0x3c, !PT ;  /* 0x0000008b0e0e7212 */ /* 0x000fe400078e3cff */
[----:B------:R-:W-:-:S02]  /*7140*/  LOP3.LUT R38, R151, 0x380, RZ, 0xc0, !PT ;  /* 0x0000038097267812 */ /* 0x000fc400078ec0ff */
[----:B------:R-:W-:Y:S02]  /*7150*/  LOP3.LUT R24, R24, R141, RZ, 0x3c, !PT ;  /* 0x0000008d18187212 */ /* 0x000fe400078e3cff */
[----:B------:R-:W-:Y:S02]  /*7160*/  LOP3.LUT R26, R26, R143, RZ, 0x3c, !PT ;  /* 0x0000008f1a1a7212 */ /* 0x000fe400078e3cff */
[----:B------:R-:W-:Y:S01]  /*7170*/  LOP3.LUT R30, R30, R145, RZ, 0x3c, !PT ;  /* 0x000000911e1e7212 */ /* 0x000fe200078e3cff */
[----:B------:R0:W-:Y:S01]  /*7180*/  STSM.16.M88.4 [R138], R4 ;  /* 0x000000048a007844 */ /* 0x0001e20000000200 */
[----:B------:R-:W-:Y:S02]  /*7190*/  LOP3.LUT R28, R40, R153, RZ, 0x3c, !PT ;  /* 0x00000099281c7212 */ /* 0x000fe400078e3cff */
[----:B------:R-:W-:Y:S02]  /*71a0*/  LOP3.LUT R32, R32, R147, RZ, 0x3c, !PT ;  /* 0x0000009320207212 */ /* 0x000fe400078e3cff */
[----:B------:R-:W-:-:S02]  /*71b0*/  LOP3.LUT R34, R34, R149, RZ, 0x3c, !PT ;  /* 0x0000009522227212 */ /* 0x000fc400078e3cff */
[----:B------:R-:W-:Y:S02]  /*71c0*/  MOV R135, R8 ;  /* 0x0000000800877202 */ /* 0x000fe40000000f00 */
[----:B------:R-:W-:Y:S02]  /*71d0*/  MOV R124, R10 ;  /* 0x0000000a007c7202 */ /* 0x000fe40000000f00 */
[----:B------:R-:W-:Y:S02]  /*71e0*/  SHF.R.U64 R38, R38, 0x3, RZ ;  /* 0x0000000326267819 */ /* 0x000fe400000012ff */
[----:B------:R-:W-:Y:S02]  /*71f0*/  MOV R123, R12 ;  /* 0x0000000c007b7202 */ /* 0x000fe40000000f00 */
[----:B------:R-:W-:Y:S02]  /*7200*/  MOV R103, R14 ;  /* 0x0000000e00677202 */ /* 0x000fe40000000f00 */
[----:B0-----:R-:W-:-:S02]  /*7210*/  F2FP.F16.F32.PACK_AB R4, R122, R21 ;  /* 0x000000157a04723e */ /* 0x001fc400000000ff */
[----:B------:R-:W-:Y:S02]  /*7220*/  F2FP.F16.F32.PACK_AB R5, R133, R132 ;  /* 0x000000848505723e */ /* 0x000fe400000000ff */
[----:B------:R-:W-:Y:S02]  /*7230*/  F2FP.F16.F32.PACK_AB R6, R120, R3 ;  /* 0x000000037806723e */ /* 0x000fe400000000ff */
[----:B------:R-:W-:Y:S02]  /*7240*/  F2FP.F16.F32.PACK_AB R7, R134, R131 ;  /* 0x000000838607723e */ /* 0x000fe400000000ff */
[----:B------:R-:W-:Y:S02]  /*7250*/  F2FP.F16.F32.PACK_AB R8, R121, R0 ;  /* 0x000000007908723e */ /* 0x000fe400000000ff */
[----:B------:R-:W-:Y:S01]  /*7260*/  F2FP.F16.F32.PACK_AB R9, R130, R127 ;  /* 0x0000007f8209723e */ /* 0x000fe200000000ff */
[----:B------:R0:W-:Y:S01]  /*7270*/  STSM.16.M88.4 [R135], R4 ;  /* 0x0000000487007844 */ /* 0x0001e20000000200 */
[----:B------:R-:W-:-:S02]  /*7280*/  F2FP.F16.F32.PACK_AB R10, R45, R44 ;  /* 0x0000002c2d0a723e */ /* 0x000fc400000000ff */
[----:B------:R-:W-:Y:S02]  /*7290*/  F2FP.F16.F32.PACK_AB R11, R129, R126 ;  /* 0x0000007e810b723e */ /* 0x000fe400000000ff */
[----:B------:R-:W-:Y:S02]  /*72a0*/  MOV R102, R24 ;  /* 0x0000001800667202 */ /* 0x000fe40000000f00 */
[----:B------:R-:W-:Y:S01]  /*72b0*/  MOV R51, R26 ;  /* 0x0000001a00337202 */ /* 0x000fe20000000f00 */
[----:B------:R2:W-:Y:S01]  /*72c0*/  STSM.16.M88.4 [R124], R8 ;  /* 0x000000087c007844 */ /* 0x0005e20000000200 */
[----:B------:R-:W-:Y:S02]  /*72d0*/  F2FP.F16.F32.PACK_AB R12, R49, R48 ;  /* 0x00000030310c723e */ /* 0x000fe400000000ff */
[----:B------:R-:W-:Y:S02]  /*72e0*/  F2FP.F16.F32.PACK_AB R13, R128, R125 ;  /* 0x0000007d800d723e */ /* 0x000fe400000000ff */
[----:B------:R-:W-:-:S02]  /*72f0*/  F2FP.F16.F32.PACK_AB R14, R53, R52 ;  /* 0x00000034350e723e */ /* 0x000fc400000000ff */
[----:B------:R-:W-:Y:S02]  /*7300*/  F2FP.F16.F32.PACK_AB R15, R55, R54 ;  /* 0x00000036370f723e */ /* 0x000fe400000000ff */
[----:B------:R-:W-:Y:S02]  /*7310*/  MOV R42, R30 ;  /* 0x0000001e002a7202 */ /* 0x000fe40000000f00 */
[----:B------:R-:W-:Y:S01]  /*7320*/  F2FP.F16.F32.PACK_AB R24, R57, R56 ;  /* 0x000000383918723e */ /* 0x000fe200000000ff */
[----:B------:R-:W-:Y:S01]  /*7330*/  STSM.16.M88.4 [R123], R12 ;  /* 0x0000000c7b007844 */ /* 0x000fe20000000200 */
[----:B------:R-:W-:Y:S02]  /*7340*/  F2FP.F16.F32.PACK_AB R25, R59, R58 ;  /* 0x0000003a3b19723e */ /* 0x000fe400000000ff */
[----:B------:R-:W-:Y:S02]  /*7350*/  F2FP.F16.F32.PACK_AB R26, R61, R60 ;  /* 0x0000003c3d1a723e */ /* 0x000fe400000000ff */
[----:B------:R-:W-:-:S02]  /*7360*/  F2FP.F16.F32.PACK_AB R27, R63, R62 ;  /* 0x0000003e3f1b723e */ /* 0x000fc400000000ff */
[----:B------:R-:W-:Y:S02]  /*7370*/  MOV R3, R28 ;  /* 0x0000001c00037202 */ /* 0x000fe40000000f00 */
[----:B------:R-:W-:Y:S01]  /*7380*/  MOV R41, R32 ;  /* 0x0000002000297202 */ /* 0x000fe20000000f00 */
[----:B------:R-:W-:Y:S01]  /*7390*/  STSM.16.M88.4 [R103], R24 ;  /* 0x0000001867007844 */ /* 0x000fe20000000200 */
[----:B------:R-:W-:Y:S02]  /*73a0*/  MOV R40, R34 ;  /* 0x0000002200287202 */ /* 0x000fe40000000f00 */
[----:B------:R-:W-:Y:S02]  /*73b0*/  F2FP.F16.F32.PACK_AB R28, R65, R64 ;  /* 0x00000040411c723e */ /* 0x000fe400000000ff */
[----:B------:R-:W-:Y:S02]  /*73c0*/  F2FP.F16.F32.PACK_AB R29, R67, R66 ;  /* 0x00000042431d723e */ /* 0x000fe400000000ff */
[----:B------:R-:W-:-:S02]  /*73d0*/  F2FP.F16.F32.PACK_AB R30, R69, R68 ;  /* 0x00000044451e723e */ /* 0x000fc400000000ff */
[----:B------:R-:W-:Y:S02]  /*73e0*/  F2FP.F16.F32.PACK_AB R31, R71, R70 ;  /* 0x00000046471f723e */ /* 0x000fe400000000ff */
[----:B------:R-:W-:Y:S02]  /*73f0*/  LOP3.LUT R38, R38, R151, RZ, 0x3c, !PT ;  /* 0x0000009726267212 */ /* 0x000fe400078e3cff */
[----:B------:R-:W-:Y:S01]  /*7400*/  F2FP.F16.F32.PACK_AB R32, R73, R72 ;  /* 0x000000484920723e */ /* 0x000fe200000000ff */
[----:B------:R-:W-:Y:S01]  /*7410*/  STSM.16.M88.4 [R102], R28 ;  /* 0x0000001c66007844 */ /* 0x000fe20000000200 */
[----:B------:R-:W-:Y:S02]  /*7420*/  F2FP.F16.F32.PACK_AB R33, R75, R74 ;  /* 0x0000004a4b21723e */ /* 0x000fe400000000ff */
[----:B------:R-:W-:Y:S02]  /*7430*/  F2FP.F16.F32.PACK_AB R34, R77, R76 ;  /* 0x0000004c4d22723e */ /* 0x000fe400000000ff */
[----:B------:R-:W-:-:S02]  /*7440*/  F2FP.F16.F32.PACK_AB R35, R79, R78 ;  /* 0x0000004e4f23723e */ /* 0x000fc400000000ff */
[----:B0-----:R-:W-:Y:S02]  /*7450*/  F2FP.F16.F32.PACK_AB R4, R81, R80 ;  /* 0x000000505104723e */ /* 0x001fe400000000ff */
[----:B------:R-:W-:Y:S01]  /*7460*/  F2FP.F16.F32.PACK_AB R5, R83, R82 ;  /* 0x000000525305723e */ /* 0x000fe200000000ff */
[----:B------:R-:W-:Y:S01]  /*7470*/  STSM.16.M88.4 [R51], R32 ;  /* 0x0000002033007844 */ /* 0x000fe20000000200 */
[----:B------:R-:W-:Y:S02]  /*7480*/  F2FP.F16.F32.PACK_AB R6, R85, R84 ;  /* 0x000000545506723e */ /* 0x000fe400000000ff */
[----:B------:R-:W-:Y:S02]  /*7490*/  F2FP.F16.F32.PACK_AB R7, R87, R86 ;  /* 0x000000565707723e */ /* 0x000fe400000000ff */
[----:B--2---:R-:W-:Y:S02]  /*74a0*/  F2FP.F16.F32.PACK_AB R8, R89, R88 ;  /* 0x000000585908723e */ /* 0x004fe400000000ff */
[----:B------:R-:W-:Y:S01]  /*74b0*/  F2FP.F16.F32.PACK_AB R9, R91, R90 ;  /* 0x0000005a5b09723e */ /* 0x000fe200000000ff */
[----:B------:R0:W-:Y:S01]  /*74c0*/  STSM.16.M88.4 [R42], R4 ;  /* 0x000000042a007844 */ /* 0x0001e20000000200 */
[----:B------:R-:W-:-:S02]  /*74d0*/  F2FP.F16.F32.PACK_AB R10, R93, R92 ;  /* 0x0000005c5d0a723e */ /* 0x000fc400000000ff */
[----:B------:R-:W-:Y:S02]  /*74e0*/  F2FP.F16.F32.PACK_AB R11, R95, R94 ;  /* 0x0000005e5f0b723e */ /* 0x000fe400000000ff */
[----:B------:R-:W-:Y:S02]  /*74f0*/  MOV R38, R38 ;  /* 0x0000002600267202 */ /* 0x000fe40000000f00 */
[----:B------:R-:W-:Y:S01]  /*7500*/  PLOP3.LUT P0, PT, PT, PT, UP0, 0x80, 0x0 ;  /* 0x000000000000781c */ /* 0x000fe20003f0f008 */
[----:B------:R2:W-:Y:S04]  /*7510*/  STSM.16.M88.4 [R41], R8 ;  /* 0x0000000829007844 */ /* 0x0005e80000000200 */
[----:B------:R3:W-:Y:S04]  /*7520*/  STSM.16.M88.4 [R40], R96 ;  /* 0x0000006028007844 */ /* 0x0007e80000000200 */
[----:B------:R3:W-:Y:S01]  /*7530*/  STSM.16.M88.4 [R38], R104 ;  /* 0x0000006826007844 */ /* 0x0007e20000000200 */
[----:B0-----:R-:W-:-:S02]  /*7540*/  IMAD.U32 R4, RZ, RZ, UR4 ;  /* 0x00000004ff047e24 */ /* 0x001fc4000f8e00ff */
[----:B------:R-:W-:Y:S01]  /*7550*/  IMAD.U32 R5, RZ, RZ, UR7 ;  /* 0x00000007ff057e24 */ /* 0x000fe2000f8e00ff */
[----:B------:R3:W-:Y:S01]  /*7560*/  STSM.16.M88.4 [R3], R112 ;  /* 0x0000007003007844 */ /* 0x0007e20000000200 */
[----:B------:R-:W-:Y:S06]  /*7570*/  BAR.SYNC.DEFER_BLOCKING 0x1, 0x100 ;  /* 0x0044000000007b1d */ /* 0x000fec0000010000 */
[----:B------:R-:W4:Y:S01]  /*7580*/  @P0 LDG.E R0, desc[UR36][R4.64] ;  /* 0x0000002404000981 */ /* 0x000f22000c1e1900 */
[----:B------:R-:W-:Y:S01]  /*7590*/  UISETP.NE.U32.AND UP1, UPT, UR8, URZ, UPT ;  /* 0x0000003f0800728c */ /* 0x000fe2000bf25070 */
[----:B-1----:R-:W-:Y:S01]  /*75a0*/  ISETP.NE.AND P1, PT, R47, 0x1, PT ;  /* 0x000000012f00780c */ /* 0x002fe20003f25270 */
[----:B------:R-:W-:Y:S01]  /*75b0*/  ULDC UR7, c[0x0][0xa88] ;  /* 0x0002a20000077ab9 */ /* 0x000fe20000000800 */
[----:B------:R-:W-:Y:S01]  /*75c0*/  UMOV UR4, URZ ;  /* 0x0000003f00047c82 */ /* 0x000fe20008000000 */
[----:B------:R-:W-:Y:S01]  /*75d0*/  UISETP.NE.AND.EX UP1, UPT, UR9, URZ, UPT, UP1 ;  /* 0x0000003f0900728c */ /* 0x000fe2000bf25310 */
[----:B------:R-:W-:-:S05]  /*75e0*/  MOV R7, UR12 ;  /* 0x0000000c00077c02 */ /* 0x000fca0008000f00 */
[----:B------:R-:W-:-:S04]  /*75f0*/  PLOP3.LUT P2, PT, PT, PT, UP1, 0x80, 0x0 ;  /* 0x000000000000781c */ /* 0x000fc80003f4f018 */
[----:B------:R-:W0:Y:S01]  /*7600*/  @P1 LDC R6, c[0x0][0xbec] ;  /* 0x0002fb00ff061b82 */ /* 0x000e220000000800 */
[----:B------:R-:W-:-:S04]  /*7610*/  @UP1 UIADD3 UR8, UP2, UR10, UR8, URZ ;  /* 0x000000080a081290 */ /* 0x000fc8000ff5e03f */
[----:B------:R-:W-:Y:S02]  /*7620*/  @UP1 UIADD3.X UR9, UR11, UR9, URZ, UP2, !UPT ;  /* 0x000000090b091290 */ /* 0x000fe400097fe43f */
[----:B--2---:R-:W-:Y:S01]  /*7630*/  IMAD.U32 R10, RZ, RZ, UR8 ;  /* 0x00000008ff0a7e24 */ /* 0x004fe2000f8e00ff */
[----:B------:R-:W1:Y:S03]  /*7640*/  @P1 LDC R8, c[0x0][0xbf0] ;  /* 0x0002fc00ff081b82 */ /* 0x000e660000000800 */
[----:B------:R-:W-:Y:S01]  /*7650*/  IMAD.U32 R11, RZ, RZ, UR9 ;  /* 0x00000009ff0b7e24 */ /* 0x000fe2000f8e00ff */
[----:B----4-:R-:W-:Y:S01]  /*7660*/  @P0 R2UR UR4, R0 ;  /* 0x00000000000402ca */ /* 0x010fe200000e0000 */
[----:B------:R-:W-:-:S06]  /*7670*/  IMAD.U32 R0, RZ, RZ, UR7 ;  /* 0x00000007ff007e24 */ /* 0x000fcc000f8e00ff */
[----:B------:R3:W5:Y:S01]  /*7680*/  @P2 LDG.E R0, desc[UR36][R10.64] ;  /* 0x000000240a002981 */ /* 0x000762000c1e1900 */
[----:B01----:R-:W-:Y:S07]  /*7690*/  @P2 BRA `(.L_x_217) ;  /* 0x0000000000102947 */ /* 0x003fee0003800000 */
[----:B------:R-:W-:Y:S05]  /*76a0*/  @!P0 BRA `(.L_x_217) ;  /* 0x00000000000c8947 */ /* 0x000fea0003800000 */
[----:B---3--:R-:W2:Y:S04]  /*76b0*/  LDG.E R3, desc[UR36][R4.64] ;  /* 0x0000002404037981 */ /* 0x008ea8000c1e1900 */
[----:B-----5:R-:W2:Y:S02]  /*76c0*/  LDG.E R0, desc[UR36][R4.64+0x4] ;  /* 0x0000042404007981 */ /* 0x020ea4000c1e1900 */
[----:B--2---:R-:W-:-:S07]  /*76d0*/  IMAD.IADD R0, R0, 0x1, -R3 ;  /* 0x0000000100007824 */ /* 0x004fce00078e0a03 */
.L_x_217:
[----:B------:R-:W-:Y:S01]  /*76e0*/  R2UR UR15, R192 ;  /* 0x00000000c00f72ca */ /* 0x000fe200000e0000 */
[----:B------:R-:W-:Y:S01]  /*76f0*/  USHF.R.S32.HI UR14, URZ, 0x1f, UR61 ;  /* 0x0000001f3f0e7899 */ /* 0x000fe2000801143d */
[----:B------:R-:W-:Y:S01]  /*7700*/  IMAD R5, R7, 0x80, R198 ;  /* 0x0000008007057824 */ /* 0x000fe200078e02c6 */
[----:B------:R-:W-:Y:S01]  /*7710*/  ULDC.64 UR12, c[0x0][0xb90] ;  /* 0x0002e400000c7ab9 */ /* 0x000fe20000000a00 */
[----:B------:R-:W-:Y:S01]  /*7720*/  USHF.R.S32.HI UR11, URZ, 0x1f, UR4 ;  /* 0x0000001f3f0b7899 */ /* 0x000fe20008011404 */
[----:B------:R-:W-:Y:S01]  /*7730*/  R2UR UR16, R22 ;  /* 0x00000000161072ca */ /* 0x000fe200000e0000 */
[----:B------:R-:W-:Y:S01]  /*7740*/  UIMAD UR7, UR14, UR12, URZ ;  /* 0x0000000c0e0772a4 */ /* 0x000fe2000f8e023f */
[----:B---3--:R-:W-:Y:S01]  /*7750*/  @P1 IMAD.HI.U32 R3, R5, R6, RZ ;  /* 0x0000000605031227 */ /* 0x008fe200078e00ff */
[----:B------:R-:W-:Y:S01]  /*7760*/  UMOV UR10, UR4 ;  /* 0x00000004000a7c82 */ /* 0x000fe20008000000 */
[----:B------:R-:W-:Y:S02]  /*7770*/  USEL UR60, UR60, URZ, !UP0 ;  /* 0x0000003f3c3c7287 */ /* 0x000fe4000c000000 */
[----:B------:R-:W-:Y:S01]  /*7780*/  UIMAD.WIDE.U32 UR8, UR61, UR12, UR10 ;  /* 0x0000000c3d0872a5 */ /* 0x000fe2000f8e000a */
[----:B------:R-:W-:Y:S01]  /*7790*/  IMAD.MOV.U32 R4, RZ, RZ, R5 ;  /* 0x000000ffff047224 */ /* 0x000fe200078e0005 */
[----:B------:R-:W-:Y:S01]  /*77a0*/  UIMAD UR7, UR61, UR13, UR7 ;  /* 0x0000000d3d0772a4 */ /* 0x000fe2000f8e0207 */
[----:B------:R-:W-:Y:S01]  /*77b0*/  @P1 SHF.R.U32.HI R4, RZ, R8, R3 ;  /* 0x00000008ff041219 */ /* 0x000fe20000011603 */
[----:B------:R-:W-:Y:S01]  /*77c0*/  USEL UR15, UR15, URZ, !UP0 ;  /* 0x0000003f0f0f7287 */ /* 0x000fe2000c000000 */
[----:B------:R-:W-:Y:S01]  /*77d0*/  IMAD R3, R23, 0x40, R16 ;  /* 0x0000004017037824 */ /* 0x000fe200078e0210 */
[----:B------:R-:W-:Y:S01]  /*77e0*/  ULDC.64 UR12, c[0x0][0xb98] ;  /* 0x0002e600000c7ab9 */ /* 0x000fe20000000a00 */
[----:B------:R-:W-:Y:S01]  /*77f0*/  UIADD3 UR9, UR9, UR7, URZ ;  /* 0x0000000709097290 */ /* 0x000fe2000fffe03f */
[----:B------:R-:W-:Y:S01]  /*7800*/  IMAD.MOV R6, RZ, RZ, -R4 ;  /* 0x000000ffff067224 */ /* 0x000fe200078e0a04 */
[----:B------:R-:W-:Y:S01]  /*7810*/  UIMAD UR7, UR15, UR12, URZ ;  /* 0x0000000c0f0772a4 */ /* 0x000fe2000f8e023f */
[----:B------:R-:W-:Y:S01]  /*7820*/  IMAD.WIDE R36, R3, 0x2, R36 ;  /* 0x0000000203247825 */ /* 0x000fe200078e0224 */
[----:B------:R-:W-:-:S02]  /*7830*/  UIMAD.WIDE.U32 UR8, UR60, UR12, UR8 ;  /* 0x0000000c3c0872a5 */ /* 0x000fc4000f8e0008 */
[----:B------:R-:W-:Y:S01]  /*7840*/  UIMAD UR7, UR60, UR13, UR7 ;  /* 0x0000000d3c0772a4 */ /* 0x000fe2000f8e0207 */
[----:B------:R-:W-:Y:S01]  /*7850*/  IMAD R3, R47, R6, R5 ;  /* 0x000000062f037224 */ /* 0x000fe200078e0205 */
[----:B------:R-:W-:Y:S01]  /*7860*/  SHF.R.S32.HI R5, RZ, 0x1f, R4 ;  /* 0x0000001fff057819 */ /* 0x000fe20000011404 */
[----:B-----5:R-:W-:Y:S01]  /*7870*/  IMAD R69, R0, R47, RZ ;  /* 0x0000002f00457224 */ /* 0x020fe200078e02ff */
[----:B------:R-:W-:Y:S01]  /*7880*/  IADD3 R4, P0, R4, UR8, RZ ;  /* 0x0000000804047c10 */ /* 0x000fe2000ff1e0ff */
[----:B------:R-:W-:Y:S01]  /*7890*/  ULDC.64 UR12, c[0x0][0xaa0] ;  /* 0x0002a800000c7ab9 */ /* 0x000fe20000000a00 */
[----:B------:R-:W-:Y:S02]  /*78a0*/  MOV R6, UR7 ;  /* 0x0000000700067c02 */ /* 0x000fe40008000f00 */
[----:B------:R-:W-:Y:S02]  /*78b0*/  IADD3 R9, P6, R36, 0x2000, RZ ;  /* 0x0000200024097810 */ /* 0x000fe40007fde0ff */
[----:B------:R-:W-:Y:S01]  /*78c0*/  IADD3.X R5, R5, UR9, R6, P0, !PT ;  /* 0x0000000905057c10 */ /* 0x000fe200087fe406 */
[----:B------:R-:W-:Y:S01]  /*78d0*/  ULDC.64 UR8, c[0x0][0xb88] ;  /* 0x0002e20000087ab9 */ /* 0x000fe20000000a00 */
[----:B------:R-:W-:-:S02]  /*78e0*/  LOP3.LUT R8, R9, 0x380, RZ, 0xc0, !PT ;  /* 0x0000038009087812 */ /* 0x000fc400078ec0ff */
[----:B------:R-:W-:Y:S01]  /*78f0*/  SHF.R.S32.HI R6, RZ, 0x1f, R3 ;  /* 0x0000001fff067819 */ /* 0x000fe20000011403 */
[----:B------:R-:W-:Y:S01]  /*7900*/  IMAD.WIDE.U32 R4, R3, UR8, R4 ;  /* 0x0000000803047c25 */ /* 0x000fe2000f8e0004 */
[----:B------:R-:W-:Y:S02]  /*7910*/  SHF.R.U64 R8, R8, 0x3, RZ ;  /* 0x0000000308087819 */ /* 0x000fe400000012ff */
[----:B------:R-:W-:Y:S01]  /*7920*/  IADD3 R13, P2, R36, 0x1000, RZ ;  /* 0x00001000240d7810 */ /* 0x000fe20007f5e0ff */
[----:B------:R-:W-:Y:S01]  /*7930*/  IMAD R10, R6, UR8, RZ ;  /* 0x00000008060a7c24 */ /* 0x000fe2000f8e02ff */
[----:B------:R-:W-:Y:S02]  /*7940*/  LOP3.LUT R8, R8, R9, RZ, 0x3c, !PT ;  /* 0x0000000908087212 */ /* 0x000fe400078e3cff */
[----:B------:R-:W-:Y:S01]  /*7950*/  LOP3.LUT R12, R13, 0x380, RZ, 0xc0, !PT ;  /* 0x000003800d0c7812 */ /* 0x000fe200078ec0ff */
[----:B------:R-:W-:Y:S01]  /*7960*/  IMAD R9, R3, UR9, R10 ;  /* 0x0000000903097c24 */ /* 0x000fe2000f8e020a */
[----:B------:R-:W-:Y:S01]  /*7970*/  ULDC.64 UR8, c[0x0][0xb50] ;  /* 0x0002d40000087ab9 */ /* 0x000fe20000000a00 */
[----:B------:R-:W-:-:S02]  /*7980*/  IADD3 R39, P0, R36, 0x5000, RZ ;  /* 0x0000500024277810 */ /* 0x000fc40007f1e0ff */
[----:B------:R-:W-:Y:S01]  /*7990*/  IMAD.IADD R3, R5, 0x1, R9 ;  /* 0x0000000105037824 */ /* 0x000fe200078e0209 */
[----:B------:R-:W-:Y:S01]  /*79a0*/  SHF.R.U64 R12, R12, 0x3, RZ ;  /* 0x000000030c0c7819 */ /* 0x000fe200000012ff */
[----:B------:R-:W-:Y:S01]  /*79b0*/  UIMAD UR7, UR11, UR12, URZ ;  /* 0x0000000c0b0772a4 */ /* 0x000fe2000f8e023f */
[----:B------:R-:W-:Y:S01]  /*79c0*/  LEA R10, P3, R4, UR8, 0x2 ;  /* 0x00000008040a7c11 */ /* 0x000fe2000f8610ff */
[--C-:B------:R-:W-:Y:S01]  /*79d0*/  IMAD.X R9, RZ, RZ, R37.reuse, P6 ;  /* 0x000000ffff097224 */ /* 0x100fe200030e0625 */
[----:B------:R-:W-:Y:S01]  /*79e0*/  LOP3.LUT R12, R12, R13, RZ, 0x3c, !PT ;  /* 0x0000000d0c0c7212 */ /* 0x000fe200078e3cff */
[----:B------:R-:W-:Y:S01]  /*79f0*/  IMAD.X R13, RZ, RZ, R37, P2 ;  /* 0x000000ffff0d7224 */ /* 0x000fe200010e0625 */
[----:B------:R-:W-:Y:S01]  /*7a00*/  LEA.HI.X R4, R4, UR9, R3, 0x2, P3 ;  /* 0x0000000904047c11 */ /* 0x000fe200098f1403 */
[----:B------:R-:W-:Y:S01]  /*7a10*/  SHFL.IDX PT, R40, R10, RZ, 0x1c1f ;  /* 0x001c1fff0a287589 */ /* 0x000fe200000e0000 */
[----:B------:R-:W-:Y:S01]  /*7a20*/  LOP3.LUT R38, R39, 0x380, RZ, 0xc0, !PT ;  /* 0x0000038027267812 */ /* 0x000fe200078ec0ff */
[----:B------:R-:W-:Y:S01]  /*7a30*/  ULDC.64 UR10, c[0x0][0xae8] ;  /* 0x0002ba00000a7ab9 */ /* 0x000fe20000000a00 */
[----:B------:R-:W-:Y:S01]  /*7a40*/  IADD3 R25, P2, R36, 0x7000, RZ ;  /* 0x0000700024197810 */ /* 0x000fe20007f5e0ff */
[----:B------:R-:W0:Y:S01]  /*7a50*/  SHFL.IDX PT, R41, R4, RZ, 0x1c1f ;  /* 0x001c1fff04297589 */ /* 0x000e2200000e0000 */
[----:B------:R-:W-:-:S02]  /*7a60*/  SHF.R.U64 R38, R38, 0x3, RZ ;  /* 0x0000000326267819 */ /* 0x000fc400000012ff */
[----:B------:R-:W-:Y:S01]  /*7a70*/  LOP3.LUT R24, R25, 0x380, RZ, 0xc0, !PT ;  /* 0x0000038019187812 */ /* 0x000fe200078ec0ff */
[----:B------:R-:W-:Y:S01]  /*7a80*/  SHFL.IDX PT, R44, R10, 0x1, 0x1c1f ;  /* 0x003c1f000a2c7f89 */ /* 0x000fe200000e0000 */
[----:B------:R-:W-:Y:S02]  /*7a90*/  MOV R3, UR16 ;  /* 0x0000001000037c02 */ /* 0x000fe40008000f00 */
[----:B------:R-:W-:Y:S01]  /*7aa0*/  LOP3.LUT R38, R38, R39, RZ, 0x3c, !PT ;  /* 0x0000002726267212 */ /* 0x000fe200078e3cff */
[--C-:B------:R-:W-:Y:S01]  /*7ab0*/  IMAD.X R39, RZ, RZ, R37.reuse, P0 ;  /* 0x000000ffff277224 */ /* 0x100fe200000e0625 */
[----:B------:R-:W-:Y:S01]  /*7ac0*/  SHF.R.U64 R24, R24, 0x3, RZ ;  /* 0x0000000318187819 */ /* 0x000fe200000012ff */
[----:B------:R-:W-:Y:S01]  /*7ad0*/  IMAD R14, R3, 0x80, R196 ;  /* 0x00000080030e7824 */ /* 0x000fe200078e02c4 */
[----:B------:R-:W-:Y:S01]  /*7ae0*/  LOP3.LUT P0, RZ, R194, 0x3, RZ, 0xc0, !PT ;  /* 0x00000003c2ff7812 */ /* 0x000fe2000780c0ff */
[----:B------:R-:W1:Y:S01]  /*7af0*/  SHFL.IDX PT, R45, R4, 0x1, 0x1c1f ;  /* 0x003c1f00042d7f89 */ /* 0x000e6200000e0000 */
[----:B------:R-:W-:Y:S01]  /*7b00*/  IADD3 R33, P3, R36, 0x6000, RZ ;  /* 0x0000600024217810 */ /* 0x000fe20007f7e0ff */
[----:B------:R-:W-:Y:S01]  /*7b10*/  VIADD R3, R14, 0x8 ;  /* 0x000000080e037836 */ /* 0x000fe20000000000 */
[----:B------:R-:W-:Y:S01]  /*7b20*/  LOP3.LUT R24, R24, R25, RZ, 0x3c, !PT ;  /* 0x0000001918187212 */ /* 0x000fe200078e3cff */
[----:B------:R-:W-:Y:S01]  /*7b30*/  IMAD.X R25, RZ, RZ, R37, P2 ;  /* 0x000000ffff197224 */ /* 0x000fe200010e0625 */
[----:B------:R-:W-:-:S02]  /*7b40*/  ISETP.GE.OR P2, PT, R14, R69, P0 ;  /* 0x000000450e00720c */ /* 0x000fc40000746670 */
[----:B------:R-:W-:Y:S02]  /*7b50*/  LOP3.LUT R32, R33, 0x380, RZ, 0xc0, !PT ;  /* 0x0000038021207812 */ /* 0x000fe400078ec0ff */
[----:B------:R-:W-:Y:S02]  /*7b60*/  ISETP.GE.OR P0, PT, R3, R69, P0 ;  /* 0x000000450300720c */ /* 0x000fe40000706670 */
[----:B------:R-:W-:Y:S01]  /*7b70*/  SHF.R.U64 R32, R32, 0x3, RZ ;  /* 0x0000000320207819 */ /* 0x000fe200000012ff */
[----:B------:R-:W2:Y:S01]  /*7b80*/  @P1 LDC R3, c[0x0][0xbec] ;  /* 0x0002fb00ff031b82 */ /* 0x000ea20000000800 */
[----:B------:R-:W-:Y:S02]  /*7b90*/  IADD3 R7, P5, R36, 0x3000, RZ ;  /* 0x0000300024077810 */ /* 0x000fe40007fbe0ff */
[----:B------:R-:W-:Y:S01]  /*7ba0*/  LOP3.LUT R32, R32, R33, RZ, 0x3c, !PT ;  /* 0x0000002120207212 */ /* 0x000fe200078e3cff */
[----:B------:R-:W-:Y:S01]  /*7bb0*/  IMAD.X R33, RZ, RZ, R37, P3 ;  /* 0x000000ffff217224 */ /* 0x000fe200018e0625 */
[C---:B------:R-:W-:Y:S01]  /*7bc0*/  IADD3 R5, P3, R36.reuse, 0xb000, RZ ;  /* 0x0000b00024057810 */ /* 0x040fe20007f7e0ff */
[----:B0-----:R0:W-:Y:S01]  /*7bd0*/  @!P2 ST.E desc[UR36][R40.64], R2 ;  /* 0x000000022800a985 */ /* 0x0011e2000c101924 */
[----:B------:R-:W-:-:S02]  /*7be0*/  IADD3 R53, P4, R36, 0x4000, RZ ;  /* 0x0000400024357810 */ /* 0x000fc40007f9e0ff */
[----:B------:R-:W-:Y:S01]  /*7bf0*/  LOP3.LUT R0, R5, 0x380, RZ, 0xc0, !PT ;  /* 0x0000038005007812 */ /* 0x000fe200078ec0ff */
[----:B------:R-:W-:Y:S01]  /*7c00*/  UIMAD.WIDE.U32 UR8, UR4, UR12, URZ ;  /* 0x0000000c040872a5 */ /* 0x000fe2000f8e003f */
[----:B------:R-:W-:Y:S01]  /*7c10*/  LOP3.LUT R6, R7, 0x380, RZ, 0xc0, !PT ;  /* 0x0000038007067812 */ /* 0x000fe200078ec0ff */
[----:B------:R-:W-:Y:S01]  /*7c20*/  UIMAD UR7, UR4, UR13, UR7 ;  /* 0x0000000d040772a4 */ /* 0x000fe2000f8e0207 */
[----:B------:R-:W-:Y:S01]  /*7c30*/  SHF.R.U64 R0, R0, 0x3, RZ ;  /* 0x0000000300007819 */ /* 0x000fe200000012ff */
[----:B-1----:R1:W-:Y:S01]  /*7c40*/  @!P0 ST.E desc[UR36][R44.64], R20 ;  /* 0x000000142c008985 */ /* 0x0023e2000c101924 */
[----:B------:R-:W-:Y:S01]  /*7c50*/  LOP3.LUT R52, R53, 0x380, RZ, 0xc0, !PT ;  /* 0x0000038035347812 */ /* 0x000fe200078ec0ff */
[----:B------:R-:W-:Y:S01]  /*7c60*/  IMAD.X R49, RZ, RZ, R37, P3 ;  /* 0x000000ffff317224 */ /* 0x000fe200018e0625 */
[----:B------:R-:W-:Y:S01]  /*7c70*/  LOP3.LUT R48, R0, R5, RZ, 0x3c, !PT ;  /* 0x0000000500307212 */ /* 0x000fe200078e3cff */
[----:B0-----:R-:W0:Y:S01]  /*7c80*/  @P1 LDC R41, c[0x0][0xbf0] ;  /* 0x0002fc00ff291b82 */ /* 0x001e220000000800 */
[----:B------:R-:W-:Y:S01]  /*7c90*/  MOV R21, UR16 ;  /* 0x0000001000157c02 */ /* 0x000fe20008000f00 */
[----:B------:R-:W-:Y:S01]  /*7ca0*/  IMAD R0, R19, 0x20, R23 ;  /* 0x0000002013007824 */ /* 0x000fe200078e0217 */
[----:B------:R-:W-:Y:S01]  /*7cb0*/  SHF.R.U64 R6, R6, 0x3, RZ ;  /* 0x0000000306067819 */ /* 0x000fe200000012ff */
[----:B------:R-:W-:Y:S01]  /*7cc0*/  UIADD3 UR9, UR9, UR7, URZ ;  /* 0x0000000709097290 */ /* 0x000fe2000fffe03f */
[----:B------:R-:W-:Y:S01]  /*7cd0*/  SHF.R.U64 R52, R52, 0x3, RZ ;  /* 0x0000000334347819 */ /* 0x000fe200000012ff */
[----:B------:R-:W-:Y:S01]  /*7ce0*/  UIMAD UR4, UR14, UR10, URZ ;  /* 0x0000000a0e0472a4 */ /* 0x000fe2000f8e023f */
[----:B------:R-:W-:Y:S01]  /*7cf0*/  LOP3.LUT R6, R6, R7, RZ, 0x3c, !PT ;  /* 0x0000000706067212 */ /* 0x000fe200078e3cff */
[----:B------:R-:W-:Y:S01]  /*7d00*/  IMAD R22, R21, 0x80, R0 ;  /* 0x0000008015167824 */ /* 0x000fe200078e0200 */
[----:B------:R-:W-:Y:S01]  /*7d10*/  LOP3.LUT R52, R52, R53, RZ, 0x3c, !PT ;  /* 0x0000003534347212 */ /* 0x000fe200078e3cff */
[--C-:B------:R-:W-:Y:S01]  /*7d20*/  IMAD.X R7, RZ, RZ, R37.reuse, P5 ;  /* 0x000000ffff077224 */ /* 0x100fe200028e0625 */
[----:B------:R-:W-:Y:S01]  /*7d30*/  UIMAD UR4, UR61, UR11, UR4 ;  /* 0x0000000b3d0472a4 */ /* 0x000fe2000f8e0204 */
[----:B------:R-:W-:Y:S01]  /*7d40*/  IMAD.X R53, RZ, RZ, R37, P4 ;  /* 0x000000ffff357224 */ /* 0x000fe200020e0625 */
[----:B------:R-:W-:Y:S01]  /*7d50*/  UIMAD.WIDE.U32 UR8, UR61, UR10, UR8 ;  /* 0x0000000a3d0872a5 */ /* 0x000fe2000f8e0008 */
[C---:B------:R-:W-:Y:S01]  /*7d60*/  IADD3 R65, P6, R36.reuse, 0x8000, RZ ;  /* 0x0000800024417810 */ /* 0x040fe20007fde0ff */
[----:B------:R-:W5:Y:S01]  /*7d70*/  LD.E.128 R12, desc[UR36][R12.64] ;  /* 0x000000240c0c7980 */ /* 0x000f62000c101d00 */
[C---:B------:R-:W-:Y:S01]  /*7d80*/  IADD3 R61, P5, R36.reuse, 0x9000, RZ ;  /* 0x00009000243d7810 */ /* 0x040fe20007fbe0ff */
[----:B------:R-:W-:Y:S01]  /*7d90*/  ULDC.64 UR10, c[0x0][0xaf0] ;  /* 0x0002bc00000a7ab9 */ /* 0x000fe20000000a00 */
[----:B------:R-:W-:Y:S01]  /*7da0*/  IADD3 R57, P4, R36, 0xa000, RZ ;  /* 0x0000a00024397810 */ /* 0x000fe20007f9e0ff */
[----:B--2---:R-:W-:Y:S01]  /*7db0*/  @P1 IMAD.HI.U32 R0, R22, R3, RZ ;  /* 0x0000000316001227 */ /* 0x004fe200078e00ff */
[----:B------:R-:W-:Y:S01]  /*7dc0*/  UIADD3 UR9, UR9, UR4, URZ ;  /* 0x0000000409097290 */ /* 0x000fe2000fffe03f */
[----:B------:R-:W-:Y:S01]  /*7dd0*/  LOP3.LUT R64, R65, 0x380, RZ, 0xc0, !PT ;  /* 0x0000038041407812 */ /* 0x000fe200078ec0ff */
[----:B------:R-:W-:Y:S01]  /*7de0*/  UIMAD UR4, UR15, UR10, URZ ;  /* 0x0000000a0f0472a4 */ /* 0x000fe2000f8e023f */
[----:B------:R-:W-:-:S02]  /*7df0*/  LOP3.LUT R60, R61, 0x380, RZ, 0xc0, !PT ;  /* 0x000003803d3c7812 */ /* 0x000fc400078ec0ff */
[----:B------:R-:W-:Y:S01]  /*7e00*/  LOP3.LUT R29, R36, 0x380, RZ, 0xc0, !PT ;  /* 0x00000380241d7812 */ /* 0x000fe200078ec0ff */
[----:B------:R-:W-:Y:S01]  /*7e10*/  IMAD.MOV.U32 R21, RZ, RZ, R22 ;  /* 0x000000ffff157224 */ /* 0x000fe200078e0016 */
[----:B------:R-:W-:Y:S01]  /*7e20*/  LOP3.LUT R56, R57, 0x380, RZ, 0xc0, !PT ;  /* 0x0000038039387812 */ /* 0x000fe200078ec0ff */
[----:B------:R-:W-:Y:S01]  /*7e30*/  UIMAD.WIDE.U32 UR8, UR60, UR10, UR8 ;  /* 0x0000000a3c0872a5 */ /* 0x000fe2000f8e0008 */
[----:B0-----:R-:W-:Y:S01]  /*7e40*/  @P1 SHF.R.U32.HI R21, RZ, R41, R0 ;  /* 0x00000029ff151219 */ /* 0x001fe20000011600 */
[----:B------:R-:W-:Y:S01]  /*7e50*/  UIMAD UR4, UR60, UR11, UR4 ;  /* 0x0000000b3c0472a4 */ /* 0x000fe2000f8e0204 */
[----:B------:R-:W-:Y:S01]  /*7e60*/  SHF.R.U64 R64, R64, 0x3, RZ ;  /* 0x0000000340407819 */ /* 0x000fe200000012ff */
[----:B------:R-:W5:Y:S01]  /*7e70*/  LD.E.128 R8, desc[UR36][R8.64] ;  /* 0x0000002408087980 */ /* 0x000f62000c101d00 */
[----:B------:R-:W-:Y:S02]  /*7e80*/  SHF.R.U64 R60, R60, 0x3, RZ ;  /* 0x000000033c3c7819 */ /* 0x000fe400000012ff */
[----:B------:R-:W-:Y:S01]  /*7e90*/  SHF.R.U64 R56, R56, 0x3, RZ ;  /* 0x0000000338387819 */ /* 0x000fe200000012ff */
[----:B------:R-:W5:Y:S01]  /*7ea0*/  LD.E.128 R4, desc[UR36][R6.64] ;  /* 0x0000002406047980 */ /* 0x000f62000c101d00 */
[----:B------:R-:W-:Y:S01]  /*7eb0*/  SHF.R.U64 R29, R29, 0x3, RZ ;  /* 0x000000031d1d7819 */ /* 0x000fe200000012ff */
[----:B------:R-:W-:Y:S01]  /*7ec0*/  UIADD3 UR4, UR9, UR4, URZ ;  /* 0x0000000409047290 */ /* 0x000fe2000fffe03f */
[----:B------:R-:W-:Y:S01]  /*7ed0*/  SHF.R.S32.HI R0, RZ, 0x1f, R21 ;  /* 0x0000001fff007819 */ /* 0x000fe20000011415 */
[----:B------:R-:W5:Y:S01]  /*7ee0*/  LD.E.128 R52, desc[UR36][R52.64] ;  /* 0x0000002434347980 */ /* 0x000f62000c101d00 */
[----:B-1----:R-:W-:Y:S01]  /*7ef0*/  IADD3 R20, -R21, RZ, RZ ;  /* 0x000000ff15147210 */ /* 0x002fe20007ffe1ff */
[----:B------:R-:W-:Y:S01]  /*7f00*/  IMAD.U32 R2, RZ, RZ, UR8 ;  /* 0x00000008ff027e24 */ /* 0x000fe2000f8e00ff */
[----:B------:R-:W-:Y:S01]  /*7f10*/  LOP3.LUT R64, R64, R65, RZ, 0x3c, !PT ;  /* 0x0000004140407212 */ /* 0x000fe200078e3cff */
[----:B------:R-:W-:Y:S01]  /*7f20*/  IMAD.U32 R3, RZ, RZ, UR9 ;  /* 0x00000009ff037e24 */ /* 0x000fe2000f8e00ff */
[----:B------:R-:W-:Y:S01]  /*7f30*/  LOP3.LUT R60, R60, R61, RZ, 0x3c, !PT ;  /* 0x0000003d3c3c7212 */ /* 0x000fe200078e3cff */
[--C-:B------:R-:W-:Y:S01]  /*7f40*/  IMAD.X R61, RZ, RZ, R37.reuse, P5 ;  /* 0x000000ffff3d7224 */ /* 0x100fe200028e0625 */
[----:B------:R-:W-:Y:S01]  /*7f50*/  LOP3.LUT R56, R56, R57, RZ, 0x3c, !PT ;  /* 0x0000003938387212 */ /* 0x000fe200078e3cff */
[--C-:B------:R-:W-:Y:S01]  /*7f60*/  IMAD.X R57, RZ, RZ, R37.reuse, P4 ;  /* 0x000000ffff397224 */ /* 0x100fe200020e0625 */
[----:B------:R-:W-:Y:S01]  /*7f70*/  LOP3.LUT R28, R29, R36, RZ, 0x3c, !PT ;  /* 0x000000241d1c7212 */ /* 0x000fe200078e3cff */
[----:B------:R-:W-:Y:S01]  /*7f80*/  IMAD.MOV.U32 R29, RZ, RZ, R37 ;  /* 0x000000ffff1d7224 */ /* 0x000fe200078e0025 */
[----:B------:R-:W-:Y:S01]  /*7f90*/  IADD3.X R65, RZ, R37, RZ, P6, !PT ;  /* 0x00000025ff417210 */ /* 0x000fe200037fe4ff */
[----:B------:R-:W-:Y:S01]  /*7fa0*/  ULDC.64 UR8, c[0x0][0xae0] ;  /* 0x0002b80000087ab9 */ /* 0x000fe20000000a00 */
[----:B------:R-:W-:Y:S01]  /*7fb0*/  IMAD R41, R47, R20, R22 ;  /* 0x000000142f297224 */ /* 0x000fe200078e0216 */
[----:B------:R-:W5:Y:S01]  /*7fc0*/  LD.E.128 R36, desc[UR36][R38.64] ;  /* 0x0000002426247980 */ /* 0x000f62000c101d00 */
[----:B------:R-:W-:-:S02]  /*7fd0*/  IMAD R0, R0, UR8, RZ ;  /* 0x0000000800007c24 */ /* 0x000fc4000f8e02ff */
[----:B------:R-:W-:Y:S01]  /*7fe0*/  IMAD.U32 R3, RZ, RZ, UR4 ;  /* 0x00000004ff037e24 */ /* 0x000fe2000f8e00ff */
[----:B------:R-:W5:Y:S01]  /*7ff0*/  LD.E.128 R28, desc[UR36][R28.64] ;  /* 0x000000241c1c7980 */ /* 0x000f62000c101d00 */
[C---:B------:R-:W-:Y:S01]  /*8000*/  IMAD R45, R21.reuse, UR9, R0 ;  /* 0x00000009152d7c24 */ /* 0x040fe2000f8e0200 */
[----:B------:R-:W-:Y:S02]  /*8010*/  SHF.R.S32.HI R0, RZ, 0x1f, R41 ;  /* 0x0000001fff007819 */ /* 0x000fe40000011429 */
[----:B------:R-:W5:Y:S01]  /*8020*/  LD.E.128 R32, desc[UR36][R32.64] ;  /* 0x0000002420207980 */ /* 0x000f62000c101d00 */
[----:B------:R-:W-:Y:S01]  /*8030*/  IMAD.WIDE.U32 R2, R21, UR8, R2 ;  /* 0x0000000815027c25 */ /* 0x000fe2000f8e0002 */
[----:B------:R-:W-:Y:S02]  /*8040*/  ULDC.64 UR8, c[0x0][0xad8] ;  /* 0x0002b60000087ab9 */ /* 0x000fe40000000a00 */
[----:B------:R-:W5:Y:S04]  /*8050*/  LD.E.128 R24, desc[UR36][R24.64] ;  /* 0x0000002418187980 */ /* 0x000f68000c101d00 */
[----:B------:R-:W5:Y:S04]  /*8060*/  LD.E.128 R64, desc[UR36][R64.64] ;  /* 0x0000002440407980 */ /* 0x000f68000c101d00 */
[----:B------:R-:W5:Y:S04]  /*8070*/  LD.E.128 R60, desc[UR36][R60.64] ;  /* 0x000000243c3c7980 */ /* 0x000f68000c101d00 */
[----:B------:R-:W5:Y:S04]  /*8080*/  LD.E.128 R56, desc[UR36][R56.64] ;  /* 0x0000002438387980 */ /* 0x000f68000c101d00 */
[----:B------:R-:W5:Y:S01]  /*8090*/  LD.E.128 R48, desc[UR36][R48.64] ;  /* 0x0000002430307980 */ /* 0x000f62000c101d00 */
[----:B------:R-:W-:Y:S01]  /*80a0*/  IMAD.U32 R44, RZ, RZ, UR16 ;  /* 0x00000010ff2c7e24 */ /* 0x000fe2000f8e00ff */
[----:B------:R-:W-:Y:S01]  /*80b0*/  @!PT LDS RZ, [RZ] ;  /* 0x00000000fffff984 */ /* 0x000fe20000000800 */
[----:B------:R-:W-:Y:S01]  /*80c0*/  @!PT LDS RZ, [RZ] ;  /* 0x00000000fffff984 */ /* 0x000fe20000000800 */
[----:B------:R-:W-:Y:S01]  /*80d0*/  @!PT LDS RZ, [RZ] ;  /* 0x00000000fffff984 */ /* 0x000fe20000000800 */
[----:B------:R-:W-:Y:S01]  /*80e0*/  @!PT LDS RZ, [RZ] ;  /* 0x00000000fffff984 */ /* 0x000fe20000000800 */
[----:B------:R0:W-:Y:S06]  /*80f0*/  MEMBAR.ALL.CTA ;  /* 0x0000000000007992 */ /* 0x0001ec0000008000 */
[----:B0-----:R-:W0:Y:S01]  /*8100*/  FENCE.VIEW.ASYNC.S ;  /* 0x00000000000073c6 */ /* 0x001e220000000000 */
[----:B------:R-:W-:-:S02]  /*8110*/  IMAD.IADD R3, R3, 0x1, R45 ;  /* 0x0000000103037824 */ /* 0x000fc400078e022d */
[----:B------:R-:W-:Y:S02]  /*8120*/  IMAD R20, R0, UR8, RZ ;  /* 0x0000000800147c24 */ /* 0x000fe4000f8e02ff */
[----:B------:R-:W-:Y:S02]  /*8130*/  IMAD R44, R44, 0x80, R23 ;  /* 0x000000802c2c7824 */ /* 0x000fe400078e0217 */
[C---:B------:R-:W-:Y:S02]  /*8140*/  IMAD R21, R41.reuse, UR9, R20 ;  /* 0x0000000929157c24 */ /* 0x040fe4000f8e0214 */
[----:B------:R-:W-:Y:S01]  /*8150*/  IMAD.WIDE.U32 R2, R41, UR8, R2 ;  /* 0x0000000829027c25 */ /* 0x000fe2000f8e0002 */
[C---:B------:R-:W-:Y:S01]  /*8160*/  ISETP.GE.AND P2, PT, R44.reuse, R69, PT ;  /* 0x000000452c00720c */ /* 0x040fe20003f46270 */
[----:B------:R-:W-:Y:S02]  /*8170*/  ULDC.64 UR8, c[0x0][0xa80] ;  /* 0x0002a00000087ab9 */ /* 0x000fe40000000a00 */
[----:B------:R-:W-:Y:S01]  /*8180*/  VIADD R0, R44, 0x20 ;  /* 0x000000202c007836 */ /* 0x000fe20000000000 */
[----:B------:R-:W-:Y:S01]  /*8190*/  LEA R22, P3, R2, UR8, 0x1 ;  /* 0x0000000802167c11 */ /* 0x000fe2000f8608ff */
[----:B------:R-:W-:-:S02]  /*81a0*/  IMAD.IADD R3, R3, 0x1, R21 ;  /* 0x0000000103037824 */ /* 0x000fc400078e0215 */
[----:B------:R-:W-:Y:S01]  /*81b0*/  VIADD R46, R46, 0x30820 ;  /* 0x000308202e2e7836 */ /* 0x000fe20000000000 */
[-C--:B------:R-:W-:Y:S02]  /*81c0*/  ISETP.GE.AND P1, PT, R0, R69.reuse, PT ;  /* 0x000000450000720c */ /* 0x080fe40003f26270 */
[----:B------:R-:W-:Y:S02]  /*81d0*/  IADD3 R0, R44, 0x40, RZ ;  /* 0x000000402c007810 */ /* 0x000fe40007ffe0ff */
[----:B------:R-:W-:Y:S02]  /*81e0*/  LEA.HI.X R42, R2, UR9, R3, 0x1, P3 ;  /* 0x00000009022a7c11 */ /* 0x000fe400098f0c03 */
[----:B------:R-:W-:Y:S01]  /*81f0*/  PRMT R46, RZ, 0x654, R46 ;  /* 0x00000654ff2e7816 */ /* 0x000fe2000000002e */
[----:B0-----:R0:W1:Y:S01]  /*8200*/  SHFL.IDX PT, R41, R22, RZ, 0x181f ;  /* 0x00181fff16297589 */ /* 0x00106200000e0000 */
[----:B------:R-:W-:Y:S01]  /*8210*/  ISETP.GE.AND P0, PT, R0, R69, PT ;  /* 0x000000450000720c */ /* 0x000fe20003f06270 */
[----:B------:R-:W-:Y:S01]  /*8220*/  BSSY B1, `(.L_x_218) ;  /* 0x0000011000017945 */ /* 0x000fe20003800000 */
[----:B------:R0:W-:Y:S01]  /*8230*/  SYNCS.ARRIVE.TRANS64.RED.A1T0 RZ, [R46+URZ], RZ ;  /* 0x000000ff2eff79a7 */ /* 0x0001e2000810043f */
[----:B------:R0:W2:Y:S02]  /*8240*/  SHFL.IDX PT, R0, R42, RZ, 0x181f ;  /* 0x00181fff2a007589 */ /* 0x0000a400000e0000 */
[----:B------:R-:W-:Y:S08]  /*8250*/  @P2 BRA `(.L_x_219) ;  /* 0x0000000000342947 */ /* 0x000ff00003800000 */
[----:B------:R-:W-:Y:S02]  /*8260*/  ULDC UR4, c[0x0][0xac8] ;  /* 0x0002b20000047ab9 */ /* 0x000fe40000000800 */
[----:B------:R-:W-:Y:S02]  /*8270*/  ISETP.GE.AND P4, PT, R16, UR4, PT ;  /* 0x0000000410007c0c */ /* 0x000fe4000bf86270 */
[----:B------:R-:W-:Y:S02]  /*8280*/  ISETP.GE.AND P3, PT, R17, UR4, PT ;  /* 0x0000000411007c0c */ /* 0x000fe4000bf66270 */
[----:B------:R-:W-:-:S09]  /*8290*/  ISETP.GE.AND P2, PT, R18, UR4, PT ;  /* 0x0000000412007c0c */ /* 0x000fd2000bf46270 */
[CC--:B-1----:R-:W-:Y:S02]  /*82a0*/  @!P4 LEA R2, P6, R16.reuse, R41.reuse, 0x1 ;  /* 0x000000291002c211 */ /* 0x0c2fe400078c08ff */
[CC--:B------:R-:W-:Y:S02]  /*82b0*/  @!P3 LEA R20, P5, R17.reuse, R41.reuse, 0x1 ;  /* 0x000000291114b211 */ /* 0x0c0fe400078a08ff */
[-C--:B--2---:R-:W-:Y:S02]  /*82c0*/  @!P4 LEA.HI.X R3, R16, R0.reuse, R203, 0x1, P6 ;  /* 0x000000001003c211 */ /* 0x084fe400030f0ccb */
[C---:B------:R-:W-:Y:S02]  /*82d0*/  @!P2 LEA R40, P6, R18.reuse, R41, 0x1 ;  /* 0x000000291228a211 */ /* 0x040fe400078c08ff */
[-C--:B------:R-:W-:Y:S01]  /*82e0*/  @!P3 LEA.HI.X R21, R17, R0.reuse, R202, 0x1, P5 ;  /* 0x000000001115b211 */ /* 0x080fe200028f0cca */
[----:B-----5:R3:W-:Y:S01]  /*82f0*/  @!P4 ST.E.128 desc[UR36][R2.64], R28 ;  /* 0x0000001c0200c985 */ /* 0x0207e2000c101d24 */
[----:B------:R-:W-:-:S03]  /*8300*/  @!P2 LEA.HI.X R41, R18, R0, R201, 0x1, P6 ;  /* 0x000000001229a211 */ /* 0x000fc600030f0cc9 */
[----:B------:R3:W-:Y:S04]  /*8310*/  @!P3 ST.E.128 desc[UR36][R20.64], R52 ;  /* 0x000000341400b985 */ /* 0x0007e8000c101d24 */
[----:B------:R3:W-:Y:S02]  /*8320*/  @!P2 ST.E.128 desc[UR36][R40.64], R64 ;  /* 0x000000402800a985 */ /* 0x0007e4000c101d24 */
.L_x_219:
[----:B------:R-:W-:Y:S05]  /*8330*/  BSYNC B1 ;  /* 0x0000000000017941 */ /* 0x000fea0003800000 */
.L_x_218:
[----:B--2---:R2:W4:Y:S01]  /*8340*/  SHFL.IDX PT, R0, R42, 0x1, 0x181f ;  /* 0x00381f002a007f89 */ /* 0x00452200000e0000 */
[----:B------:R-:W-:Y:S03]  /*8350*/  BSSY B1, `(.L_x_220) ;  /* 0x0000010000017945 */ /* 0x000fe60003800000 */
[----:B---3-5:R2:W3:Y:S01]  /*8360*/  SHFL.IDX PT, R29, R22, 0x1, 0x181f ;  /* 0x00381f00161d7f89 */ /* 0x0284e200000e0000 */
[----:B------:R-:W-:Y:S05]  /*8370*/  @P1 BRA `(.L_x_221) ;  /* 0x0000000000341947 */ /* 0x000fea0003800000 */
[----:B------:R-:W-:Y:S02]  /*8380*/  ULDC UR4, c[0x0][0xac8] ;  /* 0x0002b20000047ab9 */ /* 0x000fe40000000800 */
[----:B------:R-:W-:Y:S02]  /*8390*/  ISETP.GE.AND P4, PT, R16, UR4, PT ;  /* 0x0000000410007c0c */ /* 0x000fe4000bf86270 */
[----:B------:R-:W-:Y:S02]  /*83a0*/  ISETP.GE.AND P5, PT, R17, UR4, PT ;  /* 0x0000000411007c0c */ /* 0x000fe4000bfa6270 */
[----:B------:R-:W-:-:S09]  /*83b0*/  ISETP.GE.AND P6, PT, R18, UR4, PT ;  /* 0x0000000412007c0c */ /* 0x000fd2000bfc6270 */
[-C--:B---3--:R-:W-:Y:S02]  /*83c0*/  @!P4 LEA R2, P1, R16, R29.reuse, 0x1 ;  /* 0x0000001d1002c211 */ /* 0x088fe400078208ff */
[CC--:B------:R-:W-:Y:S02]  /*83d0*/  @!P5 LEA R20, P2, R17.reuse, R29.reuse, 0x1 ;  /* 0x0000001d1114d211 */ /* 0x0c0fe400078408ff */
[----:B------:R-:W-:Y:S02]  /*83e0*/  @!P6 LEA R28, P3, R18, R29, 0x1 ;  /* 0x0000001d121ce211 */ /* 0x000fe400078608ff */
[-C--:B----4-:R-:W-:Y:S02]  /*83f0*/  @!P4 LEA.HI.X R3, R16, R0.reuse, R203, 0x1, P1 ;  /* 0x000000001003c211 */ /* 0x090fe400008f0ccb */
[-C--:B------:R-:W-:Y:S02]  /*8400*/  @!P5 LEA.HI.X R21, R17, R0.reuse, R202, 0x1, P2 ;  /* 0x000000001115d211 */ /* 0x080fe400010f0cca */
[----:B------:R-:W-:Y:S01]  /*8410*/  @!P6 LEA.HI.X R29, R18, R0, R201, 0x1, P3 ;  /* 0x00000000121de211 */ /* 0x000fe200018f0cc9 */
[----:B------:R3:W-:Y:S04]  /*8420*/  @!P4 ST.E.128 desc[UR36][R2.64], R12 ;  /* 0x0000000c0200c985 */ /* 0x0007e8000c101d24 */
[----:B------:R3:W-:Y:S04]  /*8430*/  @!P5 ST.E.128 desc[UR36][R20.64], R36 ;  /* 0x000000241400d985 */ /* 0x0007e8000c101d24 */
[----:B------:R3:W-:Y:S02]  /*8440*/  @!P6 ST.E.128 desc[UR36][R28.64], R60 ;  /* 0x0000003c1c00e985 */ /* 0x0007e4000c101d24 */
.L_x_221:
[----:B------:R-:W-:Y:S05]  /*8450*/  BSYNC B1 ;  /* 0x0000000000017941 */ /* 0x000fea0003800000 */
.L_x_220:
[----:B----4-:R4:W0:Y:S01]  /*8460*/  SHFL.IDX PT, R0, R42, 0x2, 0x181f ;  /* 0x00581f002a007f89 */ /* 0x01082200000e0000 */
[----:B------:R-:W-:Y:S03]  /*8470*/  BSSY B1, `(.L_x_222) ;  /* 0x0000010000017945 */ /* 0x000fe60003800000 */
[----:B---3--:R4:W3:Y:S01]  /*8480*/  SHFL.IDX PT, R15, R22, 0x2, 0x181f ;  /* 0x00581f00160f7f89 */ /* 0x0088e200000e0000 */
        /* <DEDUP_REMOVED lines=8> */
[-C--:B0-----:R-:W-:Y:S02]  /*8510*/  @!P3 LEA.HI.X R3, R16, R0.reuse, R203, 0x1, P0 ;  /* 0x000000001003b211 */ /* 0x081fe400000f0ccb */
[-C--:B------:R-:W-:Y:S02]  /*8520*/  @!P4 LEA.HI.X R13, R17, R0.reuse, R202, 0x1, P1 ;  /* 0x00000000110dc211 */ /* 0x080fe400008f0cca */
[----:B------:R-:W-:Y:S01]  /*8530*/  @!P5 LEA.HI.X R15, R18, R0, R201, 0x1, P2 ;  /* 0x00000000120fd211 */ /* 0x000fe200010f0cc9 */
[----:B------:R0:W-:Y:S04]  /*8540*/  @!P3 ST.E.128 desc[UR36][R2.64], R8 ;  /* 0x000000080200b985 */ /* 0x0001e8000c101d24 */
[----:B------:R0:W-:Y:S04]  /*8550*/  @!P4 ST.E.128 desc[UR36][R12.64], R32 ;  /* 0x000000200c00c985 */ /* 0x0001e8000c101d24 */
[----:B------:R0:W-:Y:S02]  /*8560*/  @!P5 ST.E.128 desc[UR36][R14.64], R56 ;  /* 0x000000380e00d985 */ /* 0x0001e4000c101d24 */
.L_x_223:
[----:B------:R-:W-:Y:S05]  /*8570*/  BSYNC B1 ;  /* 0x0000000000017941 */ /* 0x000fea0003800000 */
.L_x_222:
[----:B0-----:R-:W-:Y:S01]  /*8580*/  VIADD R0, R44, 0x60 ;  /* 0x000000602c007836 */ /* 0x001fe20000000000 */
[----:B--2-4-:R-:W4:Y:S04]  /*8590*/  SHFL.IDX PT, R42, R42, 0x3, 0x181f ;  /* 0x00781f002a2a7f89 */ /* 0x014f2800000e0000 */
[----:B------:R-:W-:Y:S01]  /*85a0*/  ISETP.GE.AND P0, PT, R0, R69, PT ;  /* 0x000000450000720c */ /* 0x000fe20003f06270 */
[----:B------:R0:W2:-:S12]  /*85b0*/  SHFL.IDX PT, R11, R22, 0x3, 0x181f ;  /* 0x00781f00160b7f89 */ /* 0x00009800000e0000 */
[----:B0-----:R-:W-:Y:S05]  /*85c0*/  @P0 BRA `(.L_x_224) ;  /* 0x0000000c00700947 */ /* 0x001fea0003800000 */
[----:B------:R-:W-:Y:S02]  /*85d0*/  ULDC UR4, c[0x0][0xac8] ;  /* 0x0002b20000047ab9 */ /* 0x000fe40000000800 */
[----:B------:R-:W-:Y:S02]  /*85e0*/  ISETP.GE.AND P2, PT, R16, UR4, PT ;  /* 0x0000000410007c0c */ /* 0x000fe4000bf46270 */
[----:B------:R-:W-:-:S11]  /*85f0*/  ISETP.GE.AND P3, PT, R17, UR4, PT ;  /* 0x0000000411007c0c */ /* 0x000fd6000bf66270 */
[CC--:B--2---:R-:W-:Y:S02]  /*8600*/  @!P2 LEA R2, P0, R16.reuse, R11.reuse, 0x1 ;  /* 0x0000000b1002a211 */ /* 0x0c4fe400078008ff */
[C---:B------:R-:W-:Y:S02]  /*8610*/  @!P3 LEA R8, P1, R17.reuse, R11, 0x1 ;  /* 0x0000000b1108b211 */ /* 0x040fe400078208ff */
[-C--:B----4-:R-:W-:Y:S02]  /*8620*/  @!P2 LEA.HI.X R3, R16, R42.reuse, R203, 0x1, P0 ;  /* 0x0000002a1003a211 */ /* 0x090fe400000f0ccb */
[----:B------:R-:W-:Y:S02]  /*8630*/  @!P3 LEA.HI.X R9, R17, R42, R202, 0x1, P1 ;  /* 0x0000002a1109b211 */ /* 0x000fe400008f0cca */
[----:B------:R-:W-:Y:S01]  /*8640*/  ISETP.GE.AND P0, PT, R18, UR4, PT ;  /* 0x0000000412007c0c */ /* 0x000fe2000bf06270 */
[----:B------:R0:W-:Y:S04]  /*8650*/  @!P2 ST.E.128 desc[UR36][R2.64], R4 ;  /* 0x000000040200a985 */ /* 0x0001e8000c101d24 */
[----:B------:R0:W-:Y:S08]  /*8660*/  @!P3 ST.E.128 desc[UR36][R8.64], R24 ;  /* 0x000000180800b985 */ /* 0x0001f0000c101d24 */
[----:B------:R-:W-:Y:S05]  /*8670*/  @P0 BRA `(.L_x_224) ;  /* 0x0000000c00440947 */ /* 0x000fea0003800000 */
[----:B0-----:R-:W-:-:S04]  /*8680*/  LEA R2, P0, R18, R11, 0x1 ;  /* 0x0000000b12027211 */ /* 0x001fc800078008ff */
[----:B------:R-:W-:-:S05]  /*8690*/  LEA.HI.X R3, R18, R42, R201, 0x1, P0 ;  /* 0x0000002a12037211 */ /* 0x000fca00000f0cc9 */
[----:B------:R0:W-:Y:S01]  /*86a0*/  ST.E.128 desc[UR36][R2.64], R48 ;  /* 0x0000003002007985 */ /* 0x0001e2000c101d24 */
[----:B------:R-:W-:Y:S05]  /*86b0*/  BRA `(.L_x_224) ;  /* 0x0000000c00347947 */ /* 0x000fea0003800000 */
.L_x_216:
[----:B------:R-:W-:Y:S01]  /*86c0*/  ULDC.64 UR8, c[0x0][0xc00] ;  /* 0x0003000000087ab9 */ /* 0x000fe20000000a00 */
[----:B------:R-:W-:Y:S01]  /*86d0*/  ULDC UR4, c[0x0][0xa88] ;  /* 0x0002a20000047ab9 */ /* 0x000fe20000000800 */
[----:B------:R-:W-:Y:S01]  /*86e0*/  UISETP.NE.U32.AND UP0, UPT, UR8, URZ, UPT ;  /* 0x0000003f0800728c */ /* 0x000fe2000bf05070 */
[----:B------:R-:W0:Y:S03]  /*86f0*/  LDC R11, c[0x0][0xbe8] ;  /* 0x0002fa00ff0b7b82 */ /* 0x000e260000000800 */
[----:B------:R-:W-:-:S03]  /*8700*/  UISETP.NE.AND.EX UP0, UPT, UR9, URZ, UPT, UP0 ;  /* 0x0000003f0900728c */ /* 0x000fc6000bf05300 */
[----:B------:R-:W-:Y:S02]  /*8710*/  ULDC.64 UR8, c[0x0][0xc00] ;  /* 0x0003000000087ab9 */ /* 0x000fe40000000a00 */
[----:B------:R-:W-:Y:S01]  /*8720*/  UIMAD.WIDE UR8, UR60, 0x4, UR8 ;  /* 0x000000043c0878a5 */ /* 0x000fe2000f8e0208 */
[----:B------:R-:W-:-:S05]  /*8730*/  PLOP3.LUT P2, PT, PT, PT, UP0, 0x80, 0x0 ;  /* 0x000000000000781c */ /* 0x000fca0003f4f008 */
[----:B------:R-:W-:Y:S02]  /*8740*/  IMAD.U32 R2, RZ, RZ, UR8 ;  /* 0x00000008ff027e24 */ /* 0x000fe4000f8e00ff */
[----:B------:R-:W-:Y:S01]  /*8750*/  IMAD.U32 R3, RZ, RZ, UR9 ;  /* 0x00000009ff037e24 */ /* 0x000fe2000f8e00ff */
[----:B------:R-:W-:Y:S02]  /*8760*/  ULDC.64 UR8, c[0x0][0xc08] ;  /* 0x0003020000087ab9 */ /* 0x000fe40000000a00 */
[----:B------:R-:W-:-:S03]  /*8770*/  UISETP.NE.U32.AND UP1, UPT, UR8, URZ, UPT ;  /* 0x0000003f0800728c */ /* 0x000fc6000bf25070 */
[----:B------:R-:W2:Y:S01]  /*8780*/  @P2 LDG.E R6, desc[UR36][R2.64] ;  /* 0x0000002402062981 */ /* 0x000ea2000c1e1900 */
[----:B------:R-:W-:Y:S01]  /*8790*/  UISETP.NE.AND.EX UP1, UPT, UR9, URZ, UPT, UP1 ;  /* 0x0000003f0900728c */ /* 0x000fe2000bf25310 */
[----:B------:R-:W-:-:S05]  /*87a0*/  IMAD.U32 R0, RZ, RZ, UR4 ;  /* 0x00000004ff007e24 */ /* 0x000fca000f8e00ff */
[----:B------:R-:W-:-:S05]  /*87b0*/  PLOP3.LUT P3, PT, PT, PT, UP1, 0x80, 0x0 ;  /* 0x000000000000781c */ /* 0x000fca0003f6f018 */
[----:B------:R-:W-:Y:S02]  /*87c0*/  @UP1 ULDC.64 UR8, c[0x0][0xc08] ;  /* 0x0003020000081ab9 */ /* 0x000fe40000000a00 */
[----:B------:R-:W-:-:S06]  /*87d0*/  @UP1 UIMAD.WIDE UR8, UR60, 0x4, UR8 ;  /* 0x000000043c0818a5 */ /* 0x000fcc000f8e0208 */
[----:B------:R-:W-:Y:S01]  /*87e0*/  MOV R4, UR8 ;  /* 0x0000000800047c02 */ /* 0x000fe20008000f00 */
[----:B------:R-:W-:-:S05]  /*87f0*/  IMAD.U32 R5, RZ, RZ, UR9 ;  /* 0x00000009ff057e24 */ /* 0x000fca000f8e00ff */
[----:B------:R1:W5:Y:S01]  /*8800*/  @P3 LDG.E R0, desc[UR36][R4.64] ;  /* 0x0000002404003981 */ /* 0x000362000c1e1900 */
[----:B0-----:R-:W-:Y:S01]  /*8810*/  ISETP.NE.AND P0, PT, R11, 0x1, PT ;  /* 0x000000010b00780c */ /* 0x001fe20003f05270 */
[----:B------:R-:W-:Y:S01]  /*8820*/  UMOV UR4, URZ ;  /* 0x0000003f00047c82 */ /* 0x000fe20008000000 */
[----:B------:R-:W-:Y:S01]  /*8830*/  USHF.R.S32.HI UR11, URZ, 0x1f, UR61 ;  /* 0x0000001f3f0b7899 */ /* 0x000fe2000801143d */
[----:B------:R-:W-:-:S10]  /*8840*/  ISETP.GE.AND P1, PT, R204, 0x80, PT ;  /* 0x00000080cc00780c */ /* 0x000fd40003f26270 */
[----:B------:R-:W0:Y:S01]  /*8850*/  @P0 LDC R9, c[0x0][0xbec] ;  /* 0x0002fb00ff090b82 */ /* 0x000e220000000800 */
[----:B--2---:R-:W-:-:S13]  /*8860*/  @P2 R2UR UR4, R6 ;  /* 0x00000000060422ca */ /* 0x004fda00000e0000 */
[----:B------:R-:W-:Y:S01]  /*8870*/  USHF.R.S32.HI UR10, URZ, 0x1f, UR4 ;  /* 0x0000001f3f0a7899 */ /* 0x000fe20008011404 */
[----:B01----:R-:W-:Y:S11]  /*8880*/  @P3 BRA `(.L_x_225) ;  /* 0x0000000000103947 */ /* 0x003ff60003800000 */
[----:B------:R-:W-:Y:S05]  /*8890*/  @!P2 BRA `(.L_x_225) ;  /* 0x00000000000ca947 */ /* 0x000fea0003800000 */
[----:B------:R-:W2:Y:S04]  /*88a0*/  LDG.E R5, desc[UR36][R2.64] ;  /* 0x0000002402057981 */ /* 0x000ea8000c1e1900 */
[----:B-----5:R-:W2:Y:S02]  /*88b0*/  LDG.E R0, desc[UR36][R2.64+0x4] ;  /* 0x0000042402007981 */ /* 0x020ea4000c1e1900 */
[----:B--2---:R-:W-:-:S07]  /*88c0*/  IMAD.IADD R0, R0, 0x1, -R5 ;  /* 0x0000000100007824 */ /* 0x004fce00078e0a05 */
.L_x_225:
[----:B------:R-:W-:Y:S01]  /*88d0*/  R2UR UR7, R192 ;  /* 0x00000000c00772ca */ /* 0x000fe200000e0000 */
[----:B------:R-:W-:Y:S01]  /*88e0*/  USEL UR60, UR60, URZ, !UP0 ;  /* 0x0000003f3c3c7287 */ /* 0x000fe2000c000000 */
[----:B------:R-:W-:Y:S11]  /*88f0*/  BSSY B1, `(.L_x_226) ;  /* 0x000002e000017945 */ /* 0x000ff60003800000 */
[----:B------:R-:W-:Y:S01]  /*8900*/  USEL UR12, UR7, URZ, !UP0 ;  /* 0x0000003f070c7287 */ /* 0x000fe2000c000000 */
[----:B------:R-:W-:Y:S11]  /*8910*/  @P1 BRA `(.L_x_227) ;  /* 0x0000000000ac1947 */ /* 0x000ff60003800000 */
[----:B------:R-:W0:Y:S01]  /*8920*/  S2R R3, SR_TID.X ;  /* 0x0000000000037919 */ /* 0x000e220000002100 */
[----:B------:R-:W1:Y:S01]  /*8930*/  LDC R7, c[0x0][0xbe8] ;  /* 0x0002fa00ff077b82 */ /* 0x000e620000000800 */
[----:B------:R-:W-:-:S13]  /*8940*/  R2UR UR7, R22 ;  /* 0x00000000160772ca */ /* 0x000fda00000e0000 */
[----:B------:R-:W-:-:S04]  /*8950*/  IMAD.U32 R2, RZ, RZ, UR7 ;  /* 0x00000007ff027e24 */ /* 0x000fc8000f8e00ff */
[----:B0-----:R-:W-:Y:S02]  /*8960*/  IMAD R2, R2, 0x80, R3 ;  /* 0x0000008002027824 */ /* 0x001fe400078e0203 */
[----:B-1---5:R-:W-:Y:S02]  /*8970*/  IMAD R3, R0, R7, RZ ;  /* 0x0000000700037224 */ /* 0x022fe400078e02ff */
[----:B------:R-:W-:-:S05]  /*8980*/  VIADD R4, R2, 0xffffff80 ;  /* 0xffffff8002047836 */ /* 0x000fca0000000000 */
[----:B------:R-:W-:-:S13]  /*8990*/  ISETP.GE.AND P1, PT, R4, R3, PT ;  /* 0x000000030400720c */ /* 0x000fda0003f26270 */
[----:B------:R-:W-:Y:S05]  /*89a0*/  @P1 BRA `(.L_x_227) ;  /* 0x0000000000881947 */ /* 0x000fea0003800000 */
[----:B------:R-:W-:Y:S01]  /*89b0*/  ISETP.NE.AND P1, PT, R7, 0x1, PT ;  /* 0x000000010700780c */ /* 0x000fe20003f25270 */
[----:B------:R-:W-:Y:S01]  /*89c0*/  ULDC.64 UR14, c[0x0][0xb90] ;  /* 0x0002e400000e7ab9 */ /* 0x000fe20000000a00 */
[----:B------:R-:W-:Y:S01]  /*89d0*/  UMOV UR8, UR4 ;  /* 0x0000000400087c82 */ /* 0x000fe20008000000 */
[----:B------:R-:W-:Y:S01]  /*89e0*/  UIMAD UR7, UR11, UR14, URZ ;  /* 0x0000000e0b0772a4 */ /* 0x000fe2000f8e023f */
[----:B------:R-:W-:Y:S01]  /*89f0*/  MOV R2, R4 ;  /* 0x0000000400027202 */ /* 0x000fe20000000f00 */
[----:B------:R-:W-:Y:S02]  /*8a00*/  UMOV UR9, UR10 ;  /* 0x0000000a00097c82 */ /* 0x000fe40008000000 */
[----:B------:R-:W-:Y:S02]  /*8a10*/  UIMAD.WIDE.U32 UR8, UR61, UR14, UR8 ;  /* 0x0000000e3d0872a5 */ /* 0x000fe4000f8e0008 */
[----:B------:R-:W-:-:S03]  /*8a20*/  UIMAD UR7, UR61, UR15, UR7 ;  /* 0x0000000f3d0772a4 */ /* 0x000fc6000f8e0207 */
[----:B------:R-:W-:Y:S01]  /*8a30*/  ULDC.64 UR14, c[0x0][0xb98] ;  /* 0x0002e600000e7ab9 */ /* 0x000fe20000000a00 */
[----:B------:R-:W0:Y:S01]  /*8a40*/  @P1 LDC R3, c[0x0][0xbec] ;  /* 0x0002fb00ff031b82 */ /* 0x000e220000000800 */
[----:B------:R-:W-:Y:S02]  /*8a50*/  UIADD3 UR9, UR9, UR7, URZ ;  /* 0x0000000709097290 */ /* 0x000fe4000fffe03f */
[----:B------:R-:W-:Y:S02]  /*8a60*/  UIMAD UR7, UR12, UR14, URZ ;  /* 0x0000000e0c0772a4 */ /* 0x000fe4000f8e023f */
[----:B------:R-:W-:Y:S02]  /*8a70*/  UIMAD.WIDE.U32 UR8, UR60, UR14, UR8 ;  /* 0x0000000e3c0872a5 */ /* 0x000fe4000f8e0008 */
[----:B------:R-:W-:Y:S01]  /*8a80*/  UIMAD UR7, UR60, UR15, UR7 ;  /* 0x0000000f3c0772a4 */ /* 0x000fe2000f8e0207 */
[----:B------:R-:W1:Y:S02]  /*8a90*/  @P1 LDC R6, c[0x0][0xbf0] ;  /* 0x0002fc00ff061b82 */ /* 0x000e640000000800 */
[----:B------:R-:W-:Y:S01]  /*8aa0*/  ULDC.64 UR14, c[0x0][0xb88] ;  /* 0x0002e200000e7ab9 */ /* 0x000fe20000000a00 */
[----:B0-----:R-:W-:-:S05]  /*8ab0*/  @P1 IMAD.HI.U32 R3, R4, R3, RZ ;  /* 0x0000000304031227 */ /* 0x001fca00078e00ff */
[----:B-1----:R-:W-:Y:S01]  /*8ac0*/  @P1 SHF.R.U32.HI R2, RZ, R6, R3 ;  /* 0x00000006ff021219 */ /* 0x002fe20000011603 */
[----:B------:R-:W-:-:S03]  /*8ad0*/  IMAD.U32 R6, RZ, RZ, UR7 ;  /* 0x00000007ff067e24 */ /* 0x000fc6000f8e00ff */
[--C-:B------:R-:W-:Y:S01]  /*8ae0*/  SHF.R.S32.HI R3, RZ, 0x1f, R2.reuse ;  /* 0x0000001fff037819 */ /* 0x100fe20000011402 */
[----:B------:R-:W-:Y:S01]  /*8af0*/  IMAD.MOV R5, RZ, RZ, -R2 ;  /* 0x000000ffff057224 */ /* 0x000fe200078e0a02 */
[----:B------:R-:W-:-:S03]  /*8b00*/  IADD3 R2, P1, R2, UR8, RZ ;  /* 0x0000000802027c10 */ /* 0x000fc6000ff3e0ff */
[----:B------:R-:W-:Y:S01]  /*8b10*/  IMAD R5, R7, R5, R4 ;  /* 0x0000000507057224 */ /* 0x000fe200078e0204 */
[----:B------:R-:W-:Y:S01]  /*8b20*/  IADD3.X R3, R3, UR9, R6, P1, !PT ;  /* 0x0000000903037c10 */ /* 0x000fe20008ffe406 */
[----:B------:R-:W-:-:S03]  /*8b30*/  ULDC.64 UR8, c[0x0][0xb50] ;  /* 0x0002d40000087ab9 */ /* 0x000fc60000000a00 */
[----:B------:R-:W-:Y:S01]  /*8b40*/  SHF.R.S32.HI R4, RZ, 0x1f, R5 ;  /* 0x0000001fff047819 */ /* 0x000fe20000011405 */
[----:B------:R-:W-:-:S04]  /*8b50*/  IMAD.WIDE.U32 R2, R5, UR14, R2 ;  /* 0x0000000e05027c25 */ /* 0x000fc8000f8e0002 */
[----:B------:R-:W-:-:S04]  /*8b60*/  IMAD R4, R4, UR14, RZ ;  /* 0x0000000e04047c24 */ /* 0x000fc8000f8e02ff */
[----:B------:R-:W-:Y:S01]  /*8b70*/  IMAD R7, R5, UR15, R4 ;  /* 0x0000000f05077c24 */ /* 0x000fe2000f8e0204 */
[----:B------:R-:W-:-:S03]  /*8b80*/  LEA R4, P1, R2, UR8, 0x2 ;  /* 0x0000000802047c11 */ /* 0x000fc6000f8210ff */
[----:B------:R-:W-:-:S05]  /*8b90*/  IMAD.IADD R3, R3, 0x1, R7 ;  /* 0x0000000103037824 */ /* 0x000fca00078e0207 */
[----:B------:R-:W-:Y:S01]  /*8ba0*/  LEA.HI.X R5, R2, UR9, R3, 0x2, P1 ;  /* 0x0000000902057c11 */ /* 0x000fe200088f1403 */
[----:B------:R-:W-:-:S05]  /*8bb0*/  IMAD.MOV.U32 R3, RZ, RZ, -0x800000 ;  /* 0xff800000ff037424 */ /* 0x000fca00078e00ff */
[----:B------:R0:W-:Y:S02]  /*8bc0*/  STG.E desc[UR36][R4.64], R3 ;  /* 0x0000000304007986 */ /* 0x0001e4000c101924 */
.L_x_227:
[----:B------:R-:W-:Y:S05]  /*8bd0*/  BSYNC B1 ;  /* 0x0000000000017941 */ /* 0x000fea0003800000 */
.L_x_226:
[----:B------:R-:W-:Y:S01]  /*8be0*/  R2UR UR13, R22 ;  /* 0x00000000160d72ca */ /* 0x000fe200000e0000 */
[----:B0-----:R-:W0:Y:S01]  /*8bf0*/  @P0 LDC R3, c[0x0][0xbf0] ;  /* 0x0002fc00ff030b82 */ /* 0x001e220000000800 */
[----:B------:R-:W-:Y:S01]  /*8c00*/  ULDC.64 UR14, c[0x0][0xaa0] ;  /* 0x0002a800000e7ab9 */ /* 0x000fe20000000a00 */
[----:B------:R-:W-:Y:S01]  /*8c10*/  IMAD R2, R19, 0x20, R23 ;  /* 0x0000002013027824 */ /* 0x000fe200078e0217 */
[----:B------:R-:W-:Y:S01]  /*8c20*/  UIMAD UR7, UR10, UR14, URZ ;  /* 0x0000000e0a0772a4 */ /* 0x000fe2000f8e023f */
[----:B------:R-:W-:Y:S01]  /*8c30*/  BSSY B1, `(.L_x_228) ;  /* 0x000003f000017945 */ /* 0x000fe20003800000 */
[----:B------:R-:W-:Y:S02]  /*8c40*/  UIMAD.WIDE.U32 UR8, UR4, UR14, URZ ;  /* 0x0000000e040872a5 */ /* 0x000fe4000f8e003f */
[----:B------:R-:W-:-:S03]  /*8c50*/  UIMAD UR7, UR4, UR15, UR7 ;  /* 0x0000000f040772a4 */ /* 0x000fc6000f8e0207 */
[----:B------:R-:W-:Y:S01]  /*8c60*/  ULDC.64 UR14, c[0x0][0xae8] ;  /* 0x0002ba00000e7ab9 */ /* 0x000fe20000000a00 */
[----:B------:R-:W-:Y:S01]  /*8c70*/  UIADD3 UR9, UR9, UR7, URZ ;  /* 0x0000000709097290 */ /* 0x000fe2000fffe03f */
[----:B------:R-:W-:Y:S01]  /*8c80*/  MOV R5, UR13 ;  /* 0x0000000d00057c02 */ /* 0x000fe20008000f00 */
[----:B------:R-:W-:Y:S02]  /*8c90*/  UIMAD UR4, UR11, UR14, URZ ;  /* 0x0000000e0b0472a4 */ /* 0x000fe4000f8e023f */
[----:B------:R-:W-:Y:S02]  /*8ca0*/  UIMAD.WIDE.U32 UR8, UR61, UR14, UR8 ;  /* 0x0000000e3d0872a5 */ /* 0x000fe4000f8e0008 */
[----:B------:R-:W-:Y:S01]  /*8cb0*/  IMAD R6, R5, 0x80, R2 ;  /* 0x0000008005067824 */ /* 0x000fe200078e0202 */
[----:B------:R-:W-:Y:S01]  /*8cc0*/  UIMAD UR4, UR61, UR15, UR4 ;  /* 0x0000000f3d0472a4 */ /* 0x000fe2000f8e0204 */
[----:B------:R-:W-:Y:S02]  /*8cd0*/  ULDC.64 UR10, c[0x0][0xaf0] ;  /* 0x0002bc00000a7ab9 */ /* 0x000fe40000000a00 */
[----:B------:R-:W-:Y:S01]  /*8ce0*/  @P0 IMAD.HI.U32 R2, R6, R9, RZ ;  /* 0x0000000906020227 */ /* 0x000fe200078e00ff */
[----:B------:R-:W-:-:S02]  /*8cf0*/  UIADD3 UR9, UR9, UR4, URZ ;  /* 0x0000000409097290 */ /* 0x000fc4000fffe03f */
[----:B------:R-:W-:Y:S01]  /*8d00*/  UIMAD UR4, UR12, UR10, URZ ;  /* 0x0000000a0c0472a4 */ /* 0x000fe2000f8e023f */
[----:B------:R-:W-:Y:S01]  /*8d10*/  IMAD.MOV.U32 R5, RZ, RZ, R6 ;  /* 0x000000ffff057224 */ /* 0x000fe200078e0006 */
[----:B0-----:R-:W-:Y:S01]  /*8d20*/  @P0 SHF.R.U32.HI R5, RZ, R3, R2 ;  /* 0x00000003ff050219 */ /* 0x001fe20000011602 */
[----:B------:R-:W-:Y:S02]  /*8d30*/  UIMAD.WIDE.U32 UR8, UR60, UR10, UR8 ;  /* 0x0000000a3c0872a5 */ /* 0x000fe4000f8e0008 */
[----:B------:R-:W-:Y:S01]  /*8d40*/  UIMAD UR4, UR60, UR11, UR4 ;  /* 0x0000000b3c0472a4 */ /* 0x000fe2000f8e0204 */
[--C-:B------:R-:W-:Y:S01]  /*8d50*/  SHF.R.S32.HI R2, RZ, 0x1f, R5.reuse ;  /* 0x0000001fff027819 */ /* 0x100fe20000011405 */
[----:B------:R-:W-:Y:S01]  /*8d60*/  IMAD.MOV R7, RZ, RZ, -R5 ;  /* 0x000000ffff077224 */ /* 0x000fe200078e0a05 */
[----:B------:R-:W-:Y:S01]  /*8d70*/  ULDC.64 UR10, c[0x0][0xae0] ;  /* 0x0002b800000a7ab9 */ /* 0x000fe20000000a00 */
[----:B------:R-:W-:Y:S02]  /*8d80*/  UIADD3 UR4, UR9, UR4, URZ ;  /* 0x0000000409047290 */ /* 0x000fe4000fffe03f */
[----:B------:R-:W-:-:S02]  /*8d90*/  IMAD.U32 R3, RZ, RZ, UR9 ;  /* 0x00000009ff037e24 */ /* 0x000fc4000f8e00ff */
[----:B------:R-:W-:Y:S02]  /*8da0*/  IMAD R4, R2, UR10, RZ ;  /* 0x0000000a02047c24 */ /* 0x000fe4000f8e02ff */
[----:B------:R-:W-:Y:S01]  /*8db0*/  IMAD R7, R11, R7, R6 ;  /* 0x000000070b077224 */ /* 0x000fe200078e0206 */
[----:B------:R-:W-:Y:S01]  /*8dc0*/  MOV R3, UR4 ;  /* 0x0000000400037c02 */ /* 0x000fe20008000f00 */
[----:B------:R-:W-:Y:S01]  /*8dd0*/  IMAD.U32 R2, RZ, RZ, UR8 ;  /* 0x00000008ff027e24 */ /* 0x000fe2000f8e00ff */
[----:B------:R-:W-:Y:S01]  /*8de0*/  ULDC.64 UR8, c[0x0][0xad8] ;  /* 0x0002b60000087ab9 */ /* 0x000fe20000000a00 */
[C---:B------:R-:W-:Y:S01]  /*8df0*/  IMAD R9, R5.reuse, UR11, R4 ;  /* 0x0000000b05097c24 */ /* 0x040fe2000f8e0204 */
[----:B------:R-:W-:Y:S01]  /*8e00*/  SHF.R.S32.HI R4, RZ, 0x1f, R7 ;  /* 0x0000001fff047819 */ /* 0x000fe20000011407 */
[----:B------:R-:W-:-:S04]  /*8e10*/  IMAD.WIDE.U32 R2, R5, UR10, R2 ;  /* 0x0000000a05027c25 */ /* 0x000fc8000f8e0002 */
[----:B------:R-:W-:Y:S02]  /*8e20*/  IMAD.U32 R6, RZ, RZ, UR13 ;  /* 0x0000000dff067e24 */ /* 0x000fe4000f8e00ff */
[----:B------:R-:W-:Y:S02]  /*8e30*/  IMAD.IADD R3, R3, 0x1, R9 ;  /* 0x0000000103037824 */ /* 0x000fe400078e0209 */
[----:B------:R-:W-:Y:S02]  /*8e40*/  IMAD R4, R4, UR8, RZ ;  /* 0x0000000804047c24 */ /* 0x000fe4000f8e02ff */
[----:B------:R-:W-:Y:S02]  /*8e50*/  IMAD R6, R6, 0x80, R23 ;  /* 0x0000008006067824 */ /* 0x000fe400078e0217 */
[----:B-----5:R-:W-:Y:S02]  /*8e60*/  IMAD R11, R0, R11, RZ ;  /* 0x0000000b000b7224 */ /* 0x020fe400078e02ff */
[----:B------:R-:W-:-:S02]  /*8e70*/  IMAD R5, R7, UR9, R4 ;  /* 0x0000000907057c24 */ /* 0x000fc4000f8e0204 */
[----:B------:R-:W-:Y:S01]  /*8e80*/  IMAD.WIDE.U32 R2, R7, UR8, R2 ;  /* 0x0000000807027c25 */ /* 0x000fe2000f8e0002 */
[C---:B------:R-:W-:Y:S01]  /*8e90*/  ISETP.GE.AND P2, PT, R6.reuse, R11, PT ;  /* 0x0000000b0600720c */ /* 0x040fe20003f46270 */
[----:B------:R-:W-:Y:S02]  /*8ea0*/  ULDC.64 UR8, c[0x0][0xa80] ;  /* 0x0002a00000087ab9 */ /* 0x000fe40000000a00 */
[----:B------:R-:W-:Y:S01]  /*8eb0*/  VIADD R0, R6, 0x20 ;  /* 0x0000002006007836 */ /* 0x000fe20000000000 */
[----:B------:R-:W-:Y:S02]  /*8ec0*/  IADD3 R3, R3, R5, RZ ;  /* 0x0000000503037210 */ /* 0x000fe40007ffe0ff */
[----:B------:R-:W-:Y:S02]  /*8ed0*/  LEA R4, P3, R2, UR8, 0x1 ;  /* 0x0000000802047c11 */ /* 0x000fe4000f8608ff */
[----:B------:R-:W-:Y:S01]  /*8ee0*/  ISETP.GE.AND P1, PT, R0, R11, PT ;  /* 0x0000000b0000720c */ /* 0x000fe20003f26270 */
[----:B------:R-:W-:Y:S01]  /*8ef0*/  VIADD R0, R6, 0x40 ;  /* 0x0000004006007836 */ /* 0x000fe20000000000 */
[----:B------:R-:W-:-:S02]  /*8f00*/  LEA.HI.X R5, R2, UR9, R3, 0x1, P3 ;  /* 0x0000000902057c11 */ /* 0x000fc400098f0c03 */
[----:B------:R0:W1:Y:S02]  /*8f10*/  SHFL.IDX PT, R3, R4, RZ, 0x181f ;  /* 0x00181fff04037589 */ /* 0x00006400000e0000 */
[----:B------:R-:W-:Y:S02]  /*8f20*/  ISETP.GE.AND P0, PT, R0, R11, PT ;  /* 0x0000000b0000720c */ /* 0x000fe40003f06270 */
[----:B------:R0:W2:Y:S01]  /*8f30*/  SHFL.IDX PT, R0, R5, RZ, 0x181f ;  /* 0x00181fff05007589 */ /* 0x0000a200000e0000 */
[----:B------:R-:W-:Y:S10]  /*8f40*/  @P2 BRA `(.L_x_229) ;  /* 0x0000000000342947 */ /* 0x000ff40003800000 */
        /* <DEDUP_REMOVED lines=9> */
[----:B------:R3:W-:Y:S01]  /*8fe0*/  @!P4 ST.E.128 desc[UR36][R8.64], RZ ;  /* 0x000000ff0800c985 */ /* 0x0007e2000c101d24 */
[----:B------:R-:W-:-:S03]  /*8ff0*/  @!P2 LEA.HI.X R3, R18, R0, R201, 0x1, P6 ;  /* 0x000000001203a211 */ /* 0x000fc600030f0cc9 */
[----:B------:R3:W-:Y:S04]  /*9000*/  @!P3 ST.E.128 desc[UR36][R12.64], RZ ;  /* 0x000000ff0c00b985 */ /* 0x0007e8000c101d24 */
[----:B------:R3:W-:Y:S02]  /*9010*/  @!P2 ST.E.128 desc[UR36][R2.64], RZ ;  /* 0x000000ff0200a985 */ /* 0x0007e4000c101d24 */
.L_x_229:
[----:B------:R-:W-:Y:S05]  /*9020*/  BSYNC B1 ;  /* 0x0000000000017941 */ /* 0x000fea0003800000 */
.L_x_228:
[----:B--2---:R2:W4:Y:S01]  /*9030*/  SHFL.IDX PT, R0, R5, 0x1, 0x181f ;  /* 0x00381f0005007f89 */ /* 0x00452200000e0000 */
[----:B------:R-:W-:Y:S03]  /*9040*/  BSSY B1, `(.L_x_230) ;  /* 0x0000010000017945 */ /* 0x000fe60003800000 */
[----:B-1-3--:R2:W1:Y:S01]  /*9050*/  SHFL.IDX PT, R3, R4, 0x1, 0x181f ;  /* 0x00381f0004037f89 */ /* 0x00a46200000e0000 */
[----:B------:R-:W-:Y:S05]  /*9060*/  @P1 BRA `(.L_x_231) ;  /* 0x0000000000341947 */ /* 0x000fea0003800000 */
[----:B------:R-:W-:Y:S02]  /*9070*/  ULDC UR4, c[0x0][0xac8] ;  /* 0x0002b20000047ab9 */ /* 0x000fe40000000800 */
[----:B------:R-:W-:Y:S02]  /*9080*/  ISETP.GE.AND P4, PT, R16, UR4, PT ;  /* 0x0000000410007c0c */ /* 0x000fe4000bf86270 */
[----:B------:R-:W-:Y:S02]  /*9090*/  ISETP.GE.AND P5, PT, R17, UR4, PT ;  /* 0x0000000411007c0c */ /* 0x000fe4000bfa6270 */
[----:B------:R-:W-:-:S09]  /*90a0*/  ISETP.GE.AND P6, PT, R18, UR4, PT ;  /* 0x0000000412007c0c */ /* 0x000fd2000bfc6270 */
[-C--:B-1----:R-:W-:Y:S02]  /*90b0*/  @!P4 LEA R8, P1, R16, R3.reuse, 0x1 ;  /* 0x000000031008c211 */ /* 0x082fe400078208ff */
[CC--:B------:R-:W-:Y:S02]  /*90c0*/  @!P5 LEA R12, P2, R17.reuse, R3.reuse, 0x1 ;  /* 0x00000003110cd211 */ /* 0x0c0fe400078408ff */
[----:B------:R-:W-:Y:S02]  /*90d0*/  @!P6 LEA R2, P3, R18, R3, 0x1 ;  /* 0x000000031202e211 */ /* 0x000fe400078608ff */
[-C--:B----4-:R-:W-:Y:S02]  /*90e0*/  @!P4 LEA.HI.X R9, R16, R0.reuse, R203, 0x1, P1 ;  /* 0x000000001009c211 */ /* 0x090fe400008f0ccb */
[-C--:B------:R-:W-:Y:S02]  /*90f0*/  @!P5 LEA.HI.X R13, R17, R0.reuse, R202, 0x1, P2 ;  /* 0x00000000110dd211 */ /* 0x080fe400010f0cca */
[----:B------:R-:W-:Y:S01]  /*9100*/  @!P6 LEA.HI.X R3, R18, R0, R201, 0x1, P3 ;  /* 0x000000001203e211 */ /* 0x000fe200018f0cc9 */
[----:B------:R3:W-:Y:S04]  /*9110*/  @!P4 ST.E.128 desc[UR36][R8.64], RZ ;  /* 0x000000ff0800c985 */ /* 0x0007e8000c101d24 */
[----:B------:R3:W-:Y:S04]  /*9120*/  @!P5 ST.E.128 desc[UR36][R12.64], RZ ;  /* 0x000000ff0c00d985 */ /* 0x0007e8000c101d24 */
[----:B------:R3:W-:Y:S02]  /*9130*/  @!P6 ST.E.128 desc[UR36][R2.64], RZ ;  /* 0x000000ff0200e985 */ /* 0x0007e4000c101d24 */
.L_x_231:
[----:B------:R-:W-:Y:S05]  /*9140*/  BSYNC B1 ;  /* 0x0000000000017941 */ /* 0x000fea0003800000 */
.L_x_230:
[----:B----4-:R4:W0:Y:S01]  /*9150*/  SHFL.IDX PT, R0, R5, 0x2, 0x181f ;  /* 0x00581f0005007f89 */ /* 0x01082200000e0000 */
        /* <DEDUP_REMOVED lines=10> */
[-C--:B0-----:R-:W-:Y:S02]  /*9200*/  @!P3 LEA.HI.X R9, R16, R0.reuse, R203, 0x1, P0 ;  /* 0x000000001009b211 */ /* 0x081fe400000f0ccb */
[-C--:B------:R-:W-:Y:S02]  /*9210*/  @!P4 LEA.HI.X R13, R17, R0.reuse, R202, 0x1, P1 ;  /* 0x00000000110dc211 */ /* 0x080fe400008f0cca */
[----:B------:R-:W-:Y:S01]  /*9220*/  @!P5 LEA.HI.X R3, R18, R0, R201, 0x1, P2 ;  /* 0x000000001203d211 */ /* 0x000fe200010f0cc9 */
[----:B------:R3:W-:Y:S04]  /*9230*/  @!P3 ST.E.128 desc[UR36][R8.64], RZ ;  /* 0x000000ff0800b985 */ /* 0x0007e8000c101d24 */
[----:B------:R3:W-:Y:S04]  /*9240*/  @!P4 ST.E.128 desc[UR36][R12.64], RZ ;  /* 0x000000ff0c00c985 */ /* 0x0007e8000c101d24 */
[----:B------:R3:W-:Y:S02]  /*9250*/  @!P5 ST.E.128 desc[UR36][R2.64], RZ ;  /* 0x000000ff0200d985 */ /* 0x0007e4000c101d24 */
.L_x_233:
[----:B------:R-:W-:Y:S05]  /*9260*/  BSYNC B1 ;  /* 0x0000000000017941 */ /* 0x000fea0003800000 */
.L_x_232:
[----:B0-----:R-:W-:Y:S01]  /*9270*/  VIADD R0, R6, 0x60 ;  /* 0x0000006006007836 */ /* 0x001fe20000000000 */
[----:B--2-4-:R-:W0:Y:S04]  /*9280*/  SHFL.IDX PT, R5, R5, 0x3, 0x181f ;  /* 0x00781f0005057f89 */ /* 0x014e2800000e0000 */
[----:B------:R-:W-:Y:S01]  /*9290*/  ISETP.GE.AND P0, PT, R0, R11, PT ;  /* 0x0000000b0000720c */ /* 0x000fe20003f06270 */
[----:B-1-3--:R1:W2:-:S12]  /*92a0*/  SHFL.IDX PT, R3, R4, 0x3, 0x181f ;  /* 0x00781f0004037f89 */ /* 0x00a29800000e0000 */
[----:B-1----:R-:W-:Y:S05]  /*92b0*/  @P0 BRA `(.L_x_224) ;  /* 0x0000000000340947 */ /* 0x002fea0003800000 */
[----:B------:R-:W-:Y:S02]  /*92c0*/  ULDC UR4, c[0x0][0xac8] ;  /* 0x0002b20000047ab9 */ /* 0x000fe40000000800 */
[----:B------:R-:W-:Y:S02]  /*92d0*/  ISETP.GE.AND P3, PT, R16, UR4, PT ;  /* 0x0000000410007c0c */ /* 0x000fe4000bf66270 */
[----:B------:R-:W-:Y:S02]  /*92e0*/  ISETP.GE.AND P4, PT, R17, UR4, PT ;  /* 0x0000000411007c0c */ /* 0x000fe4000bf86270 */
[----:B------:R-:W-:-:S09]  /*92f0*/  ISETP.GE.AND P5, PT, R18, UR4, PT ;  /* 0x0000000412007c0c */ /* 0x000fd2000bfa6270 */
[-C--:B--2---:R-:W-:Y:S02]  /*9300*/  @!P3 LEA R6, P0, R16, R3.reuse, 0x1 ;  /* 0x000000031006b211 */ /* 0x084fe400078008ff */
        /* <DEDUP_REMOVED lines=8> */
.L_x_224:
[----:B------:R-:W-:Y:S05]  /*9390*/  BSYNC B0 ;  /* 0x0000000000007941 */ /* 0x000fea0003800000 */
.L_x_215:
[----:B------:R-:W-:Y:S02]  /*93a0*/  ULDC UR4, c[0x0][0xc3c] ;  /* 0x00030f0000047ab9 */ /* 0x000fe40000000800 */
[----:B------:R-:W-:-:S13]  /*93b0*/  ISETP.GE.AND P0, PT, R43, UR4, PT ;  /* 0x000000042b007c0c */ /* 0x000fda000bf06270 */
[----:B------:R-:W-:Y:S05]  /*93c0*/  @!P0 BRA `(.L_x_234) ;  /* 0xffffff7800748947 */ /* 0x000fea000383ffff */
[----:B------:R-:W-:Y:S05]  /*93d0*/  EXIT ;  /* 0x000000000000794d */ /* 0x000fea0003800000 */
.L_x_187:
[----:B------:R-:W-:-:S08]  /*93e0*/  NOP ;  /* 0x0000000000007918 */ /* 0x000fd00000000000 */
[----:B0-----:R-:W0:-:S00]  /*93f0*/  USETMAXREG.DEALLOC.CTAPOOL 0x28 ;  /* 0x00000028000079c8 */ /* 0x001e0000080e0500 */
[----:B0-----:R-:W-:Y:S02]  /*9400*/  LOP3.LUT R0, R0, 0x3, RZ, 0xc0, !PT ;  /* 0x0000000300007812 */ /* 0x001fe400078ec0ff */
[----:B------:R-:W-:-:S04]  /*9410*/  LOP3.LUT R23, R23, 0xffffff7f, RZ, 0xc0, !PT ;  /* 0xffffff7f17177812 */ /* 0x000fc800078ec0ff */
[----:B------:R-:W0:Y:S02]  /*9420*/  SHFL.IDX PT, R0, R0, RZ, 0x1f ;  /* 0x00001fff00007589 */ /* 0x000e2400000e0000 */
[----:B0-----:R-:W-:Y:S01]  /*9430*/  ISETP.NE.AND P0, PT, R0, RZ, PT ;  /* 0x000000ff0000720c */ /* 0x001fe20003f05270 */
[----:B------:R-:W-:-:S12]  /*9440*/  IMAD.MOV.U32 R0, RZ, RZ, RZ ;  /* 0x000000ffff007224 */ /* 0x000fd800078e00ff */
[----:B------:R-:W-:Y:S01]  /*9450*/  @P0 LOP3.LUT R23, R23, 0x80, RZ, 0xfc, !PT ;  /* 0x0000008017170812 */ /* 0x000fe200078efcff */
[----:B------:R-:W-:Y:S06]  /*9460*/  @!P0 BRA `(.L_x_235) ;  /* 0x00000000001c8947 */ /* 0x000fec0003800000 */
[----:B------:R-:W0:Y:S08]  /*9470*/  S2UR UR5, SR_CgaCtaId ;  /* 0x00000000000579c3 */ /* 0x000e300000008800 */
[----:B------:R-:W-:Y:S06]  /*9480*/  BAR.SYNC.DEFER_BLOCKING 0x5, 0x180 ;  /* 0x0146000000007b1d */ /* 0x000fec0000010000 */
[----:B------:R-:W-:-:S02]  /*9490*/  UMOV UR4, 0x400 ;  /* 0x0000040000047882 */ /* 0x000fc40000000000 */
[----:B0-----:R-:W-:-:S09]  /*94a0*/  ULEA UR4, UR5, UR4, 0x18 ;  /* 0x0000000405047291 */ /* 0x001fd2000f8ec03f */
[----:B------:R-:W1:Y:S01]  /*94b0*/  LDS.128 R16, [UR4+0x308d0] ;  /* 0x0308d004ff107984 */ /* 0x000e620008000c00 */
[----:B------:R-:W-:Y:S06]  /*94c0*/  BAR.ARV 0x4, 0x180 ;  /* 0x0106000000007b1d */ /* 0x000fec0000002000 */
[----:B------:R-:W-:Y:S05]  /*94d0*/  BRA `(.L_x_236) ;  /* 0x0000000800007947 */ /* 0x000fea0003800000 */
.L_x_235:
[----:B------:R-:W0:Y:S01]  /*94e0*/  S2R R2, SR_TID.X ;  /* 0x0000000000027919 */ /* 0x000e220000002100 */
[----:B------:R-:W-:Y:S01]  /*94f0*/  ULDC UR4, c[0x0][0xc3c] ;  /* 0x00030f0000047ab9 */ /* 0x000fe20000000800 */
[----:B------:R-:W1:Y:S01]  /*9500*/  S2UR UR6, SR_CTAID.X ;  /* 0x00000000000679c3 */ /* 0x000e620000002500 */
[----:B------:R-:W-:Y:S01]  /*9510*/  ULDC UR5, c[0x0][0xc38] ;  /* 0x00030e0000057ab9 */ /* 0x000fe20000000800 */
[----:B0-----:R-:W-:-:S04]  /*9520*/  LOP3.LUT R5, R2, 0x1f, RZ, 0xc0, !PT ;  /* 0x0000001f02057812 */ /* 0x001fc800078ec0ff */
[----:B------:R-:W-:-:S04]  /*9530*/  ISETP.NE.AND P0, PT, R5, 0x1f, PT ;  /* 0x0000001f0500780c */ /* 0x000fc80003f05270 */
[----:B------:R-:W-:-:S13]  /*9540*/  ISETP.GE.OR P1, PT, R5, UR4, !P0 ;  /* 0x0000000405007c0c */ /* 0x000fda000c726670 */
[----:B------:R-:W0:Y:S02]  /*9550*/  @!P1 LDC.64 R2, c[0x0][0xc80] ;  /* 0x00032000ff029b82 */ /* 0x000e240000000a00 */
[----:B0-----:R-:W-:-:S05]  /*9560*/  @!P1 IMAD.WIDE.U32 R2, R5, 0x4, R2 ;  /* 0x0000000405029825 */ /* 0x001fca00078e0002 */
[----:B------:R-:W2:Y:S01]  /*9570*/  @!P1 LDG.E R0, desc[UR36][R2.64] ;  /* 0x0000002402009981 */ /* 0x000ea2000c1e1900 */
[C---:B------:R-:W-:Y:S01]  /*9580*/  ISETP.NE.AND P1, PT, R5.reuse, RZ, PT ;  /* 0x000000ff0500720c */ /* 0x040fe20003f25270 */
[----:B------:R-:W-:Y:S01]  /*9590*/  UMOV UR4, URZ ;  /* 0x0000003f00047c82 */ /* 0x000fe20008000000 */
[C---:B------:R-:W-:Y:S01]  /*95a0*/  ISETP.GE.U32.AND P2, PT, R5.reuse, 0x2, PT ;  /* 0x000000020500780c */ /* 0x040fe20003f46070 */
[----:B------:R-:W-:Y:S01]  /*95b0*/  IMAD.MOV.U32 R16, RZ, RZ, RZ ;  /* 0x000000ffff107224 */ /* 0x000fe200078e00ff */
[C---:B------:R-:W-:Y:S02]  /*95c0*/  ISETP.GE.U32.AND P3, PT, R5.reuse, 0x4, PT ;  /* 0x000000040500780c */ /* 0x040fe40003f66070 */
[C---:B------:R-:W-:Y:S02]  /*95d0*/  ISETP.GE.U32.AND P4, PT, R5.reuse, 0x8, PT ;  /* 0x000000080500780c */ /* 0x040fe40003f86070 */
[----:B------:R-:W-:Y:S01]  /*95e0*/  ISETP.GE.U32.AND P5, PT, R5, 0x10, PT ;  /* 0x000000100500780c */ /* 0x000fe20003fa6070 */
[----:B--2---:R-:W0:Y:S02]  /*95f0*/  SHFL.UP PT, R4, R0, 0x1, RZ ;  /* 0x0420000000047989 */ /* 0x004e2400000e00ff */
[----:B0-----:R-:W-:-:S05]  /*9600*/  SEL R7, R4, RZ, P1 ;  /* 0x000000ff04077207 */ /* 0x001fca0000800000 */
[----:B------:R-:W-:-:S05]  /*9610*/  IMAD.IADD R7, R0, 0x1, R7 ;  /* 0x0000000100077824 */ /* 0x000fca00078e0207 */
[----:B------:R-:W0:Y:S02]  /*9620*/  SHFL.UP PT, R4, R7, 0x2, RZ ;  /* 0x0440000007047989 */ /* 0x000e2400000e00ff */
[----:B0-----:R-:W-:-:S05]  /*9630*/  SEL R4, R4, RZ, P2 ;  /* 0x000000ff04047207 */ /* 0x001fca0001000000 */
[----:B------:R-:W-:-:S05]  /*9640*/  IMAD.IADD R4, R7, 0x1, R4 ;  /* 0x0000000107047824 */ /* 0x000fca00078e0204 */
[----:B------:R-:W0:Y:S02]  /*9650*/  SHFL.UP PT, R6, R4, 0x4, RZ ;  /* 0x0480000004067989 */ /* 0x000e2400000e00ff */
[----:B0-----:R-:W-:-:S05]  /*9660*/  SEL R3, R6, RZ, P3 ;  /* 0x000000ff06037207 */ /* 0x001fca0001800000 */
[----:B------:R-:W-:-:S05]  /*9670*/  IMAD.IADD R3, R4, 0x1, R3 ;  /* 0x0000000104037824 */ /* 0x000fca00078e0203 */
[----:B------:R-:W0:Y:S02]  /*9680*/  SHFL.UP PT, R2, R3, 0x8, RZ ;  /* 0x0500000003027989 */ /* 0x000e2400000e00ff */
[----:B0-----:R-:W-:-:S04]  /*9690*/  SEL R2, R2, RZ, P4 ;  /* 0x000000ff02027207 */ /* 0x001fc80002000000 */
[----:B------:R-:W-:-:S05]  /*96a0*/  IADD3 R2, R3, R2, RZ ;  /* 0x0000000203027210 */ /* 0x000fca0007ffe0ff */
[----:B------:R-:W0:Y:S02]  /*96b0*/  SHFL.UP PT, R6, R2, 0x10, RZ ;  /* 0x0600000002067989 */ /* 0x000e2400000e00ff */
[----:B0-----:R-:W-:-:S05]  /*96c0*/  SEL R7, R6, RZ, P5 ;  /* 0x000000ff06077207 */ /* 0x001fca0002800000 */
[----:B------:R-:W-:-:S05]  /*96d0*/  IMAD.IADD R7, R2, 0x1, R7 ;  /* 0x0000000102077824 */ /* 0x000fca00078e0207 */
[----:B------:R-:W0:Y:S02]  /*96e0*/  SHFL.IDX PT, R4, R7, 0x1f, 0x1f ;  /* 0x03e01f0007047f89 */ /* 0x000e2400000e0000 */
[----:B0-----:R-:W-:-:S04]  /*96f0*/  IMAD R4, R4, UR5, RZ ;  /* 0x0000000504047c24 */ /* 0x001fc8000f8e02ff */
[----:B------:R-:W-:Y:S01]  /*9700*/  IMAD.MOV.U32 R3, RZ, RZ, R4 ;  /* 0x000000ffff037224 */ /* 0x000fe200078e0004 */
[----:B-1----:R-:W-:-:S13]  /*9710*/  ISETP.GT.AND P6, PT, R4, UR6, PT ;  /* 0x0000000604007c0c */ /* 0x002fda000bfc4270 */
[----:B------:R-:W-:Y:S05]  /*9720*/  @P6 BRA `(.L_x_237) ;  /* 0x0000000000946947 */ /* 0x000fea0003800000 */
[----:B------:R-:W-:Y:S01]  /*9730*/  IMAD.MOV.U32 R4, RZ, RZ, R3 ;  /* 0x000000ffff047224 */ /* 0x000fe200078e0003 */
[----:B------:R-:W-:Y:S01]  /*9740*/  UMOV UR4, URZ ;  /* 0x0000003f00047c82 */ /* 0x000fe20008000000 */
[----:B------:R-:W-:-:S05]  /*9750*/  ULDC UR5, c[0x0][0xc38] ;  /* 0x00030e0000057ab9 */ /* 0x000fca0000000800 */
.L_x_241:
[----:B------:R-:W0:Y:S01]  /*9760*/  LDC R2, c[0x0][0xc3c] ;  /* 0x00030f00ff027b82 */ /* 0x000e220000000800 */
[----:B------:R-:W-:-:S06]  /*9770*/  UIADD3 UR4, UR4, 0x1f, URZ ;  /* 0x0000001f04047890 */ /* 0x000fcc000fffe03f */
[----:B0-----:R-:W-:-:S13]  /*9780*/  ISETP.LE.AND P6, PT, R2, UR4, PT ;  /* 0x0000000402007c0c */ /* 0x001fda000bfc3270 */
[----:B------:R-:W-:Y:S05]  /*9790*/  @P6 BRA `(.L_x_238) ;  /* 0x0000000400246947 */ /* 0x000fea0003800000 */
[----:B------:R-:W-:Y:S01]  /*97a0*/  VIADD R7, R5, UR4 ;  /* 0x0000000405077c36 */ /* 0x000fe20008000000 */
[----:B------:R-:W-:Y:S01]  /*97b0*/  BSSY B0, `(.L_x_239) ;  /* 0x0000007000007945 */ /* 0x000fe20003800000 */
[----:B------:R-:W-:-:S03]  /*97c0*/  MOV R0, RZ ;  /* 0x000000ff00007202 */ /* 0x000fc60000000f00 */
[----:B------:R-:W-:-:S13]  /*97d0*/  ISETP.GE.OR P6, PT, R7, R2, !P0 ;  /* 0x000000020700720c */ /* 0x000fda00047c6670 */
[----:B------:R-:W-:Y:S05]  /*97e0*/  @P6 BRA `(.L_x_240) ;  /* 0x00000000000c6947 */ /* 0x000fea0003800000 */
[----:B------:R-:W0:Y:S02]  /*97f0*/  LDC.64 R2, c[0x0][0xc80] ;  /* 0x00032000ff027b82 */ /* 0x000e240000000a00 */
[----:B0-----:R-:W-:-:S05]  /*9800*/  IMAD.WIDE R2, R7, 0x4, R2 ;  /* 0x0000000407027825 */ /* 0x001fca00078e0202 */
[----:B------:R0:W5:Y:S02]  /*9810*/  LDG.E R0, desc[UR36][R2.64] ;  /* 0x0000002402007981 */ /* 0x000164000c1e1900 */
.L_x_240:
[----:B------:R-:W-:Y:S05]  /*9820*/  BSYNC B0 ;  /* 0x0000000000007941 */ /* 0x000fea0003800000 */
.L_x_239:
[----:B0----5:R-:W0:Y:S02]  /*9830*/  SHFL.UP PT, R2, R0, 0x1, RZ ;  /* 0x0420000000027989 */ /* 0x021e2400000e00ff */
        /* <DEDUP_REMOVED lines=14> */
[----:B------:R-:W0:Y:S02]  /*9920*/  SHFL.IDX PT, R3, R9, 0x1f, 0x1f ;  /* 0x03e01f0009037f89 */ /* 0x000e2400000e0000 */
[----:B0-----:R-:W-:-:S05]  /*9930*/  IMAD R3, R3, UR5, RZ ;  /* 0x0000000503037c24 */ /* 0x001fca000f8e02ff */
[----:B------:R-:W-:-:S04]  /*9940*/  IADD3 R4, R3, R4, RZ ;  /* 0x0000000403047210 */ /* 0x000fc80007ffe0ff */
[----:B------:R-:W-:-:S13]  /*9950*/  ISETP.GT.AND P6, PT, R4, UR6, PT ;  /* 0x0000000604007c0c */ /* 0x000fda000bfc4270 */
[----:B------:R-:W-:Y:S05]  /*9960*/  @!P6 BRA `(.L_x_241) ;  /* 0xfffffffc007ce947 */ /* 0x000fea000383ffff */
[----:B------:R-:W-:-:S07]  /*9970*/  IMAD.MOV.U32 R7, RZ, RZ, R9 ;  /* 0x000000ffff077224 */ /* 0x000fce00078e0009 */
.L_x_237:
[----:B------:R-:W-:-:S04]  /*9980*/  IMAD.IADD R8, R4, 0x1, -R3 ;  /* 0x0000000104087824 */ /* 0x000fc800078e0a03 */
[----:B------:R-:W-:-:S05]  /*9990*/  IMAD R2, R7, UR5, R8 ;  /* 0x0000000507027c24 */ /* 0x000fca000f8e0208 */
[----:B------:R-:W-:-:S13]  /*99a0*/  ISETP.GT.AND P0, PT, R2, UR6, PT ;  /* 0x0000000602007c0c */ /* 0x000fda000bf04270 */
[----:B------:R-:W-:-:S04]  /*99b0*/  VOTE.ANY R4, PT, !P0 ;  /* 0x0000000000047806 */ /* 0x000fc800040e0100 */
[----:B------:R-:W0:Y:S01]  /*99c0*/  POPC R19, R4 ;  /* 0x0000000400137309 */ /* 0x000e220000000000 */
[----:B------:R-:W-:Y:S01]  /*99d0*/  ISETP.NE.AND P0, PT, R4, RZ, PT ;  /* 0x000000ff0400720c */ /* 0x000fe20003f05270 */
[----:B0-----:R-:W0:Y:S02]  /*99e0*/  SHFL.IDX PT, R10, R0, R19, 0x1f ;  /* 0x00001f13000a7589 */ /* 0x001e2400000e0000 */
[----:B0-----:R-:W-:-:S04]  /*99f0*/  IABS R9, R10 ;  /* 0x0000000a00097213 */ /* 0x001fc80000000000 */
[----:B------:R-:W0:Y:S08]  /*9a00*/  I2F.RP R6, R9 ;  /* 0x0000000900067306 */ /* 0x000e300000209400 */
[----:B0-----:R-:W0:Y:S02]  /*9a10*/  MUFU.RCP R6, R6 ;  /* 0x0000000600067308 */ /* 0x001e240000001000 */
[----:B0-----:R-:W-:-:S06]  /*9a20*/  VIADD R2, R6, 0xffffffe ;  /* 0x0ffffffe06027836 */ /* 0x001fcc0000000000 */
[----:B------:R0:W1:Y:S01]  /*9a30*/  F2I.FTZ.U32.TRUNC.NTZ R3, R2 ;  /* 0x0000000200037305 */ /* 0x000062000021f000 */
[----:B------:R-:W-:Y:S05]  /*9a40*/  @!P0 BRA `(.L_x_242) ;  /* 0x0000000000088947 */ /* 0x000fea0003800000 */
[----:B------:R-:W-:-:S06]  /*9a50*/  VIADD R16, R19, 0xffffffff ;  /* 0xffffffff13107836 */ /* 0x000fcc0000000000 */
[----:B------:R2:W3:Y:S02]  /*9a60*/  SHFL.IDX PT, R16, R7, R16, 0x1f ;  /* 0x00001f1007107589 */ /* 0x0004e400000e0000 */
.L_x_242:
[----:B---3--:R-:W-:Y:S01]  /*9a70*/  IMAD R16, R16, UR5, R8 ;  /* 0x0000000510107c24 */ /* 0x008fe2000f8e0208 */
[----:B0-----:R-:W-:Y:S01]  /*9a80*/  IABS R2, R10 ;  /* 0x0000000a00027213 */ /* 0x001fe20000000000 */
[----:B-1----:R-:W-:Y:S02]  /*9a90*/  IMAD.MOV R0, RZ, RZ, -R3 ;  /* 0x000000ffff007224 */ /* 0x002fe400078e0a03 */
[----:B------:R-:W-:Y:S01]  /*9aa0*/  VIADD R19, R19, UR4 ;  /* 0x0000000413137c36 */ /* 0x000fe20008000000 */
[----:B------:R-:W-:Y:S01]  /*9ab0*/  IADD3 R11, -R16, UR6, RZ ;  /* 0x00000006100b7c10 */ /* 0x000fe2000fffe1ff */
[----:B--2---:R-:W-:Y:S01]  /*9ac0*/  IMAD R7, R0, R9, RZ ;  /* 0x0000000900077224 */ /* 0x004fe200078e02ff */
[----:B------:R-:W-:Y:S01]  /*9ad0*/  IADD3 R4, RZ, -R2, RZ ;  /* 0x80000002ff047210 */ /* 0x000fe20007ffe0ff */
[----:B------:R-:W-:Y:S01]  /*9ae0*/  IMAD.MOV.U32 R2, RZ, RZ, RZ ;  /* 0x000000ffff027224 */ /* 0x000fe200078e00ff */
[----:B------:R-:W-:-:S03]  /*9af0*/  IABS R0, R11 ;  /* 0x0000000b00007213 */ /* 0x000fc60000000000 */
[----:B------:R-:W-:-:S04]  /*9b00*/  IMAD.HI.U32 R2, R3, R7, R2 ;  /* 0x0000000703027227 */ /* 0x000fc800078e0002 */
[----:B------:R-:W-:Y:S02]  /*9b10*/  IMAD.MOV.U32 R3, RZ, RZ, R0 ;  /* 0x000000ffff037224 */ /* 0x000fe400078e0000 */
[----:B------:R-:W-:Y:S02]  /*9b20*/  IMAD.MOV.U32 R0, RZ, RZ, R4 ;  /* 0x000000ffff007224 */ /* 0x000fe400078e0004 */
[----:B------:R-:W-:-:S04]  /*9b30*/  IMAD.HI.U32 R2, R2, R3, RZ ;  /* 0x0000000302027227 */ /* 0x000fc800078e00ff */
[----:B------:R-:W-:-:S05]  /*9b40*/  IMAD R0, R2, R0, R3 ;  /* 0x0000000002007224 */ /* 0x000fca00078e0203 */
[----:B------:R-:W-:-:S13]  /*9b50*/  ISETP.GT.U32.AND P1, PT, R9, R0, PT ;  /* 0x000000000900720c */ /* 0x000fda0003f24070 */
[----:B------:R-:W-:Y:S02]  /*9b60*/  @!P1 IMAD.IADD R0, R0, 0x1, -R9 ;  /* 0x0000000100009824 */ /* 0x000fe400078e0a09 */
[----:B------:R-:W-:Y:S01]  /*9b70*/  @!P1 VIADD R2, R2, 0x1 ;  /* 0x0000000102029836 */ /* 0x000fe20000000000 */
[----:B------:R-:W-:Y:S02]  /*9b80*/  ISETP.NE.AND P1, PT, R10, RZ, PT ;  /* 0x000000ff0a00720c */ /* 0x000fe40003f25270 */
[----:B------:R-:W-:Y:S02]  /*9b90*/  ISETP.GE.U32.AND P0, PT, R0, R9, PT ;  /* 0x000000090000720c */ /* 0x000fe40003f06070 */
[----:B------:R-:W-:-:S04]  /*9ba0*/  LOP3.LUT R0, R11, R10, RZ, 0x3c, !PT ;  /* 0x0000000a0b007212 */ /* 0x000fc800078e3cff */
[----:B------:R-:W-:-:S07]  /*9bb0*/  ISETP.GE.AND P2, PT, R0, RZ, PT ;  /* 0x000000ff0000720c */ /* 0x000fce0003f46270 */
[----:B------:R-:W-:-:S06]  /*9bc0*/  @P0 IADD3 R2, R2, 0x1, RZ ;  /* 0x0000000102020810 */ /* 0x000fcc0007ffe0ff */
[----:B------:R-:W-:Y:S01]  /*9bd0*/  @!P2 IMAD.MOV R2, RZ, RZ, -R2 ;  /* 0x000000ffff02a224 */ /* 0x000fe200078e0a02 */
[----:B------:R-:W-:-:S05]  /*9be0*/  @!P1 LOP3.LUT R2, RZ, R10, RZ, 0x33, !PT ;  /* 0x0000000aff029212 */ /* 0x000fca00078e33ff */
[--C-:B------:R-:W-:Y:S02]  /*9bf0*/  IMAD.MOV R17, RZ, RZ, -R2.reuse ;  /* 0x000000ffff117224 */ /* 0x100fe400078e0a02 */
[----:B------:R-:W-:Y:S02]  /*9c00*/  IMAD.MOV.U32 R18, RZ, RZ, R2 ;  /* 0x000000ffff127224 */ /* 0x000fe400078e0002 */
[----:B------:R-:W-:Y:S01]  /*9c10*/  IMAD R17, R10, R17, R11 ;  /* 0x000000110a117224 */ /* 0x000fe200078e020b */
[----:B------:R-:W-:Y:S06]  /*9c20*/  BRA `(.L_x_243) ;  /* 0x0000000000147947 */ /* 0x000fec0003800000 */
.L_x_238:
[----:B------:R-:W-:Y:S01]  /*9c30*/  ULDC UR4, c[0x0][0xc3c] ;  /* 0x00030f0000047ab9 */ /* 0x000fe20000000800 */
[----:B------:R-:W-:Y:S01]  /*9c40*/  IMAD.MOV.U32 R17, RZ, RZ, RZ ;  /* 0x000000ffff117224 */ /* 0x000fe200078e00ff */
[----:B------:R-:W-:Y:S01]  /*9c50*/  MOV R16, UR6 ;  /* 0x0000000600107c02 */ /* 0x000fe20008000f00 */
[----:B------:R-:W-:Y:S02]  /*9c60*/  IMAD.MOV.U32 R18, RZ, RZ, RZ ;  /* 0x000000ffff127224 */ /* 0x000fe400078e00ff */
[----:B------:R-:W-:-:S07]  /*9c70*/  IMAD.U32 R19, RZ, RZ, UR4 ;  /* 0x00000004ff137e24 */ /* 0x000fce000f8e00ff */
.L_x_243:
[----:B------:R-:W-:-:S13]  /*9c80*/  ISETP.NE.AND P0, PT, R5, RZ, PT ;  /* 0x000000ff0500720c */ /* 0x000fda0003f05270 */
[----:B------:R-:W0:Y:S01]  /*9c90*/  @!P0 S2R R3, SR_CgaCtaId ;  /* 0x0000000000038919 */ /* 0x000e220000008800 */
[----:B------:R-:W-:-:S04]  /*9ca0*/  @!P0 MOV R0, 0x400 ;  /* 0x0000040000008802 */ /* 0x000fc80000000f00 */
[----:B0-----:R-:W-:-:S05]  /*9cb0*/  @!P0 LEA R0, R3, R0, 0x18 ;  /* 0x0000000003008211 */ /* 0x001fca00078ec0ff */
[----:B------:R0:W-:Y:S01]  /*9cc0*/  @!P0 STS.128 [R0+0x308d0], R16 ;  /* 0x0308d01000008388 */ /* 0x0001e20000000c00 */
[----:B------:R-:W-:Y:S06]  /*9cd0*/  BAR.ARV 0x5, 0x180 ;  /* 0x0146000000007b1d */ /* 0x000fec0000002000 */
.L_x_236:
[----:B------:R2:W-:Y:S01]  /*9ce0*/  STL [R1+0x1c], RZ ;  /* 0x00001cff01007387 */ /* 0x0005e20000100800 */
[----:B------:R-:W-:Y:S01]  /*9cf0*/  ULDC UR4, c[0x0][0xc3c] ;  /* 0x00030f0000047ab9 */ /* 0x000fe20000000800 */
[----:B------:R-:W-:Y:S01]  /*9d00*/  IMAD.MOV.U32 R28, RZ, RZ, 0x1 ;  /* 0x00000001ff1c7424 */ /* 0x000fe200078e00ff */
[----:B-1----:R-:W-:Y:S01]  /*9d10*/  ISETP.GE.AND P0, PT, R19, UR4, PT ;  /* 0x0000000413007c0c */ /* 0x002fe2000bf06270 */
[----:B------:R-:W-:-:S12]  /*9d20*/  IMAD.MOV.U32 R27, RZ, RZ, RZ ;  /* 0x000000ffff1b7224 */ /* 0x000fd800078e00ff */
[----:B--2---:R-:W-:Y:S05]  /*9d30*/  @P0 BRA `(.L_x_244) ;  /* 0x0000004400c40947 */ /* 0x004fea0003800000 */
[----:B0-----:R-:W2:Y:S01]  /*9d40*/  LDL R0, [R1+0x28] ;  /* 0x0000280001007983 */ /* 0x001ea20000100800 */
[----:B------:R-:W0:Y:S01]  /*9d50*/  S2UR UR5, SR_CgaCtaId ;  /* 0x00000000000579c3 */ /* 0x000e220000008800 */
[----:B------:R-:W-:Y:S01]  /*9d60*/  BSSY B8, `(.L_x_244) ;  /* 0x000046e000087945 */ /* 0x000fe20003800000 */
[----:B------:R-:W-:Y:S01]  /*9d70*/  IMAD.MOV.U32 R28, RZ, RZ, 0x1 ;  /* 0x00000001ff1c7424 */ /* 0x000fe200078e00ff */
[----:B------:R-:W1:Y:S01]  /*9d80*/  S2R R4, SR_TID.X ;  /* 0x0000000000047919 */ /* 0x000e620000002100 */
[----:B------:R-:W-:Y:S01]  /*9d90*/  IMAD.MOV.U32 R27, RZ, RZ, RZ ;  /* 0x000000ffff1b7224 */ /* 0x000fe200078e00ff */
[----:B------:R-:W-:Y:S01]  /*9da0*/  ULDC UR39, c[0x0][0xc] ;  /* 0x0000030000277ab9 */ /* 0x000fe20000000800 */
[----:B------:R3:W-:Y:S01]  /*9db0*/  STL [R1+0x1c], RZ ;  /* 0x00001cff01007387 */ /* 0x0007e20000100800 */
[C---:B-1----:R-:W-:Y:S01]  /*9dc0*/  IMAD.SHL.U32 R32, R4.reuse, 0x8, RZ ;  /* 0x0000000804207824 */ /* 0x042fe200078e00ff */
[----:B------:R-:W-:-:S04]  /*9dd0*/  LOP3.LUT R2, R4, 0x7f, RZ, 0xc0, !PT ;  /* 0x0000007f04027812 */ /* 0x000fc800078ec0ff */
[----:B------:R-:W-:Y:S02]  /*9de0*/  SHF.R.U32.HI R2, RZ, 0x3, R2 ;  /* 0x00000003ff027819 */ /* 0x000fe40000011602 */
[----:B--2---:R-:W-:Y:S02]  /*9df0*/  R2UR UR4, R0 ;  /* 0x00000000000472ca */ /* 0x004fe400000e0000 */
[----:B------:R-:W-:-:S04]  /*9e00*/  LOP3.LUT R0, R32, 0x1f8, RZ, 0xc0, !PT ;  /* 0x000001f820007812 */ /* 0x000fc800078ec0ff */
[----:B------:R-:W-:Y:S02]  /*9e10*/  LOP3.LUT R3, R0, 0x38, R4, 0x78, !PT ;  /* 0x0000003800037812 */ /* 0x000fe400078e7804 */
[----:B------:R-:W-:Y:S02]  /*9e20*/  SHF.L.U32 R0, R4, 0x4, RZ ;  /* 0x0000000404007819 */ /* 0x000fe400000006ff */
[----:B------:R-:W-:Y:S02]  /*9e30*/  LOP3.LUT R36, R3, 0x200, R32, 0xf8, !PT ;  /* 0x0000020003247812 */ /* 0x000fe400078ef820 */
[----:B------:R-:W-:Y:S01]  /*9e40*/  LOP3.LUT R32, R32, 0x38, RZ, 0xc0, !PT ;  /* 0x0000003820207812 */ /* 0x000fe200078ec0ff */
[----:B------:R-:W-:Y:S01]  /*9e50*/  ULOP3.LUT UR38, UR4, 0x2, URZ, 0xfc, !UPT ;  /* 0x0000000204267892 */ /* 0x000fe2000f8efc3f */
[----:B------:R-:W-:Y:S02]  /*9e60*/  LOP3.LUT R0, R2, 0x70, R0, 0xf8, !PT ;  /* 0x0000007002007812 */ /* 0x000fe400078ef800 */
[----:B------:R-:W-:Y:S01]  /*9e70*/  UMOV UR4, 0x400 ;  /* 0x0000040000047882 */ /* 0x000fe20000000000 */
[C---:B------:R-:W-:Y:S01]  /*9e80*/  LOP3.LUT R34, R32.reuse, 0x40, RZ, 0xfc, !PT ;  /* 0x0000004020227812 */ /* 0x040fe200078efcff */
[----:B0-----:R-:W-:Y:S01]  /*9e90*/  ULEA UR4, UR5, UR4, 0x18 ;  /* 0x0000000405047291 */ /* 0x001fe2000f8ec03f */
[----:B------:R-:W-:-:S05]  /*9ea0*/  LOP3.LUT R33, R32, 0x80, RZ, 0xfc, !PT ;  /* 0x0000008020217812 */ /* 0x000fca00078efcff */
[----:B------:R-:W-:-:S04]  /*9eb0*/  IMAD.U32 R22, RZ, RZ, UR4 ;  /* 0x00000004ff167e24 */ /* 0x000fc8000f8e00ff */
[----:B---3--:R-:W-:-:S07]  /*9ec0*/  IMAD R37, R36, 0x2, R22 ;  /* 0x0000000224257824 */ /* 0x008fce00078e0216 */
.L_x_307:
[----:B0-----:R-:W0:Y:S02]  /*9ed0*/  LDC.64 R2, c[0x0][0xc88] ;  /* 0x00032200ff027b82 */ /* 0x001e240000000a00 */
[----:B0-----:R-:W-:-:S05]  /*9ee0*/  IMAD.WIDE R2, R19, 0x4, R2 ;  /* 0x0000000413027825 */ /* 0x001fca00078e0202 */
[----:B------:R-:W2:Y:S01]  /*9ef0*/  LDG.E R29, desc[UR36][R2.64] ;  /* 0x00000024021d7981 */ /* 0x000ea2000c1e1900 */
[----:B------:R-:W-:Y:S05]  /*9f00*/  YIELD ;  /* 0x0000000000007946 */ /* 0x000fea0003800000 */
[----:B------:R-:W-:Y:S01]  /*9f10*/  ULDC.64 UR4, c[0x0][0xa28] ;  /* 0x00028a0000047ab9 */ /* 0x000fe20000000a00 */
[----:B------:R-:W-:Y:S01]  /*9f20*/  IMAD.MOV.U32 R30, RZ, RZ, RZ ;  /* 0x000000ffff1e7224 */ /* 0x000fe200078e00ff */
[----:B------:R-:W-:Y:S01]  /*9f30*/  ISETP.NE.U32.AND P0, PT, RZ, UR4, PT ;  /* 0x00000004ff007c0c */ /* 0x000fe2000bf05070 */
[----:B------:R-:W-:-:S03]  /*9f40*/  ULDC.64 UR6, c[0x0][0xa18] ;  /* 0x0002860000067ab9 */ /* 0x000fc60000000a00 */
[----:B------:R-:W-:Y:S01]  /*9f50*/  ISETP.NE.AND.EX P0, PT, RZ, UR5, PT, P0 ;  /* 0x00000005ff007c0c */ /* 0x000fe2000bf05300 */
[----:B------:R-:W-:Y:S01]  /*9f60*/  IMAD.MOV.U32 R35, RZ, RZ, RZ ;  /* 0x000000ffff237224 */ /* 0x000fe200078e00ff */
[----:B--2---:R-:W-:-:S11]  /*9f70*/  SHF.R.S32.HI R0, RZ, 0x1f, R29 ;  /* 0x0000001fff007819 */ /* 0x004fd6000001141d */
[C---:B------:R-:W-:Y:S02]  /*9f80*/  @P0 LEA R2, P1, R29.reuse, UR4, 0x2 ;  /* 0x000000041d020c11 */ /* 0x040fe4000f8210ff */
[C---:B------:R-:W-:Y:S01]  /*9f90*/  SHF.L.U32 R24, R29.reuse, 0x2, RZ ;  /* 0x000000021d187819 */ /* 0x040fe200000006ff */
[----:B------:R0:W-:Y:S01]  /*9fa0*/  STL [R1+0x10], R0 ;  /* 0x0000100001007387 */ /* 0x0001e20000100800 */
[----:B------:R-:W-:Y:S01]  /*9fb0*/  @P0 LEA.HI.X R3, R29, UR5, R0, 0x2, P1 ;  /* 0x000000051d030c11 */ /* 0x000fe200088f1400 */
[----:B------:R-:W-:-:S04]  /*9fc0*/  ULDC.64 UR4, c[0x0][0xa00] ;  /* 0x0002800000047ab9 */ /* 0x000fc80000000a00 */
[----:B-1----:R1:W2:Y:S01]  /*9fd0*/  @P0 LDG.E R30, desc[UR36][R2.64] ;  /* 0x00000024021e0981 */ /* 0x0022a2000c1e1900 */
[----:B------:R-:W-:Y:S02]  /*9fe0*/  ISETP.NE.U32.AND P0, PT, RZ, UR4, PT ;  /* 0x00000004ff007c0c */ /* 0x000fe4000bf05070 */
[----:B------:R-:W-:Y:S02]  /*9ff0*/  SHF.L.U64.HI R25, R29, 0x2, R0 ;  /* 0x000000021d197819 */ /* 0x000fe40000010200 */
[----:B------:R-:W-:Y:S02]  /*a000*/  ISETP.NE.AND.EX P2, PT, RZ, UR5, PT, P0 ;  /* 0x00000005ff007c0c */ /* 0x000fe4000bf45300 */
[----:B------:R-:W-:Y:S02]  /*a010*/  ISETP.NE.U32.AND P0, PT, RZ, UR6, PT ;  /* 0x00000006ff007c0c */ /* 0x000fe4000bf05070 */
[----:B------:R-:W-:Y:S02]  /*a020*/  LOP3.LUT R23, R23, 0xffffffbf, RZ, 0xc0, !PT ;  /* 0xffffffbf17177812 */ /* 0x000fe400078ec0ff */
[----:B------:R-:W-:-:S02]  /*a030*/  ISETP.NE.AND.EX P0, PT, RZ, UR7, PT, P0 ;  /* 0x00000007ff007c0c */ /* 0x000fc4000bf05300 */
[----:B-1----:R-:W-:-:S04]  /*a040*/  IADD3 R2, P1, R24, UR4, RZ ;  /* 0x0000000418027c10 */ /* 0x002fc8000ff3e0ff */
[----:B------:R-:W-:Y:S01]  /*a050*/  IADD3.X R3, R25, UR5, RZ, P1, !PT ;  /* 0x0000000519037c10 */ /* 0x000fe20008ffe4ff */
[----:B------:R-:W-:Y:S01]  /*a060*/  ULDC.64 UR4, c[0x0][0x418] ;  /* 0x0001060000047ab9 */ /* 0x000fe20000000a00 */
[----:B------:R-:W-:-:S03]  /*a070*/  @P2 LOP3.LUT R23, R23, 0x40, RZ, 0xfc, !PT ;  /* 0x0000004017172812 */ /* 0x000fc600078efcff */
[----:B------:R1:W5:Y:S02]  /*a080*/  @P2 LDG.E R35, desc[UR36][R2.64] ;  /* 0x0000002402232981 */ /* 0x000364000c1e1900 */
[----:B------:R-:W-:-:S04]  /*a090*/  @P0 IADD3 R4, P1, R24, UR6, RZ ;  /* 0x0000000618040c10 */ /* 0x000fc8000ff3e0ff */
[----:B------:R-:W-:-:S05]  /*a0a0*/  @P0 IADD3.X R5, R25, UR7, RZ, P1, !PT ;  /* 0x0000000719050c10 */ /* 0x000fca0008ffe4ff */
[----:B---3--:R-:W3:Y:S01]  /*a0b0*/  @P0 LDG.E R4, desc[UR36][R4.64] ;  /* 0x0000002404040981 */ /* 0x008ee2000c1e1900 */
[----:B------:R-:W-:-:S03]  /*a0c0*/  UISETP.NE.U32.AND UP0, UPT, UR4, URZ, UPT ;  /* 0x0000003f0400728c */ /* 0x000fc6000bf05070 */
[----:B------:R-:W-:Y:S01]  /*a0d0*/  ULDC UR4, c[0x0][0x424] ;  /* 0x0001090000047ab9 */ /* 0x000fe20000000800 */
[----:B------:R-:W-:-:S03]  /*a0e0*/  UISETP.NE.AND.EX UP0, UPT, UR5, URZ, UPT, UP0 ;  /* 0x0000003f0500728c */ /* 0x000fc6000bf05300 */
[----:B------:R-:W-:Y:S01]  /*a0f0*/  ULDC UR5, c[0x0][0x2f0] ;  /* 0x0000bc0000057ab9 */ /* 0x000fe20000000800 */
[----:B------:R-:W-:-:S04]  /*a100*/  USEL UR4, UR4, 0x1, UP0 ;  /* 0x0000000104047887 */ /* 0x000fc80008000000 */
[----:B------:R-:W-:-:S06]  /*a110*/  UIMAD UR4, UR4, UR5, URZ ;  /* 0x00000005040472a4 */ /* 0x000fcc000f8e023f */
[----:B0-----:R-:W-:Y:S01]  /*a120*/  IMAD.U32 R0, RZ, RZ, UR4 ;  /* 0x00000004ff007e24 */ /* 0x001fe2000f8e00ff */
[----:B--2---:R1:W-:Y:S04]  /*a130*/  STL [R1+0x4], R30 ;  /* 0x0000041e01007387 */ /* 0x0043e80000100800 */
[----:B---3--:R1:W-:Y:S01]  /*a140*/  @P0 STL [R1+0x18], R4 ;  /* 0x0000180401000387 */ /* 0x0083e20000100800 */
[----:B------:R-:W-:Y:S05]  /*a150*/  @P0 BRA `(.L_x_245) ;  /* 0x0000000000200947 */ /* 0x000fea0003800000 */
[----:B------:R-:W-:Y:S02]  /*a160*/  ULDC UR4, c[0x0][0x288] ;  /* 0x0000a20000047ab9 */ /* 0x000fe40000000800 */
[----:B-1----:R-:W-:-:S05]  /*a170*/  IMAD.U32 R4, RZ, RZ, UR4 ;  /* 0x00000004ff047e24 */ /* 0x002fca000f8e00ff */
[----:B------:R0:W-:Y:S01]  /*a180*/  STL [R1+0x18], R4 ;  /* 0x0000180401007387 */ /* 0x0001e20000100800 */
[----:B------:R-:W-:Y:S05]  /*a190*/  @!P2 BRA `(.L_x_245) ;  /* 0x000000000010a947 */ /* 0x000fea0003800000 */
[----:B------:R-:W2:Y:S04]  /*a1a0*/  LDG.E R5, desc[UR36][R2.64] ;  /* 0x0000002402057981 */ /* 0x000ea8000c1e1900 */
[----:B0-----:R-:W2:Y:S02]  /*a1b0*/  LDG.E R4, desc[UR36][R2.64+0x4] ;  /* 0x0000042402047981 */ /* 0x001ea4000c1e1900 */
[----:B--2---:R-:W-:-:S05]  /*a1c0*/  IMAD.IADD R2, R4, 0x1, -R5 ;  /* 0x0000000104027824 */ /* 0x004fca00078e0a05 */
[----:B------:R2:W-:Y:S02]  /*a1d0*/  STL [R1+0x18], R2 ;  /* 0x0000180201007387 */ /* 0x0005e40000100800 */
.L_x_245:
[----:B------:R-:W-:Y:S01]  /*a1e0*/  ULDC.64 UR4, c[0x0][0xa20] ;  /* 0x0002880000047ab9 */ /* 0x000fe20000000a00 */
[----:B------:R-:W-:Y:S01]  /*a1f0*/  IMAD.MOV.U32 R31, RZ, RZ, R29 ;  /* 0x000000ffff1f7224 */ /* 0x000fe200078e001d */
[----:B------:R-:W-:-:S04]  /*a200*/  ISETP.NE.U32.AND P0, PT, RZ, UR4, PT ;  /* 0x00000004ff007c0c */ /* 0x000fc8000bf05070 */
[----:B------:R-:W-:-:S13]  /*a210*/  ISETP.NE.AND.EX P0, PT, RZ, UR5, PT, P0 ;  /* 0x00000005ff007c0c */ /* 0x000fda000bf05300 */
[----:B------:R-:W-:Y:S05]  /*a220*/  @!P0 BRA `(.L_x_246) ;  /* 0x0000000000108947 */ /* 0x000fea0003800000 */
[----:B-12---:R-:W-:-:S04]  /*a230*/  IADD3 R2, P0, R24, UR4, RZ ;  /* 0x0000000418027c10 */ /* 0x006fc8000ff1e0ff */
[----:B------:R-:W-:-:S05]  /*a240*/  IADD3.X R3, R25, UR5, RZ, P0, !PT ;  /* 0x0000000519037c10 */ /* 0x000fca00087fe4ff */
[----:B------:R3:W5:Y:S01]  /*a250*/  LDG.E R0, desc[UR36][R2.64] ;  /* 0x0000002402007981 */ /* 0x000762000c1e1900 */
[----:B------:R-:W-:Y:S05]  /*a260*/  BRA `(.L_x_247) ;  /* 0x0000000000247947 */ /* 0x000fea0003800000 */
.L_x_246:
[----:B------:R-:W-:Y:S02]  /*a270*/  ULDC.64 UR4, c[0x0][0xa08] ;  /* 0x0002820000047ab9 */ /* 0x000fe40000000a00 */
[----:B------:R-:W-:-:S04]  /*a280*/  ISETP.NE.U32.AND P0, PT, RZ, UR4, PT ;  /* 0x00000004ff007c0c */ /* 0x000fc8000bf05070 */
[----:B------:R-:W-:-:S13]  /*a290*/  ISETP.NE.AND.EX P0, PT, RZ, UR5, PT, P0 ;  /* 0x00000005ff007c0c */ /* 0x000fda000bf05300 */
[----:B------:R-:W-:Y:S05]  /*a2a0*/  @!P0 BRA `(.L_x_247) ;  /* 0x0000000000148947 */ /* 0x000fea0003800000 */
[----:B-12---:R-:W1:Y:S02]  /*a2b0*/  LDC.64 R2, c[0x0][0xa08] ;  /* 0x00028200ff027b82 */ /* 0x006e640000000a00 */
[----:B-1----:R-:W-:-:S05]  /*a2c0*/  IMAD.WIDE R2, R31, 0x4, R2 ;  /* 0x000000041f027825 */ /* 0x002fca00078e0202 */
[----:B------:R-:W2:Y:S04]  /*a2d0*/  LDG.E R0, desc[UR36][R2.64] ;  /* 0x0000002402007981 */ /* 0x000ea8000c1e1900 */
[----:B------:R-:W2:Y:S02]  /*a2e0*/  LDG.E R5, desc[UR36][R2.64+0x4] ;  /* 0x0000042402057981 */ /* 0x000ea4000c1e1900 */
[----:B--2---:R-:W-:-:S07]  /*a2f0*/  IADD3 R0, -R0, R5, RZ ;  /* 0x0000000500007210 */ /* 0x004fce0007ffe1ff */
.L_x_247:
[----:B-123-5:R-:W-:Y:S01]  /*a300*/  IMAD.IADD R2, R0, 0x1, -R30 ;  /* 0x0000000100027824 */ /* 0x02efe200078e0a1e */
[----:B------:R-:W-:Y:S03]  /*a310*/  BSSY B7, `(.L_x_248) ;  /* 0x0000374000077945 */ /* 0x000fe60003800000 */
[C---:B------:R-:W-:Y:S01]  /*a320*/  VIADD R0, R2.reuse, 0x5f ;  /* 0x0000005f02007836 */ /* 0x040fe20000000000 */
[----:B------:R1:W-:Y:S01]  /*a330*/  STL [R1], R2 ;  /* 0x0000000201007387 */ /* 0x0003e20000100800 */
[----:B------:R-:W-:Y:S02]  /*a340*/  ISETP.GT.AND P0, PT, R2, RZ, PT ;  /* 0x000000ff0200720c */ /* 0x000fe40003f04270 */
[----:B------:R-:W-:-:S05]  /*a350*/  IMAD.HI R0, R0, 0x2aaaaaab, RZ ;  /* 0x2aaaaaab00007827 */ /* 0x000fca00078e02ff */
[----:B------:R-:W-:-:S04]  /*a360*/  SHF.R.U32.HI R3, RZ, 0x1f, R0 ;  /* 0x0000001fff037819 */ /* 0x000fc80000011600 */
[----:B------:R-:W-:-:S05]  /*a370*/  LEA.HI.SX32 R0, R0, R3, 0x1c ;  /* 0x0000000300007211 */ /* 0x000fca00078fe2ff */
[----:B------:R1:W-:Y:S01]  /*a380*/  STL [R1+0x20], R0 ;  /* 0x0000200001007387 */ /* 0x0003e20000100800 */
[----:B------:R-:W-:Y:S05]  /*a390*/  @P0 BRA `(.L_x_249) ;  /* 0x0000000000440947 */ /* 0x000fea0003800000 */
[----:B-1----:R-:W1:Y:S02]  /*a3a0*/  S2R R2, SR_TID.X ;  /* 0x0000000000027919 */ /* 0x002e640000002100 */
[----:B-1----:R-:W-:-:S04]  /*a3b0*/  LOP3.LUT R2, R2, 0x7f, RZ, 0xc0, !PT ;  /* 0x0000007f02027812 */ /* 0x002fc800078ec0ff */
[----:B------:R-:W-:-:S13]  /*a3c0*/  ISETP.NE.AND P0, PT, R2, RZ, PT ;  /* 0x000000ff0200720c */ /* 0x000fda0003f05270 */
[----:B------:R-:W-:Y:S05]  /*a3d0*/  @P0 BRA `(.L_x_250) ;  /* 0x00000034009c0947 */ /* 0x000fea0003800000 */
[----:B------:R-:W1:Y:S01]  /*a3e0*/  S2R R7, SR_LANEID ;  /* 0x0000000000077919 */ /* 0x000e620000000000 */
[----:B------:R-:W-:Y:S01]  /*a3f0*/  VOTEU.ANY UR4, UPT, PT ;  /* 0x0000000000047886 */ /* 0x000fe200038e0100 */
[----:B------:R-:W2:Y:S01]  /*a400*/  LDC.64 R2, c[0x0][0xc60] ;  /* 0x00031800ff027b82 */ /* 0x000ea20000000a00 */
[----:B------:R-:W1:Y:S08]  /*a410*/  FLO.U32 R0, UR4 ;  /* 0x0000000400007d00 */ /* 0x000e7000080e0000 */
[----:B------:R-:W2:Y:S01]  /*a420*/  POPC R5, UR4 ;  /* 0x0000000400057d09 */ /* 0x000ea20008000000 */
[----:B-1----:R-:W-:-:S13]  /*a430*/  ISETP.EQ.U32.AND P0, PT, R0, R7, PT ;  /* 0x000000070000720c */ /* 0x002fda0003f02070 */
[----:B--2---:R-:W2:Y:S01]  /*a440*/  @P0 ATOMG.E.ADD.STRONG.GPU PT, R3, desc[UR36][R2.64], R5 ;  /* 0x00000005020309a8 */ /* 0x004ea200081ee1e4 */
[----:B0-----:R-:W0:Y:S02]  /*a450*/  S2R R4, SR_LTMASK ;  /* 0x0000000000047919 */ /* 0x001e240000003900 */
[----:B0-----:R-:W-:-:S04]  /*a460*/  LOP3.LUT R4, R4, UR4, RZ, 0xc0, !PT ;  /* 0x0000000404047c12 */ /* 0x001fc8000f8ec0ff */
[----:B------:R-:W0:Y:S01]  /*a470*/  POPC R7, R4 ;  /* 0x0000000400077309 */ /* 0x000e220000000000 */
[----:B--2---:R-:W0:Y:S02]  /*a480*/  SHFL.IDX PT, R0, R3, R0, 0x1f ;  /* 0x00001f0003007589 */ /* 0x004e2400000e0000 */
[----:B0-----:R-:W-:Y:S01]  /*a490*/  IADD3 R16, R0, UR39, R7 ;  /* 0x0000002700107c10 */ /* 0x001fe2000fffe007 */
[----:B------:R-:W-:Y:S06]  /*a4a0*/  BRA `(.L_x_250) ;  /* 0x0000003400687947 */ /* 0x000fec0003800000 */
.L_x_249:
[----:B-1----:R-:W-:Y:S01]  /*a4b0*/  VIADD R0, R22, 0x1e400 ;  /* 0x0001e40016007836 */ /* 0x002fe20000000000 */
[----:B------:R-:W-:Y:S04]  /*a4c0*/  BSSY B6, `(.L_x_251) ;  /* 0x0000013000067945 */ /* 0x000fe80003800000 */
[----:B------:R-:W-:-:S13]  /*a4d0*/  LOP3.LUT P0, RZ, R0, 0x3ff, RZ, 0xc0, !PT ;  /* 0x000003ff00ff7812 */ /* 0x000fda000780c0ff */
[----:B------:R-:W-:Y:S05]  /*a4e0*/  @!P0 BRA `(.L_x_252) ;  /* 0x0000000000408947 */ /* 0x000fea0003800000 */
[----:B------:R-:W-:Y:S01]  /*a4f0*/  MOV R2, 0x0 ;  /* 0x0000000000027802 */ /* 0x000fe20000000f00 */
[----:B------:R-:W-:Y:S01]  /*a500*/  ULDC.64 UR6, c[0x4][0x88] ;  /* 0x0100220000067ab9 */ /* 0x000fe20000000a00 */
[----:B------:R-:W-:Y:S01]  /*a510*/  ULDC.64 UR8, c[0x4][0x90] ;  /* 0x0100240000087ab9 */ /* 0x000fe20000000a00 */
[----:B------:R-:W-:Y:S01]  /*a520*/  ULDC.64 UR4, c[0x4][0x8] ;  /* 0x0100020000047ab9 */ /* 0x000fe20000000a00 */
[----:B0-----:R-:W-:Y:S01]  /*a530*/  IMAD.U32 R4, RZ, RZ, UR6 ;  /* 0x00000006ff047e24 */ /* 0x001fe2000f8e00ff */
[----:B------:R-:W-:Y:S01]  /*a540*/  MOV R6, UR8 ;  /* 0x0000000800067c02 */ /* 0x000fe20008000f00 */
[----:B------:R-:W0:Y:S01]  /*a550*/  LDC.64 R2, c[0x4][R2] ;  /* 0x0100000002027b82 */ /* 0x000e220000000a00 */
[----:B------:R-:W-:Y:S01]  /*a560*/  IMAD.U32 R5, RZ, RZ, UR7 ;  /* 0x00000007ff057e24 */ /* 0x000fe2000f8e00ff */
[----:B------:R-:W-:Y:S01]  /*a570*/  MOV R13, RZ ;  /* 0x000000ff000d7202 */ /* 0x000fe20000000f00 */
[----:B------:R-:W-:Y:S02]  /*a580*/  IMAD.U32 R7, RZ, RZ, UR9 ;  /* 0x00000009ff077e24 */ /* 0x000fe4000f8e00ff */
[----:B------:R-:W-:-:S02]  /*a590*/  IMAD.U32 R10, RZ, RZ, UR4 ;  /* 0x00000004ff0a7e24 */ /* 0x000fc4000f8e00ff */
[----:B------:R-:W-:Y:S02]  /*a5a0*/  IMAD.U32 R11, RZ, RZ, UR5 ;  /* 0x00000005ff0b7e24 */ /* 0x000fe4000f8e00ff */
[----:B------:R-:W-:Y:S02]  /*a5b0*/  IMAD.MOV.U32 R8, RZ, RZ, 0x70 ;  /* 0x00000070ff087424 */ /* 0x000fe400078e00ff */
[----:B------:R-:W-:-:S07]  /*a5c0*/  IMAD.MOV.U32 R12, RZ, RZ, 0x1 ;  /* 0x00000001ff0c7424 */ /* 0x000fce00078e00ff */
[----:B------:R-:W-:-:S07]  /*a5d0*/  LEPC R20, `(.L_x_252) ;  /* 0x000000001014794e */ /* 0x000fce0000000000 */
[----:B0-----:R-:W-:Y:S05]  /*a5e0*/  CALL.ABS.NOINC R2 ;  /* 0x0000000002007343 */ /* 0x001fea0003c00000 */
.L_x_252:
[----:B------:R-:W-:Y:S05]  /*a5f0*/  BSYNC B6 ;  /* 0x0000000000067941 */ /* 0x000fea0003800000 */
.L_x_251:
[----:B------:R-:W-:Y:S01]  /*a600*/  VIADD R0, R22, 0x400 ;  /* 0x0000040016007836 */ /* 0x000fe20000000000 */
[----:B------:R-:W-:Y:S04]  /*a610*/  BSSY B6, `(.L_x_253) ;  /* 0x0000022000067945 */ /* 0x000fe80003800000 */
[----:B------:R-:W-:-:S13]  /*a620*/  LOP3.LUT P0, RZ, R0, 0x3ff, RZ, 0xc0, !PT ;  /* 0x000003ff00ff7812 */ /* 0x000fda000780c0ff */
[----:B------:R-:W-:Y:S05]  /*a630*/  @!P0 BRA `(.L_x_254) ;  /* 0x00000000007c8947 */ /* 0x000fea0003800000 */
[----:B------:R-:W-:Y:S01]  /*a640*/  MOV R26, 0x0 ;  /* 0x00000000001a7802 */ /* 0x000fe20000000f00 */
[----:B------:R-:W-:Y:S01]  /*a650*/  ULDC.64 UR6, c[0x4][0x88] ;  /* 0x0100220000067ab9 */ /* 0x000fe20000000a00 */
[----:B------:R-:W-:Y:S01]  /*a660*/  ULDC.64 UR8, c[0x4][0x90] ;  /* 0x0100240000087ab9 */ /* 0x000fe20000000a00 */
[----:B------:R-:W-:Y:S01]  /*a670*/  ULDC.64 UR4, c[0x4][0x10] ;  /* 0x0100040000047ab9 */ /* 0x000fe20000000a00 */
[----:B------:R1:W2:Y:S01]  /*a680*/  LDC.64 R2, c[0x4][R26] ;  /* 0x010000001a027b82 */ /* 0x0002a20000000a00 */
[----:B0-----:R-:W-:Y:S01]  /*a690*/  IMAD.U32 R4, RZ, RZ, UR6 ;  /* 0x00000006ff047e24 */ /* 0x001fe2000f8e00ff */
[----:B------:R-:W-:Y:S01]  /*a6a0*/  MOV R10, UR4 ;  /* 0x00000004000a7c02 */ /* 0x000fe20008000f00 */
[----:B------:R-:W-:Y:S02]  /*a6b0*/  IMAD.U32 R5, RZ, RZ, UR7 ;  /* 0x00000007ff057e24 */ /* 0x000fe4000f8e00ff */
[----:B------:R-:W-:Y:S02]  /*a6c0*/  IMAD.U32 R6, RZ, RZ, UR8 ;  /* 0x00000008ff067e24 */ /* 0x000fe4000f8e00ff */
[----:B------:R-:W-:-:S02]  /*a6d0*/  IMAD.U32 R7, RZ, RZ, UR9 ;  /* 0x00000009ff077e24 */ /* 0x000fc4000f8e00ff */
[----:B------:R-:W-:Y:S02]  /*a6e0*/  IMAD.U32 R11, RZ, RZ, UR5 ;  /* 0x00000005ff0b7e24 */ /* 0x000fe4000f8e00ff */
[----:B------:R-:W-:Y:S02]  /*a6f0*/  IMAD.MOV.U32 R8, RZ, RZ, 0x70 ;  /* 0x00000070ff087424 */ /* 0x000fe400078e00ff */
[----:B------:R-:W-:Y:S02]  /*a700*/  IMAD.MOV.U32 R12, RZ, RZ, 0x1 ;  /* 0x00000001ff0c7424 */ /* 0x000fe400078e00ff */
[----:B-1----:R-:W-:-:S07]  /*a710*/  IMAD.MOV.U32 R13, RZ, RZ, RZ ;  /* 0x000000ffff0d7224 */ /* 0x002fce00078e00ff */
[----:B------:R-:W-:-:S07]  /*a720*/  LEPC R20, `(.L_x_255) ;  /* 0x000000001014794e */ /* 0x000fce0000000000 */
[----:B--2---:R-:W-:Y:S05]  /*a730*/  CALL.ABS.NOINC R2 ;  /* 0x0000000002007343 */ /* 0x004fea0003c00000 */
.L_x_255:
[----:B------:R0:W1:Y:S01]  /*a740*/  LDC.64 R2, c[0x4][R26] ;  /* 0x010000001a027b82 */ /* 0x0000620000000a00 */
[----:B------:R-:W-:Y:S01]  /*a750*/  ULDC.64 UR6, c[0x4][0x88] ;  /* 0x0100220000067ab9 */ /* 0x000fe20000000a00 */
[----:B------:R-:W-:Y:S01]  /*a760*/  ULDC.64 UR8, c[0x4][0x90] ;  /* 0x0100240000087ab9 */ /* 0x000fe20000000a00 */
[----:B------:R-:W-:Y:S01]  /*a770*/  ULDC.64 UR4, c[0x4][0x18] ;  /* 0x0100060000047ab9 */ /* 0x000fe20000000a00 */
[----:B------:R-:W-:Y:S01]  /*a780*/  IMAD.U32 R4, RZ, RZ, UR6 ;  /* 0x00000006ff047e24 */ /* 0x000fe2000f8e00ff */
[----:B------:R-:W-:Y:S01]  /*a790*/  MOV R5, UR7 ;  /* 0x0000000700057c02 */ /* 0x000fe20008000f00 */
[----:B------:R-:W-:Y:S01]  /*a7a0*/  IMAD.U32 R6, RZ, RZ, UR8 ;  /* 0x00000008ff067e24 */ /* 0x000fe2000f8e00ff */
[----:B------:R-:W-:Y:S01]  /*a7b0*/  MOV R12, 0x1 ;  /* 0x00000001000c7802 */ /* 0x000fe20000000f00 */
[----:B------:R-:W-:Y:S02]  /*a7c0*/  IMAD.U32 R7, RZ, RZ, UR9 ;  /* 0x00000009ff077e24 */ /* 0x000fe4000f8e00ff */
[----:B------:R-:W-:-:S02]  /*a7d0*/  IMAD.U32 R10, RZ, RZ, UR4 ;  /* 0x00000004ff0a7e24 */ /* 0x000fc4000f8e00ff */
[----:B------:R-:W-:Y:S02]  /*a7e0*/  IMAD.U32 R11, RZ, RZ, UR5 ;  /* 0x00000005ff0b7e24 */ /* 0x000fe4000f8e00ff */
[----:B------:R-:W-:Y:S02]  /*a7f0*/  IMAD.MOV.U32 R8, RZ, RZ, 0x70 ;  /* 0x00000070ff087424 */ /* 0x000fe400078e00ff */
[----:B0-----:R-:W-:-:S07]  /*a800*/  IMAD.MOV.U32 R13, RZ, RZ, RZ ;  /* 0x000000ffff0d7224 */ /* 0x001fce00078e00ff */
[----:B------:R-:W-:-:S07]  /*a810*/  LEPC R20, `(.L_x_254) ;  /* 0x000000001014794e */ /* 0x000fce0000000000 */
[----:B-1----:R-:W-:Y:S05]  /*a820*/  CALL.ABS.NOINC R2 ;  /* 0x0000000002007343 */ /* 0x002fea0003c00000 */
.L_x_254:
[----:B------:R-:W-:Y:S05]  /*a830*/  BSYNC B6 ;  /* 0x0000000000067941 */ /* 0x000fea0003800000 */
.L_x_253:
[----:B------:R-:W2:Y:S01]  /*a840*/  LDL R26, [R1+0x20] ;  /* 0x00002000011a7983 */ /* 0x000ea20000100800 */
[----:B------:R-:W-:Y:S01]  /*a850*/  ULDC.64 UR4, c[0x0][0x9f8] ;  /* 0x00027e0000047ab9 */ /* 0x000fe20000000a00 */
[----:B------:R-:W1:Y:S02]  /*a860*/  LDC R8, c[0x0][0x430] ;  /* 0x00010c00ff087b82 */ /* 0x000e640000000800 */
[----:B------:R-:W3:Y:S01]  /*a870*/  LDL R2, [R1] ;  /* 0x0000000001027983 */ /* 0x000ee20000100800 */
[----:B------:R-:W-:Y:S01]  /*a880*/  ISETP.NE.U32.AND P0, PT, RZ, UR4, PT ;  /* 0x00000004ff007c0c */ /* 0x000fe2000bf05070 */
[----:B------:R-:W4:Y:S03]  /*a890*/  S2R R20, SR_TID.X ;  /* 0x0000000000147919 */ /* 0x000f260000002100 */
[----:B------:R-:W-:-:S13]  /*a8a0*/  ISETP.NE.AND.EX P0, PT, RZ, UR5, PT, P0 ;  /* 0x00000005ff007c0c */ /* 0x000fda000bf05300 */
[----:B------:R-:W-:Y:S01]  /*a8b0*/  @P0 IADD3 R24, P1, R24, UR4, RZ ;  /* 0x0000000418180c10 */ /* 0x000fe2000ff3e0ff */
[----:B------:R-:W0:Y:S01]  /*a8c0*/  S2R R21, SR_TID.X ;  /* 0x0000000000157919 */ /* 0x000e220000002100 */
[----:B------:R-:W-:Y:S01]  /*a8d0*/  LOP3.LUT R23, R23, 0xffffffdf, RZ, 0xc0, !PT ;  /* 0xffffffdf17177812 */ /* 0x000fe200078ec0ff */
[----:B------:R-:W-:Y:S01]  /*a8e0*/  ULDC UR4, c[0x0][0x2f4] ;  /* 0x0000bd0000047ab9 */ /* 0x000fe20000000800 */
[----:B------:R-:W-:-:S05]  /*a8f0*/  @P0 IADD3.X R25, R25, UR5, RZ, P1, !PT ;  /* 0x0000000519190c10 */ /* 0x000fca0008ffe4ff */
[----:B------:R-:W3:Y:S01]  /*a900*/  @P0 LDG.E R31, desc[UR36][R24.64] ;  /* 0x00000024181f0981 */ /* 0x000ee2000c1e1900 */
[----:B-1----:R-:W-:Y:S02]  /*a910*/  ISETP.NE.AND P2, PT, R8, 0x1, PT ;  /* 0x000000010800780c */ /* 0x002fe40003f45270 */
[----:B----4-:R-:W-:-:S04]  /*a920*/  LOP3.LUT R20, R20, 0x7f, RZ, 0xc0, !PT ;  /* 0x0000007f14147812 */ /* 0x010fc800078ec0ff */
[----:B------:R-:W-:-:S07]  /*a930*/  SHF.R.U32.HI R0, RZ, 0x3, R20 ;  /* 0x00000003ff007819 */ /* 0x000fce0000011614 */
[----:B------:R-:W1:Y:S08]  /*a940*/  @P2 LDC R7, c[0x0][0x434] ;  /* 0x00010d00ff072b82 */ /* 0x000e700000000800 */
[----:B------:R-:W4:Y:S01]  /*a950*/  @P2 LDC R5, c[0x0][0x438] ;  /* 0x00010e00ff052b82 */ /* 0x000f220000000800 */
[----:B0-----:R-:W-:-:S05]  /*a960*/  IMAD.SHL.U32 R20, R21, 0x10, RZ ;  /* 0x0000001015147824 */ /* 0x001fca00078e00ff */
[----:B------:R-:W-:Y:S02]  /*a970*/  LOP3.LUT R20, R0, 0x70, R20, 0xf8, !PT ;  /* 0x0000007000147812 */ /* 0x000fe400078ef814 */
[----:B------:R-:W-:-:S04]  /*a980*/  @P2 LOP3.LUT R23, R23, 0x20, RZ, 0xfc, !PT ;  /* 0x0000002017172812 */ /* 0x000fc800078efcff */
[----:B------:R-:W-:Y:S01]  /*a990*/  LOP3.LUT R23, R23, 0xffffffef, RZ, 0xc0, !PT ;  /* 0xffffffef17177812 */ /* 0x000fe200078ec0ff */
[----:B------:R-:W-:Y:S01]  /*a9a0*/  UMOV UR5, 0xffffffff ;  /* 0xffffffff00057882 */ /* 0x000fe20000000000 */
[----:B--2---:R-:W-:-:S04]  /*a9b0*/  VIADD R26, R26, 0xffffffff ;  /* 0xffffffff1a1a7836 */ /* 0x004fc80000000000 */
[----:B------:R-:W-:-:S05]  /*a9c0*/  IMAD R0, R26, 0x60, R20 ;  /* 0x000000601a007824 */ /* 0x000fca00078e0214 */
[----:B---3--:R-:W-:-:S04]  /*a9d0*/  ISETP.GE.AND P0, PT, R0, R2, PT ;  /* 0x000000020000720c */ /* 0x008fc80003f06270 */
[----:B------:R-:W-:Y:S01]  /*a9e0*/  ISETP.GT.U32.OR P0, PT, R20, 0x5f, P0 ;  /* 0x0000005f1400780c */ /* 0x000fe20000704470 */
[----:B------:R-:W-:-:S04]  /*a9f0*/  IMAD.IADD R0, R0, 0x1, R30 ;  /* 0x0000000100007824 */ /* 0x000fc800078e021e */
[----:B-1----:R-:W-:-:S08]  /*aa00*/  @P2 IMAD.HI.U32 R6, R0, R7, RZ ;  /* 0x0000000700062227 */ /* 0x002fd000078e00ff */
[----:B------:R-:W0:Y:S01]  /*aa10*/  @!P0 LDC.64 R2, c[0x0][0x428] ;  /* 0x00010a00ff028b82 */ /* 0x000e220000000a00 */
[----:B------:R-:W-:Y:S01]  /*aa20*/  IMAD.MOV.U32 R4, RZ, RZ, R0 ;  /* 0x000000ffff047224 */ /* 0x000fe200078e0000 */
[----:B----4-:R-:W-:Y:S02]  /*aa30*/  @P2 SHF.R.U32.HI R4, RZ, R5, R6 ;  /* 0x00000005ff042219 */ /* 0x010fe40000011606 */
[----:B------:R-:W-:Y:S02]  /*aa40*/  SHF.R.S32.HI R6, RZ, 0x1f, R31 ;  /* 0x0000001fff067819 */ /* 0x000fe4000001141f */
[----:B------:R-:W-:-:S03]  /*aa50*/  IADD3 R5, -R4, RZ, RZ ;  /* 0x000000ff04057210 */ /* 0x000fc60007ffe1ff */
[----:B------:R0:W-:Y:S02]  /*aa60*/  STL [R1+0x8], R6 ;  /* 0x0000080601007387 */ /* 0x0001e40000100800 */
[----:B------:R-:W-:Y:S01]  /*aa70*/  IMAD R0, R8, R5, R0 ;  /* 0x0000000508007224 */ /* 0x000fe200078e0200 */
[--C-:B------:R-:W-:Y:S01]  /*aa80*/  @!P0 SHF.R.S32.HI R5, RZ, 0x1f, R4.reuse ;  /* 0x0000001fff058819 */ /* 0x100fe20000011404 */
[-C--:B0-----:R-:W-:Y:S02]  /*aa90*/  @!P0 IMAD R6, R6, R2.reuse, RZ ;  /* 0x0000000206068224 */ /* 0x081fe400078e02ff */
[----:B------:R-:W-:-:S04]  /*aaa0*/  @!P0 IMAD.WIDE.U32 R4, R31, R2, R4 ;  /* 0x000000021f048225 */ /* 0x000fc800078e0004 */
[----:B------:R-:W-:Y:S02]  /*aab0*/  @!P0 IMAD R6, R31, R3, R6 ;  /* 0x000000031f068224 */ /* 0x000fe400078e0206 */
[----:B------:R-:W0:Y:S02]  /*aac0*/  @!P0 LDC.64 R2, c[0x0][0x418] ;  /* 0x00010600ff028b82 */ /* 0x000e240000000a00 */
[----:B------:R-:W-:Y:S02]  /*aad0*/  @!P0 IMAD.IADD R6, R5, 0x1, R6 ;  /* 0x0000000105068824 */ /* 0x000fe400078e0206 */
[----:B------:R-:W-:-:S05]  /*aae0*/  IMAD.U32 R5, RZ, RZ, UR38 ;  /* 0x00000026ff057e24 */ /* 0x000fca000f8e00ff */
[----:B------:R-:W-:Y:S02]  /*aaf0*/  ISETP.NE.AND P2, PT, R5, 0x3, PT ;  /* 0x000000030500780c */ /* 0x000fe40003f45270 */
[----:B0-----:R-:W-:-:S04]  /*ab00*/  @!P0 LEA R2, P1, R4, R2, 0x2 ;  /* 0x0000000204028211 */ /* 0x001fc800078210ff */
[----:B------:R-:W-:Y:S01]  /*ab10*/  @!P0 LEA.HI.X R3, R4, R3, R6, 0x2, P1 ;  /* 0x0000000304038211 */ /* 0x000fe200008f1406 */
[----:B------:R-:W-:-:S06]  /*ab20*/  IMAD.MOV.U32 R4, RZ, RZ, RZ ;  /* 0x000000ffff047224 */ /* 0x000fcc00078e00ff */
[----:B------:R0:W5:Y:S01]  /*ab30*/  @!P0 LDG.E R4, desc[UR36][R2.64] ;  /* 0x0000002402048981 */ /* 0x000162000c1e1900 */
[----:B------:R-:W-:Y:S02]  /*ab40*/  ISETP.GE.AND P0, PT, R32, UR4, PT ;  /* 0x0000000420007c0c */ /* 0x000fe4000bf06270 */
[----:B------:R-:W-:-:S04]  /*ab50*/  @P2 LOP3.LUT R23, R23, 0x10, RZ, 0xfc, !PT ;  /* 0x0000001017172812 */ /* 0x000fc800078efcff */
[----:B------:R-:W-:Y:S02]  /*ab60*/  LOP3.LUT R23, R23, 0xfffffffb, RZ, 0xc0, !PT ;  /* 0xfffffffb17177812 */ /* 0x000fe400078ec0ff */
[----:B------:R-:W-:-:S05]  /*ab70*/  ISETP.GE.AND P1, PT, R34, UR4, PT ;  /* 0x0000000422007c0c */ /* 0x000fca000bf26270 */
[----:B------:R-:W-:Y:S02]  /*ab80*/  @P0 LOP3.LUT R23, R23, 0x4, RZ, 0xfc, !PT ;  /* 0x0000000417170812 */ /* 0x000fe400078efcff */
[----:B------:R-:W-:Y:S02]  /*ab90*/  ISETP.GE.AND P0, PT, R33, UR4, PT ;  /* 0x0000000421007c0c */ /* 0x000fe4000bf06270 */
[----:B------:R-:W-:-:S04]  /*aba0*/  LOP3.LUT R23, R23, 0xfffffffe, RZ, 0xc0, !PT ;  /* 0xfffffffe17177812 */ /* 0x000fc800078ec0ff */
[----:B------:R-:W-:-:S04]  /*abb0*/  LOP3.LUT R23, R23, 0xfffffffd, RZ, 0xc0, !PT ;  /* 0xfffffffd17177812 */ /* 0x000fc800078ec0ff */
[----:B------:R-:W-:-:S04]  /*abc0*/  @P1 LOP3.LUT R23, R23, 0x2, RZ, 0xfc, !PT ;  /* 0x0000000217171812 */ /* 0x000fc800078efcff */
[----:B------:R-:W-:Y:S01]  /*abd0*/  @P0 LOP3.LUT R23, R23, 0x1, RZ, 0xfc, !PT ;  /* 0x0000000117170812 */ /* 0x000fe200078efcff */
[----:B0-----:R-:W-:Y:S06]  /*abe0*/  BRA.DIV UR5, `(.L_x_256) ;  /* 0x0000003e057c7947 */ /* 0x001fec000b800000 */
.L_x_324:
[----:B------:R-:W-:Y:S02]  /*abf0*/  ISETP.GT.U32.AND P0, PT, R20, 0x5f, PT ;  /* 0x0000005f1400780c */ /* 0x000fe40003f04070 */
[----:B------:R-:W-:Y:S02]  /*ac00*/  LOP3.LUT R23, R23, 0xfffffff7, RZ, 0xc0, !PT ;  /* 0xfffffff717177812 */ /* 0x000fe400078ec0ff */
[----:B------:R-:W-:-:S09]  /*ac10*/  SHF.R.S32.HI R30, RZ, 0x1f, R18 ;  /* 0x0000001fff1e7819 */ /* 0x000fd20000011412 */
[----:B------:R-:W-:Y:S01]  /*ac20*/  @P0 LOP3.LUT R23, R23, 0x8, RZ, 0xfc, !PT ;  /* 0x0000000817170812 */ /* 0x000fe200078efcff */
[----:B------:R-:W-:Y:S06]  /*ac30*/  @!P2 BRA `(.L_x_257) ;  /* 0x000000000004a947 */ /* 0x000fec0003800000 */
[----:B------:R-:W-:Y:S01]  /*ac40*/  BPT.TRAP 0x1 ;  /* 0x000000040000795c */ /* 0x000fe20000300000 */
.L_x_257:
[----:B------:R-:W-:Y:S01]  /*ac50*/  SHF.R.S32.HI R5, RZ, 0x1f, R0 ;  /* 0x0000001fff057819 */ /* 0x000fe20000011400 */
[----:B------:R-:W-:Y:S01]  /*ac60*/  ULDC.64 UR4, c[0x0][0x328] ;  /* 0x0000ca0000047ab9 */ /* 0x000fe20000000a00 */
[----:B------:R-:W-:Y:S03]  /*ac70*/  BSSY B0, `(.L_x_258) ;  /* 0x0000017000007945 */ /* 0x000fe60003800000 */
[----:B------:R-:W-:-:S04]  /*ac80*/  IMAD R3, R5, UR4, RZ ;  /* 0x0000000405037c24 */ /* 0x000fc8000f8e02ff */
[C---:B------:R-:W-:Y:S02]  /*ac90*/  IMAD R6, R0.reuse, UR5, R3 ;  /* 0x0000000500067c24 */ /* 0x040fe4000f8e0203 */
[----:B------:R-:W-:Y:S01]  /*aca0*/  IMAD.WIDE.U32 R2, R0, UR4, RZ ;  /* 0x0000000400027c25 */ /* 0x000fe2000f8e00ff */
[----:B------:R-:W-:-:S03]  /*acb0*/  ULDC.64 UR4, c[0x0][0x338] ;  /* 0x0000ce0000047ab9 */ /* 0x000fc60000000a00 */
[----:B------:R-:W-:Y:S01]  /*acc0*/  IMAD.IADD R3, R3, 0x1, R6 ;  /* 0x0000000103037824 */ /* 0x000fe200078e0206 */
[----:B-----5:R-:W-:Y:S01]  /*acd0*/  SHF.R.S32.HI R6, RZ, 0x1f, R4 ;  /* 0x0000001fff067819 */ /* 0x020fe20000011404 */
[----:B------:R-:W-:-:S04]  /*ace0*/  IMAD.WIDE.U32 R2, R4, UR4, R2 ;  /* 0x0000000404027c25 */ /* 0x000fc8000f8e0002 */
[----:B------:R-:W-:-:S04]  /*acf0*/  IMAD R7, R6, UR4, RZ ;  /* 0x0000000406077c24 */ /* 0x000fc8000f8e02ff */
[----:B------:R-:W-:Y:S01]  /*ad00*/  IMAD R7, R4, UR5, R7 ;  /* 0x0000000504077c24 */ /* 0x000fe2000f8e0207 */
[----:B------:R-:W-:-:S03]  /*ad10*/  ULDC.64 UR4, c[0x0][0x330] ;  /* 0x0000cc0000047ab9 */ /* 0x000fc60000000a00 */
[----:B------:R-:W-:Y:S02]  /*ad20*/  IMAD.IADD R3, R3, 0x1, R7 ;  /* 0x0000000103037824 */ /* 0x000fe400078e0207 */
[----:B------:R-:W-:Y:S02]  /*ad30*/  IMAD R7, R30, UR4, RZ ;  /* 0x000000041e077c24 */ /* 0x000fe4000f8e02ff */
[----:B------:R-:W-:-:S04]  /*ad40*/  IMAD.WIDE.U32 R2, R18, UR4, R2 ;  /* 0x0000000412027c25 */ /* 0x000fc8000f8e0002 */
[----:B------:R-:W-:Y:S01]  /*ad50*/  IMAD R7, R18, UR5, R7 ;  /* 0x0000000512077c24 */ /* 0x000fe2000f8e0207 */
[----:B------:R-:W-:Y:S02]  /*ad60*/  ULDC.64 UR4, c[0x0][0x318] ;  /* 0x0000c60000047ab9 */ /* 0x000fe40000000a00 */
[----:B------:R-:W-:Y:S02]  /*ad70*/  LEA R24, P0, R2, UR4, 0x1 ;  /* 0x0000000402187c11 */ /* 0x000fe4000f8008ff */
[----:B------:R-:W-:-:S04]  /*ad80*/  IADD3 R7, R3, R7, RZ ;  /* 0x0000000703077210 */ /* 0x000fc80007ffe0ff */
[----:B------:R-:W-:Y:S01]  /*ad90*/  LEA.HI.X R25, R2, UR5, R7, 0x1, P0 ;  /* 0x0000000502197c11 */ /* 0x000fe200080f0c07 */
[----:B------:R-:W-:Y:S01]  /*ada0*/  IMAD R7, R27, 0x8, R22 ;  /* 0x000000081b077824 */ /* 0x000fe200078e0216 */
[----:B------:R-:W-:-:S04]  /*adb0*/  SHF.L.U32 R2, R28, 0x1f, RZ ;  /* 0x0000001f1c027819 */ /* 0x000fc800000006ff */
[----:B------:R-:W0:Y:S02]  /*adc0*/  SYNCS.PHASECHK.TRANS64.TRYWAIT P0, [R7+URZ+0x30840], R2 ;  /* 0x03084002070075a7 */ /* 0x000e24000800017f */
[----:B0-----:R-:W-:Y:S05]  /*add0*/  @!P0 BRA `(.L_x_259) ;  /* 0x0000003c00308947 */ /* 0x001fea0003800000 */
.L_x_325:
[----:B------:R-:W-:Y:S05]  /*ade0*/  BSYNC B0 ;  /* 0x0000000000007941 */ /* 0x000fea0003800000 */
.L_x_258:
[----:B------:R-:W2:Y:S01]  /*adf0*/  LDL R9, [R1] ;  /* 0x0000000001097983 */ /* 0x000ea20000100800 */
[----:B------:R-:W-:Y:S01]  /*ae00*/  ULDC.64 UR4, c[0x0][0x300] ;  /* 0x0000c00000047ab9 */ /* 0x000fe20000000a00 */
[----:B------:R-:W-:Y:S01]  /*ae10*/  LOP3.LUT P4, RZ, R23, 0x4, RZ, 0xc0, !PT ;  /* 0x0000000417ff7812 */ /* 0x000fe2000788c0ff */
[----:B------:R-:W-:Y:S01]  /*ae20*/  IMAD R5, R5, UR4, RZ ;  /* 0x0000000405057c24 */ /* 0x000fe2000f8e02ff */
[----:B------:R-:W1:Y:S01]  /*ae30*/  S2R R8, SR_TID.X ;  /* 0x0000000000087919 */ /* 0x000e620000002100 */
[C---:B0-----:R-:W-:Y:S01]  /*ae40*/  IMAD.WIDE.U32 R2, R0.reuse, UR4, RZ ;  /* 0x0000000400027c25 */ /* 0x041fe2000f8e00ff */
[C---:B------:R-:W-:Y:S02]  /*ae50*/  LOP3.LUT P3, RZ, R23.reuse, 0x2, RZ, 0xc0, !PT ;  /* 0x0000000217ff7812 */ /* 0x040fe4000786c0ff */
[----:B------:R-:W-:Y:S01]  /*ae60*/  LOP3.LUT P2, RZ, R23, 0x1, RZ, 0xc0, !PT ;  /* 0x0000000117ff7812 */ /* 0x000fe2000784c0ff */
[----:B------:R-:W-:Y:S01]  /*ae70*/  IMAD R5, R0, UR5, R5 ;  /* 0x0000000500057c24 */ /* 0x000fe2000f8e0205 */
[----:B------:R-:W-:-:S02]  /*ae80*/  ULDC.64 UR4, c[0x0][0x310] ;  /* 0x0000c40000047ab9 */ /* 0x000fc40000000a00 */
[----:B------:R-:W-:Y:S02]  /*ae90*/  IMAD R6, R6, UR4, RZ ;  /* 0x0000000406067c24 */ /* 0x000fe4000f8e02ff */
[----:B------:R-:W-:Y:S02]  /*aea0*/  IMAD.IADD R3, R3, 0x1, R5 ;  /* 0x0000000103037824 */ /* 0x000fe400078e0205 */
        /* <DEDUP_REMOVED lines=8> */
[----:B------:R-:W-:Y:S01]  /*af30*/  IMAD R5, R27, 0x4800, R36 ;  /* 0x000048001b057824 */ /* 0x000fe200078e0224 */
[----:B------:R-:W-:Y:S01]  /*af40*/  LEA R4, P0, R2, UR4, 0x1 ;  /* 0x0000000402047c11 */ /* 0x000fe2000f8008ff */
[----:B------:R-:W-:Y:S01]  /*af50*/  IMAD.IADD R0, R3, 0x1, R0 ;  /* 0x0000000103007824 */ /* 0x000fe200078e0200 */
[----:B------:R-:W-:Y:S01]  /*af60*/  UMOV UR4, 0xffffffff ;  /* 0xffffffff00047882 */ /* 0x000fe20000000000 */
[----:B-1----:R-:W-:-:S03]  /*af70*/  LOP3.LUT R8, R8, 0x7f, RZ, 0xc0, !PT ;  /* 0x0000007f08087812 */ /* 0x002fc600078ec0ff */
[----:B------:R-:W-:Y:S02]  /*af80*/  LEA.HI.X R0, R2, UR5, R0, 0x1, P0 ;  /* 0x0000000502007c11 */ /* 0x000fe400080f0c00 */
[----:B------:R-:W-:Y:S01]  /*af90*/  SHF.R.U32.HI R8, RZ, 0x3, R8 ;  /* 0x00000003ff087819 */ /* 0x000fe20000011608 */
[----:B--2---:R-:W-:-:S04]  /*afa0*/  IMAD R6, R26, -0x60, R9 ;  /* 0xffffffa01a067824 */ /* 0x004fc800078e0209 */
[----:B------:R-:W-:-:S05]  /*afb0*/  IMAD.IADD R6, R6, 0x1, -R8 ;  /* 0x0000000106067824 */ /* 0x000fca00078e0a08 */
[----:B------:R-:W-:Y:S01]  /*afc0*/  ISETP.GE.AND P0, PT, R6, 0x1, PT ;  /* 0x000000010600780c */ /* 0x000fe20003f06270 */
[----:B------:R-:W-:-:S12]  /*afd0*/  BRA.DIV UR4, `(.L_x_260) ;  /* 0x0000003a04c47947 */ /* 0x000fd8000b800000 */
[----:B------:R-:W0:Y:S01]  /*afe0*/  SHFL.IDX PT, R3, R4, RZ, 0x181f ;  /* 0x00181fff04037589 */ /* 0x000e2200000e0000 */
[----:B------:R-:W-:-:S03]  /*aff0*/  @P0 IMAD R8, R5, 0x2, R22 ;  /* 0x0000000205080824 */ /* 0x000fc600078e0216 */
[----:B------:R-:W1:Y:S01]  /*b000*/  SHFL.IDX PT, R2, R0, RZ, 0x181f ;  /* 0x00181fff00027589 */ /* 0x000e6200000e0000 */
[----:B0-----:R-:W-:-:S04]  /*b010*/  @P0 LEA R3, P1, R32, R3, 0x1 ;  /* 0x0000000320030211 */ /* 0x001fc800078208ff */
[----:B-1----:R-:W-:Y:S02]  /*b020*/  @P0 IADD3.X R2, RZ, R2, RZ, P1, !PT ;  /* 0x00000002ff020210 */ /* 0x002fe40000ffe4ff */
[----:B------:R-:W-:Y:S02]  /*b030*/  ISETP.GE.AND P1, PT, R6, 0x11, PT ;  /* 0x000000110600780c */ /* 0x000fe40003f26270 */
[----:B------:R-:W-:-:S04]  /*b040*/  @P0 LOP3.LUT R3, R3, R2, RZ, 0x3c, !PT ;  /* 0x0000000203030212 */ /* 0x000fc800078e3cff */
[----:B------:R-:W-:-:S04]  /*b050*/  @P0 LOP3.LUT R2, R3, R2, RZ, 0x3c, !PT ;  /* 0x0000000203020212 */ /* 0x000fc800078e3cff */
[----:B------:R-:W-:-:S05]  /*b060*/  @P0 LOP3.LUT R3, R3, R2, RZ, 0x3c, !PT ;  /* 0x0000000203030212 */ /* 0x000fca00078e3cff */
[----:B------:R-:W-:Y:S01]  /*b070*/  @!PT LDS RZ, [RZ] ;  /* 0x00000000fffff984 */ /* 0x000fe20000000800 */
[----:B------:R-:W-:Y:S04]  /*b080*/  @P0 LDGSTS.E.BYPASS.LTC128B.128 [R8+0x1e400], desc[UR36][R2.64], !P4 ;  /* 0x1e40000002080fae */ /* 0x000fe8000e101d64 */
[----:B------:R-:W-:Y:S04]  /*b090*/  @P0 LDGSTS.E.BYPASS.LTC128B.128 [R8+0x21400], desc[UR36][R2.64+0x80], !P3 ;  /* 0x2140008002080fae */ /* 0x000fe8000d901d64 */
[----:B------:R0:W-:Y:S04]  /*b0a0*/  @P0 LDGSTS.E.BYPASS.LTC128B.128 [R8+0x24400], desc[UR36][R2.64+0x100], !P2 ;  /* 0x2440010002080fae */ /* 0x0001e8000d101d64 */
[----:B0-----:R-:W0:Y:S01]  /*b0b0*/  SHFL.IDX PT, R3, R4, 0x1, 0x181f ;  /* 0x00381f0004037f89 */ /* 0x001e2200000e0000 */
[----:B------:R-:W-:-:S03]  /*b0c0*/  @P1 IMAD R8, R5, 0x2, R22 ;  /* 0x0000000205081824 */ /* 0x000fc600078e0216 */
[----:B------:R-:W1:Y:S01]  /*b0d0*/  SHFL.IDX PT, R2, R0, 0x1, 0x181f ;  /* 0x00381f0000027f89 */ /* 0x000e6200000e0000 */
[----:B0-----:R-:W-:-:S05]  /*b0e0*/  @P1 LEA R3, P0, R32, R3, 0x1 ;  /* 0x0000000320031211 */ /* 0x001fca00078008ff */
[----:B-1----:R-:W-:-:S05]  /*b0f0*/  @P1 IMAD.X R2, RZ, RZ, R2, P0 ;  /* 0x000000ffff021224 */ /* 0x002fca00000e0602 */
[----:B------:R-:W-:-:S04]  /*b100*/  @P1 LOP3.LUT R3, R3, R2, RZ, 0x3c, !PT ;  /* 0x0000000203031212 */ /* 0x000fc800078e3cff */
[----:B------:R-:W-:-:S04]  /*b110*/  @P1 LOP3.LUT R2, R3, R2, RZ, 0x3c, !PT ;  /* 0x0000000203021212 */ /* 0x000fc800078e3cff */
[----:B------:R-:W-:-:S05]  /*b120*/  @P1 LOP3.LUT R3, R3, R2, RZ, 0x3c, !PT ;  /* 0x0000000203031212 */ /* 0x000fca00078e3cff */
[----:B------:R-:W-:Y:S04]  /*b130*/  @P1 LDGSTS.E.BYPASS.LTC128B.128 [R8+0x1ec00], desc[UR36][R2.64], !P4 ;  /* 0x1ec0000002081fae */ /* 0x000fe8000e101d64 */
[----:B------:R-:W-:Y:S04]  /*b140*/  @P1 LDGSTS.E.BYPASS.LTC128B.128 [R8+0x21c00], desc[UR36][R2.64+0x80], !P3 ;  /* 0x21c0008002081fae */ /* 0x000fe8000d901d64 */
[----:B------:R0:W-:Y:S01]  /*b150*/  @P1 LDGSTS.E.BYPASS.LTC128B.128 [R8+0x24c00], desc[UR36][R2.64+0x100], !P2 ;  /* 0x24c0010002081fae */ /* 0x0001e2000d101d64 */
[----:B------:R-:W-:-:S03]  /*b160*/  ISETP.GE.AND P1, PT, R6, 0x21, PT ;  /* 0x000000210600780c */ /* 0x000fc60003f26270 */
[----:B0-----:R-:W0:Y:S10]  /*b170*/  SHFL.IDX PT, R3, R4, 0x2, 0x181f ;  /* 0x00581f0004037f89 */ /* 0x001e3400000e0000 */
[----:B------:R-:W-:Y:S01]  /*b180*/  @P1 IMAD R8, R5, 0x2, R22 ;  /* 0x0000000205081824 */ /* 0x000fe200078e0216 */
        /* <DEDUP_REMOVED lines=13> */
[----:B0-----:R-:W-:-:S04]  /*b260*/  @P1 LEA R3, P0, R32, R3, 0x1 ;  /* 0x0000000320031211 */ /* 0x001fc800078008ff */
[----:B-1----:R-:W-:-:S04]  /*b270*/  @P1 IADD3.X R2, RZ, R2, RZ, P0, !PT ;  /* 0x00000002ff021210 */ /* 0x002fc800007fe4ff */
        /* <DEDUP_REMOVED lines=9> */
[----:B------:R-:W1:Y:S04]  /*b310*/  SHFL.IDX PT, R2, R0, 0x4, 0x181f ;  /* 0x00981f0000027f89 */ /* 0x000e6800000e0000 */
[----:B------:R-:W2:Y:S01]  /*b320*/  SHFL.IDX PT, R0, R0, 0x5, 0x181f ;  /* 0x00b81f0000007f89 */ /* 0x000ea200000e0000 */
[----:B0-----:R-:W-:-:S05]  /*b330*/  @P1 LEA R3, P0, R32, R3, 0x1 ;  /* 0x0000000320031211 */ /* 0x001fca00078008ff */
[----:B-1----:R-:W-:-:S05]  /*b340*/  @P1 IMAD.X R2, RZ, RZ, R2, P0 ;  /* 0x000000ffff021224 */ /* 0x002fca00000e0602 */
[----:B------:R-:W-:-:S04]  /*b350*/  @P1 LOP3.LUT R3, R3, R2, RZ, 0x3c, !PT ;  /* 0x0000000203031212 */ /* 0x000fc800078e3cff */
[----:B------:R-:W-:-:S04]  /*b360*/  @P1 LOP3.LUT R2, R3, R2, RZ, 0x3c, !PT ;  /* 0x0000000203021212 */ /* 0x000fc800078e3cff */
[----:B------:R-:W-:-:S05]  /*b370*/  @P1 LOP3.LUT R3, R3, R2, RZ, 0x3c, !PT ;  /* 0x0000000203031212 */ /* 0x000fca00078e3cff */
[----:B------:R-:W-:Y:S04]  /*b380*/  @P1 LDGSTS.E.BYPASS.LTC128B.128 [R8+0x20400], desc[UR36][R2.64], !P4 ;  /* 0x2040000002081fae */ /* 0x000fe8000e101d64 */
[----:B------:R-:W-:Y:S04]  /*b390*/  @P1 LDGSTS.E.BYPASS.LTC128B.128 [R8+0x23400], desc[UR36][R2.64+0x80], !P3 ;  /* 0x2340008002081fae */ /* 0x000fe8000d901d64 */
[----:B------:R0:W-:Y:S04]  /*b3a0*/  @P1 LDGSTS.E.BYPASS.LTC128B.128 [R8+0x26400], desc[UR36][R2.64+0x100], !P2 ;  /* 0x2640010002081fae */ /* 0x0001e8000d101d64 */
[----:B0-2---:R0:W1:Y:S02]  /*b3b0*/  SHFL.IDX PT, R2, R4, 0x5, 0x181f ;  /* 0x00b81f0004027f89 */ /* 0x00506400000e0000 */
.L_x_339:
[----:B------:R-:W-:-:S13]  /*b3c0*/  ISETP.GE.AND P0, PT, R6, 0x51, PT ;  /* 0x000000510600780c */ /* 0x000fda0003f06270 */
[----:B-1----:R-:W-:Y:S01]  /*b3d0*/  @P0 LEA R2, P1, R32, R2, 0x1 ;  /* 0x0000000220020211 */ /* 0x002fe200078208ff */
[----:B------:R-:W-:-:S04]  /*b3e0*/  @P0 IMAD R5, R5, 0x2, R22 ;  /* 0x0000000205050824 */ /* 0x000fc800078e0216 */
[----:B------:R-:W-:-:S05]  /*b3f0*/  @P0 IMAD.X R3, RZ, RZ, R0, P1 ;  /* 0x000000ffff030224 */ /* 0x000fca00008e0600 */
        /* <DEDUP_REMOVED lines=8> */
.L_x_261:
        /* <DEDUP_REMOVED lines=10> */
.L_x_262:
[----:B------:R2:W5:Y:S01]  /*b520*/  LDL.LU R0, [R1+0x10] ;  /* 0x0000100001007983 */ /* 0x0005620000300800 */
[----:B------:R-:W-:Y:S01]  /*b530*/  LOP3.LUT P0, RZ, R23, 0x40, RZ, 0xc0, !PT ;  /* 0x0000004017ff7812 */ /* 0x000fe2000780c0ff */
[----:B------:R2:W-:-:S12]  /*b540*/  SYNCS.ARRIVE.TRANS64.A1T0 RZ, [R7+URZ+0x30830], RZ ;  /* 0x030830ff07ff79a7 */ /* 0x0005d8000810003f */
[----:B------:R-:W-:Y:S05]  /*b550*/  WARPSYNC.ALL ;  /* 0x0000000000007948 */ /* 0x000fea0003800000 */
[----:B------:R-:W-:Y:S01]  /*b560*/  ULDC.64 UR4, c[0x0][0x298] ;  /* 0x0000a60000047ab9 */ /* 0x000fe20000000a00 */
[----:B------:R-:W-:Y:S01]  /*b570*/  SEL R29, R29, RZ, !P0 ;  /* 0x000000ff1d1d7207 */ /* 0x000fe20004000000 */
[----:B01----:R-:W-:Y:S01]  /*b580*/  IMAD.WIDE.U32 R4, R35, UR4, RZ ;  /* 0x0000000423047c25 */ /* 0x003fe2000f8e00ff */
[----:B------:R-:W-:Y:S01]  /*b590*/  BSSY B6, `(.L_x_263) ;  /* 0x000001c000067945 */ /* 0x000fe20003800000 */
[----:B------:R-:W-:Y:S01]  /*b5a0*/  BAR.SYNC.DEFER_BLOCKING 0x8, 0x180 ;  /* 0x0206000000007b1d */ /* 0x000fe20000010000 */
[----:B-----5:R-:W-:-:S02]  /*b5b0*/  SEL R2, R0, RZ, !P0 ;  /* 0x000000ff00027207 */ /* 0x020fc40004000000 */
[----:B------:R-:W-:-:S03]  /*b5c0*/  SHF.R.S32.HI R0, RZ, 0x1f, R35 ;  /* 0x0000001fff007819 */ /* 0x000fc60000011423 */
[----:B------:R0:W-:Y:S02]  /*b5d0*/  STL [R1+0x24], R2 ;  /* 0x0000240201007387 */ /* 0x0001e40000100800 */
[----:B------:R-:W-:Y:S02]  /*b5e0*/  IMAD R0, R0, UR4, RZ ;  /* 0x0000000400007c24 */ /* 0x000fe4000f8e02ff */
[----:B------:R1:W-:Y:S02]  /*b5f0*/  STL.64 [R1+0x10], R4 ;  /* 0x0000100401007387 */ /* 0x0003e40000100a00 */
[----:B------:R-:W-:Y:S01]  /*b600*/  IMAD R0, R35, UR5, R0 ;  /* 0x0000000523007c24 */ /* 0x000fe2000f8e0200 */
[----:B0-----:R-:W-:-:S03]  /*b610*/  IADD3 R2, R22, 0x12400, RZ ;  /* 0x0001240016027810 */ /* 0x001fc60007ffe0ff */
[----:B------:R-:W-:Y:S01]  /*b620*/  IMAD.IADD R35, R5, 0x1, R0 ;  /* 0x0000000105237824 */ /* 0x000fe200078e0200 */
[----:B------:R-:W-:-:S13]  /*b630*/  LOP3.LUT P0, RZ, R2, 0x3ff, RZ, 0xc0, !PT ;  /* 0x000003ff02ff7812 */ /* 0x000fda000780c0ff */
[----:B-1----:R-:W-:Y:S05]  /*b640*/  @!P0 BRA `(.L_x_264) ;  /* 0x0000000000408947 */ /* 0x002fea0003800000 */
[----:B------:R-:W-:Y:S01]  /*b650*/  MOV R2, 0x0 ;  /* 0x0000000000027802 */ /* 0x000fe20000000f00 */
[----:B------:R-:W-:Y:S01]  /*b660*/  ULDC.64 UR6, c[0x4][0x88] ;  /* 0x0100220000067ab9 */ /* 0x000fe20000000a00 */
[----:B------:R-:W-:Y:S01]  /*b670*/  ULDC.64 UR8, c[0x4][0x90] ;  /* 0x0100240000087ab9 */ /* 0x000fe20000000a00 */
[----:B------:R-:W-:Y:S01]  /*b680*/  ULDC.64 UR4, c[0x4][0x20] ;  /* 0x0100080000047ab9 */ /* 0x000fe20000000a00 */
[----:B------:R-:W-:Y:S01]  /*b690*/  IMAD.U32 R4, RZ, RZ, UR6 ;  /* 0x00000006ff047e24 */ /* 0x000fe2000f8e00ff */
[----:B------:R-:W-:Y:S01]  /*b6a0*/  MOV R10, UR4 ;  /* 0x00000004000a7c02 */ /* 0x000fe20008000f00 */
[----:B------:R-:W0:Y:S01]  /*b6b0*/  LDC.64 R2, c[0x4][R2] ;  /* 0x0100000002027b82 */ /* 0x000e220000000a00 */
[----:B------:R-:W-:Y:S02]  /*b6c0*/  IMAD.U32 R5, RZ, RZ, UR7 ;  /* 0x00000007ff057e24 */ /* 0x000fe4000f8e00ff */
[----:B------:R-:W-:Y:S02]  /*b6d0*/  IMAD.U32 R6, RZ, RZ, UR8 ;  /* 0x00000008ff067e24 */ /* 0x000fe4000f8e00ff */
[----:B--2---:R-:W-:-:S02]  /*b6e0*/  IMAD.U32 R7, RZ, RZ, UR9 ;  /* 0x00000009ff077e24 */ /* 0x004fc4000f8e00ff */
[----:B------:R-:W-:Y:S02]  /*b6f0*/  IMAD.U32 R11, RZ, RZ, UR5 ;  /* 0x00000005ff0b7e24 */ /* 0x000fe4000f8e00ff */
[----:B------:R-:W-:Y:S02]  /*b700*/  IMAD.MOV.U32 R8, RZ, RZ, 0x70 ;  /* 0x00000070ff087424 */ /* 0x000fe400078e00ff */
[----:B------:R-:W-:Y:S02]  /*b710*/  IMAD.MOV.U32 R12, RZ, RZ, 0x1 ;  /* 0x00000001ff0c7424 */ /* 0x000fe400078e00ff */
[----:B------:R-:W-:-:S07]  /*b720*/  IMAD.MOV.U32 R13, RZ, RZ, RZ ;  /* 0x000000ffff0d7224 */ /* 0x000fce00078e00ff */
[----:B------:R-:W-:-:S07]  /*b730*/  LEPC R20, `(.L_x_264) ;  /* 0x000000001014794e */ /* 0x000fce0000000000 */
[----:B0-----:R-:W-:Y:S05]  /*b740*/  CALL.ABS.NOINC R2 ;  /* 0x0000000002007343 */ /* 0x001fea0003c00000 */
.L_x_264:
[----:B------:R-:W-:Y:S05]  /*b750*/  BSYNC B6 ;  /* 0x0000000000067941 */ /* 0x000fea0003800000 */
.L_x_263:
[----:B------:R-:W3:Y:S01]  /*b760*/  LDL.LU R20, [R1+0x24] ;  /* 0x0000240001147983 */ /* 0x000ee20000300800 */
[----:B------:R-:W0:Y:S01]  /*b770*/  LDC R6, c[0x0][0x448] ;  /* 0x00011200ff067b82 */ /* 0x000e220000000800 */
[----:B------:R-:W-:Y:S02]  /*b780*/  ULDC.64 UR4, c[0x0][0x2d8] ;  /* 0x0000b60000047ab9 */ /* 0x000fe40000000a00 */
[----:B------:R-:W4:Y:S01]  /*b790*/  LDL.LU.64 R2, [R1+0x10] ;  /* 0x0000100001027983 */ /* 0x000f220000300a00 */
[----:B------:R-:W-:Y:S02]  /*b7a0*/  IMAD.SHL.U32 R4, R17, 0x80, RZ ;  /* 0x0000008011047824 */ /* 0x000fe400078e00ff */
[----:B------:R-:W-:Y:S01]  /*b7b0*/  IMAD R0, R30, UR4, RZ ;  /* 0x000000041e007c24 */ /* 0x000fe2000f8e02ff */
[----:B------:R1:W5:Y:S03]  /*b7c0*/  LDL R17, [R1+0x18] ;  /* 0x0000180001117983 */ /* 0x0003660000100800 */
[----:B------:R-:W-:Y:S01]  /*b7d0*/  IMAD R5, R18, UR5, R0 ;  /* 0x0000000512057c24 */ /* 0x000fe2000f8e0200 */
[----:B0-----:R-:W-:-:S13]  /*b7e0*/  ISETP.NE.AND P0, PT, R6, 0x1, PT ;  /* 0x000000010600780c */ /* 0x001fda0003f05270 */
[----:B------:R-:W0:Y:S01]  /*b7f0*/  @P0 LDC R8, c[0x0][0x450] ;  /* 0x00011400ff080b82 */ /* 0x000e220000000800 */
[----:B---3--:R-:W-:Y:S02]  /*b800*/  IMAD.MOV.U32 R21, RZ, RZ, R20 ;  /* 0x000000ffff157224 */ /* 0x008fe400078e0014 */
[----:B------:R-:W3:Y:S01]  /*b810*/  S2R R20, SR_TID.X ;  /* 0x0000000000147919 */ /* 0x000ee20000002100 */
[----:B----4-:R-:W-:-:S03]  /*b820*/  MOV R3, R35 ;  /* 0x0000002300037202 */ /* 0x010fc60000000f00 */
[----:B------:R-:W-:Y:S01]  /*b830*/  IMAD.WIDE.U32 R2, R18, UR4, R2 ;  /* 0x0000000412027c25 */ /* 0x000fe2000f8e0002 */
[----:B------:R-:W-:-:S03]  /*b840*/  ULDC.64 UR4, c[0x0][0x2e0] ;  /* 0x0000b80000047ab9 */ /* 0x000fc60000000a00 */
[----:B------:R-:W-:Y:S02]  /*b850*/  IMAD.IADD R3, R3, 0x1, R5 ;  /* 0x0000000103037824 */ /* 0x000fe400078e0205 */
[----:B------:R-:W4:Y:S01]  /*b860*/  @P0 LDC R5, c[0x0][0x44c] ;  /* 0x00011300ff050b82 */ /* 0x000f220000000800 */
[----:B------:R-:W-:Y:S02]  /*b870*/  IMAD R0, R21, UR4, RZ ;  /* 0x0000000415007c24 */ /* 0x000fe4000f8e02ff */
[----:B------:R-:W-:-:S04]  /*b880*/  IMAD.WIDE.U32 R2, R29, UR4, R2 ;  /* 0x000000041d027c25 */ /* 0x000fc8000f8e0002 */
[----:B------:R-:W-:Y:S01]  /*b890*/  IMAD R0, R29, UR5, R0 ;  /* 0x000000051d007c24 */ /* 0x000fe2000f8e0200 */
[----:B------:R-:W-:Y:S01]  /*b8a0*/  ULDC.64 UR4, c[0x0][0x2d0] ;  /* 0x0000b40000047ab9 */ /* 0x000fe20000000a00 */
[C---:B---3--:R-:W-:Y:S01]  /*b8b0*/  LOP3.LUT R21, R20.reuse, 0x7f, RZ, 0xc0, !PT ;  /* 0x0000007f14157812 */ /* 0x048fe200078ec0ff */
[----:B------:R-:W-:-:S03]  /*b8c0*/  IMAD.SHL.U32 R20, R20, 0x10, RZ ;  /* 0x0000001014147824 */ /* 0x000fc600078e00ff */
[----:B------:R-:W-:-:S04]  /*b8d0*/  SHF.R.U32.HI R21, RZ, 0x3, R21 ;  /* 0x00000003ff157819 */ /* 0x000fc80000011615 */
[----:B------:R-:W-:-:S04]  /*b8e0*/  LOP3.LUT R20, R21, 0x70, R20, 0xf8, !PT ;  /* 0x0000007015147812 */ /* 0x000fc800078ef814 */
[----:B--2---:R-:W-:-:S05]  /*b8f0*/  LOP3.LUT R7, R20, R4, RZ, 0xfc, !PT ;  /* 0x0000000414077212 */ /* 0x004fca00078efcff */
[----:B----4-:R-:W-:-:S04]  /*b900*/  @P0 IMAD.HI.U32 R9, R7, R5, RZ ;  /* 0x0000000507090227 */ /* 0x010fc800078e00ff */
[----:B------:R-:W-:Y:S01]  /*b910*/  IMAD.MOV.U32 R5, RZ, RZ, R7 ;  /* 0x000000ffff057224 */ /* 0x000fe200078e0007 */
[----:B0-----:R-:W-:Y:S01]  /*b920*/  @P0 SHF.R.U32.HI R5, RZ, R8, R9 ;  /* 0x00000008ff050219 */ /* 0x001fe20000011609 */
[----:B------:R-:W-:-:S03]  /*b930*/  IMAD.IADD R3, R3, 0x1, R0 ;  /* 0x0000000103037824 */ /* 0x000fc600078e0200 */
[C---:B------:R-:W-:Y:S01]  /*b940*/  IADD3 R0, -R5.reuse, RZ, RZ ;  /* 0x000000ff05007210 */ /* 0x040fe20007ffe1ff */
[----:B------:R-:W0:Y:S04]  /*b950*/  S2R R20, SR_TID.X ;  /* 0x0000000000147919 */ /* 0x000e280000002100 */
[----:B------:R-:W-:Y:S01]  /*b960*/  IMAD R0, R6, R0, R7 ;  /* 0x0000000006007224 */ /* 0x000fe200078e0207 */
[----:B------:R-:W-:Y:S01]  /*b970*/  SHF.R.S32.HI R7, RZ, 0x1f, R5 ;  /* 0x0000001fff077819 */ /* 0x000fe20000011405 */
[----:B------:R-:W-:-:S04]  /*b980*/  IMAD.WIDE.U32 R2, R5, UR4, R2 ;  /* 0x0000000405027c25 */ /* 0x000fc8000f8e0002 */
[----:B------:R-:W-:-:S04]  /*b990*/  IMAD R8, R7, UR4, RZ ;  /* 0x0000000407087c24 */ /* 0x000fc8000f8e02ff */
[----:B------:R-:W-:Y:S01]  /*b9a0*/  IMAD R7, R5, UR5, R8 ;  /* 0x0000000505077c24 */ /* 0x000fe2000f8e0208 */
[----:B------:R-:W-:Y:S01]  /*b9b0*/  SHF.R.S32.HI R5, RZ, 0x1f, R0 ;  /* 0x0000001fff057819 */ /* 0x000fe20000011400 */
[----:B------:R-:W-:Y:S02]  /*b9c0*/  ULDC.64 UR4, c[0x0][0x2c8] ;  /* 0x0000b20000047ab9 */ /* 0x000fe40000000a00 */
[----:B------:R-:W-:Y:S02]  /*b9d0*/  IMAD.IADD R3, R3, 0x1, R7 ;  /* 0x0000000103037824 */ /* 0x000fe400078e0207 */
[----:B------:R-:W-:Y:S02]  /*b9e0*/  IMAD R5, R5, UR4, RZ ;  /* 0x0000000405057c24 */ /* 0x000fe4000f8e02ff */
[----:B------:R-:W-:-:S04]  /*b9f0*/  IMAD.WIDE.U32 R2, R0, UR4, R2 ;  /* 0x0000000400027c25 */ /* 0x000fc8000f8e0002 */
[----:B------:R-:W-:Y:S01]  /*ba00*/  IMAD R5, R0, UR5, R5 ;  /* 0x0000000500057c24 */ /* 0x000fe2000f8e0205 */
[----:B------:R-:W-:Y:S02]  /*ba10*/  ULDC.64 UR4, c[0x0][0x280] ;  /* 0x0000a00000047ab9 */ /* 0x000fe40000000a00 */
[----:B------:R-:W-:Y:S01]  /*ba20*/  LEA R0, P0, R2, UR4, 0x1 ;  /* 0x0000000402007c11 */ /* 0x000fe2000f8008ff */
[----:B------:R-:W-:Y:S01]  /*ba30*/  IMAD.IADD R5, R3, 0x1, R5 ;  /* 0x0000000103057824 */ /* 0x000fe200078e0205 */
[----:B------:R-:W-:Y:S01]  /*ba40*/  ULDC UR4, c[0x0][0x2b8] ;  /* 0x0000ae0000047ab9 */ /* 0x000fe20000000800 */
[----:B0-----:R-:W-:-:S03]  /*ba50*/  LOP3.LUT R20, R20, 0x7f, RZ, 0xc0, !PT ;  /* 0x0000007f14147812 */ /* 0x001fc600078ec0ff */
[----:B------:R-:W-:Y:S01]  /*ba60*/  LEA.HI.X R5, R2, UR5, R5, 0x1, P0 ;  /* 0x0000000502057c11 */ /* 0x000fe200080f0c05 */
[----:B------:R-:W-:Y:S01]  /*ba70*/  UMOV UR5, 0xffffffff ;  /* 0xffffffff00057882 */ /* 0x000fe20000000000 */
[----:B------:R-:W-:Y:S02]  /*ba80*/  ISETP.GE.AND P3, PT, R32, UR4, PT ;  /* 0x0000000420007c0c */ /* 0x000fe4000bf66270 */
[----:B------:R-:W-:Y:S02]  /*ba90*/  ISETP.GE.AND P2, PT, R34, UR4, PT ;  /* 0x0000000422007c0c */ /* 0x000fe4000bf46270 */
[----:B------:R-:W-:Y:S02]  /*baa0*/  ISETP.GE.AND P0, PT, R33, UR4, PT ;  /* 0x0000000421007c0c */ /* 0x000fe4000bf06270 */
[----:B------:R-:W-:Y:S01]  /*bab0*/  SHF.R.U32.HI R10, RZ, 0x3, R20 ;  /* 0x00000003ff0a7819 */ /* 0x000fe20000011614 */
[----:B-1----:R-:W-:Y:S10]  /*bac0*/  BRA.DIV UR5, `(.L_x_265) ;  /* 0x0000003a05307947 */ /* 0x002ff4000b800000 */
[----:B------:R-:W0:Y:S01]  /*bad0*/  SHFL.IDX PT, R14, R0, RZ, 0x181f ;  /* 0x00181fff000e7589 */ /* 0x000e2200000e0000 */
[----:B-----5:R-:W-:Y:S02]  /*bae0*/  IMAD R6, R17, R6, RZ ;  /* 0x0000000611067224 */ /* 0x020fe400078e02ff */
[----:B------:R-:W-:Y:S01]  /*baf0*/  IMAD.IADD R4, R10, 0x1, R4 ;  /* 0x000000010a047824 */ /* 0x000fe200078e0204 */
[----:B------:R-:W1:Y:S04]  /*bb00*/  SHFL.IDX PT, R2, R5, RZ, 0x181f ;  /* 0x00181fff05027589 */ /* 0x000e6800000e0000 */
[C---:B------:R-:W-:Y:S02]  /*bb10*/  ISETP.GE.AND P1, PT, R4.reuse, R6, PT ;  /* 0x000000060400720c */ /* 0x040fe40003f26270 */
[----:B------:R-:W-:-:S11]  /*bb20*/  IADD3 R7, R4, 0x10, RZ ;  /* 0x0000001004077810 */ /* 0x000fd60007ffe0ff */
[----:B0-----:R-:W-:-:S05]  /*bb30*/  @!P1 LEA R14, P4, R32, R14, 0x1 ;  /* 0x0000000e200e9211 */ /* 0x001fca00078808ff */
[----:B-1----:R-:W-:Y:S02]  /*bb40*/  @!P1 IMAD.X R3, RZ, RZ, R2, P4 ;  /* 0x000000ffff039224 */ /* 0x002fe400020e0602 */
[----:B------:R-:W-:Y:S02]  /*bb50*/  @!P1 IMAD.MOV.U32 R2, RZ, RZ, R14 ;  /* 0x000000ffff029224 */ /* 0x000fe400078e000e */
[----:B------:R-:W0:Y:S04]  /*bb60*/  SHFL.IDX PT, R14, R0, 0x1, 0x181f ;  /* 0x00381f00000e7f89 */ /* 0x000e2800000e0000 */
[----:B------:R-:W-:Y:S04]  /*bb70*/  @!P1 LDGSTS.E.BYPASS.LTC128B.128 [R37+0x12400], desc[UR36][R2.64], !P3 ;  /* 0x1240000002259fae */ /* 0x000fe8000d901d64 */
[----:B------:R-:W-:Y:S04]  /*bb80*/  @!P1 LDGSTS.E.BYPASS.LTC128B.128 [R37+0x16400], desc[UR36][R2.64+0x80], !P2 ;  /* 0x1640008002259fae */ /* 0x000fe8000d101d64 */
[----:B------:R1:W-:Y:S01]  /*bb90*/  @!P1 LDGSTS.E.BYPASS.LTC128B.128 [R37+0x1a400], desc[UR36][R2.64+0x100], !P0 ;  /* 0x1a40010002259fae */ /* 0x0003e2000c101d64 */
[----:B------:R-:W-:-:S03]  /*bba0*/  ISETP.GE.AND P1, PT, R7, R6, PT ;  /* 0x000000060700720c */ /* 0x000fc60003f26270 */
[----:B-1----:R-:W1:Y:S10]  /*bbb0*/  SHFL.IDX PT, R2, R5, 0x1, 0x181f ;  /* 0x00381f0005027f89 */ /* 0x002e7400000e0000 */
[----:B0-----:R-:W-:-:S05]  /*bbc0*/  @!P1 LEA R14, P4, R32, R14, 0x1 ;  /* 0x0000000e200e9211 */ /* 0x001fca00078808ff */
[----:B-1----:R-:W-:Y:S02]  /*bbd0*/  @!P1 IMAD.X R7, RZ, RZ, R2, P4 ;  /* 0x000000ffff079224 */ /* 0x002fe400020e0602 */
[----:B------:R-:W-:Y:S02]  /*bbe0*/  @!P1 IMAD.MOV.U32 R2, RZ, RZ, R14 ;  /* 0x000000ffff029224 */ /* 0x000fe400078e000e */
[----:B------:R-:W-:Y:S01]  /*bbf0*/  @!P1 IMAD.MOV.U32 R3, RZ, RZ, R7 ;  /* 0x000000ffff039224 */ /* 0x000fe200078e0007 */
[----:B------:R-:W0:Y:S01]  /*bc00*/  SHFL.IDX PT, R14, R0, 0x2, 0x181f ;  /* 0x00581f00000e7f89 */ /* 0x000e2200000e0000 */
[----:B------:R-:W-:-:S03]  /*bc10*/  VIADD R7, R4, 0x20 ;  /* 0x0000002004077836 */ /* 0x000fc60000000000 */
[----:B------:R-:W-:Y:S04]  /*bc20*/  @!P1 LDGSTS.E.BYPASS.LTC128B.128 [R37+0x12c00], desc[UR36][R2.64], !P3 ;  /* 0x12c0000002259fae */ /* 0x000fe8000d901d64 */
[----:B------:R-:W-:Y:S04]  /*bc30*/  @!P1 LDGSTS.E.BYPASS.LTC128B.128 [R37+0x16c00], desc[UR36][R2.64+0x80], !P2 ;  /* 0x16c0008002259fae */ /* 0x000fe8000d101d64 */
[----:B------:R1:W-:Y:S01]  /*bc40*/  @!P1 LDGSTS.E.BYPASS.LTC128B.128 [R37+0x1ac00], desc[UR36][R2.64+0x100], !P0 ;  /* 0x1ac0010002259fae */ /* 0x0003e2000c101d64 */
[----:B------:R-:W-:-:S03]  /*bc50*/  ISETP.GE.AND P1, PT, R7, R6, PT ;  /* 0x000000060700720c */ /* 0x000fc60003f26270 */
[----:B-1----:R-:W1:Y:S10]  /*bc60*/  SHFL.IDX PT, R2, R5, 0x2, 0x181f ;  /* 0x00581f0005027f89 */ /* 0x002e7400000e0000 */
[----:B0-----:R-:W-:-:S05]  /*bc70*/  @!P1 LEA R14, P4, R32, R14, 0x1 ;  /* 0x0000000e200e9211 */ /* 0x001fca00078808ff */
[----:B-1----:R-:W-:Y:S01]  /*bc80*/  @!P1 IMAD.X R7, RZ, RZ, R2, P4 ;  /* 0x000000ffff079224 */ /* 0x002fe200020e0602 */
[----:B------:R-:W-:Y:S02]  /*bc90*/  @!P1 MOV R2, R14 ;  /* 0x0000000e00029202 */ /* 0x000fe40000000f00 */
[----:B------:R-:W0:Y:S01]  /*bca0*/  SHFL.IDX PT, R14, R0, 0x3, 0x181f ;  /* 0x00781f00000e7f89 */ /* 0x000e2200000e0000 */
[----:B------:R-:W-:Y:S02]  /*bcb0*/  @!P1 IMAD.MOV.U32 R3, RZ, RZ, R7 ;  /* 0x000000ffff039224 */ /* 0x000fe400078e0007 */
[----:B------:R-:W-:-:S03]  /*bcc0*/  VIADD R7, R4, 0x30 ;  /* 0x0000003004077836 */ /* 0x000fc60000000000 */
        /* <DEDUP_REMOVED lines=10> */
[----:B------:R-:W-:-:S03]  /*bd70*/  IADD3 R7, R4, 0x40, RZ ;  /* 0x0000004004077810 */ /* 0x000fc60007ffe0ff */
        /* <DEDUP_REMOVED lines=27> */
[----:B0-----:R-:W-:Y:S01]  /*bf30*/  @!P1 LEA R14, P4, R32, R14, 0x1 ;  /* 0x0000000e200e9211 */ /* 0x001fe200078808ff */
[----:B------:R-:W0:Y:S04]  /*bf40*/  SHFL.IDX PT, R5, R5, 0x7, 0x181f ;  /* 0x00f81f0005057f89 */ /* 0x000e2800000e0000 */
[----:B-1----:R-:W-:-:S02]  /*bf50*/  @!P1 IMAD.X R7, RZ, RZ, R2, P4 ;  /* 0x000000ffff079224 */ /* 0x002fc400020e0602 */
[----:B------:R-:W-:Y:S02]  /*bf60*/  @!P1 IMAD.MOV.U32 R2, RZ, RZ, R14 ;  /* 0x000000ffff029224 */ /* 0x000fe400078e000e */
[----:B------:R-:W-:Y:S01]  /*bf70*/  @!P1 IMAD.MOV.U32 R3, RZ, RZ, R7 ;  /* 0x000000ffff039224 */ /* 0x000fe200078e0007 */
[----:B------:R1:W2:Y:S04]  /*bf80*/  SHFL.IDX PT, R14, R0, 0x7, 0x181f ;  /* 0x00f81f00000e7f89 */ /* 0x0002a800000e0000 */
[----:B------:R1:W-:Y:S04]  /*bf90*/  @!P1 LDGSTS.E.BYPASS.LTC128B.128 [R37+0x15400], desc[UR36][R2.64], !P3 ;  /* 0x1540000002259fae */ /* 0x0003e8000d901d64 */
[----:B------:R1:W-:Y:S04]  /*bfa0*/  @!P1 LDGSTS.E.BYPASS.LTC128B.128 [R37+0x19400], desc[UR36][R2.64+0x80], !P2 ;  /* 0x1940008002259fae */ /* 0x0003e8000d101d64 */
[----:B0-----:R1:W-:Y:S02]  /*bfb0*/  @!P1 LDGSTS.E.BYPASS.LTC128B.128 [R37+0x1d400], desc[UR36][R2.64+0x100], !P0 ;  /* 0x1d40010002259fae */ /* 0x0013e4000c101d64 */
.L_x_356:
[----:B-1----:R-:W-:Y:S01]  /*bfc0*/  IADD3 R3, R4, 0x70, RZ ;  /* 0x0000007004037810 */ /* 0x002fe20007ffe0ff */
[----:B------:R-:W-:Y:S03]  /*bfd0*/  BSSY B0, `(.L_x_266) ;  /* 0x000000b000007945 */ /* 0x000fe60003800000 */
[----:B------:R-:W-:-:S13]  /*bfe0*/  ISETP.GE.AND P1, PT, R3, R6, PT ;  /* 0x000000060300720c */ /* 0x000fda0003f26270 */
[----:B------:R-:W-:Y:S05]  /*bff0*/  @P1 BRA `(.L_x_267) ;  /* 0x0000000000201947 */ /* 0x000fea0003800000 */
[----:B--2---:R-:W-:-:S05]  /*c000*/  LEA R2, P1, R32, R14, 0x1 ;  /* 0x0000000e20027211 */ /* 0x004fca00078208ff */
[----:B------:R-:W-:-:S05]  /*c010*/  IMAD.X R3, RZ, RZ, R5, P1 ;  /* 0x000000ffff037224 */ /* 0x000fca00008e0605 */
[----:B------:R-:W-:Y:S01]  /*c020*/  @!PT LDS RZ, [RZ] ;  /* 0x00000000fffff984 */ /* 0x000fe20000000800 */
[----:B------:R-:W-:Y:S01]  /*c030*/  @!PT LDS RZ, [RZ] ;  /* 0x00000000fffff984 */ /* 0x000fe20000000800 */
[----:B------:R-:W-:Y:S01]  /*c040*/  @!PT LDS RZ, [RZ] ;  /* 0x00000000fffff984 */ /* 0x000fe20000000800 */
[----:B------:R0:W-:Y:S04]  /*c050*/  LDGSTS.E.BYPASS.LTC128B.128 [R37+0x15c00], desc[UR36][R2.64], !P3 ;  /* 0x15c0000002257fae */ /* 0x0001e8000d901d64 */
[----:B------:R0:W-:Y:S04]  /*c060*/  LDGSTS.E.BYPASS.LTC128B.128 [R37+0x19c00], desc[UR36][R2.64+0x80], !P2 ;  /* 0x19c0008002257fae */ /* 0x0001e8000d101d64 */
[----:B------:R0:W-:Y:S02]  /*c070*/  LDGSTS.E.BYPASS.LTC128B.128 [R37+0x1dc00], desc[UR36][R2.64+0x100], !P0 ;  /* 0x1dc0010002257fae */ /* 0x0001e4000c101d64 */
.L_x_267:
[----:B------:R-:W-:Y:S05]  /*c080*/  BSYNC B0 ;  /* 0x0000000000007941 */ /* 0x000fea0003800000 */
.L_x_266:
[----:B------:R-:W-:Y:S01]  /*c090*/  NOP ;  /* 0x0000000000007918 */ /* 0x000fe20000000000 */
[----:B------:R-:W-:-:S13]  /*c0a0*/  PLOP3.LUT P0, PT, PT, PT, PT, 0x80, 0x0 ;  /* 0x000000000000781c */ /* 0x000fda0003f0f070 */
.L_x_268:
[----:B------:R-:W-:Y:S02]  /*c0b0*/  PLOP3.LUT P1, PT, P1, P0, PT, 0xa2, 0x0 ;  /* 0x000000000000781c */ /* 0x000fe40000f21472 */
[----:B------:R-:W-:-:S08]  /*c0c0*/  @P0 R2UR P1, UR4, R22 ;  /* 0x00000000160402ca */ /* 0x000fd00000020000 */
[----:B------:R-:W-:-:S05]  /*c0d0*/  @P0 PLOP3.LUT P0, PT, P1, PT, PT, 0x80, 0x0 ;  /* 0x000000000000081c */ /* 0x000fca0000f0f070 */
[----:B------:R-:W-:Y:S01]  /*c0e0*/  @!P1 SYNCS.ARRIVE.TRANS64.RED.A0T1 RZ, [UR4+0x30800], RZ ;  /* 0x030800ffffff99a7 */ /* 0x000fe20008200404 */
[----:B------:R-:W-:Y:S07]  /*c0f0*/  @!P1 ARRIVES.LDGSTSBAR.64.TRANSCNT [UR4+0x30800] ;  /* 0x03080000ff0099b0 */ /* 0x000fee0008000a84 */
[----:B------:R-:W-:Y:S05]  /*c100*/  @P0 BRA.U.ANY `(.L_x_268) ;  /* 0xfffffffd00e80947 */ /* 0x000fea000393ffff */
[----:B0-----:R-:W3:Y:S02]  /*c110*/  LDL.LU R2, [R1+0x1c] ;  /* 0x00001c0001027983 */ /* 0x001ee40000300800 */
[----:B---3--:R-:W-:-:S05]  /*c120*/  VIADD R2, R2, 0x1 ;  /* 0x0000000102027836 */ /* 0x008fca0000000000 */
[----:B------:R0:W-:Y:S01]  /*c130*/  STL [R1+0x1c], R2 ;  /* 0x00001c0201007387 */ /* 0x0001e20000100800 */
[----:B------:R-:W-:-:S04]  /*c140*/  LEA.HI R0, R2, R2, RZ, 0x1 ;  /* 0x0000000202007211 */ /* 0x000fc800078f08ff */
[----:B------:R-:W-:-:S05]  /*c150*/  LOP3.LUT R0, R0, 0xfffffffe, RZ, 0xc0, !PT ;  /* 0xfffffffe00007812 */ /* 0x000fca00078ec0ff */
[----:B------:R-:W-:-:S05]  /*c160*/  IMAD.IADD R0, R2, 0x1, -R0 ;  /* 0x0000000102007824 */ /* 0x000fca00078e0a00 */
[----:B------:R-:W-:Y:S01]  /*c170*/  SHF.L.U32 R3, R0, 0x1f, RZ ;  /* 0x0000001f00037819 */ /* 0x000fe200000006ff */
[----:B------:R-:W-:Y:S01]  /*c180*/  NOP ;  /* 0x0000000000007918 */ /* 0x000fe20000000000 */
[----:B------:R0:W-:Y:S01]  /*c190*/  SYNCS.ARRIVE.TRANS64.A1T0 RZ, [R22+URZ+0x30800], RZ ;  /* 0x030800ff16ff79a7 */ /* 0x0001e2000810003f */
[----:B------:R-:W-:Y:S01]  /*c1a0*/  BSSY B0, `(.L_x_269) ;  /* 0x0000003000007945 */ /* 0x000fe20003800000 */
[----:B------:R-:W1:Y:S03]  /*c1b0*/  SYNCS.PHASECHK.TRANS64.TRYWAIT P0, [R22+URZ+0x30820], R3 ;  /* 0x03082003160075a7 */ /* 0x000e66000800017f */
[----:B01----:R-:W-:Y:S05]  /*c1c0*/  @!P0 BRA `(.L_x_270) ;  /* 0x0000003c000c8947 */ /* 0x003fea0003800000 */
.L_x_357:
[----:B------:R-:W-:Y:S05]  /*c1d0*/  BSYNC B0 ;  /* 0x0000000000007941 */ /* 0x000fea0003800000 */
.L_x_269:
[----:B------:R-:W3:Y:S01]  /*c1e0*/  LDL R0, [R1] ;  /* 0x0000000001007983 */ /* 0x000ee20000100800 */
[----:B------:R-:W-:Y:S01]  /*c1f0*/  BSSY B0, `(.L_x_271) ;  /* 0x000010a000007945 */ /* 0x000fe20003800000 */
[----:B---3--:R-:W-:-:S13]  /*c200*/  ISETP.GE.AND P0, PT, R0, 0x61, PT ;  /* 0x000000610000780c */ /* 0x008fda0003f06270 */
[----:B------:R-:W-:Y:S05]  /*c210*/  @!P0 BRA `(.L_x_272) ;  /* 0x00000010001c8947 */ /* 0x000fea0003800000 */
[----:B------:R-:W3:Y:S01]  /*c220*/  LDL.LU R0, [R1+0x20] ;  /* 0x0000200001007983 */ /* 0x000ee20000300800 */
[----:B------:R-:W-:Y:S01]  /*c230*/  ULDC UR4, c[0x0][0x2f4] ;  /* 0x0000bd0000047ab9 */ /* 0x000fe20000000800 */
[----:B------:R-:W-:Y:S01]  /*c240*/  IMAD.MOV.U32 R17, RZ, RZ, R28 ;  /* 0x000000ffff117224 */ /* 0x000fe200078e001c */
[----:B------:R-:W-:Y:S01]  /*c250*/  MOV R10, R27 ;  /* 0x0000001b000a7202 */ /* 0x000fe20000000f00 */
[----:B------:R-:W-:Y:S01]  /*c260*/  IMAD.MOV.U32 R29, RZ, RZ, R26 ;  /* 0x000000ffff1d7224 */ /* 0x000fe200078e001a */
[----:B------:R-:W-:Y:S02]  /*c270*/  ISETP.GE.AND P3, PT, R32, UR4, PT ;  /* 0x0000000420007c0c */ /* 0x000fe4000bf66270 */
[----:B------:R-:W-:Y:S02]  /*c280*/  ISETP.GE.AND P2, PT, R34, UR4, PT ;  /* 0x0000000422007c0c */ /* 0x000fe4000bf46270 */
[----:B------:R-:W-:Y:S01]  /*c290*/  ISETP.GE.AND P1, PT, R33, UR4, PT ;  /* 0x0000000421007c0c */ /* 0x000fe2000bf26270 */
[----:B---3--:R-:W-:-:S12]  /*c2a0*/  VIADD R8, R0, 0xfffffffe ;  /* 0xfffffffe00087836 */ /* 0x008fd80000000000 */
.L_x_285:
[----:B------:R-:W3:Y:S04]  /*c2b0*/  LDL R5, [R1+0x4] ;  /* 0x0000040001057983 */ /* 0x000ee80000100800 */
[----:B------:R-:W4:Y:S01]  /*c2c0*/  LDL R12, [R1+0x8] ;  /* 0x00000800010c7983 */ /* 0x000f220000100800 */
[----:B------:R-:W1:Y:S01]  /*c2d0*/  S2R R0, SR_TID.X ;  /* 0x0000000000007919 */ /* 0x000e620000002100 */
[----:B------:R-:W2:Y:S01]  /*c2e0*/  S2R R4, SR_TID.X ;  /* 0x0000000000047919 */ /* 0x000ea20000002100 */
[----:B-1----:R-:W-:-:S04]  /*c2f0*/  LOP3.LUT R0, R0, 0x7f, RZ, 0xc0, !PT ;  /* 0x0000007f00007812 */ /* 0x002fc800078ec0ff */
[----:B0-----:R-:W-:Y:S02]  /*c300*/  SHF.R.U32.HI R3, RZ, 0x3, R0 ;  /* 0x00000003ff037819 */ /* 0x001fe40000011600 */
[----:B------:R-:W0:Y:S01]  /*c310*/  LDC R0, c[0x0][0x430] ;  /* 0x00010c00ff007b82 */ /* 0x000e220000000800 */
[----:B--2---:R-:W-:-:S05]  /*c320*/  IMAD.SHL.U32 R4, R4, 0x10, RZ ;  /* 0x0000001004047824 */ /* 0x004fca00078e00ff */
[----:B------:R-:W-:-:S04]  /*c330*/  LOP3.LUT R4, R3, 0x70, R4, 0xf8, !PT ;  /* 0x0000007003047812 */ /* 0x000fc800078ef804 */
[----:B------:R-:W-:-:S13]  /*c340*/  ISETP.GT.U32.AND P5, PT, R4, 0x5f, PT ;  /* 0x0000005f0400780c */ /* 0x000fda0003fa4070 */
[----:B------:R-:W4:Y:S01]  /*c350*/  @!P5 LDC.64 R6, c[0x0][0x428] ;  /* 0x00010a00ff06db82 */ /* 0x000f220000000a00 */
[----:B0-----:R-:W-:-:S13]  /*c360*/  ISETP.NE.AND P0, PT, R0, 0x1, PT ;  /* 0x000000010000780c */ /* 0x001fda0003f05270 */
[----:B------:R-:W0:Y:S08]  /*c370*/  @P0 LDC R0, c[0x0][0x434] ;  /* 0x00010d00ff000b82 */ /* 0x000e300000000800 */
[----:B------:R-:W1:Y:S01]  /*c380*/  @P0 LDC R3, c[0x0][0x438] ;  /* 0x00010e00ff030b82 */ /* 0x000e620000000800 */
[----:B---3--:R-:W-:-:S04]  /*c390*/  IMAD R9, R8, 0x60, R5 ;  /* 0x0000006008097824 */ /* 0x008fc800078e0205 */
[----:B------:R-:W-:-:S03]  /*c3a0*/  IMAD.IADD R9, R4, 0x1, R9 ;  /* 0x0000000104097824 */ /* 0x000fc600078e0209 */
[----:B------:R-:W2:Y:S01]  /*c3b0*/  @!P5 LDC.64 R4, c[0x0][0x418] ;  /* 0x00010600ff04db82 */ /* 0x000ea20000000a00 */
[----:B0-----:R-:W-:-:S04]  /*c3c0*/  @P0 IMAD.HI.U32 R0, R9, R0, RZ ;  /* 0x0000000009000227 */ /* 0x001fc800078e00ff */
[----:B------:R-:W-:Y:S01]  /*c3d0*/  IMAD.MOV.U32 R11, RZ, RZ, R9 ;  /* 0x000000ffff0b7224 */ /* 0x000fe200078e0009 */
[----:B-1----:R-:W-:Y:S01]  /*c3e0*/  @P0 SHF.R.U32.HI R11, RZ, R3, R0 ;  /* 0x00000003ff0b0219 */ /* 0x002fe20000011600 */
[----:B----4-:R-:W-:-:S03]  /*c3f0*/  @!P5 IMAD R0, R12, R6, RZ ;  /* 0x000000060c00d224 */ /* 0x010fc600078e02ff */
[--C-:B------:R-:W-:Y:S01]  /*c400*/  @!P5 SHF.R.S32.HI R3, RZ, 0x1f, R11.reuse ;  /* 0x0000001fff03d819 */ /* 0x100fe2000001140b */
[----:B------:R-:W-:Y:S02]  /*c410*/  @!P5 IMAD.MOV.U32 R2, RZ, RZ, R11 ;  /* 0x000000ffff02d224 */ /* 0x000fe400078e000b */
[C---:B------:R-:W-:Y:S02]  /*c420*/  @!P5 IMAD R7, R31.reuse, R7, R0 ;  /* 0x000000071f07d224 */ /* 0x040fe400078e0200 */
[----:B------:R-:W-:-:S05]  /*c430*/  @!P5 IMAD.WIDE.U32 R2, R31, R6, R2 ;  /* 0x000000061f02d225 */ /* 0x000fca00078e0002 */
[----:B------:R-:W-:Y:S02]  /*c440*/  @!P5 IADD3 R7, R7, R3, RZ ;  /* 0x000000030707d210 */ /* 0x000fe40007ffe0ff */
[----:B--2---:R-:W-:Y:S01]  /*c450*/  @!P5 LEA R4, P0, R2, R4, 0x2 ;  /* 0x000000040204d211 */ /* 0x004fe200078010ff */
[----:B------:R-:W-:-:S03]  /*c460*/  IMAD.MOV.U32 R0, RZ, RZ, RZ ;  /* 0x000000ffff007224 */ /* 0x000fc600078e00ff */
[----:B------:R-:W-:-:S05]  /*c470*/  @!P5 LEA.HI.X R5, R2, R5, R7, 0x2, P0 ;  /* 0x000000050205d211 */ /* 0x000fca00000f1407 */
[----:B------:R0:W5:Y:S01]  /*c480*/  @!P5 LDG.E R0, desc[UR36][R4.64] ;  /* 0x000000240400d981 */ /* 0x000162000c1e1900 */
[----:B------:R-:W-:Y:S01]  /*c490*/  LOP3.LUT P4, RZ, R23, 0x10, RZ, 0xc0, !PT ;  /* 0x0000001017ff7812 */ /* 0x000fe2000788c0ff */
[----:B------:R-:W-:Y:S01]  /*c4a0*/  VIADD R27, R10, 0x1 ;  /* 0x000000010a1b7836 */ /* 0x000fe20000000000 */
[----:B------:R-:W-:Y:S05]  /*c4b0*/  YIELD ;  /* 0x0000000000007946 */ /* 0x000fea0003800000 */
[----:B------:R-:W-:Y:S01]  /*c4c0*/  ISETP.NE.AND P0, PT, R27, 0x2, PT ;  /* 0x000000021b00780c */ /* 0x000fe20003f05270 */
[----:B------:R-:W-:Y:S01]  /*c4d0*/  IMAD.MOV R2, RZ, RZ, -R11 ;  /* 0x000000ffff027224 */ /* 0x000fe200078e0a0b */
[----:B------:R-:W-:-:S02]  /*c4e0*/  ULDC UR4, c[0x0][0x430] ;  /* 0x00010c0000047ab9 */ /* 0x000fc40000000800 */
[----:B------:R-:W-:Y:S01]  /*c4f0*/  SEL R28, RZ, 0x1, P0 ;  /* 0x00000001ff1c7807 */ /* 0x000fe20000000000 */
[----:B------:R-:W-:Y:S01]  /*c500*/  IMAD R9, R2, UR4, R9 ;  /* 0x0000000402097c24 */ /* 0x000fe2000f8e0209 */
[----:B------:R-:W-:Y:S01]  /*c510*/  SEL R27, R27, RZ, P0 ;  /* 0x000000ff1b1b7207 */ /* 0x000fe20000000000 */
[----:B------:R-:W-:Y:S01]  /*c520*/  IMAD.MOV.U32 R26, RZ, RZ, R8 ;  /* 0x000000ffff1a7224 */ /* 0x000fe200078e0008 */
[----:B------:R-:W-:Y:S01]  /*c530*/  LOP3.LUT R28, R17, R28, RZ, 0x3c, !PT ;  /* 0x0000001c111c7212 */ /* 0x000fe200078e3cff */
[----:B0-----:R-:W-:Y:S06]  /*c540*/  @!P4 BRA `(.L_x_273) ;  /* 0x000000000004c947 */ /* 0x001fec0003800000 */
[----:B------:R-:W-:Y:S01]  /*c550*/  BPT.TRAP 0x1 ;  /* 0x000000040000795c */ /* 0x000fe20000300000 */
.L_x_273:
[----:B------:R-:W-:Y:S01]  /*c560*/  IMAD R7, R27, 0x8, R22 ;  /* 0x000000081b077824 */ /* 0x000fe200078e0216 */
[----:B------:R-:W-:Y:S01]  /*c570*/  SHF.L.U32 R2, R28, 0x1f, RZ ;  /* 0x0000001f1c027819 */ /* 0x000fe200000006ff */
[----:B------:R-:W-:Y:S03]  /*c580*/  BSSY B1, `(.L_x_274) ;  /* 0x0000003000017945 */ /* 0x000fe60003800000 */
[----:B------:R-:W0:Y:S02]  /*c590*/  SYNCS.PHASECHK.TRANS64.TRYWAIT P0, [R7+URZ+0x30840], R2 ;  /* 0x03084002070075a7 */ /* 0x000e24000800017f */
[----:B0-----:R-:W-:Y:S05]  /*c5a0*/  @!P0 BRA `(.L_x_275) ;  /* 0x0000003800288947 */ /* 0x001fea0003800000 */
.L_x_358:
[----:B------:R-:W-:Y:S05]  /*c5b0*/  BSYNC B1 ;  /* 0x0000000000017941 */ /* 0x000fea0003800000 */
.L_x_274:
[----:B------:R-:W-:Y:S01]  /*c5c0*/  SHF.R.S32.HI R20, RZ, 0x1f, R9 ;  /* 0x0000001fff147819 */ /* 0x000fe20000011409 */
[----:B------:R-:W-:Y:S01]  /*c5d0*/  ULDC.64 UR4, c[0x0][0x300] ;  /* 0x0000c00000047ab9 */ /* 0x000fe20000000a00 */
[----:B-----5:R-:W-:Y:S01]  /*c5e0*/  SHF.R.S32.HI R21, RZ, 0x1f, R0 ;  /* 0x0000001fff157819 */ /* 0x020fe20000011400 */
[----:B0-----:R-:W-:Y:S01]  /*c5f0*/  IMAD.WIDE.U32 R2, R9, UR4, RZ ;  /* 0x0000000409027c25 */ /* 0x001fe2000f8e00ff */
[C---:B------:R-:W-:Y:S02]  /*c600*/  LOP3.LUT P5, RZ, R23.reuse, 0x2, RZ, 0xc0, !PT ;  /* 0x0000000217ff7812 */ /* 0x040fe400078ac0ff */
[----:B------:R-:W-:Y:S01]  /*c610*/  LOP3.LUT P4, RZ, R23, 0x1, RZ, 0xc0, !PT ;  /* 0x0000000117ff7812 */ /* 0x000fe2000788c0ff */
[----:B------:R-:W-:Y:S02]  /*c620*/  IMAD R4, R20, UR4, RZ ;  /* 0x0000000414047c24 */ /* 0x000fe4000f8e02ff */
[----:B------:R-:W-:Y:S02]  /*c630*/  IMAD R5, R27, 0x4800, R36 ;  /* 0x000048001b057824 */ /* 0x000fe400078e0224 */
        /* <DEDUP_REMOVED lines=14> */
[----:B------:R-:W-:-:S04]  /*c720*/  UMOV UR4, 0xffffffff ;  /* 0xffffffff00047882 */ /* 0x000fc80000000000 */
[----:B------:R-:W-:Y:S01]  /*c730*/  LEA.HI.X R6, R2, UR5, R4, 0x1, P0 ;  /* 0x0000000502067c11 */ /* 0x000fe200080f0c04 */
[----:B------:R-:W-:Y:S06]  /*c740*/  BRA.DIV UR4, `(.L_x_276) ;  /* 0x0000003604d47947 */ /* 0x000fec000b800000 */
[----:B------:R-:W0:Y:S01]  /*c750*/  SHFL.IDX PT, R2, R8, RZ, 0x181f ;  /* 0x00181fff08027589 */ /* 0x000e2200000e0000 */
[----:B------:R-:W-:Y:S01]  /*c760*/  IMAD.SHL.U32 R4, R32, 0x2, RZ ;  /* 0x0000000220047824 */ /* 0x000fe200078e00ff */
[----:B------:R-:W-:Y:S01]  /*c770*/  LOP3.LUT P6, RZ, R23, 0x4, RZ, 0xc0, !PT ;  /* 0x0000000417ff7812 */ /* 0x000fe200078cc0ff */
[----:B------:R-:W-:Y:S01]  /*c780*/  IMAD R5, R5, 0x2, R22 ;  /* 0x0000000205057824 */ /* 0x000fe200078e0216 */
[----:B------:R-:W1:Y:S04]  /*c790*/  SHFL.IDX PT, R3, R6, RZ, 0x181f ;  /* 0x00181fff06037589 */ /* 0x000e6800000e0000 */
[----:B------:R-:W-:Y:S01]  /*c7a0*/  SHFL.IDX PT, R35, R6, 0x2, 0x181f ;  /* 0x00581f0006237f89 */ /* 0x000fe200000e0000 */
[----:B0-----:R-:W-:-:S05]  /*c7b0*/  IADD3 R2, P0, R2, R4, RZ ;  /* 0x0000000402027210 */ /* 0x001fca0007f1e0ff */
[----:B-1----:R-:W-:-:S05]  /*c7c0*/  IMAD.X R3, RZ, RZ, R3, P0 ;  /* 0x000000ffff037224 */ /* 0x002fca00000e0603 */
[----:B------:R-:W-:Y:S04]  /*c7d0*/  LDGSTS.E.BYPASS.LTC128B.128 [R5+0x1e400], desc[UR36][R2.64], !P6 ;  /* 0x1e40000002057fae */ /* 0x000fe8000f101d64 */
[----:B------:R-:W-:Y:S04]  /*c7e0*/  LDGSTS.E.BYPASS.LTC128B.128 [R5+0x21400], desc[UR36][R2.64+0x80], !P5 ;  /* 0x2140008002057fae */ /* 0x000fe8000e901d64 */
[----:B------:R0:W-:Y:S04]  /*c7f0*/  LDGSTS.E.BYPASS.LTC128B.128 [R5+0x24400], desc[UR36][R2.64+0x100], !P4 ;  /* 0x2440010002057fae */ /* 0x0001e8000e101d64 */
[----:B0-----:R-:W0:Y:S04]  /*c800*/  SHFL.IDX PT, R2, R8, 0x1, 0x181f ;  /* 0x00381f0008027f89 */ /* 0x001e2800000e0000 */
[----:B------:R-:W1:Y:S01]  /*c810*/  SHFL.IDX PT, R3, R6, 0x1, 0x181f ;  /* 0x00381f0006037f89 */ /* 0x000e6200000e0000 */
[----:B0-----:R-:W-:-:S04]  /*c820*/  IADD3 R2, P0, R2, R4, RZ ;  /* 0x0000000402027210 */ /* 0x001fc80007f1e0ff */
[----:B-1----:R-:W-:-:S05]  /*c830*/  IADD3.X R3, RZ, R3, RZ, P0, !PT ;  /* 0x00000003ff037210 */ /* 0x002fca00007fe4ff */
[----:B------:R-:W-:Y:S04]  /*c840*/  LDGSTS.E.BYPASS.LTC128B.128 [R5+0x1ec00], desc[UR36][R2.64], !P6 ;  /* 0x1ec0000002057fae */ /* 0x000fe8000f101d64 */
[----:B------:R-:W-:Y:S04]  /*c850*/  LDGSTS.E.BYPASS.LTC128B.128 [R5+0x21c00], desc[UR36][R2.64+0x80], !P5 ;  /* 0x21c0008002057fae */ /* 0x000fe8000e901d64 */
[----:B------:R0:W-:Y:S04]  /*c860*/  LDGSTS.E.BYPASS.LTC128B.128 [R5+0x24c00], desc[UR36][R2.64+0x100], !P4 ;  /* 0x24c0010002057fae */ /* 0x0001e8000e101d64 */
[----:B0-----:R-:W0:Y:S02]  /*c870*/  SHFL.IDX PT, R2, R8, 0x2, 0x181f ;  /* 0x00581f0008027f89 */ /* 0x001e2400000e0000 */
[----:B0-----:R-:W-:-:S05]  /*c880*/  IADD3 R2, P0, R2, R4, RZ ;  /* 0x0000000402027210 */ /* 0x001fca0007f1e0ff */
[----:B------:R-:W-:Y:S02]  /*c890*/  IMAD.X R3, RZ, RZ, R35, P0 ;  /* 0x000000ffff037224 */ /* 0x000fe400000e0623 */
[----:B------:R-:W-:Y:S04]  /*c8a0*/  SHFL.IDX PT, R35, R6, 0x3, 0x181f ;  /* 0x00781f0006237f89 */ /* 0x000fe800000e0000 */
        /* <DEDUP_REMOVED lines=13> */
[----:B------:R0:W1:Y:S04]  /*c980*/  SHFL.IDX PT, R35, R6, 0x5, 0x181f ;  /* 0x00b81f0006237f89 */ /* 0x00006800000e0000 */
[----:B------:R-:W-:Y:S04]  /*c990*/  LDGSTS.E.BYPASS.LTC128B.128 [R5+0x20400], desc[UR36][R2.64], !P6 ;  /* 0x2040000002057fae */ /* 0x000fe8000f101d64 */
[----:B------:R-:W-:Y:S04]  /*c9a0*/  LDGSTS.E.BYPASS.LTC128B.128 [R5+0x23400], desc[UR36][R2.64+0x80], !P5 ;  /* 0x2340008002057fae */ /* 0x000fe8000e901d64 */
[----:B------:R2:W-:Y:S04]  /*c9b0*/  LDGSTS.E.BYPASS.LTC128B.128 [R5+0x26400], desc[UR36][R2.64+0x100], !P4 ;  /* 0x2640010002057fae */ /* 0x0005e8000e101d64 */
[----:B-12---:R0:W2:Y:S02]  /*c9c0*/  SHFL.IDX PT, R2, R8, 0x5, 0x181f ;  /* 0x00b81f0008027f89 */ /* 0x0060a400000e0000 */
.L_x_372:
[----:B------:R-:W-:Y:S02]  /*c9d0*/  LOP3.LUT P6, RZ, R23, 0x4, RZ, 0xc0, !PT ;  /* 0x0000000417ff7812 */ /* 0x000fe400078cc0ff */
[----:B--2---:R-:W-:-:S05]  /*c9e0*/  IADD3 R2, P0, R2, R4, RZ ;  /* 0x0000000402027210 */ /* 0x004fca0007f1e0ff */
[----:B------:R-:W-:Y:S01]  /*c9f0*/  IMAD.X R3, RZ, RZ, R35, P0 ;  /* 0x000000ffff037224 */ /* 0x000fe200000e0623 */
[----:B------:R-:W-:-:S05]  /*ca00*/  PLOP3.LUT P0, PT, PT, PT, PT, 0x80, 0x0 ;  /* 0x000000000000781c */ /* 0x000fca0003f0f070 */
[----:B------:R-:W-:Y:S01]  /*ca10*/  @!PT LDS RZ, [RZ] ;  /* 0x00000000fffff984 */ /* 0x000fe20000000800 */
[----:B------:R-:W-:Y:S01]  /*ca20*/  @!PT LDS RZ, [RZ] ;  /* 0x00000000fffff984 */ /* 0x000fe20000000800 */
[----:B------:R-:W-:Y:S01]  /*ca30*/  @!PT LDS RZ, [RZ] ;  /* 0x00000000fffff984 */ /* 0x000fe20000000800 */
[----:B------:R1:W-:Y:S04]  /*ca40*/  LDGSTS.E.BYPASS.LTC128B.128 [R5+0x20c00], desc[UR36][R2.64], !P6 ;  /* 0x20c0000002057fae */ /* 0x0003e8000f101d64 */
[----:B------:R1:W-:Y:S04]  /*ca50*/  LDGSTS.E.BYPASS.LTC128B.128 [R5+0x23c00], desc[UR36][R2.64+0x80], !P5 ;  /* 0x23c0008002057fae */ /* 0x0003e8000e901d64 */
[----:B------:R1:W-:Y:S01]  /*ca60*/  LDGSTS.E.BYPASS.LTC128B.128 [R5+0x26c00], desc[UR36][R2.64+0x100], !P4 ;  /* 0x26c0010002057fae */ /* 0x0003e2000e101d64 */
[----:B------:R-:W-:Y:S01]  /*ca70*/  NOP ;  /* 0x0000000000007918 */ /* 0x000fe20000000000 */
.L_x_277:
        /* <DEDUP_REMOVED lines=10> */
.L_x_278:
[----:B------:R2:W-:Y:S01]  /*cb20*/  SYNCS.ARRIVE.TRANS64.A1T0 RZ, [R7+URZ+0x30830], RZ ;  /* 0x030830ff07ff79a7 */ /* 0x0005e2000810003f */
[----:B------:R-:W-:Y:S05]  /*cb30*/  @!P5 BRA `(.L_x_279) ;  /* 0x000000000004d947 */ /* 0x000fea0003800000 */
[----:B------:R-:W-:Y:S01]  /*cb40*/  BPT.TRAP 0x1 ;  /* 0x000000040000795c */ /* 0x000fe20000300000 */
.L_x_279:
[----:B-1----:R-:W2:Y:S01]  /*cb50*/  LDL R3, [R1] ;  /* 0x0000000001037983 */ /* 0x002ea20000100800 */
[----:B------:R-:W-:Y:S01]  /*cb60*/  SHF.L.U32 R2, R17, 0x1f, RZ ;  /* 0x0000001f11027819 */ /* 0x000fe200000006ff */
[----:B0-----:R-:W-:Y:S01]  /*cb70*/  IMAD R6, R10, 0x8, R22 ;  /* 0x000000080a067824 */ /* 0x001fe200078e0216 */
[----:B------:R-:W-:Y:S03]  /*cb80*/  BSSY B1, `(.L_x_280) ;  /* 0x0000004000017945 */ /* 0x000fe60003800000 */
[----:B------:R-:W0:Y:S01]  /*cb90*/  SYNCS.PHASECHK.TRANS64.TRYWAIT P0, [R6+URZ+0x30860], R2 ;  /* 0x03086002060075a7 */ /* 0x000e22000800017f */
[----:B--2---:R-:W-:Y:S01]  /*cba0*/  IMAD R7, R29, -0x60, R3 ;  /* 0xffffffa01d077824 */ /* 0x004fe200078e0203 */
[----:B0-----:R-:W-:Y:S06]  /*cbb0*/  @!P0 BRA `(.L_x_281) ;  /* 0x0000003800988947 */ /* 0x001fec0003800000 */
.L_x_373:
[----:B------:R-:W-:Y:S05]  /*cbc0*/  BSYNC B1 ;  /* 0x0000000000017941 */ /* 0x000fea0003800000 */
.L_x_280:
[----:B------:R-:W1:Y:S01]  /*cbd0*/  S2R R3, SR_TID.X ;  /* 0x0000000000037919 */ /* 0x000e620000002100 */
[----:B------:R-:W-:Y:S01]  /*cbe0*/  UMOV UR4, 0xffffffff ;  /* 0xffffffff00047882 */ /* 0x000fe20000000000 */
[----:B------:R-:W-:Y:S01]  /*cbf0*/  IMAD R5, R10, 0x4800, R36 ;  /* 0x000048000a057824 */ /* 0x000fe200078e0224 */
[----:B-1----:R-:W-:-:S04]  /*cc00*/  LOP3.LUT R3, R3, 0x7f, RZ, 0xc0, !PT ;  /* 0x0000007f03037812 */ /* 0x002fc800078ec0ff */
[----:B------:R-:W-:-:S04]  /*cc10*/  SHF.R.U32.HI R3, RZ, 0x3, R3 ;  /* 0x00000003ff037819 */ /* 0x000fc80000011603 */
[----:B------:R-:W-:Y:S01]  /*cc20*/  IADD3 R7, -R3, R7, RZ ;  /* 0x0000000703077210 */ /* 0x000fe20007ffe1ff */
[----:B------:R-:W-:Y:S06]  /*cc30*/  BRA.DIV UR4, `(.L_x_282) ;  /* 0x0000003a048c7947 */ /* 0x000fec000b800000 */
[----:B0-----:R-:W0:Y:S01]  /*cc40*/  SHFL.IDX PT, R2, R24, RZ, 0x181f ;  /* 0x00181fff18027589 */ /* 0x001e2200000e0000 */
[----:B------:R-:W-:-:S03]  /*cc50*/  IMAD R5, R5, 0x2, R22 ;  /* 0x0000000205057824 */ /* 0x000fc600078e0216 */
[----:B------:R-:W1:Y:S04]  /*cc60*/  SHFL.IDX PT, R3, R25, RZ, 0x181f ;  /* 0x00181fff19037589 */ /* 0x000e6800000e0000 */
[----:B------:R-:W-:Y:S01]  /*cc70*/  SHFL.IDX PT, R14, R24, 0x5, 0x181f ;  /* 0x00b81f00180e7f89 */ /* 0x000fe200000e0000 */
[----:B0-----:R-:W-:-:S05]  /*cc80*/  IADD3 R2, P0, R2, R4, RZ ;  /* 0x0000000402027210 */ /* 0x001fca0007f1e0ff */
[----:B-1----:R-:W-:Y:S01]  /*cc90*/  IMAD.X R3, RZ, RZ, R3, P0 ;  /* 0x000000ffff037224 */ /* 0x002fe200000e0603 */
[----:B------:R-:W-:-:S13]  /*cca0*/  ISETP.LT.OR P0, PT, R7, 0x1, P3 ;  /* 0x000000010700780c */ /* 0x000fda0001f01670 */
[----:B------:R-:W-:Y:S01]  /*ccb0*/  LDGSTS.E.BYPASS.LTC128B.128 [R5+0x400], desc[UR36][R2.64], !P0 ;  /* 0x0040000002057fae */ /* 0x000fe2000c101d64 */
[----:B------:R-:W-:-:S13]  /*ccc0*/  ISETP.LT.OR P0, PT, R7, 0x1, P2 ;  /* 0x000000010700780c */ /* 0x000fda0001701670 */
[----:B------:R-:W-:Y:S01]  /*ccd0*/  LDGSTS.E.BYPASS.LTC128B.128 [R5+0x3400], desc[UR36][R2.64+0x80], !P0 ;  /* 0x0340008002057fae */ /* 0x000fe2000c101d64 */
[----:B------:R-:W-:-:S13]  /*cce0*/  ISETP.LT.OR P0, PT, R7, 0x1, P1 ;  /* 0x000000010700780c */ /* 0x000fda0000f01670 */
[----:B------:R0:W-:Y:S04]  /*ccf0*/  LDGSTS.E.BYPASS.LTC128B.128 [R5+0x6400], desc[UR36][R2.64+0x100], !P0 ;  /* 0x0640010002057fae */ /* 0x0001e8000c101d64 */
[----:B0-----:R-:W0:Y:S04]  /*cd00*/  SHFL.IDX PT, R2, R24, 0x1, 0x181f ;  /* 0x00381f0018027f89 */ /* 0x001e2800000e0000 */
[----:B------:R-:W1:Y:S01]  /*cd10*/  SHFL.IDX PT, R3, R25, 0x1, 0x181f ;  /* 0x00381f0019037f89 */ /* 0x000e6200000e0000 */
        /* <DEDUP_REMOVED lines=29> */
[----:B------:R-:W1:Y:S04]  /*cef0*/  SHFL.IDX PT, R3, R25, 0x4, 0x181f ;  /* 0x00981f0019037f89 */ /* 0x000e6800000e0000 */
[----:B------:R-:W2:Y:S01]  /*cf00*/  SHFL.IDX PT, R25, R25, 0x5, 0x181f ;  /* 0x00b81f0019197f89 */ /* 0x000ea200000e0000 */
[----:B0-----:R-:W-:-:S04]  /*cf10*/  IADD3 R2, P0, R2, R4, RZ ;  /* 0x0000000402027210 */ /* 0x001fc80007f1e0ff */
[----:B-1----:R-:W-:Y:S02]  /*cf20*/  IADD3.X R3, RZ, R3, RZ, P0, !PT ;  /* 0x00000003ff037210 */ /* 0x002fe400007fe4ff */
[----:B------:R-:W-:-:S13]  /*cf30*/  ISETP.LT.OR P0, PT, R7, 0x41, P3 ;  /* 0x000000410700780c */ /* 0x000fda0001f01670 */
[----:B------:R0:W-:Y:S01]  /*cf40*/  LDGSTS.E.BYPASS.LTC128B.128 [R5+0x2400], desc[UR36][R2.64], !P0 ;  /* 0x0240000002057fae */ /* 0x0001e2000c101d64 */
[----:B------:R-:W-:-:S13]  /*cf50*/  ISETP.LT.OR P0, PT, R7, 0x41, P2 ;  /* 0x000000410700780c */ /* 0x000fda0001701670 */
[----:B------:R0:W-:Y:S01]  /*cf60*/  LDGSTS.E.BYPASS.LTC128B.128 [R5+0x5400], desc[UR36][R2.64+0x80], !P0 ;  /* 0x0540008002057fae */ /* 0x0001e2000c101d64 */
[----:B------:R-:W-:-:S13]  /*cf70*/  ISETP.LT.OR P0, PT, R7, 0x41, P1 ;  /* 0x000000410700780c */ /* 0x000fda0000f01670 */
[----:B--2---:R0:W-:Y:S02]  /*cf80*/  LDGSTS.E.BYPASS.LTC128B.128 [R5+0x8400], desc[UR36][R2.64+0x100], !P0 ;  /* 0x0840010002057fae */ /* 0x0041e4000c101d64 */
.L_x_387:
[----:B01----:R-:W-:Y:S01]  /*cf90*/  IADD3 R2, P0, R14, R4, RZ ;  /* 0x000000040e027210 */ /* 0x003fe20007f1e0ff */
[----:B------:R-:W-:Y:S02]  /*cfa0*/  ULDC.64 UR4, c[0x0][0x328] ;  /* 0x0000ca0000047ab9 */ /* 0x000fe40000000a00 */
[----:B------:R-:W-:Y:S02]  /*cfb0*/  IMAD R20, R20, UR4, RZ ;  /* 0x0000000414147c24 */ /* 0x000fe4000f8e02ff */
[----:B------:R-:W-:Y:S01]  /*cfc0*/  IMAD.X R3, RZ, RZ, R25, P0 ;  /* 0x000000ffff037224 */ /* 0x000fe200000e0619 */
[----:B------:R-:W-:-:S13]  /*cfd0*/  ISETP.LT.OR P0, PT, R7, 0x51, P3 ;  /* 0x000000510700780c */ /* 0x000fda0001f01670 */
[----:B------:R-:W-:Y:S01]  /*cfe0*/  @!PT LDS RZ, [RZ] ;  /* 0x00000000fffff984 */ /* 0x000fe20000000800 */
[----:B------:R-:W-:Y:S01]  /*cff0*/  @!PT LDS RZ, [RZ] ;  /* 0x00000000fffff984 */ /* 0x000fe20000000800 */
[----:B------:R-:W-:Y:S01]  /*d000*/  @!PT LDS RZ, [RZ] ;  /* 0x00000000fffff984 */ /* 0x000fe20000000800 */
[----:B------:R-:W-:Y:S01]  /*d010*/  LDGSTS.E.BYPASS.LTC128B.128 [R5+0x2c00], desc[UR36][R2.64], !P0 ;  /* 0x02c0000002057fae */ /* 0x000fe2000c101d64 */
[----:B------:R-:W-:-:S13]  /*d020*/  ISETP.LT.OR P0, PT, R7, 0x51, P2 ;  /* 0x000000510700780c */ /* 0x000fda0001701670 */
[----:B------:R-:W-:Y:S01]  /*d030*/  LDGSTS.E.BYPASS.LTC128B.128 [R5+0x5c00], desc[UR36][R2.64+0x80], !P0 ;  /* 0x05c0008002057fae */ /* 0x000fe2000c101d64 */
[----:B------:R-:W-:Y:S01]  /*d040*/  ISETP.LT.OR P0, PT, R7, 0x51, P1 ;  /* 0x000000510700780c */ /* 0x000fe20000f01670 */
[----:B------:R-:W-:-:S12]  /*d050*/  IMAD R7, R9, UR5, R20 ;  /* 0x0000000509077c24 */ /* 0x000fd8000f8e0214 */
[----:B------:R0:W-:Y:S02]  /*d060*/  LDGSTS.E.BYPASS.LTC128B.128 [R5+0x8c00], desc[UR36][R2.64+0x100], !P0 ;  /* 0x08c0010002057fae */ /* 0x0001e4000c101d64 */
[----:B0-----:R-:W-:Y:S01]  /*d070*/  IMAD.WIDE.U32 R2, R9, UR4, RZ ;  /* 0x0000000409027c25 */ /* 0x001fe2000f8e00ff */
[----:B------:R-:W-:-:S03]  /*d080*/  ULDC.64 UR4, c[0x0][0x338] ;  /* 0x0000ce0000047ab9 */ /* 0x000fc60000000a00 */
[----:B------:R-:W-:Y:S02]  /*d090*/  IMAD.IADD R3, R3, 0x1, R7 ;  /* 0x0000000103037824 */ /* 0x000fe400078e0207 */
[----:B------:R-:W-:Y:S02]  /*d0a0*/  IMAD R21, R21, UR4, RZ ;  /* 0x0000000415157c24 */ /* 0x000fe4000f8e02ff */
[----:B------:R-:W-:-:S04]  /*d0b0*/  IMAD.WIDE.U32 R2, R0, UR4, R2 ;  /* 0x0000000400027c25 */ /* 0x000fc8000f8e0002 */
[----:B------:R-:W-:Y:S01]  /*d0c0*/  IMAD R21, R0, UR5, R21 ;  /* 0x0000000500157c24 */ /* 0x000fe2000f8e0215 */
[----:B------:R-:W-:Y:S01]  /*d0d0*/  ULDC.64 UR4, c[0x0][0x330] ;  /* 0x0000cc0000047ab9 */ /* 0x000fe20000000a00 */
[----:B------:R-:W-:Y:S01]  /*d0e0*/  NOP ;  /* 0x0000000000007918 */ /* 0x000fe20000000000 */
[----:B------:R-:W-:Y:S02]  /*d0f0*/  IMAD R5, R30, UR4, RZ ;  /* 0x000000041e057c24 */ /* 0x000fe4000f8e02ff */
[----:B------:R-:W-:Y:S02]  /*d100*/  IMAD.IADD R3, R3, 0x1, R21 ;  /* 0x0000000103037824 */ /* 0x000fe400078e0215 */
[C---:B------:R-:W-:Y:S02]  /*d110*/  IMAD R5, R18.reuse, UR5, R5 ;  /* 0x0000000512057c24 */ /* 0x040fe4000f8e0205 */
[----:B------:R-:W-:Y:S01]  /*d120*/  IMAD.WIDE.U32 R2, R18, UR4, R2 ;  /* 0x0000000412027c25 */ /* 0x000fe2000f8e0002 */
[----:B------:R-:W-:-:S03]  /*d130*/  ULDC.64 UR4, c[0x0][0x318] ;  /* 0x0000c60000047ab9 */ /* 0x000fc60000000a00 */
[----:B------:R-:W-:Y:S01]  /*d140*/  IMAD.IADD R3, R5, 0x1, R3 ;  /* 0x0000000105037824 */ /* 0x000fe200078e0203 */
[----:B------:R-:W-:-:S04]  /*d150*/  LEA R24, P0, R2, UR4, 0x1 ;  /* 0x0000000402187c11 */ /* 0x000fc8000f8008ff */
[----:B------:R-:W-:Y:S02]  /*d160*/  LEA.HI.X R25, R2, UR5, R3, 0x1, P0 ;  /* 0x0000000502197c11 */ /* 0x000fe400080f0c03 */
[----:B------:R-:W-:-:S13]  /*d170*/  PLOP3.LUT P0, PT, PT, PT, PT, 0x80, 0x0 ;  /* 0x000000000000781c */ /* 0x000fda0003f0f070 */
.L_x_283:
        /* <DEDUP_REMOVED lines=10> */
.L_x_284:
[C---:B------:R-:W-:Y:S01]  /*d220*/  ISETP.GT.AND P0, PT, R26.reuse, RZ, PT ;  /* 0x000000ff1a00720c */ /* 0x040fe20003f04270 */
[----:B------:R1:W-:Y:S01]  /*d230*/  SYNCS.ARRIVE.TRANS64.A1T0 RZ, [R6+URZ+0x30850], RZ ;  /* 0x030850ff06ff79a7 */ /* 0x0003e2000810003f */
[----:B------:R-:W-:Y:S01]  /*d240*/  VIADD R8, R26, 0xffffffff ;  /* 0xffffffff1a087836 */ /* 0x000fe20000000000 */
[----:B------:R-:W-:Y:S01]  /*d250*/  MOV R17, R28 ;  /* 0x0000001c00117202 */ /* 0x000fe20000000f00 */
[----:B------:R-:W-:Y:S02]  /*d260*/  IMAD.MOV.U32 R10, RZ, RZ, R27 ;  /* 0x000000ffff0a7224 */ /* 0x000fe400078e001b */
[----:B------:R-:W-:-:S07]  /*d270*/  IMAD.MOV.U32 R29, RZ, RZ, R26 ;  /* 0x000000ffff1d7224 */ /* 0x000fce00078e001a */
[----:B-1----:R-:W-:Y:S05]  /*d280*/  @P0 BRA `(.L_x_285) ;  /* 0xfffffff000080947 */ /* 0x002fea000383ffff */
.L_x_272:
[----:B------:R-:W-:Y:S05]  /*d290*/  BSYNC B0 ;  /* 0x0000000000007941 */ /* 0x000fea0003800000 */
.L_x_271:
[----:B------:R-:W1:Y:S01]  /*d2a0*/  S2R R0, SR_TID.X ;  /* 0x0000000000007919 */ /* 0x000e620000002100 */
[----:B------:R-:W-:Y:S01]  /*d2b0*/  BSSY B0, `(.L_x_286) ;  /* 0x0000010000007945 */ /* 0x000fe20003800000 */
[----:B-1----:R-:W-:-:S04]  /*d2c0*/  LOP3.LUT R0, R0, 0x7f, RZ, 0xc0, !PT ;  /* 0x0000007f00007812 */ /* 0x002fc800078ec0ff */
[----:B------:R-:W-:-:S13]  /*d2d0*/  ISETP.NE.AND P0, PT, R0, RZ, PT ;  /* 0x000000ff0000720c */ /* 0x000fda0003f05270 */
[----:B------:R-:W-:Y:S05]  /*d2e0*/  @P0 BRA `(.L_x_287) ;  /* 0x0000000000300947 */ /* 0x000fea0003800000 */
[----:B------:R-:W1:Y:S01]  /*d2f0*/  S2R R5, SR_LANEID ;  /* 0x0000000000057919 */ /* 0x000e620000000000 */
[----:B------:R-:W-:Y:S01]  /*d300*/  VOTEU.ANY UR4, UPT, PT ;  /* 0x0000000000047886 */ /* 0x000fe200038e0100 */
[----:B0-----:R-:W0:Y:S01]  /*d310*/  LDC.64 R2, c[0x0][0xc60] ;  /* 0x00031800ff027b82 */ /* 0x001e220000000a00 */
[----:B------:R-:W1:Y:S02]  /*d320*/  FLO.U32 R0, UR4 ;  /* 0x0000000400007d00 */ /* 0x000e6400080e0000 */
[----:B-1----:R-:W-:-:S06]  /*d330*/  ISETP.EQ.U32.AND P0, PT, R0, R5, PT ;  /* 0x000000050000720c */ /* 0x002fcc0003f02070 */
[----:B------:R-:W0:Y:S07]  /*d340*/  POPC R5, UR4 ;  /* 0x0000000400057d09 */ /* 0x000e2e0008000000 */
[----:B0-----:R-:W3:Y:S01]  /*d350*/  @P0 ATOMG.E.ADD.STRONG.GPU PT, R3, desc[UR36][R2.64], R5 ;  /* 0x00000005020309a8 */ /* 0x001ee200081ee1e4 */
[----:B------:R-:W0:Y:S02]  /*d360*/  S2R R4, SR_LTMASK ;  /* 0x0000000000047919 */ /* 0x000e240000003900 */
[----:B0-----:R-:W-:-:S04]  /*d370*/  LOP3.LUT R4, R4, UR4, RZ, 0xc0, !PT ;  /* 0x0000000404047c12 */ /* 0x001fc8000f8ec0ff */
[----:B------:R-:W0:Y:S01]  /*d380*/  POPC R7, R4 ;  /* 0x0000000400077309 */ /* 0x000e220000000000 */
[----:B---3--:R-:W0:Y:S02]  /*d390*/  SHFL.IDX PT, R0, R3, R0, 0x1f ;  /* 0x00001f0003007589 */ /* 0x008e2400000e0000 */
[----:B0-----:R-:W-:-:S07]  /*d3a0*/  IADD3 R16, R0, UR39, R7 ;  /* 0x0000002700107c10 */ /* 0x001fce000fffe007 */
.L_x_287:
[----:B------:R-:W-:Y:S05]  /*d3b0*/  BSYNC B0 ;  /* 0x0000000000007941 */ /* 0x000fea0003800000 */
.L_x_286:
[----:B------:R-:W-:-:S13]  /*d3c0*/  LOP3.LUT P0, RZ, R23, 0x10, RZ, 0xc0, !PT ;  /* 0x0000001017ff7812 */ /* 0x000fda000780c0ff */
[----:B------:R-:W-:Y:S05]  /*d3d0*/  @!P0 BRA `(.L_x_288) ;  /* 0x0000000000048947 */ /* 0x000fea0003800000 */
[----:B------:R-:W-:Y:S01]  /*d3e0*/  BPT.TRAP 0x1 ;  /* 0x000000040000795c */ /* 0x000fe20000300000 */
.L_x_288:
[----:B------:R-:W3:Y:S01]  /*d3f0*/  LDL.LU R2, [R1] ;  /* 0x0000000001027983 */ /* 0x000ee20000300800 */
[----:B------:R-:W-:Y:S01]  /*d400*/  IMAD R0, R27, 0x8, R22 ;  /* 0x000000081b007824 */ /* 0x000fe200078e0216 */
[----:B0-----:R-:W-:Y:S01]  /*d410*/  SHF.L.U32 R3, R28, 0x1f, RZ ;  /* 0x0000001f1c037819 */ /* 0x001fe200000006ff */
[----:B------:R-:W-:Y:S03]  /*d420*/  BSSY B0, `(.L_x_289) ;  /* 0x0000004000007945 */ /* 0x000fe60003800000 */
[----:B------:R-:W0:Y:S01]  /*d430*/  SYNCS.PHASECHK.TRANS64.TRYWAIT P0, [R0+URZ+0x30860], R3 ;  /* 0x03086003000075a7 */ /* 0x000e22000800017f */
[----:B---3--:R-:W-:Y:S01]  /*d440*/  IMAD R6, R26, -0x60, R2 ;  /* 0xffffffa01a067824 */ /* 0x008fe200078e0202 */
[----:B0-----:R-:W-:Y:S06]  /*d450*/  @!P0 BRA `(.L_x_290) ;  /* 0x0000003800948947 */ /* 0x001fec0003800000 */
.L_x_388:
[----:B------:R-:W-:Y:S05]  /*d460*/  BSYNC B0 ;  /* 0x0000000000007941 */ /* 0x000fea0003800000 */
.L_x_289:
[----:B------:R-:W1:Y:S01]  /*d470*/  S2R R2, SR_TID.X ;  /* 0x0000000000027919 */ /* 0x000e620000002100 */
[----:B------:R-:W-:Y:S01]  /*d480*/  UMOV UR4, 0xffffffff ;  /* 0xffffffff00047882 */ /* 0x000fe20000000000 */
[----:B------:R-:W-:Y:S01]  /*d490*/  IMAD R7, R27, 0x4800, R36 ;  /* 0x000048001b077824 */ /* 0x000fe200078e0224 */
[----:B-1----:R-:W-:-:S04]  /*d4a0*/  LOP3.LUT R2, R2, 0x7f, RZ, 0xc0, !PT ;  /* 0x0000007f02027812 */ /* 0x002fc800078ec0ff */
[----:B------:R-:W-:-:S05]  /*d4b0*/  SHF.R.U32.HI R2, RZ, 0x3, R2 ;  /* 0x00000003ff027819 */ /* 0x000fca0000011602 */
[----:B------:R-:W-:Y:S01]  /*d4c0*/  IMAD.IADD R6, R6, 0x1, -R2 ;  /* 0x0000000106067824 */ /* 0x000fe200078e0a02 */
[----:B------:R-:W-:Y:S06]  /*d4d0*/  BRA.DIV UR4, `(.L_x_291) ;  /* 0x0000003a04887947 */ /* 0x000fec000b800000 */
[----:B--2---:R-:W1:Y:S01]  /*d4e0*/  SHFL.IDX PT, R14, R24, RZ, 0x181f ;  /* 0x00181fff180e7589 */ /* 0x004e6200000e0000 */
[----:B------:R-:W-:Y:S01]  /*d4f0*/  ULDC UR4, c[0x0][0x2f4] ;  /* 0x0000bd0000047ab9 */ /* 0x000fe20000000800 */
[C---:B------:R-:W-:Y:S01]  /*d500*/  IMAD.SHL.U32 R5, R32.reuse, 0x2, RZ ;  /* 0x0000000220057824 */ /* 0x040fe200078e00ff */
[----:B------:R-:W-:Y:S01]  /*d510*/  ISETP.GE.AND P2, PT, R32, UR4, PT ;  /* 0x0000000420007c0c */ /* 0x000fe2000bf46270 */
[----:B0-----:R-:W0:Y:S01]  /*d520*/  SHFL.IDX PT, R3, R25, RZ, 0x181f ;  /* 0x00181fff19037589 */ /* 0x001e2200000e0000 */
[----:B------:R-:W-:Y:S02]  /*d530*/  LEA R4, R7, R22, 0x1 ;  /* 0x0000001607047211 */ /* 0x000fe400078e08ff */
[----:B------:R-:W-:Y:S01]  /*d540*/  ISETP.LT.OR P4, PT, R6, 0x1, P2 ;  /* 0x000000010600780c */ /* 0x000fe20001781670 */
[----:B------:R-:W-:Y:S01]  /*d550*/  SHFL.IDX PT, R7, R25, 0x1, 0x181f ;  /* 0x00381f0019077f89 */ /* 0x000fe200000e0000 */
[----:B------:R-:W-:-:S04]  /*d560*/  ISETP.GE.AND P1, PT, R34, UR4, PT ;  /* 0x0000000422007c0c */ /* 0x000fc8000bf26270 */
[----:B------:R-:W-:Y:S02]  /*d570*/  ISETP.LT.OR P3, PT, R6, 0x1, P1 ;  /* 0x000000010600780c */ /* 0x000fe40000f61670 */
[----:B-1----:R-:W-:Y:S02]  /*d580*/  IADD3 R2, P0, R14, R5, RZ ;  /* 0x000000050e027210 */ /* 0x002fe40007f1e0ff */
[----:B------:R-:W1:Y:S03]  /*d590*/  SHFL.IDX PT, R14, R24, 0x1, 0x181f ;  /* 0x00381f00180e7f89 */ /* 0x000e6600000e0000 */
[----:B0-----:R-:W-:Y:S01]  /*d5a0*/  IMAD.X R3, RZ, RZ, R3, P0 ;  /* 0x000000ffff037224 */ /* 0x001fe200000e0603 */
[----:B------:R-:W-:-:S04]  /*d5b0*/  ISETP.GE.AND P0, PT, R33, UR4, PT ;  /* 0x0000000421007c0c */ /* 0x000fc8000bf06270 */
[----:B------:R-:W-:Y:S01]  /*d5c0*/  LDGSTS.E.BYPASS.LTC128B.128 [R4+0x400], desc[UR36][R2.64], !P4 ;  /* 0x0040000002047fae */ /* 0x000fe2000e101d64 */
[----:B------:R-:W-:-:S03]  /*d5d0*/  ISETP.LT.OR P4, PT, R6, 0x1, P0 ;  /* 0x000000010600780c */ /* 0x000fc60000781670 */
[----:B------:R-:W-:Y:S10]  /*d5e0*/  LDGSTS.E.BYPASS.LTC128B.128 [R4+0x3400], desc[UR36][R2.64+0x80], !P3 ;  /* 0x0340008002047fae */ /* 0x000ff4000d901d64 */
[----:B------:R1:W-:Y:S01]  /*d5f0*/  LDGSTS.E.BYPASS.LTC128B.128 [R4+0x6400], desc[UR36][R2.64+0x100], !P4 ;  /* 0x0640010002047fae */ /* 0x0003e2000e101d64 */
[----:B------:R-:W-:-:S02]  /*d600*/  ISETP.LT.OR P4, PT, R6, 0x11, P2 ;  /* 0x000000110600780c */ /* 0x000fc40001781670 */
[----:B-1----:R-:W-:Y:S02]  /*d610*/  IADD3 R2, P3, R14, R5, RZ ;  /* 0x000000050e027210 */ /* 0x002fe40007f7e0ff */
[----:B------:R-:W0:Y:S03]  /*d620*/  SHFL.IDX PT, R14, R24, 0x2, 0x181f ;  /* 0x00581f00180e7f89 */ /* 0x000e2600000e0000 */
[----:B------:R-:W-:Y:S01]  /*d630*/  IMAD.X R3, RZ, RZ, R7, P3 ;  /* 0x000000ffff037224 */ /* 0x000fe200018e0607 */
[C---:B------:R-:W-:Y:S01]  /*d640*/  ISETP.LT.OR P3, PT, R6.reuse, 0x11, P1 ;  /* 0x000000110600780c */ /* 0x040fe20000f61670 */
[----:B------:R-:W1:Y:S04]  /*d650*/  SHFL.IDX PT, R7, R25, 0x2, 0x181f ;  /* 0x00581f0019077f89 */ /* 0x000e6800000e0000 */
[----:B------:R-:W-:Y:S01]  /*d660*/  LDGSTS.E.BYPASS.LTC128B.128 [R4+0xc00], desc[UR36][R2.64], !P4 ;  /* 0x00c0000002047fae */ /* 0x000fe2000e101d64 */
[----:B------:R-:W-:-:S07]  /*d670*/  ISETP.LT.OR P4, PT, R6, 0x11, P0 ;  /* 0x000000110600780c */ /* 0x000fce0000781670 */
[----:B------:R-:W-:Y:S06]  /*d680*/  LDGSTS.E.BYPASS.LTC128B.128 [R4+0x3c00], desc[UR36][R2.64+0x80], !P3 ;  /* 0x03c0008002047fae */ /* 0x000fec000d901d64 */
[----:B------:R0:W-:Y:S01]  /*d690*/  LDGSTS.E.BYPASS.LTC128B.128 [R4+0x6c00], desc[UR36][R2.64+0x100], !P4 ;  /* 0x06c0010002047fae */ /* 0x0001e2000e101d64 */
[----:B------:R-:W-:Y:S02]  /*d6a0*/  ISETP.LT.OR P4, PT, R6, 0x21, P2 ;  /* 0x000000210600780c */ /* 0x000fe40001781670 */
[----:B0-----:R-:W-:Y:S02]  /*d6b0*/  IADD3 R2, P3, R14, R5, RZ ;  /* 0x000000050e027210 */ /* 0x001fe40007f7e0ff */
[----:B------:R-:W0:Y:S03]  /*d6c0*/  SHFL.IDX PT, R14, R24, 0x3, 0x181f ;  /* 0x00781f00180e7f89 */ /* 0x000e2600000e0000 */
[----:B-1----:R-:W-:Y:S01]  /*d6d0*/  IMAD.X R3, RZ, RZ, R7, P3 ;  /* 0x000000ffff037224 */ /* 0x002fe200018e0607 */
        /* <DEDUP_REMOVED lines=13> */
[----:B------:R-:W-:-:S03]  /*d7b0*/  ISETP.LT.OR P4, PT, R6, 0x31, P0 ;  /* 0x000000310600780c */ /* 0x000fc60000781670 */
[----:B------:R-:W2:Y:S04]  /*d7c0*/  SHFL.IDX PT, R25, R25, 0x5, 0x181f ;  /* 0x00b81f0019197f89 */ /* 0x000ea800000e0000 */
[----:B------:R-:W-:Y:S06]  /*d7d0*/  LDGSTS.E.BYPASS.LTC128B.128 [R4+0x4c00], desc[UR36][R2.64+0x80], !P3 ;  /* 0x04c0008002047fae */ /* 0x000fec000d901d64 */
[----:B------:R0:W-:Y:S01]  /*d7e0*/  LDGSTS.E.BYPASS.LTC128B.128 [R4+0x7c00], desc[UR36][R2.64+0x100], !P4 ;  /* 0x07c0010002047fae */ /* 0x0001e2000e101d64 */
[----:B------:R-:W-:-:S02]  /*d7f0*/  ISETP.LT.OR P4, PT, R6, 0x41, P2 ;  /* 0x000000410600780c */ /* 0x000fc40001781670 */
[----:B0-----:R-:W-:Y:S02]  /*d800*/  IADD3 R2, P3, R14, R5, RZ ;  /* 0x000000050e027210 */ /* 0x001fe40007f7e0ff */
[----:B------:R0:W3:Y:S03]  /*d810*/  SHFL.IDX PT, R14, R24, 0x5, 0x181f ;  /* 0x00b81f00180e7f89 */ /* 0x0000e600000e0000 */
[----:B-1----:R-:W-:Y:S01]  /*d820*/  IMAD.X R3, RZ, RZ, R7, P3 ;  /* 0x000000ffff037224 */ /* 0x002fe200018e0607 */
[----:B------:R-:W-:-:S05]  /*d830*/  ISETP.LT.OR P3, PT, R6, 0x41, P1 ;  /* 0x000000410600780c */ /* 0x000fca0000f61670 */
[----:B------:R0:W-:Y:S01]  /*d840*/  LDGSTS.E.BYPASS.LTC128B.128 [R4+0x2400], desc[UR36][R2.64], !P4 ;  /* 0x0240000002047fae */ /* 0x0001e2000e101d64 */
[----:B------:R-:W-:-:S07]  /*d850*/  ISETP.LT.OR P4, PT, R6, 0x41, P0 ;  /* 0x000000410600780c */ /* 0x000fce0000781670 */
[----:B------:R0:W-:Y:S06]  /*d860*/  LDGSTS.E.BYPASS.LTC128B.128 [R4+0x5400], desc[UR36][R2.64+0x80], !P3 ;  /* 0x0540008002047fae */ /* 0x0001ec000d901d64 */
[----:B--2---:R0:W-:Y:S02]  /*d870*/  LDGSTS.E.BYPASS.LTC128B.128 [R4+0x8400], desc[UR36][R2.64+0x100], !P4 ;  /* 0x0840010002047fae */ /* 0x0041e4000e101d64 */
.L_x_402:
[C---:B------:R-:W-:Y:S02]  /*d880*/  ISETP.LT.OR P2, PT, R6.reuse, 0x51, P2 ;  /* 0x000000510600780c */ /* 0x040fe40001741670 */
[C---:B------:R-:W-:Y:S02]  /*d890*/  ISETP.LT.OR P1, PT, R6.reuse, 0x51, P1 ;  /* 0x000000510600780c */ /* 0x040fe40000f21670 */
[----:B------:R-:W-:Y:S02]  /*d8a0*/  ISETP.LT.OR P0, PT, R6, 0x51, P0 ;  /* 0x000000510600780c */ /* 0x000fe40000701670 */
[----:B0--3--:R-:W-:-:S04]  /*d8b0*/  IADD3 R2, P3, R14, R5, RZ ;  /* 0x000000050e027210 */ /* 0x009fc80007f7e0ff */
[----:B------:R-:W-:-:S05]  /*d8c0*/  IADD3.X R3, RZ, R25, RZ, P3, !PT ;  /* 0x00000019ff037210 */ /* 0x000fca0001ffe4ff */
[----:B------:R-:W-:Y:S01]  /*d8d0*/  @!PT LDS RZ, [RZ] ;  /* 0x00000000fffff984 */ /* 0x000fe20000000800 */
[----:B------:R-:W-:Y:S01]  /*d8e0*/  @!PT LDS RZ, [RZ] ;  /* 0x00000000fffff984 */ /* 0x000fe20000000800 */
[----:B------:R-:W-:Y:S01]  /*d8f0*/  @!PT LDS RZ, [RZ] ;  /* 0x00000000fffff984 */ /* 0x000fe20000000800 */
[----:B------:R0:W-:Y:S04]  /*d900*/  LDGSTS.E.BYPASS.LTC128B.128 [R4+0x2c00], desc[UR36][R2.64], !P2 ;  /* 0x02c0000002047fae */ /* 0x0001e8000d101d64 */
[----:B------:R0:W-:Y:S04]  /*d910*/  LDGSTS.E.BYPASS.LTC128B.128 [R4+0x5c00], desc[UR36][R2.64+0x80], !P1 ;  /* 0x05c0008002047fae */ /* 0x0001e8000c901d64 */
[----:B------:R0:W-:Y:S01]  /*d920*/  LDGSTS.E.BYPASS.LTC128B.128 [R4+0x8c00], desc[UR36][R2.64+0x100], !P0 ;  /* 0x08c0010002047fae */ /* 0x0001e2000c101d64 */
[----:B------:R-:W-:Y:S01]  /*d930*/  PLOP3.LUT P0, PT, PT, PT, PT, 0x80, 0x0 ;  /* 0x000000000000781c */ /* 0x000fe20003f0f070 */
[----:B------:R-:W-:-:S12]  /*d940*/  NOP ;  /* 0x0000000000007918 */ /* 0x000fd80000000000 */
.L_x_292:
        /* <DEDUP_REMOVED lines=10> */
.L_x_293:
[----:B------:R1:W-:Y:S01]  /*d9f0*/  SYNCS.ARRIVE.TRANS64.A1T0 RZ, [R0+URZ+0x30850], RZ ;  /* 0x030850ff00ff79a7 */ /* 0x0003e2000810003f */
[----:B------:R-:W-:-:S05]  /*da00*/  VIADD R27, R27, 0x1 ;  /* 0x000000011b1b7836 */ /* 0x000fca0000000000 */
[----:B------:R-:W-:-:S04]  /*da10*/  ISETP.NE.AND P0, PT, R27, 0x2, PT ;  /* 0x000000021b00780c */ /* 0x000fc80003f05270 */
[----:B0-----:R-:W-:Y:S02]  /*da20*/  SEL R3, RZ, 0x1, P0 ;  /* 0x00000001ff037807 */ /* 0x001fe40000000000 */
[----:B------:R-:W-:Y:S02]  /*da30*/  SEL R27, R27, RZ, P0 ;  /* 0x000000ff1b1b7207 */ /* 0x000fe40000000000 */
[----:B-1----:R-:W-:-:S07]  /*da40*/  LOP3.LUT R28, R28, R3, RZ, 0x3c, !PT ;  /* 0x000000031c1c7212 */ /* 0x002fce00078e3cff */
.L_x_250:
[----:B------:R-:W-:Y:S05]  /*da50*/  BSYNC B7 ;  /* 0x0000000000077941 */ /* 0x000fea0003800000 */
.L_x_248:
[----:B------:R-:W-:-:S13]  /*da60*/  LOP3.LUT P0, RZ, R23, 0x80, RZ, 0xc0, !PT ;  /* 0x0000008017ff7812 */ /* 0x000fda000780c0ff */
[----:B------:R-:W-:Y:S05]  /*da70*/  @!P0 BRA `(.L_x_294) ;  /* 0x0000000000248947 */ /* 0x000fea0003800000 */
[----:B------:R-:W-:Y:S05]  /*da80*/  WARPSYNC.ALL ;  /* 0x0000000000007948 */ /* 0x000fea0003800000 */
[----:B------:R-:W1:Y:S08]  /*da90*/  S2UR UR5, SR_CgaCtaId ;  /* 0x00000000000579c3 */ /* 0x000e700000008800 */
[----:B------:R-:W-:Y:S06]  /*daa0*/  BAR.SYNC.DEFER_BLOCKING 0x5, 0x180 ;  /* 0x0146000000007b1d */ /* 0x000fec0000010000 */
[----:B------:R-:W-:-:S02]  /*dab0*/  UMOV UR4, 0x400 ;  /* 0x0000040000047882 */ /* 0x000fc40000000000 */
[----:B-1----:R-:W-:-:S06]  /*dac0*/  ULEA UR4, UR5, UR4, 0x18 ;  /* 0x0000000405047291 */ /* 0x002fcc000f8ec03f */
[----:B------:R-:W-:-:S05]  /*dad0*/  IMAD.U32 R22, RZ, RZ, UR4 ;  /* 0x00000004ff167e24 */ /* 0x000fca000f8e00ff */
[----:B------:R1:W2:Y:S01]  /*dae0*/  LDS.128 R16, [R22+0x308d0] ;  /* 0x0308d00016107984 */ /* 0x0002a20000000c00 */
[----:B------:R-:W-:Y:S06]  /*daf0*/  BAR.ARV 0x4, 0x180 ;  /* 0x0106000000007b1d */ /* 0x000fec0000002000 */
[----:B------:R-:W-:Y:S05]  /*db00*/  BRA `(.L_x_295) ;  /* 0x0000000800407947 */ /* 0x000fea0003800000 */
.L_x_294:
[----:B------:R-:W1:Y:S01]  /*db10*/  S2R R0, SR_TID.X ;  /* 0x0000000000007919 */ /* 0x000e620000002100 */
[----:B------:R-:W-:Y:S01]  /*db20*/  UMOV UR4, 0xffffffff ;  /* 0xffffffff00047882 */ /* 0x000fe20000000000 */
[----:B-1----:R-:W-:-:S04]  /*db30*/  LOP3.LUT R8, R0, 0x1f, RZ, 0xc0, !PT ;  /* 0x0000001f00087812 */ /* 0x002fc800078ec0ff */
[----:B------:R-:W-:Y:S01]  /*db40*/  ISETP.NE.AND P0, PT, R8, 0x1f, PT ;  /* 0x0000001f0800780c */ /* 0x000fe20003f05270 */
[----:B------:R-:W-:-:S12]  /*db50*/  BRA.DIV UR4, `(.L_x_296) ;  /* 0x0000003a04ec7947 */ /* 0x000fd8000b800000 */
[----:B------:R-:W-:Y:S01]  /*db60*/  IMAD.IADD R5, R19, 0x1, R8 ;  /* 0x0000000113057824 */ /* 0x000fe200078e0208 */
[----:B------:R-:W-:-:S04]  /*db70*/  ULDC UR4, c[0x0][0xc3c] ;  /* 0x00030f0000047ab9 */ /* 0x000fc80000000800 */
[----:B------:R-:W-:-:S13]  /*db80*/  ISETP.GE.OR P1, PT, R5, UR4, !P0 ;  /* 0x0000000405007c0c */ /* 0x000fda000c726670 */
[----:B------:R-:W1:Y:S02]  /*db90*/  @!P1 LDC.64 R2, c[0x0][0xc80] ;  /* 0x00032000ff029b82 */ /* 0x000e640000000a00 */
[----:B-1----:R-:W-:-:S06]  /*dba0*/  @!P1 IMAD.WIDE R2, R5, 0x4, R2 ;  /* 0x0000000405029825 */ /* 0x002fcc00078e0202 */
[----:B------:R-:W2:Y:S01]  /*dbb0*/  @!P1 LDG.E R2, desc[UR36][R2.64] ;  /* 0x0000002402029981 */ /* 0x000ea2000c1e1900 */
[----:B0-----:R-:W-:Y:S01]  /*dbc0*/  IMAD.MOV.U32 R4, RZ, RZ, RZ ;  /* 0x000000ffff047224 */ /* 0x001fe200078e00ff */
[C---:B------:R-:W-:Y:S02]  /*dbd0*/  ISETP.GE.U32.AND P2, PT, R8.reuse, 0x2, PT ;  /* 0x000000020800780c */ /* 0x040fe40003f46070 */
[C---:B------:R-:W-:Y:S01]  /*dbe0*/  ISETP.GE.U32.AND P3, PT, R8.reuse, 0x4, PT ;  /* 0x000000040800780c */ /* 0x040fe20003f66070 */
[----:B------:R-:W-:Y:S01]  /*dbf0*/  SHFL.IDX PT, R0, R16, 0x1, 0x1f ;  /* 0x00201f0010007f89 */ /* 0x000fe200000e0000 */
[C---:B------:R-:W-:Y:S02]  /*dc00*/  ISETP.GE.U32.AND P4, PT, R8.reuse, 0x8, PT ;  /* 0x000000080800780c */ /* 0x040fe40003f86070 */
[C---:B------:R-:W-:Y:S01]  /*dc10*/  ISETP.GE.U32.AND P5, PT, R8.reuse, 0x10, PT ;  /* 0x000000100800780c */ /* 0x040fe20003fa6070 */
[----:B--2---:R-:W-:Y:S01]  /*dc20*/  @!P1 IMAD.MOV.U32 R4, RZ, RZ, R2 ;  /* 0x000000ffff049224 */ /* 0x004fe200078e0002 */
[----:B------:R-:W-:-:S04]  /*dc30*/  ISETP.NE.AND P1, PT, R8, RZ, PT ;  /* 0x000000ff0800720c */ /* 0x000fc80003f25270 */
[----:B------:R-:W0:Y:S02]  /*dc40*/  SHFL.UP PT, R14, R4, 0x1, RZ ;  /* 0x04200000040e7989 */ /* 0x000e2400000e00ff */
[----:B0-----:R-:W-:-:S04]  /*dc50*/  SEL R5, R14, RZ, P1 ;  /* 0x000000ff0e057207 */ /* 0x001fc80000800000 */
[----:B------:R-:W-:Y:S02]  /*dc60*/  IADD3 R6, R4, R5, RZ ;  /* 0x0000000504067210 */ /* 0x000fe40007ffe0ff */
[----:B------:R-:W-:Y:S04]  /*dc70*/  SHFL.IDX PT, R5, R16, RZ, 0x1f ;  /* 0x00001fff10057589 */ /* 0x000fe800000e0000 */
        /* <DEDUP_REMOVED lines=12> */
[----:B------:R0:W1:Y:S02]  /*dd40*/  SHFL.IDX PT, R14, R6, 0x1f, 0x1f ;  /* 0x03e01f00060e7f89 */ /* 0x00006400000e0000 */
.L_x_412:
[----:B------:R-:W-:Y:S02]  /*dd50*/  ULDC UR4, c[0x0][0xc38] ;  /* 0x00030e0000047ab9 */ /* 0x000fe40000000800 */
[----:B------:R-:W-:-:S04]  /*dd60*/  IMAD.U32 R7, RZ, RZ, UR4 ;  /* 0x00000004ff077e24 */ /* 0x000fc8000f8e00ff */
[----:B-1----:R-:W-:-:S05]  /*dd70*/  IMAD R3, R14, R7, RZ ;  /* 0x000000070e037224 */ /* 0x002fca00078e02ff */
[----:B------:R-:W-:-:S04]  /*dd80*/  IADD3 R8, R0, R3, RZ ;  /* 0x0000000300087210 */ /* 0x000fc80007ffe0ff */
[----:B------:R-:W-:-:S13]  /*dd90*/  ISETP.GT.AND P6, PT, R8, R5, PT ;  /* 0x000000050800720c */ /* 0x000fda0003fc4270 */
[----:B------:R-:W-:Y:S05]  /*dda0*/  @P6 BRA `(.L_x_297) ;  /* 0x00000000009c6947 */ /* 0x000fea0003800000 */
.L_x_302:
[----:B------:R-:W1:Y:S01]  /*ddb0*/  LDC R0, c[0x0][0xc3c] ;  /* 0x00030f00ff007b82 */ /* 0x000e620000000800 */
[----:B------:R-:W-:-:S05]  /*ddc0*/  VIADD R19, R19, 0x1f ;  /* 0x0000001f13137836 */ /* 0x000fca0000000000 */
[----:B-1----:R-:W-:-:S13]  /*ddd0*/  ISETP.GE.AND P6, PT, R19, R0, PT ;  /* 0x000000001300720c */ /* 0x002fda0003fc6270 */
[----:B------:R-:W-:Y:S05]  /*dde0*/  @P6 BRA `(.L_x_298) ;  /* 0x0000000400446947 */ /* 0x000fea0003800000 */
[----:B------:R-:W1:Y:S01]  /*ddf0*/  S2R R2, SR_TID.X ;  /* 0x0000000000027919 */ /* 0x000e620000002100 */
[----:B------:R-:W-:Y:S01]  /*de00*/  BSSY B0, `(.L_x_299) ;  /* 0x0000009000007945 */ /* 0x000fe20003800000 */
[----:B------:R-:W-:Y:S01]  /*de10*/  IMAD.MOV.U32 R4, RZ, RZ, RZ ;  /* 0x000000ffff047224 */ /* 0x000fe200078e00ff */
[----:B-1----:R-:W-:-:S05]  /*de20*/  LOP3.LUT R2, R2, 0x1f, RZ, 0xc0, !PT ;  /* 0x0000001f02027812 */ /* 0x002fca00078ec0ff */
[----:B------:R-:W-:-:S05]  /*de30*/  IMAD.IADD R7, R19, 0x1, R2 ;  /* 0x0000000113077824 */ /* 0x000fca00078e0202 */
[----:B------:R-:W-:-:S13]  /*de40*/  ISETP.GE.OR P6, PT, R7, R0, !P0 ;  /* 0x000000000700720c */ /* 0x000fda00047c6670 */
[----:B------:R-:W-:Y:S05]  /*de50*/  @P6 BRA `(.L_x_300) ;  /* 0x00000000000c6947 */ /* 0x000fea0003800000 */
[----:B------:R-:W1:Y:S02]  /*de60*/  LDC.64 R2, c[0x0][0xc80] ;  /* 0x00032000ff027b82 */ /* 0x000e640000000a00 */
[----:B-1----:R-:W-:-:S05]  /*de70*/  IMAD.WIDE R2, R7, 0x4, R2 ;  /* 0x0000000407027825 */ /* 0x002fca00078e0202 */
[----:B------:R1:W5:Y:S02]  /*de80*/  LDG.E R4, desc[UR36][R2.64] ;  /* 0x0000002402047981 */ /* 0x000364000c1e1900 */
.L_x_300:
[----:B------:R-:W-:Y:S05]  /*de90*/  BSYNC B0 ;  /* 0x0000000000007941 */ /* 0x000fea0003800000 */
.L_x_299:
[----:B------:R-:W-:-:S03]  /*dea0*/  UMOV UR4, 0xffffffff ;  /* 0xffffffff00047882 */ /* 0x000fc60000000000 */
[----:B------:R-:W-:Y:S05]  /*deb0*/  BRA.DIV UR4, `(.L_x_301) ;  /* 0x0000003e04387947 */ /* 0x000fea000b800000 */
[----:B-----5:R-:W2:Y:S02]  /*dec0*/  SHFL.UP PT, R14, R4, 0x1, RZ ;  /* 0x04200000040e7989 */ /* 0x020ea400000e00ff */
[----:B--2---:R-:W-:-:S05]  /*ded0*/  SEL R13, R14, RZ, P1 ;  /* 0x000000ff0e0d7207 */ /* 0x004fca0000800000 */
[----:B------:R-:W-:-:S05]  /*dee0*/  IMAD.IADD R13, R4, 0x1, R13 ;  /* 0x00000001040d7824 */ /* 0x000fca00078e020d */
[----:B------:R-:W2:Y:S02]  /*def0*/  SHFL.UP PT, R14, R13, 0x2, RZ ;  /* 0x044000000d0e7989 */ /* 0x000ea400000e00ff */
[----:B--2---:R-:W-:-:S05]  /*df00*/  SEL R0, R14, RZ, P2 ;  /* 0x000000ff0e007207 */ /* 0x004fca0001000000 */
[----:B------:R-:W-:-:S05]  /*df10*/  IMAD.IADD R0, R13, 0x1, R0 ;  /* 0x000000010d007824 */ /* 0x000fca00078e0200 */
[----:B------:R-:W1:Y:S02]  /*df20*/  SHFL.UP PT, R14, R0, 0x4, RZ ;  /* 0x04800000000e7989 */ /* 0x000e6400000e00ff */
[----:B-1----:R-:W-:-:S04]  /*df30*/  SEL R3, R14, RZ, P3 ;  /* 0x000000ff0e037207 */ /* 0x002fc80001800000 */
[----:B------:R-:W-:-:S05]  /*df40*/  IADD3 R2, R0, R3, RZ ;  /* 0x0000000300027210 */ /* 0x000fca0007ffe0ff */
[----:B------:R-:W1:Y:S02]  /*df50*/  SHFL.UP PT, R14, R2, 0x8, RZ ;  /* 0x05000000020e7989 */ /* 0x000e6400000e00ff */
[----:B-1----:R-:W-:-:S05]  /*df60*/  SEL R3, R14, RZ, P4 ;  /* 0x000000ff0e037207 */ /* 0x002fca0002000000 */
[----:B------:R-:W-:-:S05]  /*df70*/  IMAD.IADD R3, R2, 0x1, R3 ;  /* 0x0000000102037824 */ /* 0x000fca00078e0203 */
[----:B------:R-:W0:Y:S02]  /*df80*/  SHFL.UP PT, R14, R3, 0x10, RZ ;  /* 0x06000000030e7989 */ /* 0x000e2400000e00ff */
[----:B0-----:R-:W-:-:S05]  /*df90*/  SEL R6, R14, RZ, P5 ;  /* 0x000000ff0e067207 */ /* 0x001fca0002800000 */
[----:B------:R-:W-:-:S05]  /*dfa0*/  IMAD.IADD R6, R3, 0x1, R6 ;  /* 0x0000000103067824 */ /* 0x000fca00078e0206 */
[----:B------:R0:W1:Y:S02]  /*dfb0*/  SHFL.IDX PT, R14, R6, 0x1f, 0x1f ;  /* 0x03e01f00060e7f89 */ /* 0x00006400000e0000 */
.L_x_420:
[----:B------:R-:W-:Y:S02]  /*dfc0*/  ULDC UR4, c[0x0][0xc38] ;  /* 0x00030e0000047ab9 */ /* 0x000fe40000000800 */
[----:B------:R-:W-:-:S04]  /*dfd0*/  IMAD.U32 R7, RZ, RZ, UR4 ;  /* 0x00000004ff077e24 */ /* 0x000fc8000f8e00ff */
[----:B-1----:R-:W-:-:S04]  /*dfe0*/  IMAD R3, R14, R7, RZ ;  /* 0x000000070e037224 */ /* 0x002fc800078e02ff */
[----:B------:R-:W-:-:S05]  /*dff0*/  IMAD.IADD R8, R3, 0x1, R8 ;  /* 0x0000000103087824 */ /* 0x000fca00078e0208 */
[----:B------:R-:W-:-:S13]  /*e000*/  ISETP.GT.AND P6, PT, R8, R5, PT ;  /* 0x000000050800720c */ /* 0x000fda0003fc4270 */
[----:B------:R-:W-:Y:S05]  /*e010*/  @!P6 BRA `(.L_x_302) ;  /* 0xfffffffc0064e947 */ /* 0x000fea000383ffff */
.L_x_297:
[----:B------:R-:W-:Y:S01]  /*e020*/  IMAD.IADD R8, R8, 0x1, -R3 ;  /* 0x0000000108087824 */ /* 0x000fe200078e0a03 */
[----:B------:R-:W-:-:S03]  /*e030*/  UMOV UR4, 0xffffffff ;  /* 0xffffffff00047882 */ /* 0x000fc60000000000 */
[----:B------:R-:W-:-:S05]  /*e040*/  IMAD R0, R6, R7, R8 ;  /* 0x0000000706007224 */ /* 0x000fca00078e0208 */
[----:B------:R-:W-:Y:S01]  /*e050*/  ISETP.GT.AND P6, PT, R0, R5, PT ;  /* 0x000000050000720c */ /* 0x000fe20003fc4270 */
[----:B------:R-:W-:-:S12]  /*e060*/  BRA.DIV UR4, `(.L_x_303) ;  /* 0x0000003e04887947 */ /* 0x000fd8000b800000 */
[----:B------:R-:W-:-:S04]  /*e070*/  VOTE.ANY R2, PT, !P6 ;  /* 0x0000000000027806 */ /* 0x000fc800070e0100 */
[----:B------:R-:W1:Y:S02]  /*e080*/  POPC R0, R2 ;  /* 0x0000000200007309 */ /* 0x000e640000000000 */
[----:B-1----:R1:W2:Y:S02]  /*e090*/  SHFL.IDX PT, R4, R4, R0, 0x1f ;  /* 0x00001f0004047589 */ /* 0x0022a400000e0000 */
.L_x_424:
[----:B------:R-:W-:Y:S02]  /*e0a0*/  ISETP.NE.AND P0, PT, R2, RZ, PT ;  /* 0x000000ff0200720c */ /* 0x000fe40003f05270 */
[----:B------:R-:W-:-:S11]  /*e0b0*/  MOV R14, RZ ;  /* 0x000000ff000e7202 */ /* 0x000fd60000000f00 */
[----:B------:R-:W-:Y:S05]  /*e0c0*/  @!P0 BRA `(.L_x_304) ;  /* 0x0000000000108947 */ /* 0x000fea0003800000 */
[----:B------:R-:W-:Y:S01]  /*e0d0*/  UMOV UR4, 0xffffffff ;  /* 0xffffffff00047882 */ /* 0x000fe20000000000 */
[----:B------:R-:W-:Y:S02]  /*e0e0*/  VIADD R12, R0, 0xffffffff ;  /* 0xffffffff000c7836 */ /* 0x000fe40000000000 */
[----:B------:R-:W-:Y:S05]  /*e0f0*/  BRA.DIV UR4, `(.L_x_305) ;  /* 0x0000003e04ac7947 */ /* 0x000fea000b800000 */
[----:B------:R3:W4:Y:S02]  /*e100*/  SHFL.IDX PT, R14, R6, R12, 0x1f ;  /* 0x00001f0c060e7589 */ /* 0x00072400000e0000 */
.L_x_304:
[----:B0-23--:R-:W-:Y:S01]  /*e110*/  IABS R6, R4 ;  /* 0x0000000400067213 */ /* 0x00dfe20000000000 */
[----:B----4-:R-:W-:Y:S01]  /*e120*/  IMAD R16, R14, R7, R8 ;  /* 0x000000070e107224 */ /* 0x010fe200078e0208 */
[----:B------:R-:W-:Y:S02]  /*e130*/  IADD3 R19, R0, R19, RZ ;  /* 0x0000001300137210 */ /* 0x000fe40007ffe0ff */
[----:B------:R-:W0:Y:S08]  /*e140*/  I2F.RP R9, R6 ;  /* 0x0000000600097306 */ /* 0x000e300000209400 */
[----:B0-----:R-:W0:Y:S02]  /*e150*/  MUFU.RCP R9, R9 ;  /* 0x0000000900097308 */ /* 0x001e240000001000 */
[----:B0-----:R-:W-:-:S06]  /*e160*/  VIADD R2, R9, 0xffffffe ;  /* 0x0ffffffe09027836 */ /* 0x001fcc0000000000 */
[----:B------:R0:W2:Y:S02]  /*e170*/  F2I.FTZ.U32.TRUNC.NTZ R3, R2 ;  /* 0x0000000200037305 */ /* 0x0000a4000021f000 */
[----:B0-----:R-:W-:Y:S02]  /*e180*/  IMAD.MOV.U32 R2, RZ, RZ, RZ ;  /* 0x000000ffff027224 */ /* 0x001fe400078e00ff */
[----:B--2---:R-:W-:-:S04]  /*e190*/  IMAD.MOV R7, RZ, RZ, -R3 ;  /* 0x000000ffff077224 */ /* 0x004fc800078e0a03 */
[----:B------:R-:W-:-:S04]  /*e1a0*/  IMAD R7, R7, R6, RZ ;  /* 0x0000000607077224 */ /* 0x000fc800078e02ff */
[----:B------:R-:W-:-:S04]  /*e1b0*/  IMAD.HI.U32 R3, R3, R7, R2 ;  /* 0x0000000703037227 */ /* 0x000fc800078e0002 */
[----:B------:R-:W-:Y:S01]  /*e1c0*/  IMAD.IADD R7, R5, 0x1, -R16 ;  /* 0x0000000105077824 */ /* 0x000fe200078e0a10 */
[----:B------:R-:W-:-:S04]  /*e1d0*/  IABS R5, R4 ;  /* 0x0000000400057213 */ /* 0x000fc80000000000 */
[----:B------:R-:W-:Y:S02]  /*e1e0*/  IABS R2, R7 ;  /* 0x0000000700027213 */ /* 0x000fe40000000000 */
[----:B------:R-:W-:-:S03]  /*e1f0*/  IADD3 R5, RZ, -R5, RZ ;  /* 0x80000005ff057210 */ /* 0x000fc60007ffe0ff */
[----:B------:R-:W-:-:S04]  /*e200*/  IMAD.HI.U32 R3, R3, R2, RZ ;  /* 0x0000000203037227 */ /* 0x000fc800078e00ff */
[----:B------:R-:W-:Y:S01]  /*e210*/  IMAD R5, R3, R5, R2 ;  /* 0x0000000503057224 */ /* 0x000fe200078e0202 */
[----:B------:R-:W-:-:S04]  /*e220*/  LOP3.LUT R2, R7, R4, RZ, 0x3c, !PT ;  /* 0x0000000407027212 */ /* 0x000fc800078e3cff */
[----:B------:R-:W-:Y:S02]  /*e230*/  ISETP.GT.U32.AND P1, PT, R6, R5, PT ;  /* 0x000000050600720c */ /* 0x000fe40003f24070 */
[----:B------:R-:W-:-:S11]  /*e240*/  ISETP.GE.AND P2, PT, R2, RZ, PT ;  /* 0x000000ff0200720c */ /* 0x000fd60003f46270 */
[----:B------:R-:W-:Y:S02]  /*e250*/  @!P1 IMAD.IADD R5, R5, 0x1, -R6 ;  /* 0x0000000105059824 */ /* 0x000fe400078e0a06 */
[----:B------:R-:W-:Y:S01]  /*e260*/  @!P1 VIADD R3, R3, 0x1 ;  /* 0x0000000103039836 */ /* 0x000fe20000000000 */
[----:B------:R-:W-:Y:S02]  /*e270*/  ISETP.NE.AND P1, PT, R4, RZ, PT ;  /* 0x000000ff0400720c */ /* 0x000fe40003f25270 */
[----:B------:R-:W-:-:S13]  /*e280*/  ISETP.GE.U32.AND P0, PT, R5, R6, PT ;  /* 0x000000060500720c */ /* 0x000fda0003f06070 */
[----:B------:R-:W-:-:S04]  /*e290*/  @P0 VIADD R3, R3, 0x1 ;  /* 0x0000000103030836 */ /* 0x000fc80000000000 */
[----:B------:R-:W-:Y:S01]  /*e2a0*/  @!P2 IMAD.MOV R3, RZ, RZ, -R3 ;  /* 0x000000ffff03a224 */ /* 0x000fe200078e0a03 */
[----:B------:R-:W-:-:S05]  /*e2b0*/  @!P1 LOP3.LUT R3, RZ, R4, RZ, 0x33, !PT ;  /* 0x00000004ff039212 */ /* 0x000fca00078e33ff */
[--C-:B------:R-:W-:Y:S02]  /*e2c0*/  IMAD.MOV R17, RZ, RZ, -R3.reuse ;  /* 0x000000ffff117224 */ /* 0x100fe400078e0a03 */
[----:B------:R-:W-:Y:S02]  /*e2d0*/  IMAD.MOV.U32 R18, RZ, RZ, R3 ;  /* 0x000000ffff127224 */ /* 0x000fe400078e0003 */
[----:B------:R-:W-:Y:S01]  /*e2e0*/  IMAD R17, R4, R17, R7 ;  /* 0x0000001104117224 */ /* 0x000fe200078e0207 */
[----:B------:R-:W-:Y:S06]  /*e2f0*/  BRA `(.L_x_306) ;  /* 0x00000000001c7947 */ /* 0x000fec0003800000 */
.L_x_298:
[----:B------:R-:W-:Y:S01]  /*e300*/  UMOV UR4, URZ ;  /* 0x0000003f00047c82 */ /* 0x000fe20008000000 */
[----:B------:R-:W-:Y:S01]  /*e310*/  UMOV UR5, URZ ;  /* 0x0000003f00057c82 */ /* 0x000fe20008000000 */
[----:B------:R-:W-:Y:S01]  /*e320*/  ULDC UR6, c[0x0][0xc3c] ;  /* 0x00030f0000067ab9 */ /* 0x000fe20000000800 */
[----:B------:R-:W-:Y:S02]  /*e330*/  IMAD.MOV.U32 R16, RZ, RZ, R5 ;  /* 0x000000ffff107224 */ /* 0x000fe400078e0005 */
[----:B------:R-:W-:Y:S02]  /*e340*/  IMAD.U32 R17, RZ, RZ, UR4 ;  /* 0x00000004ff117e24 */ /* 0x000fe4000f8e00ff */
[----:B------:R-:W-:Y:S02]  /*e350*/  IMAD.U32 R18, RZ, RZ, UR5 ;  /* 0x00000005ff127e24 */ /* 0x000fe4000f8e00ff */
[----:B------:R-:W-:-:S07]  /*e360*/  IMAD.U32 R19, RZ, RZ, UR6 ;  /* 0x00000006ff137e24 */ /* 0x000fce000f8e00ff */
.L_x_306:
[----:B-1----:R-:W1:Y:S01]  /*e370*/  S2R R0, SR_TID.X ;  /* 0x0000000000007919 */ /* 0x002e620000002100 */
[----:B------:R-:W-:Y:S05]  /*e380*/  WARPSYNC.ALL ;  /* 0x0000000000007948 */ /* 0x000fea0003800000 */
[----:B------:R-:W-:Y:S01]  /*e390*/  BAR.SYNC.DEFER_BLOCKING 0x4, 0x180 ;  /* 0x0106000000007b1d */ /* 0x000fe20000010000 */
[----:B-1----:R-:W-:-:S04]  /*e3a0*/  LOP3.LUT R0, R0, 0x1f, RZ, 0xc0, !PT ;  /* 0x0000001f00007812 */ /* 0x002fc800078ec0ff */
[----:B------:R-:W-:-:S13]  /*e3b0*/  ISETP.NE.AND P0, PT, R0, RZ, PT ;  /* 0x000000ff0000720c */ /* 0x000fda0003f05270 */
[----:B------:R-:W1:Y:S01]  /*e3c0*/  @!P0 S2R R3, SR_CgaCtaId ;  /* 0x0000000000038919 */ /* 0x000e620000008800 */
[----:B------:R-:W-:-:S04]  /*e3d0*/  @!P0 MOV R0, 0x400 ;  /* 0x0000040000008802 */ /* 0x000fc80000000f00 */
[----:B-1----:R-:W-:-:S05]  /*e3e0*/  @!P0 LEA R22, R3, R0, 0x18 ;  /* 0x0000000003168211 */ /* 0x002fca00078ec0ff */
[----:B------:R3:W-:Y:S01]  /*e3f0*/  @!P0 STS.128 [R22+0x308d0], R16 ;  /* 0x0308d01016008388 */ /* 0x0007e20000000c00 */
[----:B------:R-:W-:Y:S06]  /*e400*/  BAR.ARV 0x5, 0x180 ;  /* 0x0146000000007b1d */ /* 0x000fec0000002000 */
.L_x_295:
[----:B------:R-:W-:Y:S02]  /*e410*/  ULDC UR4, c[0x0][0xc3c] ;  /* 0x00030f0000047ab9 */ /* 0x000fe40000000800 */
[----:B--2---:R-:W-:-:S13]  /*e420*/  ISETP.GE.AND P0, PT, R19, UR4, PT ;  /* 0x0000000413007c0c */ /* 0x004fda000bf06270 */
[----:B------:R-:W-:Y:S05]  /*e430*/  @!P0 BRA `(.L_x_307) ;  /* 0xffffffb800a48947 */ /* 0x000fea000383ffff */
[----:B------:R-:W-:Y:S05]  /*e440*/  BSYNC B8 ;  /* 0x0000000000087941 */ /* 0x000fea0003800000 */
.L_x_244:
[----:B0-----:R-:W2:Y:S01]  /*e450*/  LDL.LU R0, [R1+0x1c] ;  /* 0x00001c0001007983 */ /* 0x001ea20000300800 */
[----:B------:R-:W-:Y:S01]  /*e460*/  BSSY B0, `(.L_x_308) ;  /* 0x000000b000007945 */ /* 0x000fe20003800000 */
[----:B------:R-:W0:Y:S01]  /*e470*/  S2R R5, SR_CgaCtaId ;  /* 0x0000000000057919 */ /* 0x000e220000008800 */
[----:B--2---:R-:W-:-:S04]  /*e480*/  IADD3 R0, R0, 0x1, RZ ;  /* 0x0000000100007810 */ /* 0x004fc80007ffe0ff */
[----:B------:R-:W-:-:S04]  /*e490*/  LEA.HI R2, R0, R0, RZ, 0x1 ;  /* 0x0000000000027211 */ /* 0x000fc800078f08ff */
[----:B------:R-:W-:Y:S02]  /*e4a0*/  LOP3.LUT R3, R2, 0xfffffffe, RZ, 0xc0, !PT ;  /* 0xfffffffe02037812 */ /* 0x000fe400078ec0ff */
[----:B------:R-:W-:-:S03]  /*e4b0*/  MOV R2, 0x400 ;  /* 0x0000040000027802 */ /* 0x000fc60000000f00 */
[----:B------:R-:W-:Y:S01]  /*e4c0*/  IMAD.IADD R0, R0, 0x1, -R3 ;  /* 0x0000000100007824 */ /* 0x000fe200078e0a03 */
[----:B0-----:R-:W-:-:S04]  /*e4d0*/  LEA R4, R5, R2, 0x18 ;  /* 0x0000000205047211 */ /* 0x001fc800078ec0ff */
[----:B------:R-:W-:-:S04]  /*e4e0*/  SHF.L.U32 R0, R0, 0x1f, RZ ;  /* 0x0000001f00007819 */ /* 0x000fc800000006ff */
[----:B------:R-:W0:Y:S02]  /*e4f0*/  SYNCS.PHASECHK.TRANS64.TRYWAIT P0, [R4+URZ+0x30820], R0 ;  /* 0x03082000040075a7 */ /* 0x000e24000800017f */
[----:B0-----:R-:W-:Y:S05]  /*e500*/  @!P0 BRA `(.L_x_309) ;  /* 0x0000003800cc8947 */ /* 0x001fea0003800000 */
.L_x_427:
[----:B------:R-:W-:Y:S05]  /*e510*/  BSYNC B0 ;  /* 0x0000000000007941 */ /* 0x000fea0003800000 */
.L_x_308:
[----:B------:R-:W-:-:S03]  /*e520*/  UMOV UR4, 0xffffffff ;  /* 0xffffffff00047882 */ /* 0x000fc60000000000 */
[----:B------:R-:W-:Y:S05]  /*e530*/  BRA.DIV UR4, `(.L_x_310) ;  /* 0x0000003a04d47947 */ /* 0x000fea000b800000 */
[----:B0-----:R-:W0:Y:S02]  /*e540*/  S2R R0, SR_TID.X ;  /* 0x0000000000007919 */ /* 0x001e240000002100 */
[----:B0-----:R-:W-:-:S04]  /*e550*/  SHF.R.U32.HI R0, RZ, 0x5, R0 ;  /* 0x00000005ff007819 */ /* 0x001fc80000011600 */
[----:B------:R-:W-:-:S05]  /*e560*/  LOP3.LUT R0, R0, 0x3, RZ, 0xc0, !PT ;  /* 0x0000000300007812 */ /* 0x000fca00078ec0ff */
[----:B------:R0:W2:Y:S02]  /*e570*/  SHFL.IDX PT, R14, R0, RZ, 0x1f ;  /* 0x00001fff000e7589 */ /* 0x0000a400000e0000 */
.L_x_430:
[----:B--2---:R-:W-:Y:S01]  /*e580*/  ISETP.NE.AND P0, PT, R14, RZ, PT ;  /* 0x000000ff0e00720c */ /* 0x004fe20003f05270 */
[----:B------:R-:W-:-:S12]  /*e590*/  BSSY B0, `(.L_x_311) ;  /* 0x0000026000007945 */ /* 0x000fd80003800000 */
[----:B------:R-:W-:Y:S05]  /*e5a0*/  @P0 BRA `(.L_x_312) ;  /* 0x0000000000900947 */ /* 0x000fea0003800000 */
[----:B------:R-:W-:-:S03]  /*e5b0*/  UMOV UR4, 0xffffffff ;  /* 0xffffffff00047882 */ /* 0x000fc60000000000 */
[----:B------:R-:W-:Y:S05]  /*e5c0*/  BRA.DIV UR4, `(.L_x_313) ;  /* 0x0000003a04e47947 */ /* 0x000fea000b800000 */
[----:B------:R-:W-:-:S13]  /*e5d0*/  ELECT P6, URZ, PT ;  /* 0x00000000003f782f */ /* 0x000fda00038c0000 */
.L_x_433:
        /* <DEDUP_REMOVED lines=8> */
.L_x_314:
[C---:B------:R-:W-:Y:S01]  /*e660*/  IMAD R5, R27.reuse, 0x8, R4 ;  /* 0x000000081b057824 */ /* 0x040fe200078e0204 */
[----:B------:R-:W-:Y:S01]  /*e670*/  SHF.L.U32 R0, R28, 0x1f, RZ ;  /* 0x0000001f1c007819 */ /* 0x000fe200000006ff */
[----:B------:R-:W-:-:S03]  /*e680*/  VIADD R27, R27, 0x1 ;  /* 0x000000011b1b7836 */ /* 0x000fc60000000000 */
[----:B------:R-:W0:Y:S02]  /*e690*/  SYNCS.PHASECHK.TRANS64.TRYWAIT P1, [R5+URZ+0x30840], R0 ;  /* 0x03084000050075a7 */ /* 0x000e24000802017f */
[----:B------:R-:W-:-:S04]  /*e6a0*/  ISETP.NE.AND P2, PT, R27, 0x2, PT ;  /* 0x000000021b00780c */ /* 0x000fc80003f45270 */
[----:B------:R-:W-:Y:S01]  /*e6b0*/  SEL R3, RZ, 0x1, P2 ;  /* 0x00000001ff037807 */ /* 0x000fe20001000000 */
[----:B0-----:R-:W-:Y:S08]  /*e6c0*/  @!P1 BRA `(.L_x_315) ;  /* 0x0000003800c49947 */ /* 0x001ff00003800000 */
.L_x_434:
[----:B------:R-:W-:Y:S02]  /*e6d0*/  SEL R27, R27, RZ, P2 ;  /* 0x000000ff1b1b7207 */ /* 0x000fe40001000000 */
[----:B------:R-:W-:Y:S01]  /*e6e0*/  LOP3.LUT R2, R28, R3, RZ, 0x3c, !PT ;  /* 0x000000031c027212 */ /* 0x000fe200078e3cff */
[----:B------:R-:W-:Y:S06]  /*e6f0*/  @!P0 BRA `(.L_x_316) ;  /* 0x0000000000048947 */ /* 0x000fec0003800000 */
[----:B------:R-:W-:Y:S01]  /*e700*/  BPT.TRAP 0x1 ;  /* 0x000000040000795c */ /* 0x000fe20000300000 */
.L_x_316:
[----:B------:R-:W-:Y:S01]  /*e710*/  IMAD R27, R27, 0x8, R4 ;  /* 0x000000081b1b7824 */ /* 0x000fe200078e0204 */
[----:B------:R-:W-:-:S04]  /*e720*/  SHF.L.U32 R2, R2, 0x1f, RZ ;  /* 0x0000001f02027819 */ /* 0x000fc800000006ff */
[----:B------:R-:W2:Y:S02]  /*e730*/  SYNCS.PHASECHK.TRANS64.TRYWAIT P1, [R27+URZ+0x30840], R2 ;  /* 0x030840021b0075a7 */ /* 0x000ea4000802017f */
[----:B--2---:R-:W-:Y:S05]  /*e740*/  @!P1 BRA `(.L_x_317) ;  /* 0x0000003800b89947 */ /* 0x004fea0003800000 */
.L_x_435:
[----:B------:R-:W-:Y:S05]  /*e750*/  @!P0 BRA `(.L_x_318) ;  /* 0x0000000000048947 */ /* 0x000fea0003800000 */
[----:B------:R-:W-:Y:S01]  /*e760*/  BPT.TRAP 0x1 ;  /* 0x000000040000795c */ /* 0x000fe20000300000 */
.L_x_318:
[----:B------:R-:W4:Y:S02]  /*e770*/  SYNCS.PHASECHK.TRANS64.TRYWAIT P1, [R5+URZ+0x30860], R0 ;  /* 0x03086000050075a7 */ /* 0x000f24000802017f */
[----:B----4-:R-:W-:Y:S05]  /*e780*/  @!P1 BRA `(.L_x_319) ;  /* 0x0000003800bc9947 */ /* 0x010fea0003800000 */
.L_x_436:
[----:B------:R-:W-:Y:S05]  /*e790*/  @!P0 BRA `(.L_x_320) ;  /* 0x0000000000048947 */ /* 0x000fea0003800000 */
[----:B------:R-:W-:Y:S01]  /*e7a0*/  BPT.TRAP 0x1 ;  /* 0x000000040000795c */ /* 0x000fe20000300000 */
.L_x_320:
[----:B------:R0:W0:Y:S02]  /*e7b0*/  SYNCS.PHASECHK.TRANS64.TRYWAIT P0, [R27+URZ+0x30860], R2 ;  /* 0x030860021b0075a7 */ /* 0x000024000800017f */
[----:B0-----:R-:W-:Y:S05]  /*e7c0*/  @!P0 NANOSLEEP.SYNCS 0x989680 ;  /* 0x009896800000895d */ /* 0x001fea0003900000 */
[----:B------:R-:W0:Y:S02]  /*e7d0*/  @!P0 SYNCS.PHASECHK.TRANS64 P0, [R27+URZ+0x30860], R2 ;  /* 0x030860021b0085a7 */ /* 0x000e24000800007f */
[----:B0-----:R-:W-:Y:S05]  /*e7e0*/  @!P0 BRA `(.L_x_320) ;  /* 0xfffffffc00f08947 */ /* 0x001fea000383ffff */
.L_x_312:
[----:B------:R-:W-:Y:S05]  /*e7f0*/  BSYNC B0 ;  /* 0x0000000000007941 */ /* 0x000fea0003800000 */
.L_x_311:
[----:B------:R-:W-:Y:S05]  /*e800*/  EXIT ;  /* 0x000000000000794d */ /* 0x000fea0003800000 */
.L_x_192:
[----:B0-----:R-:W-:-:S04]  /*e810*/  MOV R3, UR43 ;  /* 0x0000002b00037c02 */ /* 0x001fc80008000f00 */
[----:B------:R0:W1:Y:S03]  /*e820*/  SYNCS.PHASECHK.TRANS64.TRYWAIT P1, [R3+URZ+0x30800], R0 ;  /* 0x03080000030075a7 */ /* 0x000066000802017f */
[----:B-1----:R-:W-:Y:S05]  /*e830*/  @!P1 NANOSLEEP.SYNCS 0x989680 ;  /* 0x009896800000995d */ /* 0x002fea0003900000 */
[----:B------:R-:W1:Y:S02]  /*e840*/  @!P1 SYNCS.PHASECHK.TRANS64 P1, [R3+URZ+0x30800], R0 ;  /* 0x03080000030095a7 */ /* 0x000e64000802007f */
[----:B-1----:R-:W-:Y:S05]  /*e850*/  @!P1 BRA `(.L_x_192) ;  /* 0xfffffffc00ec9947 */ /* 0x002fea000383ffff */
[----:B------:R-:W-:Y:S05]  /*e860*/  BRA `(.L_x_321) ;  /* 0xffffff2c00c07947 */ /* 0x000fea000383ffff */
.L_x_196:
[----:B-1----:R1:W2:Y:S02]  /*e870*/  SYNCS.PHASECHK.TRANS64.TRYWAIT P1, [R2+URZ+0x30830], R3 ;  /* 0x03083003020075a7 */ /* 0x0022a4000802017f */
[----:B--2---:R-:W-:Y:S05]  /*e880*/  @!P1 NANOSLEEP.SYNCS 0x989680 ;  /* 0x009896800000995d */ /* 0x004fea0003900000 */
[----:B------:R-:W2:Y:S02]  /*e890*/  @!P1 SYNCS.PHASECHK.TRANS64 P1, [R2+URZ+0x30830], R3 ;  /* 0x03083003020095a7 */ /* 0x000ea4000802007f */
[----:B--2---:R-:W-:Y:S05]  /*e8a0*/  @!P1 BRA `(.L_x_196) ;  /* 0xfffffffc00f09947 */ /* 0x004fea000383ffff */
[----:B------:R-:W-:Y:S05]  /*e8b0*/  BRA `(.L_x_195) ;  /* 0xffffff2c00e07947 */ /* 0x000fea000383ffff */
.L_x_202:
[----:B-1----:R-:W-:-:S04]  /*e8c0*/  IMAD.U32 R3, RZ, RZ, UR8 ;  /* 0x00000008ff037e24 */ /* 0x002fc8000f8e00ff */
[----:B------:R1:W2:Y:S03]  /*e8d0*/  SYNCS.PHASECHK.TRANS64.TRYWAIT P1, [R3+URZ+0x30830], R0 ;  /* 0x03083000030075a7 */ /* 0x0002a6000802017f */
[----:B--2---:R-:W-:Y:S05]  /*e8e0*/  @!P1 NANOSLEEP.SYNCS 0x989680 ;  /* 0x009896800000995d */ /* 0x004fea0003900000 */
[----:B------:R-:W2:Y:S02]  /*e8f0*/  @!P1 SYNCS.PHASECHK.TRANS64 P1, [R3+URZ+0x30830], R0 ;  /* 0x03083000030095a7 */ /* 0x000ea4000802007f */
[----:B--2---:R-:W-:Y:S05]  /*e900*/  @!P1 BRA `(.L_x_202) ;  /* 0xfffffffc00ec9947 */ /* 0x004fea000383ffff */
[----:B------:R-:W-:Y:S05]  /*e910*/  BRA `(.L_x_201) ;  /* 0xffffff5000e07947 */ /* 0x000fea000383ffff */
.L_x_206:
[----:B-1----:R-:W-:-:S04]  /*e920*/  IMAD.U32 R3, RZ, RZ, UR9 ;  /* 0x00000009ff037e24 */ /* 0x002fc8000f8e00ff */
[----:B------:R1:W2:Y:S03]  /*e930*/  SYNCS.PHASECHK.TRANS64.TRYWAIT P1, [R3+URZ+0x30850], R0 ;  /* 0x03085000030075a7 */ /* 0x0002a6000802017f */
[----:B--2---:R-:W-:Y:S05]  /*e940*/  @!P1 NANOSLEEP.SYNCS 0x989680 ;  /* 0x009896800000995d */ /* 0x004fea0003900000 */
[----:B------:R-:W2:Y:S02]  /*e950*/  @!P1 SYNCS.PHASECHK.TRANS64 P1, [R3+URZ+0x30850], R0 ;  /* 0x03085000030095a7 */ /* 0x000ea4000802007f */
[----:B--2---:R-:W-:Y:S05]  /*e960*/  @!P1 BRA `(.L_x_206) ;  /* 0xfffffffc00ec9947 */ /* 0x004fea000383ffff */
[----:B------:R-:W-:Y:S05]  /*e970*/  BRA `(.L_x_205) ;  /* 0xffffff5c00987947 */ /* 0x000fea000383ffff */
.L_x_213:
[----:B-1----:R-:W-:-:S04]  /*e980*/  IMAD.U32 R7, RZ, RZ, UR5 ;  /* 0x00000005ff077e24 */ /* 0x002fc8000f8e00ff */
[----:B------:R1:W2:Y:S03]  /*e990*/  SYNCS.PHASECHK.TRANS64.TRYWAIT P1, [R7+URZ+0x30850], R2 ;  /* 0x03085002070075a7 */ /* 0x0002a6000802017f */
[----:B--2---:R-:W-:Y:S05]  /*e9a0*/  @!P1 NANOSLEEP.SYNCS 0x989680 ;  /* 0x009896800000995d */ /* 0x004fea0003900000 */
[----:B------:R-:W2:Y:S02]  /*e9b0*/  @!P1 SYNCS.PHASECHK.TRANS64 P1, [R7+URZ+0x30850], R2 ;  /* 0x03085002070095a7 */ /* 0x000ea4000802007f */
[----:B--2---:R-:W-:Y:S05]  /*e9c0*/  @!P1 BRA `(.L_x_213) ;  /* 0xfffffffc00ec9947 */ /* 0x004fea000383ffff */
[----:B------:R-:W-:Y:S05]  /*e9d0*/  BRA `(.L_x_212) ;  /* 0xffffff7400b07947 */ /* 0x000fea000383ffff */
.L_x_256:
[----:B------:R-:W-:Y:S01]  /*e9e0*/  SHF.R.U32.HI R8, RZ, 0x5, R21 ;  /* 0x00000005ff087819 */ /* 0x000fe20000011615 */
[----:B------:R-:W-:Y:S01]  /*e9f0*/  BSSY B0, `(.L_x_322) ;  /* 0x0000009000007945 */ /* 0x000fe20003800000 */
[----:B------:R-:W-:Y:S01]  /*ea00*/  IMAD.MOV.U32 R12, RZ, RZ, RZ ;  /* 0x000000ffff0c7224 */ /* 0x000fe200078e00ff */
[----:B------:R-:W-:Y:S01]  /*ea10*/  MOV R11, 0x1f ;  /* 0x0000001f000b7802 */ /* 0x000fe20000000f00 */
[----:B------:R-:W-:Y:S01]  /*ea20*/  IMAD.MOV.U32 R15, RZ, RZ, -0x1 ;  /* 0xffffffffff0f7424 */ /* 0x000fe200078e00ff */
[----:B------:R-:W-:-:S05]  /*ea30*/  LOP3.LUT R8, R8, 0x3, RZ, 0xc0, !PT ;  /* 0x0000000308087812 */ /* 0x000fca00078ec0ff */
[----:B------:R-:W-:-:S07]  /*ea40*/  IMAD.MOV.U32 R13, RZ, RZ, R8 ;  /* 0x000000ffff0d7224 */ /* 0x000fce00078e0008 */
[----:B-----5:R-:W-:Y:S05]  /*ea50*/  WARPSYNC.COLLECTIVE R15, `(.L_x_323) ;  /* 0x000000000f087348 */ /* 0x020fea0003c00000 */
[----:B------:R0:W1:Y:S02]  /*ea60*/  SHFL.IDX P6, R14, R13, R12, R11 ;  /* 0x0000000c0d0e7389 */ /* 0x00006400000c000b */
[----:B01---5:R-:W-:Y:S01]  /*ea70*/  ENDCOLLECTIVE ;  /* 0x000000000000791b */ /* 0x023fe20003800000 */
.L_x_323:
[----:B------:R-:W-:Y:S05]  /*ea80*/  BSYNC B0 ;  /* 0x0000000000007941 */ /* 0x000fea0003800000 */
.L_x_322:
[----:B------:R-:W-:Y:S05]  /*ea90*/  BRA `(.L_x_324) ;  /* 0xffffffc000547947 */ /* 0x000fea000383ffff */
.L_x_259:
[----:B0-----:R0:W1:Y:S02]  /*eaa0*/  SYNCS.PHASECHK.TRANS64.TRYWAIT P0, [R7+URZ+0x30840], R2 ;  /* 0x03084002070075a7 */ /* 0x001064000800017f */
[----:B-1----:R-:W-:Y:S05]  /*eab0*/  @!P0 NANOSLEEP.SYNCS 0x989680 ;  /* 0x009896800000895d */ /* 0x002fea0003900000 */
[----:B------:R-:W1:Y:S02]  /*eac0*/  @!P0 SYNCS.PHASECHK.TRANS64 P0, [R7+URZ+0x30840], R2 ;  /* 0x03084002070085a7 */ /* 0x000e64000800007f */
[----:B-1----:R-:W-:Y:S05]  /*ead0*/  @!P0 BRA `(.L_x_259) ;  /* 0xfffffffc00f08947 */ /* 0x002fea000383ffff */
[----:B------:R-:W-:Y:S05]  /*eae0*/  BRA `(.L_x_325) ;  /* 0xffffffc000bc7947 */ /* 0x000fea000383ffff */
.L_x_260:
[----:B------:R-:W-:Y:S01]  /*eaf0*/  BSSY B0, `(.L_x_326) ;  /* 0x0000008000007945 */ /* 0x000fe20003800000 */
[----:B------:R-:W-:Y:S02]  /*eb00*/  IMAD.MOV.U32 R13, RZ, RZ, R0 ;  /* 0x000000ffff0d7224 */ /* 0x000fe400078e0000 */
[----:B------:R-:W-:Y:S02]  /*eb10*/  IMAD.MOV.U32 R12, RZ, RZ, RZ ;  /* 0x000000ffff0c7224 */ /* 0x000fe400078e00ff */
[----:B------:R-:W-:Y:S02]  /*eb20*/  IMAD.MOV.U32 R11, RZ, RZ, 0x181f ;  /* 0x0000181fff0b7424 */ /* 0x000fe400078e00ff */
[----:B------:R-:W-:-:S07]  /*eb30*/  IMAD.MOV.U32 R15, RZ, RZ, -0x1 ;  /* 0xffffffffff0f7424 */ /* 0x000fce00078e00ff */
[----:B------:R-:W-:Y:S05]  /*eb40*/  WARPSYNC.COLLECTIVE R15, `(.L_x_327) ;  /* 0x000000000f087348 */ /* 0x000fea0003c00000 */
[----:B------:R0:W1:Y:S02]  /*eb50*/  SHFL.IDX P6, R14, R13, R12, R11 ;  /* 0x0000000c0d0e7389 */ /* 0x00006400000c000b */
[----:B01----:R-:W-:Y:S01]  /*eb60*/  ENDCOLLECTIVE ;  /* 0x000000000000791b */ /* 0x003fe20003800000 */
.L_x_327:
[----:B------:R-:W-:Y:S05]  /*eb70*/  BSYNC B0 ;  /* 0x0000000000007941 */ /* 0x000fea0003800000 */
.L_x_326:
[----:B------:R-:W-:Y:S01]  /*eb80*/  IMAD.MOV.U32 R13, RZ, RZ, R4 ;  /* 0x000000ffff0d7224 */ /* 0x000fe200078e0004 */
[----:B------:R-:W-:Y:S01]  /*eb90*/  MOV R2, R14 ;  /* 0x0000000e00027202 */ /* 0x000fe20000000f00 */
[----:B------:R-:W-:Y:S02]  /*eba0*/  IMAD.MOV.U32 R12, RZ, RZ, RZ ;  /* 0x000000ffff0c7224 */ /* 0x000fe400078e00ff */
[----:B------:R-:W-:Y:S02]  /*ebb0*/  IMAD.MOV.U32 R11, RZ, RZ, 0x181f ;  /* 0x0000181fff0b7424 */ /* 0x000fe400078e00ff */
[----:B------:R-:W-:Y:S02]  /*ebc0*/  IMAD.MOV.U32 R15, RZ, RZ, -0x1 ;  /* 0xffffffffff0f7424 */ /* 0x000fe400078e00ff */
[----:B------:R-:W-:-:S07]  /*ebd0*/  @P0 IMAD R8, R5, 0x2, R22 ;  /* 0x0000000205080824 */ /* 0x000fce00078e0216 */
[----:B------:R-:W-:Y:S05]  /*ebe0*/  WARPSYNC.COLLECTIVE R15, `(.L_x_328) ;  /* 0x000000000f087348 */ /* 0x000fea0003c00000 */
[----:B------:R0:W1:Y:S02]  /*ebf0*/  SHFL.IDX P6, R14, R13, R12, R11 ;  /* 0x0000000c0d0e7389 */ /* 0x00006400000c000b */
[----:B01----:R-:W-:Y:S01]  /*ec00*/  ENDCOLLECTIVE ;  /* 0x000000000000791b */ /* 0x003fe20003800000 */
.L_x_328:
[----:B------:R-:W-:Y:S02]  /*ec10*/  IMAD.MOV.U32 R13, RZ, RZ, R0 ;  /* 0x000000ffff0d7224 */ /* 0x000fe400078e0000 */
[----:B------:R-:W-:Y:S02]  /*ec20*/  IMAD.MOV.U32 R12, RZ, RZ, 0x1 ;  /* 0x00000001ff0c7424 */ /* 0x000fe400078e00ff */
[----:B------:R-:W-:-:S07]  /*ec30*/  IMAD.MOV.U32 R3, RZ, RZ, R14 ;  /* 0x000000ffff037224 */ /* 0x000fce00078e000e */
[----:B------:R-:W-:Y:S05]  /*ec40*/  WARPSYNC.COLLECTIVE R15, `(.L_x_329) ;  /* 0x000000000f087348 */ /* 0x000fea0003c00000 */
[----:B------:R0:W1:Y:S02]  /*ec50*/  SHFL.IDX P6, R14, R13, R12, R11 ;  /* 0x0000000c0d0e7389 */ /* 0x00006400000c000b */
[----:B01----:R-:W-:Y:S01]  /*ec60*/  ENDCOLLECTIVE ;  /* 0x000000000000791b */ /* 0x003fe20003800000 */
.L_x_329:
[----:B------:R-:W-:-:S04]  /*ec70*/  @P0 LEA R3, P1, R32, R3, 0x1 ;  /* 0x0000000320030211 */ /* 0x000fc800078208ff */
[----:B------:R-:W-:Y:S02]  /*ec80*/  @P0 IADD3.X R2, RZ, R2, RZ, P1, !PT ;  /* 0x00000002ff020210 */ /* 0x000fe40000ffe4ff */
[----:B------:R-:W-:Y:S02]  /*ec90*/  ISETP.GE.AND P1, PT, R6, 0x11, PT ;  /* 0x000000110600780c */ /* 0x000fe40003f26270 */
[----:B------:R-:W-:Y:S01]  /*eca0*/  @P0 LOP3.LUT R3, R3, R2, RZ, 0x3c, !PT ;  /* 0x0000000203030212 */ /* 0x000fe200078e3cff */
[----:B------:R-:W-:-:S03]  /*ecb0*/  IMAD.MOV.U32 R13, RZ, RZ, R4 ;  /* 0x000000ffff0d7224 */ /* 0x000fc600078e0004 */
[----:B------:R-:W-:-:S04]  /*ecc0*/  @P0 LOP3.LUT R2, R3, R2, RZ, 0x3c, !PT ;  /* 0x0000000203020212 */ /* 0x000fc800078e3cff */
[----:B------:R-:W-:-:S05]  /*ecd0*/  @P0 LOP3.LUT R3, R3, R2, RZ, 0x3c, !PT ;  /* 0x0000000203030212 */ /* 0x000fca00078e3cff */
[----:B------:R-:W-:Y:S01]  /*ece0*/  @!PT LDS RZ, [RZ] ;  /* 0x00000000fffff984 */ /* 0x000fe20000000800 */
[----:B------:R-:W-:Y:S01]  /*ecf0*/  @!PT LDS RZ, [RZ] ;  /* 0x00000000fffff984 */ /* 0x000fe20000000800 */
[----:B------:R-:W-:Y:S01]  /*ed00*/  @!PT LDS RZ, [RZ] ;  /* 0x00000000fffff984 */ /* 0x000fe20000000800 */
[----:B------:R-:W-:Y:S04]  /*ed10*/  @P0 LDGSTS.E.BYPASS.LTC128B.128 [R8+0x1e400], desc[UR36][R2.64], !P4 ;  /* 0x1e40000002080fae */ /* 0x000fe8000e101d64 */
[----:B------:R-:W-:Y:S04]  /*ed20*/  @P0 LDGSTS.E.BYPASS.LTC128B.128 [R8+0x21400], desc[UR36][R2.64+0x80], !P3 ;  /* 0x2140008002080fae */ /* 0x000fe8000d901d64 */
[----:B------:R0:W-:Y:S02]  /*ed30*/  @P0 LDGSTS.E.BYPASS.LTC128B.128 [R8+0x24400], desc[UR36][R2.64+0x100], !P2 ;  /* 0x2440010002080fae */ /* 0x0001e4000d101d64 */
[----:B0-----:R-:W-:-:S07]  /*ed40*/  IMAD.MOV.U32 R2, RZ, RZ, R14 ;  /* 0x000000ffff027224 */ /* 0x001fce00078e000e */
[----:B------:R-:W-:Y:S05]  /*ed50*/  WARPSYNC.COLLECTIVE R15, `(.L_x_330) ;  /* 0x000000000f087348 */ /* 0x000fea0003c00000 */
[----:B------:R0:W1:Y:S02]  /*ed60*/  SHFL.IDX P6, R14, R13, R12, R11 ;  /* 0x0000000c0d0e7389 */ /* 0x00006400000c000b */
[----:B01----:R-:W-:Y:S01]  /*ed70*/  ENDCOLLECTIVE ;  /* 0x000000000000791b */ /* 0x003fe20003800000 */
.L_x_330:
[----:B------:R-:W-:Y:S02]  /*ed80*/  @P1 IMAD R8, R5, 0x2, R22 ;  /* 0x0000000205081824 */ /* 0x000fe400078e0216 */
[----:B------:R-:W-:Y:S02]  /*ed90*/  IMAD.MOV.U32 R13, RZ, RZ, R0 ;  /* 0x000000ffff0d7224 */ /* 0x000fe400078e0000 */
[----:B------:R-:W-:Y:S01]  /*eda0*/  IMAD.MOV.U32 R12, RZ, RZ, 0x2 ;  /* 0x00000002ff0c7424 */ /* 0x000fe200078e00ff */
[----:B------:R-:W-:-:S07]  /*edb0*/  MOV R3, R14 ;  /* 0x0000000e00037202 */ /* 0x000fce0000000f00 */
[----:B------:R-:W-:Y:S05]  /*edc0*/  WARPSYNC.COLLECTIVE R15, `(.L_x_331) ;  /* 0x000000000f087348 */ /* 0x000fea0003c00000 */
[----:B------:R0:W1:Y:S02]  /*edd0*/  SHFL.IDX P6, R14, R13, R12, R11 ;  /* 0x0000000c0d0e7389 */ /* 0x00006400000c000b */
[----:B01----:R-:W-:Y:S01]  /*ede0*/  ENDCOLLECTIVE ;  /* 0x000000000000791b */ /* 0x003fe20003800000 */
.L_x_331:
[----:B------:R-:W-:-:S05]  /*edf0*/  @P1 LEA R3, P0, R32, R3, 0x1 ;  /* 0x0000000320031211 */ /* 0x000fca00078008ff */
[----:B------:R-:W-:-:S05]  /*ee00*/  @P1 IMAD.X R2, RZ, RZ, R2, P0 ;  /* 0x000000ffff021224 */ /* 0x000fca00000e0602 */
[----:B------:R-:W-:Y:S02]  /*ee10*/  @P1 LOP3.LUT R3, R3, R2, RZ, 0x3c, !PT ;  /* 0x0000000203031212 */ /* 0x000fe400078e3cff */
[----:B------:R-:W-:Y:S02]  /*ee20*/  MOV R13, R4 ;  /* 0x00000004000d7202 */ /* 0x000fe40000000f00 */
[----:B------:R-:W-:-:S04]  /*ee30*/  @P1 LOP3.LUT R2, R3, R2, RZ, 0x3c, !PT ;  /* 0x0000000203021212 */ /* 0x000fc800078e3cff */
[----:B------:R-:W-:-:S05]  /*ee40*/  @P1 LOP3.LUT R3, R3, R2, RZ, 0x3c, !PT ;  /* 0x0000000203031212 */ /* 0x000fca00078e3cff */
[----:B------:R-:W-:Y:S01]  /*ee50*/  @!PT LDS RZ, [RZ] ;  /* 0x00000000fffff984 */ /* 0x000fe20000000800 */
[----:B------:R-:W-:Y:S01]  /*ee60*/  @!PT LDS RZ, [RZ] ;  /* 0x00000000fffff984 */ /* 0x000fe20000000800 */
[----:B------:R-:W-:Y:S01]  /*ee70*/  @!PT LDS RZ, [RZ] ;  /* 0x00000000fffff984 */ /* 0x000fe20000000800 */
[----:B------:R-:W-:Y:S04]  /*ee80*/  @P1 LDGSTS.E.BYPASS.LTC128B.128 [R8+0x1ec00], desc[UR36][R2.64], !P4 ;  /* 0x1ec0000002081fae */ /* 0x000fe8000e101d64 */
[----:B------:R-:W-:Y:S04]  /*ee90*/  @P1 LDGSTS.E.BYPASS.LTC128B.128 [R8+0x21c00], desc[UR36][R2.64+0x80], !P3 ;  /* 0x21c0008002081fae */ /* 0x000fe8000d901d64 */
[----:B------:R0:W-:Y:S01]  /*eea0*/  @P1 LDGSTS.E.BYPASS.LTC128B.128 [R8+0x24c00], desc[UR36][R2.64+0x100], !P2 ;  /* 0x24c0010002081fae */ /* 0x0001e2000d101d64 */
[----:B------:R-:W-:Y:S01]  /*eeb0*/  ISETP.GE.AND P1, PT, R6, 0x21, PT ;  /* 0x000000210600780c */ /* 0x000fe20003f26270 */
[----:B0-----:R-:W-:-:S12]  /*eec0*/  IMAD.MOV.U32 R2, RZ, RZ, R14 ;  /* 0x000000ffff027224 */ /* 0x001fd800078e000e */
[----:B------:R-:W-:Y:S05]  /*eed0*/  WARPSYNC.COLLECTIVE R15, `(.L_x_332) ;  /* 0x000000000f087348 */ /* 0x000fea0003c00000 */
[----:B------:R0:W1:Y:S02]  /*eee0*/  SHFL.IDX P6, R14, R13, R12, R11 ;  /* 0x0000000c0d0e7389 */ /* 0x00006400000c000b */
[----:B01----:R-:W-:Y:S01]  /*eef0*/  ENDCOLLECTIVE ;  /* 0x000000000000791b */ /* 0x003fe20003800000 */
.L_x_332:
[----:B------:R-:W-:Y:S02]  /*ef00*/  @P1 IMAD R8, R5, 0x2, R22 ;  /* 0x0000000205081824 */ /* 0x000fe400078e0216 */
[----:B------:R-:W-:Y:S02]  /*ef10*/  IMAD.MOV.U32 R13, RZ, RZ, R0 ;  /* 0x000000ffff0d7224 */ /* 0x000fe400078e0000 */
[----:B------:R-:W-:Y:S02]  /*ef20*/  IMAD.MOV.U32 R12, RZ, RZ, 0x3 ;  /* 0x00000003ff0c7424 */ /* 0x000fe400078e00ff */
[----:B------:R-:W-:-:S07]  /*ef30*/  IMAD.MOV.U32 R3, RZ, RZ, R14 ;  /* 0x000000ffff037224 */ /* 0x000fce00078e000e */
[----:B------:R-:W-:Y:S05]  /*ef40*/  WARPSYNC.COLLECTIVE R15, `(.L_x_333) ;  /* 0x000000000f087348 */ /* 0x000fea0003c00000 */
[----:B------:R0:W1:Y:S02]  /*ef50*/  SHFL.IDX P6, R14, R13, R12, R11 ;  /* 0x0000000c0d0e7389 */ /* 0x00006400000c000b */
[----:B01----:R-:W-:Y:S01]  /*ef60*/  ENDCOLLECTIVE ;  /* 0x000000000000791b */ /* 0x003fe20003800000 */
.L_x_333:
[----:B------:R-:W-:-:S05]  /*ef70*/  @P1 LEA R3, P0, R32, R3, 0x1 ;  /* 0x0000000320031211 */ /* 0x000fca00078008ff */
[----:B------:R-:W-:-:S05]  /*ef80*/  @P1 IMAD.X R2, RZ, RZ, R2, P0 ;  /* 0x000000ffff021224 */ /* 0x000fca00000e0602 */
        /* <DEDUP_REMOVED lines=10> */
[----:B------:R-:W-:Y:S02]  /*f030*/  ISETP.GE.AND P1, PT, R6, 0x31, PT ;  /* 0x000000310600780c */ /* 0x000fe40003f26270 */
[----:B0-----:R-:W-:-:S11]  /*f040*/  MOV R2, R14 ;  /* 0x0000000e00027202 */ /* 0x001fd60000000f00 */
[----:B------:R-:W-:Y:S05]  /*f050*/  WARPSYNC.COLLECTIVE R15, `(.L_x_334) ;  /* 0x000000000f087348 */ /* 0x000fea0003c00000 */
[----:B------:R0:W1:Y:S02]  /*f060*/  SHFL.IDX P6, R14, R13, R12, R11 ;  /* 0x0000000c0d0e7389 */ /* 0x00006400000c000b */
[----:B01----:R-:W-:Y:S01]  /*f070*/  ENDCOLLECTIVE ;  /* 0x000000000000791b */ /* 0x003fe20003800000 */
.L_x_334:
[----:B------:R-:W-:Y:S02]  /*f080*/  @P1 IMAD R8, R5, 0x2, R22 ;  /* 0x0000000205081824 */ /* 0x000fe400078e0216 */
[----:B------:R-:W-:Y:S01]  /*f090*/  IMAD.MOV.U32 R13, RZ, RZ, R0 ;  /* 0x000000ffff0d7224 */ /* 0x000fe200078e0000 */
[----:B------:R-:W-:Y:S01]  /*f0a0*/  MOV R12, 0x4 ;  /* 0x00000004000c7802 */ /* 0x000fe20000000f00 */
[----:B------:R-:W-:-:S07]  /*f0b0*/  IMAD.MOV.U32 R3, RZ, RZ, R14 ;  /* 0x000000ffff037224 */ /* 0x000fce00078e000e */
[----:B------:R-:W-:Y:S05]  /*f0c0*/  WARPSYNC.COLLECTIVE R15, `(.L_x_335) ;  /* 0x000000000f087348 */ /* 0x000fea0003c00000 */
[----:B------:R0:W1:Y:S02]  /*f0d0*/  SHFL.IDX P6, R14, R13, R12, R11 ;  /* 0x0000000c0d0e7389 */ /* 0x00006400000c000b */
[----:B01----:R-:W-:Y:S01]  /*f0e0*/  ENDCOLLECTIVE ;  /* 0x000000000000791b */ /* 0x003fe20003800000 */
.L_x_335:
        /* <DEDUP_REMOVED lines=17> */
.L_x_336:
[----:B------:R-:W-:Y:S01]  /*f200*/  @P1 IMAD R8, R5, 0x2, R22 ;  /* 0x0000000205081824 */ /* 0x000fe200078e0216 */
[----:B------:R-:W-:Y:S01]  /*f210*/  MOV R13, R0 ;  /* 0x00000000000d7202 */ /* 0x000fe20000000f00 */
[----:B------:R-:W-:Y:S02]  /*f220*/  IMAD.MOV.U32 R12, RZ, RZ, 0x5 ;  /* 0x00000005ff0c7424 */ /* 0x000fe400078e00ff */
[----:B------:R-:W-:-:S07]  /*f230*/  IMAD.MOV.U32 R3, RZ, RZ, R14 ;  /* 0x000000ffff037224 */ /* 0x000fce00078e000e */
[----:B------:R-:W-:Y:S05]  /*f240*/  WARPSYNC.COLLECTIVE R15, `(.L_x_337) ;  /* 0x000000000f087348 */ /* 0x000fea0003c00000 */
[----:B------:R0:W1:Y:S02]  /*f250*/  SHFL.IDX P6, R14, R13, R12, R11 ;  /* 0x0000000c0d0e7389 */ /* 0x00006400000c000b */
[----:B01----:R-:W-:Y:S01]  /*f260*/  ENDCOLLECTIVE ;  /* 0x000000000000791b */ /* 0x003fe20003800000 */
.L_x_337:
[----:B------:R-:W-:-:S05]  /*f270*/  @P1 LEA R3, P0, R32, R3, 0x1 ;  /* 0x0000000320031211 */ /* 0x000fca00078008ff */
[----:B------:R-:W-:-:S05]  /*f280*/  @P1 IMAD.X R2, RZ, RZ, R2, P0 ;  /* 0x000000ffff021224 */ /* 0x000fca00000e0602 */
[----:B------:R-:W-:Y:S01]  /*f290*/  @P1 LOP3.LUT R3, R3, R2, RZ, 0x3c, !PT ;  /* 0x0000000203031212 */ /* 0x000fe200078e3cff */
[----:B------:R-:W-:-:S03]  /*f2a0*/  IMAD.MOV.U32 R13, RZ, RZ, R4 ;  /* 0x000000ffff0d7224 */ /* 0x000fc600078e0004 */
[----:B------:R-:W-:-:S04]  /*f2b0*/  @P1 LOP3.LUT R2, R3, R2, RZ, 0x3c, !PT ;  /* 0x0000000203021212 */ /* 0x000fc800078e3cff */
[----:B------:R-:W-:Y:S01]  /*f2c0*/  @P1 LOP3.LUT R3, R3, R2, RZ, 0x3c, !PT ;  /* 0x0000000203031212 */ /* 0x000fe200078e3cff */
[----:B------:R-:W-:-:S07]  /*f2d0*/  IMAD.MOV.U32 R0, RZ, RZ, R14 ;  /* 0x000000ffff007224 */ /* 0x000fce00078e000e */
[----:B------:R-:W-:Y:S05]  /*f2e0*/  WARPSYNC.COLLECTIVE R15, `(.L_x_338) ;  /* 0x000000000f087348 */ /* 0x000fea0003c00000 */
[----:B------:R0:W1:Y:S02]  /*f2f0*/  SHFL.IDX P6, R14, R13, R12, R11 ;  /* 0x0000000c0d0e7389 */ /* 0x00006400000c000b */
[----:B01----:R-:W-:Y:S01]  /*f300*/  ENDCOLLECTIVE ;  /* 0x000000000000791b */ /* 0x003fe20003800000 */
.L_x_338:
[----:B------:R-:W-:Y:S01]  /*f310*/  @!PT LDS RZ, [RZ] ;  /* 0x00000000fffff984 */ /* 0x000fe20000000800 */
[----:B------:R-:W-:Y:S01]  /*f320*/  @!PT LDS RZ, [RZ] ;  /* 0x00000000fffff984 */ /* 0x000fe20000000800 */
[----:B------:R-:W-:Y:S01]  /*f330*/  @!PT LDS RZ, [RZ] ;  /* 0x00000000fffff984 */ /* 0x000fe20000000800 */
[----:B------:R-:W-:Y:S04]  /*f340*/  @P1 LDGSTS.E.BYPASS.LTC128B.128 [R8+0x20400], desc[UR36][R2.64], !P4 ;  /* 0x2040000002081fae */ /* 0x000fe8000e101d64 */
[----:B------:R-:W-:Y:S04]  /*f350*/  @P1 LDGSTS.E.BYPASS.LTC128B.128 [R8+0x23400], desc[UR36][R2.64+0x80], !P3 ;  /* 0x2340008002081fae */ /* 0x000fe8000d901d64 */
[----:B------:R0:W-:Y:S02]  /*f360*/  @P1 LDGSTS.E.BYPASS.LTC128B.128 [R8+0x26400], desc[UR36][R2.64+0x100], !P2 ;  /* 0x2640010002081fae */ /* 0x0001e4000d101d64 */
[----:B0-----:R-:W-:Y:S01]  /*f370*/  IMAD.MOV.U32 R2, RZ, RZ, R14 ;  /* 0x000000ffff027224 */ /* 0x001fe200078e000e */
[----:B------:R-:W-:Y:S06]  /*f380*/  BRA `(.L_x_339) ;  /* 0xffffffc0000c7947 */ /* 0x000fec000383ffff */
.L_x_265:
[----:B------:R-:W-:Y:S01]  /*f390*/  IMAD.MOV.U32 R13, RZ, RZ, R5 ;  /* 0x000000ffff0d7224 */ /* 0x000fe200078e0005 */
[----:B------:R-:W-:Y:S01]  /*f3a0*/  MOV R12, RZ ;  /* 0x000000ff000c7202 */ /* 0x000fe20000000f00 */
[----:B------:R-:W-:Y:S02]  /*f3b0*/  IMAD.MOV.U32 R11, RZ, RZ, 0x181f ;  /* 0x0000181fff0b7424 */ /* 0x000fe400078e00ff */
[----:B------:R-:W-:Y:S02]  /*f3c0*/  IMAD.MOV.U32 R15, RZ, RZ, -0x1 ;  /* 0xffffffffff0f7424 */ /* 0x000fe400078e00ff */
[----:B-----5:R-:W-:Y:S02]  /*f3d0*/  IMAD R6, R17, R6, RZ ;  /* 0x0000000611067224 */ /* 0x020fe400078e02ff */
[----:B------:R-:W-:-:S07]  /*f3e0*/  IMAD.IADD R4, R10, 0x1, R4 ;  /* 0x000000010a047824 */ /* 0x000fce00078e0204 */
[----:B------:R-:W-:Y:S05]  /*f3f0*/  WARPSYNC.COLLECTIVE R15, `(.L_x_340) ;  /* 0x000000000f087348 */ /* 0x000fea0003c00000 */
[----:B------:R0:W1:Y:S02]  /*f400*/  SHFL.IDX P6, R14, R13, R12, R11 ;  /* 0x0000000c0d0e7389 */ /* 0x00006400000c000b */
[----:B01----:R-:W-:Y:S01]  /*f410*/  ENDCOLLECTIVE ;  /* 0x000000000000791b */ /* 0x003fe20003800000 */
.L_x_340:
[C---:B------:R-:W-:Y:S01]  /*f420*/  VIADD R7, R4.reuse, 0x10 ;  /* 0x0000001004077836 */ /* 0x040fe20000000000 */
[----:B------:R-:W-:Y:S01]  /*f430*/  ISETP.GE.AND P1, PT, R4, R6, PT ;  /* 0x000000060400720c */ /* 0x000fe20003f26270 */
[----:B------:R-:W-:Y:S02]  /*f440*/  IMAD.MOV.U32 R13, RZ, RZ, R0 ;  /* 0x000000ffff0d7224 */ /* 0x000fe400078e0000 */
[----:B------:R-:W-:-:S10]  /*f450*/  IMAD.MOV.U32 R2, RZ, RZ, R14 ;  /* 0x000000ffff027224 */ /* 0x000fd400078e000e */
[----:B------:R-:W-:Y:S05]  /*f460*/  WARPSYNC.COLLECTIVE R15, `(.L_x_341) ;  /* 0x000000000f087348 */ /* 0x000fea0003c00000 */
[----:B------:R0:W1:Y:S02]  /*f470*/  SHFL.IDX P6, R14, R13, R12, R11 ;  /* 0x0000000c0d0e7389 */ /* 0x00006400000c000b */
[----:B01----:R-:W-:Y:S01]  /*f480*/  ENDCOLLECTIVE ;  /* 0x000000000000791b */ /* 0x003fe20003800000 */
.L_x_341:
[----:B------:R-:W-:Y:S02]  /*f490*/  IMAD.MOV.U32 R13, RZ, RZ, R5 ;  /* 0x000000ffff0d7224 */ /* 0x000fe400078e0005 */
[----:B------:R-:W-:Y:S01]  /*f4a0*/  IMAD.MOV.U32 R12, RZ, RZ, 0x1 ;  /* 0x00000001ff0c7424 */ /* 0x000fe200078e00ff */
[----:B------:R-:W-:-:S04]  /*f4b0*/  @!P1 LEA R14, P4, R32, R14, 0x1 ;  /* 0x0000000e200e9211 */ /* 0x000fc800078808ff */
[----:B------:R-:W-:Y:S01]  /*f4c0*/  @!P1 IADD3.X R3, RZ, R2, RZ, P4, !PT ;  /* 0x00000002ff039210 */ /* 0x000fe200027fe4ff */
[----:B------:R-:W-:-:S08]  /*f4d0*/  @!P1 IMAD.MOV.U32 R2, RZ, RZ, R14 ;  /* 0x000000ffff029224 */ /* 0x000fd000078e000e */
[----:B------:R-:W-:Y:S05]  /*f4e0*/  WARPSYNC.COLLECTIVE R15, `(.L_x_342) ;  /* 0x000000000f087348 */ /* 0x000fea0003c00000 */
[----:B------:R0:W1:Y:S02]  /*f4f0*/  SHFL.IDX P6, R14, R13, R12, R11 ;  /* 0x0000000c0d0e7389 */ /* 0x00006400000c000b */
[----:B01----:R-:W-:Y:S01]  /*f500*/  ENDCOLLECTIVE ;  /* 0x000000000000791b */ /* 0x003fe20003800000 */
.L_x_342:
[----:B------:R-:W-:Y:S01]  /*f510*/  @!PT LDS RZ, [RZ] ;  /* 0x00000000fffff984 */ /* 0x000fe20000000800 */
[----:B------:R-:W-:Y:S01]  /*f520*/  @!PT LDS RZ, [RZ] ;  /* 0x00000000fffff984 */ /* 0x000fe20000000800 */
[----:B------:R-:W-:Y:S01]  /*f530*/  @!PT LDS RZ, [RZ] ;  /* 0x00000000fffff984 */ /* 0x000fe20000000800 */
[----:B------:R-:W-:Y:S04]  /*f540*/  @!P1 LDGSTS.E.BYPASS.LTC128B.128 [R37+0x12400], desc[UR36][R2.64], !P3 ;  /* 0x1240000002259fae */ /* 0x000fe8000d901d64 */
[----:B------:R-:W-:Y:S04]  /*f550*/  @!P1 LDGSTS.E.BYPASS.LTC128B.128 [R37+0x16400], desc[UR36][R2.64+0x80], !P2 ;  /* 0x1640008002259fae */ /* 0x000fe8000d101d64 */
[----:B------:R0:W-:Y:S01]  /*f560*/  @!P1 LDGSTS.E.BYPASS.LTC128B.128 [R37+0x1a400], desc[UR36][R2.64+0x100], !P0 ;  /* 0x1a40010002259fae */ /* 0x0001e2000c101d64 */
[----:B------:R-:W-:Y:S02]  /*f570*/  ISETP.GE.AND P1, PT, R7, R6, PT ;  /* 0x000000060700720c */ /* 0x000fe40003f26270 */
[----:B------:R-:W-:Y:S01]  /*f580*/  MOV R13, R0 ;  /* 0x00000000000d7202 */ /* 0x000fe20000000f00 */
[----:B0-----:R-:W-:-:S10]  /*f590*/  IMAD.MOV.U32 R2, RZ, RZ, R14 ;  /* 0x000000ffff027224 */ /* 0x001fd400078e000e */
[----:B------:R-:W-:Y:S05]  /*f5a0*/  WARPSYNC.COLLECTIVE R15, `(.L_x_343) ;  /* 0x000000000f087348 */ /* 0x000fea0003c00000 */
[----:B------:R0:W1:Y:S02]  /*f5b0*/  SHFL.IDX P6, R14, R13, R12, R11 ;  /* 0x0000000c0d0e7389 */ /* 0x00006400000c000b */
[----:B01----:R-:W-:Y:S01]  /*f5c0*/  ENDCOLLECTIVE ;  /* 0x000000000000791b */ /* 0x003fe20003800000 */
.L_x_343:
[----:B------:R-:W-:Y:S01]  /*f5d0*/  IMAD.MOV.U32 R13, RZ, RZ, R5 ;  /* 0x000000ffff0d7224 */ /* 0x000fe200078e0005 */
[----:B------:R-:W-:Y:S02]  /*f5e0*/  MOV R12, 0x2 ;  /* 0x00000002000c7802 */ /* 0x000fe40000000f00 */
[----:B------:R-:W-:-:S05]  /*f5f0*/  @!P1 LEA R14, P4, R32, R14, 0x1 ;  /* 0x0000000e200e9211 */ /* 0x000fca00078808ff */
[----:B------:R-:W-:Y:S02]  /*f600*/  @!P1 IMAD.X R7, RZ, RZ, R2, P4 ;  /* 0x000000ffff079224 */ /* 0x000fe400020e0602 */
[----:B------:R-:W-:-:S07]  /*f610*/  @!P1 IMAD.MOV.U32 R2, RZ, RZ, R14 ;  /* 0x000000ffff029224 */ /* 0x000fce00078e000e */
[----:B------:R-:W-:Y:S05]  /*f620*/  WARPSYNC.COLLECTIVE R15, `(.L_x_344) ;  /* 0x000000000f087348 */ /* 0x000fea0003c00000 */
[----:B------:R0:W1:Y:S02]  /*f630*/  SHFL.IDX P6, R14, R13, R12, R11 ;  /* 0x0000000c0d0e7389 */ /* 0x00006400000c000b */
[----:B01----:R-:W-:Y:S01]  /*f640*/  ENDCOLLECTIVE ;  /* 0x000000000000791b */ /* 0x003fe20003800000 */
.L_x_344:
[----:B------:R-:W-:Y:S02]  /*f650*/  @!P1 IMAD.MOV.U32 R3, RZ, RZ, R7 ;  /* 0x000000ffff039224 */ /* 0x000fe400078e0007 */
[----:B------:R-:W-:-:S03]  /*f660*/  VIADD R7, R4, 0x20 ;  /* 0x0000002004077836 */ /* 0x000fc60000000000 */
[----:B------:R-:W-:Y:S01]  /*f670*/  @!PT LDS RZ, [RZ] ;  /* 0x00000000fffff984 */ /* 0x000fe20000000800 */
[----:B------:R-:W-:Y:S01]  /*f680*/  @!PT LDS RZ, [RZ] ;  /* 0x00000000fffff984 */ /* 0x000fe20000000800 */
[----:B------:R-:W-:Y:S01]  /*f690*/  @!PT LDS RZ, [RZ] ;  /* 0x00000000fffff984 */ /* 0x000fe20000000800 */
[----:B------:R-:W-:Y:S04]  /*f6a0*/  @!P1 LDGSTS.E.BYPASS.LTC128B.128 [R37+0x12c00], desc[UR36][R2.64], !P3 ;  /* 0x12c0000002259fae */ /* 0x000fe8000d901d64 */
[----:B------:R-:W-:Y:S01]  /*f6b0*/  @!P1 LDGSTS.E.BYPASS.LTC128B.128 [R37+0x16c00], desc[UR36][R2.64+0x80], !P2 ;  /* 0x16c0008002259fae */ /* 0x000fe2000d101d64 */
[----:B------:R-:W-:-:S03]  /*f6c0*/  IMAD.MOV.U32 R13, RZ, RZ, R0 ;  /* 0x000000ffff0d7224 */ /* 0x000fc600078e0000 */
[----:B------:R0:W-:Y:S01]  /*f6d0*/  @!P1 LDGSTS.E.BYPASS.LTC128B.128 [R37+0x1ac00], desc[UR36][R2.64+0x100], !P0 ;  /* 0x1ac0010002259fae */ /* 0x0001e2000c101d64 */
[----:B------:R-:W-:Y:S01]  /*f6e0*/  ISETP.GE.AND P1, PT, R7, R6, PT ;  /* 0x000000060700720c */ /* 0x000fe20003f26270 */
[----:B0-----:R-:W-:-:S12]  /*f6f0*/  IMAD.MOV.U32 R2, RZ, RZ, R14 ;  /* 0x000000ffff027224 */ /* 0x001fd800078e000e */
[----:B------:R-:W-:Y:S05]  /*f700*/  WARPSYNC.COLLECTIVE R15, `(.L_x_345) ;  /* 0x000000000f087348 */ /* 0x000fea0003c00000 */
[----:B------:R0:W1:Y:S02]  /*f710*/  SHFL.IDX P6, R14, R13, R12, R11 ;  /* 0x0000000c0d0e7389 */ /* 0x00006400000c000b */
[----:B01----:R-:W-:Y:S01]  /*f720*/  ENDCOLLECTIVE ;  /* 0x000000000000791b */ /* 0x003fe20003800000 */
.L_x_345:
[----:B------:R-:W-:Y:S02]  /*f730*/  IMAD.MOV.U32 R13, RZ, RZ, R5 ;  /* 0x000000ffff0d7224 */ /* 0x000fe400078e0005 */
[----:B------:R-:W-:Y:S01]  /*f740*/  IMAD.MOV.U32 R12, RZ, RZ, 0x3 ;  /* 0x00000003ff0c7424 */ /* 0x000fe200078e00ff */
[----:B------:R-:W-:-:S05]  /*f750*/  @!P1 LEA R14, P4, R32, R14, 0x1 ;  /* 0x0000000e200e9211 */ /* 0x000fca00078808ff */
[----:B------:R-:W-:Y:S02]  /*f760*/  @!P1 IMAD.X R7, RZ, RZ, R2, P4 ;  /* 0x000000ffff079224 */ /* 0x000fe400020e0602 */
[----:B------:R-:W-:-:S07]  /*f770*/  @!P1 IMAD.MOV.U32 R2, RZ, RZ, R14 ;  /* 0x000000ffff029224 */ /* 0x000fce00078e000e */
[----:B------:R-:W-:Y:S05]  /*f780*/  WARPSYNC.COLLECTIVE R15, `(.L_x_346) ;  /* 0x000000000f087348 */ /* 0x000fea0003c00000 */
[----:B------:R0:W1:Y:S02]  /*f790*/  SHFL.IDX P6, R14, R13, R12, R11 ;  /* 0x0000000c0d0e7389 */ /* 0x00006400000c000b */
[----:B01----:R-:W-:Y:S01]  /*f7a0*/  ENDCOLLECTIVE ;  /* 0x000000000000791b */ /* 0x003fe20003800000 */
.L_x_346:
[----:B------:R-:W-:Y:S01]  /*f7b0*/  @!P1 IMAD.MOV.U32 R3, RZ, RZ, R7 ;  /* 0x000000ffff039224 */ /* 0x000fe200078e0007 */
[----:B------:R-:W-:-:S04]  /*f7c0*/  IADD3 R7, R4, 0x30, RZ ;  /* 0x0000003004077810 */ /* 0x000fc80007ffe0ff */
        /* <DEDUP_REMOVED lines=12> */
.L_x_347:
        /* <DEDUP_REMOVED lines=8> */
.L_x_348:
[----:B------:R-:W-:Y:S02]  /*f910*/  @!P1 IMAD.MOV.U32 R3, RZ, RZ, R7 ;  /* 0x000000ffff039224 */ /* 0x000fe400078e0007 */
[----:B------:R-:W-:-:S03]  /*f920*/  VIADD R7, R4, 0x40 ;  /* 0x0000004004077836 */ /* 0x000fc60000000000 */
[----:B------:R-:W-:Y:S01]  /*f930*/  @!PT LDS RZ, [RZ] ;  /* 0x00000000fffff984 */ /* 0x000fe20000000800 */
[----:B------:R-:W-:Y:S01]  /*f940*/  @!PT LDS RZ, [RZ] ;  /* 0x00000000fffff984 */ /* 0x000fe20000000800 */
[----:B------:R-:W-:Y:S01]  /*f950*/  @!PT LDS RZ, [RZ] ;  /* 0x00000000fffff984 */ /* 0x000fe20000000800 */
[----:B------:R-:W-:Y:S04]  /*f960*/  @!P1 LDGSTS.E.BYPASS.LTC128B.128 [R37+0x13c00], desc[UR36][R2.64], !P3 ;  /* 0x13c0000002259fae */ /* 0x000fe8000d901d64 */
[----:B------:R-:W-:Y:S01]  /*f970*/  @!P1 LDGSTS.E.BYPASS.LTC128B.128 [R37+0x17c00], desc[UR36][R2.64+0x80], !P2 ;  /* 0x17c0008002259fae */ /* 0x000fe2000d101d64 */
[----:B------:R-:W-:-:S03]  /*f980*/  MOV R13, R0 ;  /* 0x00000000000d7202 */ /* 0x000fc60000000f00 */
[----:B------:R0:W-:Y:S01]  /*f990*/  @!P1 LDGSTS.E.BYPASS.LTC128B.128 [R37+0x1bc00], desc[UR36][R2.64+0x100], !P0 ;  /* 0x1bc0010002259fae */ /* 0x0001e2000c101d64 */
[----:B------:R-:W-:Y:S01]  /*f9a0*/  ISETP.GE.AND P1, PT, R7, R6, PT ;  /* 0x000000060700720c */ /* 0x000fe20003f26270 */
[----:B0-----:R-:W-:-:S12]  /*f9b0*/  IMAD.MOV.U32 R2, RZ, RZ, R14 ;  /* 0x000000ffff027224 */ /* 0x001fd800078e000e */
[----:B------:R-:W-:Y:S05]  /*f9c0*/  WARPSYNC.COLLECTIVE R15, `(.L_x_349) ;  /* 0x000000000f087348 */ /* 0x000fea0003c00000 */
[----:B------:R0:W1:Y:S02]  /*f9d0*/  SHFL.IDX P6, R14, R13, R12, R11 ;  /* 0x0000000c0d0e7389 */ /* 0x00006400000c000b */
[----:B01----:R-:W-:Y:S01]  /*f9e0*/  ENDCOLLECTIVE ;  /* 0x000000000000791b */ /* 0x003fe20003800000 */
.L_x_349:
        /* <DEDUP_REMOVED lines=8> */
.L_x_350:
        /* <DEDUP_REMOVED lines=14> */
.L_x_351:
        /* <DEDUP_REMOVED lines=8> */
.L_x_352:
        /* <DEDUP_REMOVED lines=14> */
.L_x_353:
        /* <DEDUP_REMOVED lines=8> */
.L_x_354:
[----:B------:R-:W-:-:S05]  /*fd30*/  @!P1 IMAD.MOV.U32 R3, RZ, RZ, R7 ;  /* 0x000000ffff039224 */ /* 0x000fca00078e0007 */
[----:B------:R-:W-:Y:S01]  /*fd40*/  @!PT LDS RZ, [RZ] ;  /* 0x00000000fffff984 */ /* 0x000fe20000000800 */
[----:B------:R-:W-:Y:S01]  /*fd50*/  @!PT LDS RZ, [RZ] ;  /* 0x00000000fffff984 */ /* 0x000fe20000000800 */
[----:B------:R-:W-:Y:S01]  /*fd60*/  @!PT LDS RZ, [RZ] ;  /* 0x00000000fffff984 */ /* 0x000fe20000000800 */
[----:B------:R0:W-:Y:S04]  /*fd70*/  @!P1 LDGSTS.E.BYPASS.LTC128B.128 [R37+0x15400], desc[UR36][R2.64], !P3 ;  /* 0x1540000002259fae */ /* 0x0001e8000d901d64 */
[----:B------:R0:W-:Y:S01]  /*fd80*/  @!P1 LDGSTS.E.BYPASS.LTC128B.128 [R37+0x19400], desc[UR36][R2.64+0x80], !P2 ;  /* 0x1940008002259fae */ /* 0x0001e2000d101d64 */
[----:B------:R-:W-:-:S03]  /*fd90*/  IMAD.MOV.U32 R13, RZ, RZ, R0 ;  /* 0x000000ffff0d7224 */ /* 0x000fc600078e0000 */
[----:B------:R0:W-:Y:S01]  /*fda0*/  @!P1 LDGSTS.E.BYPASS.LTC128B.128 [R37+0x1d400], desc[UR36][R2.64+0x100], !P0 ;  /* 0x1d40010002259fae */ /* 0x0001e2000c101d64 */
[----:B------:R-:W-:-:S07]  /*fdb0*/  IMAD.MOV.U32 R5, RZ, RZ, R14 ;  /* 0x000000ffff057224 */ /* 0x000fce00078e000e */
[----:B0-----:R-:W-:Y:S05]  /*fdc0*/  WARPSYNC.COLLECTIVE R15, `(.L_x_355) ;  /* 0x000000000f087348 */ /* 0x001fea0003c00000 */
[----:B------:R1:W2:Y:S02]  /*fdd0*/  SHFL.IDX P6, R14, R13, R12, R11 ;  /* 0x0000000c0d0e7389 */ /* 0x0002a400000c000b */
[----:B012---:R-:W-:Y:S01]  /*fde0*/  ENDCOLLECTIVE ;  /* 0x000000000000791b */ /* 0x007fe20003800000 */
.L_x_355:
[----:B------:R-:W-:Y:S05]  /*fdf0*/  BRA `(.L_x_356) ;  /* 0xffffffc000707947 */ /* 0x000fea000383ffff */
.L_x_270:
[----:B0-----:R0:W1:Y:S02]  /*fe00*/  SYNCS.PHASECHK.TRANS64.TRYWAIT P0, [R22+URZ+0x30820], R3 ;  /* 0x03082003160075a7 */ /* 0x001064000800017f */
[----:B-1----:R-:W-:Y:S05]  /*fe10*/  @!P0 NANOSLEEP.SYNCS 0x989680 ;  /* 0x009896800000895d */ /* 0x002fea0003900000 */
[----:B------:R-:W1:Y:S02]  /*fe20*/  @!P0 SYNCS.PHASECHK.TRANS64 P0, [R22+URZ+0x30820], R3 ;  /* 0x03082003160085a7 */ /* 0x000e64000800007f */
[----:B-1----:R-:W-:Y:S05]  /*fe30*/  @!P0 BRA `(.L_x_270) ;  /* 0xfffffffc00f08947 */ /* 0x002fea000383ffff */
[----:B------:R-:W-:Y:S05]  /*fe40*/  BRA `(.L_x_357) ;  /* 0xffffffc000e07947 */ /* 0x000fea000383ffff */
.L_x_275:
[----:B0-----:R0:W1:Y:S02]  /*fe50*/  SYNCS.PHASECHK.TRANS64.TRYWAIT P0, [R7+URZ+0x30840], R2 ;  /* 0x03084002070075a7 */ /* 0x001064000800017f */
[----:B-1----:R-:W-:Y:S05]  /*fe60*/  @!P0 NANOSLEEP.SYNCS 0x989680 ;  /* 0x009896800000895d */ /* 0x002fea0003900000 */
[----:B------:R-:W1:Y:S02]  /*fe70*/  @!P0 SYNCS.PHASECHK.TRANS64 P0, [R7+URZ+0x30840], R2 ;  /* 0x03084002070085a7 */ /* 0x000e64000800007f */
[----:B-1----:R-:W-:Y:S05]  /*fe80*/  @!P0 BRA `(.L_x_275) ;  /* 0xfffffffc00f08947 */ /* 0x002fea000383ffff */
[----:B------:R-:W-:Y:S05]  /*fe90*/  BRA `(.L_x_358) ;  /* 0xffffffc400c47947 */ /* 0x000fea000383ffff */
.L_x_276:
[----:B------:R-:W-:Y:S01]  /*fea0*/  BSSY B1, `(.L_x_359) ;  /* 0x0000008000017945 */ /* 0x000fe20003800000 */
[----:B------:R-:W-:Y:S01]  /*feb0*/  MOV R13, R6 ;  /* 0x00000006000d7202 */ /* 0x000fe20000000f00 */
[----:B------:R-:W-:Y:S02]  /*fec0*/  IMAD.MOV.U32 R12, RZ, RZ, RZ ;  /* 0x000000ffff0c7224 */ /* 0x000fe400078e00ff */
[----:B------:R-:W-:Y:S02]  /*fed0*/  IMAD.MOV.U32 R11, RZ, RZ, 0x181f ;  /* 0x0000181fff0b7424 */ /* 0x000fe400078e00ff */
[----:B------:R-:W-:-:S07]  /*fee0*/  IMAD.MOV.U32 R15, RZ, RZ, -0x1 ;  /* 0xffffffffff0f7424 */ /* 0x000fce00078e00ff */
[----:B------:R-:W-:Y:S05]  /*fef0*/  WARPSYNC.COLLECTIVE R15, `(.L_x_360) ;  /* 0x000000000f087348 */ /* 0x000fea0003c00000 */
[----:B------:R0:W1:Y:S02]  /*ff00*/  SHFL.IDX P6, R14, R13, R12, R11 ;  /* 0x0000000c0d0e7389 */ /* 0x00006400000c000b */
[----:B01----:R-:W-:Y:S01]  /*ff10*/  ENDCOLLECTIVE ;  /* 0x000000000000791b */ /* 0x003fe20003800000 */
.L_x_360:
[----:B------:R-:W-:Y:S05]  /*ff20*/  BSYNC B1 ;  /* 0x0000000000017941 */ /* 0x000fea0003800000 */
.L_x_359:
[----:B------:R-:W-:Y:S01]  /*ff30*/  IMAD.MOV.U32 R13, RZ, RZ, R8 ;  /* 0x000000ffff0d7224 */ /* 0x000fe200078e0008 */
[----:B------:R-:W-:Y:S01]  /*ff40*/  MOV R12, RZ ;  /* 0x000000ff000c7202 */ /* 0x000fe20000000f00 */
[----:B------:R-:W-:Y:S01]  /*ff50*/  IMAD.MOV.U32 R11, RZ, RZ, 0x181f ;  /* 0x0000181fff0b7424 */ /* 0x000fe200078e00ff */
[----:B------:R-:W-:Y:S01]  /*ff60*/  LOP3.LUT R23, R23, 0xfffffeff, RZ, 0xc0, !PT ;  /* 0xfffffeff17177812 */ /* 0x000fe200078ec0ff */
[----:B------:R-:W-:Y:S01]  /*ff70*/  IMAD.MOV.U32 R15, RZ, RZ, -0x1 ;  /* 0xffffffffff0f7424 */ /* 0x000fe200078e00ff */
[----:B------:R-:W-:Y:S01]  /*ff80*/  LEA R5, R5, R22, 0x1 ;  /* 0x0000001605057211 */ /* 0x000fe200078e08ff */
[----:B------:R-:W-:Y:S01]  /*ff90*/  IMAD.MOV.U32 R3, RZ, RZ, R14 ;  /* 0x000000ffff037224 */ /* 0x000fe200078e000e */
[----:B------:R-:W-:Y:S01]  /*ffa0*/  @P1 LOP3.LUT R23, R23, 0x100, RZ, 0xfc, !PT ;  /* 0x0000010017171812 */ /* 0x000fe200078efcff */
[----:B------:R-:W-:-:S07]  /*ffb0*/  IMAD.SHL.U32 R4, R32, 0x2, RZ ;  /* 0x0000000220047824 */ /* 0x000fce00078e00ff */
[----:B------:R-:W-:Y:S05]  /*ffc0*/  WARPSYNC.COLLECTIVE R15, `(.L_x_361) ;  /* 0x000000000f087348 */ /* 0x000fea0003c00000 */
[----:B------:R0:W1:Y:S02]  /*ffd0*/  SHFL.IDX P6, R14, R13, R12, R11 ;  /* 0x0000000c0d0e7389 */ /* 0x00006400000c000b */
[----:B01----:R-:W-:Y:S01]  /*ffe0*/  ENDCOLLECTIVE ;  /* 0x000000000000791b */ /* 0x003fe20003800000 */
.L_x_361:
[----:B------:R-:W-:Y:S01]  /*fff0*/  LOP3.LUT P1, RZ, R23, 0x4, RZ, 0xc0, !PT ;  /* 0x0000000417ff7812 */ /* 0x000fe2000782c0ff */
[----:B------:R-:W-:Y:S02]  /*10000*/  IMAD.MOV.U32 R13, RZ, RZ, R6 ;  /* 0x000000ffff0d7224 */ /* 0x000fe400078e0006 */
[----:B------:R-:W-:Y:S02]  /*10010*/  IMAD.MOV.U32 R12, RZ, RZ, 0x1 ;  /* 0x00000001ff0c7424 */ /* 0x000fe400078e00ff */
[----:B------:R-:W-:-:S08]  /*10020*/  IMAD.MOV.U32 R2, RZ, RZ, R14 ;  /* 0x000000ffff027224 */ /* 0x000fd000078e000e */
[----:B------:R-:W-:Y:S05]  /*10030*/  WARPSYNC.COLLECTIVE R15, `(.L_x_362) ;  /* 0x000000000f087348 */ /* 0x000fea0003c00000 */
[----:B------:R0:W1:Y:S02]  /*10040*/  SHFL.IDX P6, R14, R13, R12, R11 ;  /* 0x0000000c0d0e7389 */ /* 0x00006400000c000b */
[----:B01----:R-:W-:Y:S01]  /*10050*/  ENDCOLLECTIVE ;  /* 0x000000000000791b */ /* 0x003fe20003800000 */
.L_x_362:
[----:B------:R-:W-:-:S05]  /*10060*/  IADD3 R2, P0, R2, R4, RZ ;  /* 0x0000000402027210 */ /* 0x000fca0007f1e0ff */
[----:B------:R-:W-:-:S05]  /*10070*/  IMAD.X R3, RZ, RZ, R3, P0 ;  /* 0x000000ffff037224 */ /* 0x000fca00000e0603 */
[----:B------:R-:W-:Y:S01]  /*10080*/  @!PT LDS RZ, [RZ] ;  /* 0x00000000fffff984 */ /* 0x000fe20000000800 */
[----:B------:R-:W-:Y:S01]  /*10090*/  @!PT LDS RZ, [RZ] ;  /* 0x00000000fffff984 */ /* 0x000fe20000000800 */
[----:B------:R-:W-:Y:S01]  /*100a0*/  @!PT LDS RZ, [RZ] ;  /* 0x00000000fffff984 */ /* 0x000fe20000000800 */
[----:B------:R-:W-:Y:S01]  /*100b0*/  LDGSTS.E.BYPASS.LTC128B.128 [R5+0x1e400], desc[UR36][R2.64], !P1 ;  /* 0x1e40000002057fae */ /* 0x000fe2000c901d64 */
[----:B------:R-:W-:-:S03]  /*100c0*/  IMAD.MOV.U32 R13, RZ, RZ, R8 ;  /* 0x000000ffff0d7224 */ /* 0x000fc600078e0008 */
[----:B------:R-:W-:Y:S04]  /*100d0*/  LDGSTS.E.BYPASS.LTC128B.128 [R5+0x21400], desc[UR36][R2.64+0x80], !P5 ;  /* 0x2140008002057fae */ /* 0x000fe8000e901d64 */
[----:B------:R0:W-:Y:S02]  /*100e0*/  LDGSTS.E.BYPASS.LTC128B.128 [R5+0x24400], desc[UR36][R2.64+0x100], !P4 ;  /* 0x2440010002057fae */ /* 0x0001e4000e101d64 */
[----:B0-----:R-:W-:-:S07]  /*100f0*/  IMAD.MOV.U32 R3, RZ, RZ, R14 ;  /* 0x000000ffff037224 */ /* 0x001fce00078e000e */
[----:B------:R-:W-:Y:S05]  /*10100*/  WARPSYNC.COLLECTIVE R15, `(.L_x_363) ;  /* 0x000000000f087348 */ /* 0x000fea0003c00000 */
[----:B------:R0:W1:Y:S02]  /*10110*/  SHFL.IDX P6, R14, R13, R12, R11 ;  /* 0x0000000c0d0e7389 */ /* 0x00006400000c000b */
[----:B01----:R-:W-:Y:S01]  /*10120*/  ENDCOLLECTIVE ;  /* 0x000000000000791b */ /* 0x003fe20003800000 */
.L_x_363:
[----:B------:R-:W-:Y:S02]  /*10130*/  IMAD.MOV.U32 R13, RZ, RZ, R6 ;  /* 0x000000ffff0d7224 */ /* 0x000fe400078e0006 */
[----:B------:R-:W-:Y:S02]  /*10140*/  IMAD.MOV.U32 R12, RZ, RZ, 0x2 ;  /* 0x00000002ff0c7424 */ /* 0x000fe400078e00ff */
[----:B------:R-:W-:-:S07]  /*10150*/  IMAD.MOV.U32 R2, RZ, RZ, R14 ;  /* 0x000000ffff027224 */ /* 0x000fce00078e000e */
[----:B------:R-:W-:Y:S05]  /*10160*/  WARPSYNC.COLLECTIVE R15, `(.L_x_364) ;  /* 0x000000000f087348 */ /* 0x000fea0003c00000 */
[----:B------:R0:W1:Y:S02]  /*10170*/  SHFL.IDX P6, R14, R13, R12, R11 ;  /* 0x0000000c0d0e7389 */ /* 0x00006400000c000b */
[----:B01----:R-:W-:Y:S01]  /*10180*/  ENDCOLLECTIVE ;  /* 0x000000000000791b */ /* 0x003fe20003800000 */
.L_x_364:
[----:B------:R-:W-:-:S04]  /*10190*/  IADD3 R2, P0, R2, R4, RZ ;  /* 0x0000000402027210 */ /* 0x000fc80007f1e0ff */
[----:B------:R-:W-:-:S05]  /*101a0*/  IADD3.X R3, RZ, R3, RZ, P0, !PT ;  /* 0x00000003ff037210 */ /* 0x000fca00007fe4ff */
[----:B------:R-:W-:Y:S01]  /*101b0*/  @!PT LDS RZ, [RZ] ;  /* 0x00000000fffff984 */ /* 0x000fe20000000800 */
[----:B------:R-:W-:Y:S01]  /*101c0*/  @!PT LDS RZ, [RZ] ;  /* 0x00000000fffff984 */ /* 0x000fe20000000800 */
[----:B------:R-:W-:Y:S01]  /*101d0*/  @!PT LDS RZ, [RZ] ;  /* 0x00000000fffff984 */ /* 0x000fe20000000800 */
[----:B------:R0:W-:Y:S01]  /*101e0*/  LDGSTS.E.BYPASS.LTC128B.128 [R5+0x1ec00], desc[UR36][R2.64], !P1 ;  /* 0x1ec0000002057fae */ /* 0x0001e2000c901d64 */
[----:B------:R-:W-:-:S03]  /*101f0*/  IMAD.MOV.U32 R13, RZ, RZ, R8 ;  /* 0x000000ffff0d7224 */ /* 0x000fc600078e0008 */
[----:B------:R0:W-:Y:S04]  /*10200*/  LDGSTS.E.BYPASS.LTC128B.128 [R5+0x21c00], desc[UR36][R2.64+0x80], !P5 ;  /* 0x21c0008002057fae */ /* 0x0001e8000e901d64 */
[----:B------:R0:W-:Y:S01]  /*10210*/  LDGSTS.E.BYPASS.LTC128B.128 [R5+0x24c00], desc[UR36][R2.64+0x100], !P4 ;  /* 0x24c0010002057fae */ /* 0x0001e2000e101d64 */
[----:B------:R-:W-:-:S07]  /*10220*/  IMAD.MOV.U32 R35, RZ, RZ, R14 ;  /* 0x000000ffff237224 */ /* 0x000fce00078e000e */
[----:B0-----:R-:W-:Y:S05]  /*10230*/  WARPSYNC.COLLECTIVE R15, `(.L_x_365) ;  /* 0x000000000f087348 */ /* 0x001fea0003c00000 */
[----:B------:R1:W2:Y:S02]  /*10240*/  SHFL.IDX P6, R14, R13, R12, R11 ;  /* 0x0000000c0d0e7389 */ /* 0x0002a400000c000b */
[----:B012---:R-:W-:Y:S01]  /*10250*/  ENDCOLLECTIVE ;  /* 0x000000000000791b */ /* 0x007fe20003800000 */
.L_x_365:
[----:B------:R-:W-:Y:S02]  /*10260*/  IMAD.MOV.U32 R13, RZ, RZ, R6 ;  /* 0x000000ffff0d7224 */ /* 0x000fe400078e0006 */
[----:B------:R-:W-:Y:S02]  /*10270*/  IMAD.MOV.U32 R12, RZ, RZ, 0x3 ;  /* 0x00000003ff0c7424 */ /* 0x000fe400078e00ff */
[----:B------:R-:W-:-:S07]  /*10280*/  IMAD.MOV.U32 R2, RZ, RZ, R14 ;  /* 0x000000ffff027224 */ /* 0x000fce00078e000e */
[----:B------:R-:W-:Y:S05]  /*10290*/  WARPSYNC.COLLECTIVE R15, `(.L_x_366) ;  /* 0x000000000f087348 */ /* 0x000fea0003c00000 */
[----:B------:R0:W1:Y:S02]  /*102a0*/  SHFL.IDX P6, R14, R13, R12, R11 ;  /* 0x0000000c0d0e7389 */ /* 0x00006400000c000b */
[----:B01----:R-:W-:Y:S01]  /*102b0*/  ENDCOLLECTIVE ;  /* 0x000000000000791b */ /* 0x003fe20003800000 */
.L_x_366:
        /* <DEDUP_REMOVED lines=13> */
.L_x_367:
[----:B------:R-:W-:Y:S02]  /*10390*/  IMAD.MOV.U32 R13, RZ, RZ, R6 ;  /* 0x000000ffff0d7224 */ /* 0x000fe400078e0006 */
[----:B------:R-:W-:Y:S02]  /*103a0*/  IMAD.MOV.U32 R12, RZ, RZ, 0x4 ;  /* 0x00000004ff0c7424 */ /* 0x000fe400078e00ff */
[----:B------:R-:W-:-:S07]  /*103b0*/  IMAD.MOV.U32 R2, RZ, RZ, R14 ;  /* 0x000000ffff027224 */ /* 0x000fce00078e000e */
[----:B------:R-:W-:Y:S05]  /*103c0*/  WARPSYNC.COLLECTIVE R15, `(.L_x_368) ;  /* 0x000000000f087348 */ /* 0x000fea0003c00000 */
[----:B------:R0:W1:Y:S02]  /*103d0*/  SHFL.IDX P6, R14, R13, R12, R11 ;  /* 0x0000000c0d0e7389 */ /* 0x00006400000c000b */
[----:B01----:R-:W-:Y:S01]  /*103e0*/  ENDCOLLECTIVE ;  /* 0x000000000000791b */ /* 0x003fe20003800000 */
.L_x_368:
        /* <DEDUP_REMOVED lines=13> */
.L_x_369:
[----:B------:R-:W-:Y:S02]  /*104c0*/  IMAD.MOV.U32 R13, RZ, RZ, R6 ;  /* 0x000000ffff0d7224 */ /* 0x000fe400078e0006 */
[----:B------:R-:W-:Y:S02]  /*104d0*/  IMAD.MOV.U32 R12, RZ, RZ, 0x5 ;  /* 0x00000005ff0c7424 */ /* 0x000fe400078e00ff */
[----:B------:R-:W-:-:S07]  /*104e0*/  IMAD.MOV.U32 R2, RZ, RZ, R14 ;  /* 0x000000ffff027224 */ /* 0x000fce00078e000e */
[----:B------:R-:W-:Y:S05]  /*104f0*/  WARPSYNC.COLLECTIVE R15, `(.L_x_370) ;  /* 0x000000000f087348 */ /* 0x000fea0003c00000 */
[----:B------:R0:W1:Y:S02]  /*10500*/  SHFL.IDX P6, R14, R13, R12, R11 ;  /* 0x0000000c0d0e7389 */ /* 0x00006400000c000b */
[----:B01----:R-:W-:Y:S01]  /*10510*/  ENDCOLLECTIVE ;  /* 0x000000000000791b */ /* 0x003fe20003800000 */
.L_x_370:
[----:B------:R-:W-:-:S04]  /*10520*/  IADD3 R2, P0, R2, R4, RZ ;  /* 0x0000000402027210 */ /* 0x000fc80007f1e0ff */
[----:B------:R-:W-:-:S05]  /*10530*/  IADD3.X R3, RZ, R35, RZ, P0, !PT ;  /* 0x00000023ff037210 */ /* 0x000fca00007fe4ff */
[----:B------:R-:W-:Y:S01]  /*10540*/  @!PT LDS RZ, [RZ] ;  /* 0x00000000fffff984 */ /* 0x000fe20000000800 */
[----:B------:R-:W-:Y:S01]  /*10550*/  @!PT LDS RZ, [RZ] ;  /* 0x00000000fffff984 */ /* 0x000fe20000000800 */
[----:B------:R-:W-:Y:S01]  /*10560*/  @!PT LDS RZ, [RZ] ;  /* 0x00000000fffff984 */ /* 0x000fe20000000800 */
[----:B------:R0:W-:Y:S01]  /*10570*/  LDGSTS.E.BYPASS.LTC128B.128 [R5+0x20400], desc[UR36][R2.64], !P1 ;  /* 0x2040000002057fae */ /* 0x0001e2000c901d64 */
[----:B------:R-:W-:Y:S01]  /*10580*/  LOP3.LUT P1, RZ, R23, 0x100, RZ, 0xc0, !PT ;  /* 0x0000010017ff7812 */ /* 0x000fe2000782c0ff */
[----:B------:R-:W-:Y:S02]  /*10590*/  IMAD.MOV.U32 R13, RZ, RZ, R8 ;  /* 0x000000ffff0d7224 */ /* 0x000fe400078e0008 */
[----:B------:R0:W-:Y:S04]  /*105a0*/  LDGSTS.E.BYPASS.LTC128B.128 [R5+0x23400], desc[UR36][R2.64+0x80], !P5 ;  /* 0x2340008002057fae */ /* 0x0001e8000e901d64 */
[----:B------:R0:W-:Y:S01]  /*105b0*/  LDGSTS.E.BYPASS.LTC128B.128 [R5+0x26400], desc[UR36][R2.64+0x100], !P4 ;  /* 0x2640010002057fae */ /* 0x0001e2000e101d64 */
[----:B------:R-:W-:-:S07]  /*105c0*/  IMAD.MOV.U32 R35, RZ, RZ, R14 ;  /* 0x000000ffff237224 */ /* 0x000fce00078e000e */
[----:B0-----:R-:W-:Y:S05]  /*105d0*/  WARPSYNC.COLLECTIVE R15, `(.L_x_371) ;  /* 0x000000000f087348 */ /* 0x001fea0003c00000 */
[----:B------:R1:W2:Y:S02]  /*105e0*/  SHFL.IDX P6, R14, R13, R12, R11 ;  /* 0x0000000c0d0e7389 */ /* 0x0002a400000c000b */
[----:B012---:R-:W-:Y:S01]  /*105f0*/  ENDCOLLECTIVE ;  /* 0x000000000000791b */ /* 0x007fe20003800000 */
.L_x_371:
[----:B------:R-:W-:Y:S01]  /*10600*/  IMAD.MOV.U32 R2, RZ, RZ, R14 ;  /* 0x000000ffff027224 */ /* 0x000fe200078e000e */
[----:B------:R-:W-:Y:S06]  /*10610*/  BRA `(.L_x_372) ;  /* 0xffffffc000ec7947 */ /* 0x000fec000383ffff */
.L_x_281:
[----:B0-----:R0:W1:Y:S02]  /*10620*/  SYNCS.PHASECHK.TRANS64.TRYWAIT P0, [R6+URZ+0x30860], R2 ;  /* 0x03086002060075a7 */ /* 0x001064000800017f */
[----:B-1----:R-:W-:Y:S05]  /*10630*/  @!P0 NANOSLEEP.SYNCS 0x989680 ;  /* 0x009896800000895d */ /* 0x002fea0003900000 */
[----:B------:R-:W1:Y:S02]  /*10640*/  @!P0 SYNCS.PHASECHK.TRANS64 P0, [R6+URZ+0x30860], R2 ;  /* 0x03086002060085a7 */ /* 0x000e64000800007f */
[----:B-1----:R-:W-:Y:S05]  /*10650*/  @!P0 BRA `(.L_x_281) ;  /* 0xfffffffc00f08947 */ /* 0x002fea000383ffff */
[----:B------:R-:W-:Y:S05]  /*10660*/  BRA `(.L_x_373) ;  /* 0xffffffc400547947 */ /* 0x000fea000383ffff */
.L_x_282:
[----:B------:R-:W-:Y:S01]  /*10670*/  BSSY B1, `(.L_x_374) ;  /* 0x0000008000017945 */ /* 0x000fe20003800000 */
[----:B------:R-:W-:Y:S01]  /*10680*/  MOV R13, R25 ;  /* 0x00000019000d7202 */ /* 0x000fe20000000f00 */
[----:B------:R-:W-:Y:S02]  /*10690*/  IMAD.MOV.U32 R12, RZ, RZ, RZ ;  /* 0x000000ffff0c7224 */ /* 0x000fe400078e00ff */
[----:B------:R-:W-:Y:S02]  /*106a0*/  IMAD.MOV.U32 R11, RZ, RZ, 0x181f ;  /* 0x0000181fff0b7424 */ /* 0x000fe400078e00ff */
[----:B------:R-:W-:-:S07]  /*106b0*/  IMAD.MOV.U32 R15, RZ, RZ, -0x1 ;  /* 0xffffffffff0f7424 */ /* 0x000fce00078e00ff */
[----:B0-----:R-:W-:Y:S05]  /*106c0*/  WARPSYNC.COLLECTIVE R15, `(.L_x_375) ;  /* 0x000000000f087348 */ /* 0x001fea0003c00000 */
[----:B------:R1:W2:Y:S02]  /*106d0*/  SHFL.IDX P6, R14, R13, R12, R11 ;  /* 0x0000000c0d0e7389 */ /* 0x0002a400000c000b */
[----:B012---:R-:W-:Y:S01]  /*106e0*/  ENDCOLLECTIVE ;  /* 0x000000000000791b */ /* 0x007fe20003800000 */
.L_x_375:
[----:B------:R-:W-:Y:S05]  /*106f0*/  BSYNC B1 ;  /* 0x0000000000017941 */ /* 0x000fea0003800000 */
.L_x_374:
[----:B------:R-:W-:Y:S01]  /*10700*/  IMAD.MOV.U32 R13, RZ, RZ, R24 ;  /* 0x000000ffff0d7224 */ /* 0x000fe200078e0018 */
[----:B------:R-:W-:Y:S01]  /*10710*/  MOV R12, RZ ;  /* 0x000000ff000c7202 */ /* 0x000fe20000000f00 */
[----:B------:R-:W-:Y:S02]  /*10720*/  IMAD.MOV.U32 R11, RZ, RZ, 0x181f ;  /* 0x0000181fff0b7424 */ /* 0x000fe400078e00ff */
[----:B------:R-:W-:Y:S02]  /*10730*/  IMAD.MOV.U32 R15, RZ, RZ, -0x1 ;  /* 0xffffffffff0f7424 */ /* 0x000fe400078e00ff */
[----:B------:R-:W-:Y:S02]  /*10740*/  IMAD.MOV.U32 R3, RZ, RZ, R14 ;  /* 0x000000ffff037224 */ /* 0x000fe400078e000e */
[----:B------:R-:W-:-:S07]  /*10750*/  IMAD R5, R5, 0x2, R22 ;  /* 0x0000000205057824 */ /* 0x000fce00078e0216 */
[----:B------:R-:W-:Y:S05]  /*10760*/  WARPSYNC.COLLECTIVE R15, `(.L_x_376) ;  /* 0x000000000f087348 */ /* 0x000fea0003c00000 */
[----:B------:R0:W1:Y:S02]  /*10770*/  SHFL.IDX P6, R14, R13, R12, R11 ;  /* 0x0000000c0d0e7389 */ /* 0x00006400000c000b */
[----:B01----:R-:W-:Y:S01]  /*10780*/  ENDCOLLECTIVE ;  /* 0x000000000000791b */ /* 0x003fe20003800000 */
.L_x_376:
[----:B------:R-:W-:Y:S01]  /*10790*/  MOV R13, R25 ;  /* 0x00000019000d7202 */ /* 0x000fe20000000f00 */
[----:B------:R-:W-:Y:S02]  /*107a0*/  IMAD.MOV.U32 R12, RZ, RZ, 0x1 ;  /* 0x00000001ff0c7424 */ /* 0x000fe400078e00ff */
[----:B------:R-:W-:-:S07]  /*107b0*/  IMAD.MOV.U32 R2, RZ, RZ, R14 ;  /* 0x000000ffff027224 */ /* 0x000fce00078e000e */
[----:B------:R-:W-:Y:S05]  /*107c0*/  WARPSYNC.COLLECTIVE R15, `(.L_x_377) ;  /* 0x000000000f087348 */ /* 0x000fea0003c00000 */
[----:B------:R0:W1:Y:S02]  /*107d0*/  SHFL.IDX P6, R14, R13, R12, R11 ;  /* 0x0000000c0d0e7389 */ /* 0x00006400000c000b */
[----:B01----:R-:W-:Y:S01]  /*107e0*/  ENDCOLLECTIVE ;  /* 0x000000000000791b */ /* 0x003fe20003800000 */
.L_x_377:
[----:B------:R-:W-:-:S05]  /*107f0*/  IADD3 R2, P0, R2, R4, RZ ;  /* 0x0000000402027210 */ /* 0x000fca0007f1e0ff */
        /* <DEDUP_REMOVED lines=15> */
.L_x_378:
[----:B------:R-:W-:Y:S01]  /*108f0*/  MOV R13, R25 ;  /* 0x00000019000d7202 */ /* 0x000fe20000000f00 */
[----:B------:R-:W-:Y:S02]  /*10900*/  IMAD.MOV.U32 R12, RZ, RZ, 0x2 ;  /* 0x00000002ff0c7424 */ /* 0x000fe400078e00ff */
[----:B------:R-:W-:-:S07]  /*10910*/  IMAD.MOV.U32 R2, RZ, RZ, R14 ;  /* 0x000000ffff027224 */ /* 0x000fce00078e000e */
[----:B------:R-:W-:Y:S05]  /*10920*/  WARPSYNC.COLLECTIVE R15, `(.L_x_379) ;  /* 0x000000000f087348 */ /* 0x000fea0003c00000 */
[----:B------:R0:W1:Y:S02]  /*10930*/  SHFL.IDX P6, R14, R13, R12, R11 ;  /* 0x0000000c0d0e7389 */ /* 0x00006400000c000b */
[----:B01----:R-:W-:Y:S01]  /*10940*/  ENDCOLLECTIVE ;  /* 0x000000000000791b */ /* 0x003fe20003800000 */
.L_x_379:
        /* <DEDUP_REMOVED lines=16> */
.L_x_380:
[----:B------:R-:W-:Y:S01]  /*10a50*/  MOV R13, R25 ;  /* 0x00000019000d7202 */ /* 0x000fe20000000f00 */
[----:B------:R-:W-:Y:S02]  /*10a60*/  IMAD.MOV.U32 R12, RZ, RZ, 0x3 ;  /* 0x00000003ff0c7424 */ /* 0x000fe400078e00ff */
[----:B------:R-:W-:-:S07]  /*10a70*/  IMAD.MOV.U32 R2, RZ, RZ, R14 ;  /* 0x000000ffff027224 */ /* 0x000fce00078e000e */
[----:B------:R-:W-:Y:S05]  /*10a80*/  WARPSYNC.COLLECTIVE R15, `(.L_x_381) ;  /* 0x000000000f087348 */ /* 0x000fea0003c00000 */
[----:B------:R0:W1:Y:S02]  /*10a90*/  SHFL.IDX P6, R14, R13, R12, R11 ;  /* 0x0000000c0d0e7389 */ /* 0x00006400000c000b */
[----:B01----:R-:W-:Y:S01]  /*10aa0*/  ENDCOLLECTIVE ;  /* 0x000000000000791b */ /* 0x003fe20003800000 */
.L_x_381:
        /* <DEDUP_REMOVED lines=16> */
.L_x_382:
[----:B------:R-:W-:Y:S01]  /*10bb0*/  MOV R13, R25 ;  /* 0x00000019000d7202 */ /* 0x000fe20000000f00 */
[----:B------:R-:W-:Y:S02]  /*10bc0*/  IMAD.MOV.U32 R12, RZ, RZ, 0x4 ;  /* 0x00000004ff0c7424 */ /* 0x000fe400078e00ff */
[----:B------:R-:W-:-:S07]  /*10bd0*/  IMAD.MOV.U32 R2, RZ, RZ, R14 ;  /* 0x000000ffff027224 */ /* 0x000fce00078e000e */
[----:B------:R-:W-:Y:S05]  /*10be0*/  WARPSYNC.COLLECTIVE R15, `(.L_x_383) ;  /* 0x000000000f087348 */ /* 0x000fea0003c00000 */
[----:B------:R0:W1:Y:S02]  /*10bf0*/  SHFL.IDX P6, R14, R13, R12, R11 ;  /* 0x0000000c0d0e7389 */ /* 0x00006400000c000b */
[----:B01----:R-:W-:Y:S01]  /*10c00*/  ENDCOLLECTIVE ;  /* 0x000000000000791b */ /* 0x003fe20003800000 */
.L_x_383:
        /* <DEDUP_REMOVED lines=16> */
.L_x_384:
[----:B------:R-:W-:Y:S01]  /*10d10*/  MOV R13, R25 ;  /* 0x00000019000d7202 */ /* 0x000fe20000000f00 */
[----:B------:R-:W-:Y:S02]  /*10d20*/  IMAD.MOV.U32 R12, RZ, RZ, 0x5 ;  /* 0x00000005ff0c7424 */ /* 0x000fe400078e00ff */
[----:B------:R-:W-:-:S07]  /*10d30*/  IMAD.MOV.U32 R2, RZ, RZ, R14 ;  /* 0x000000ffff027224 */ /* 0x000fce00078e000e */
[----:B------:R-:W-:Y:S05]  /*10d40*/  WARPSYNC.COLLECTIVE R15, `(.L_x_385) ;  /* 0x000000000f087348 */ /* 0x000fea0003c00000 */
[----:B------:R0:W1:Y:S02]  /*10d50*/  SHFL.IDX P6, R14, R13, R12, R11 ;  /* 0x0000000c0d0e7389 */ /* 0x00006400000c000b */
[----:B01----:R-:W-:Y:S01]  /*10d60*/  ENDCOLLECTIVE ;  /* 0x000000000000791b */ /* 0x003fe20003800000 */
.L_x_385:
[----:B------:R-:W-:-:S05]  /*10d70*/  IADD3 R2, P0, R2, R4, RZ ;  /* 0x0000000402027210 */ /* 0x000fca0007f1e0ff */
        /* <DEDUP_REMOVED lines=12> */
.L_x_386:
[----:B------:R-:W-:Y:S01]  /*10e40*/  @!PT LDS RZ, [RZ] ;  /* 0x00000000fffff984 */ /* 0x000fe20000000800 */
[----:B------:R-:W-:Y:S01]  /*10e50*/  @!PT LDS RZ, [RZ] ;  /* 0x00000000fffff984 */ /* 0x000fe20000000800 */
[----:B------:R-:W-:Y:S01]  /*10e60*/  @!PT LDS RZ, [RZ] ;  /* 0x00000000fffff984 */ /* 0x000fe20000000800 */
[----:B------:R1:W-:Y:S01]  /*10e70*/  LDGSTS.E.BYPASS.LTC128B.128 [R5+0x5400], desc[UR36][R2.64+0x80], !P0 ;  /* 0x0540008002057fae */ /* 0x0003e2000c101d64 */
[----:B------:R-:W-:-:S13]  /*10e80*/  ISETP.LT.OR P0, PT, R7, 0x41, P1 ;  /* 0x000000410700780c */ /* 0x000fda0000f01670 */
[----:B------:R1:W-:Y:S01]  /*10e90*/  LDGSTS.E.BYPASS.LTC128B.128 [R5+0x8400], desc[UR36][R2.64+0x100], !P0 ;  /* 0x0840010002057fae */ /* 0x0003e2000c101d64 */
[----:B------:R-:W-:Y:S05]  /*10ea0*/  BRA `(.L_x_387) ;  /* 0xffffffc000387947 */ /* 0x000fea000383ffff */
.L_x_290:
[----:B0-----:R0:W1:Y:S02]  /*10eb0*/  SYNCS.PHASECHK.TRANS64.TRYWAIT P0, [R0+URZ+0x30860], R3 ;  /* 0x03086003000075a7 */ /* 0x001064000800017f */
[----:B-1----:R-:W-:Y:S05]  /*10ec0*/  @!P0 NANOSLEEP.SYNCS 0x989680 ;  /* 0x009896800000895d */ /* 0x002fea0003900000 */
[----:B------:R-:W1:Y:S02]  /*10ed0*/  @!P0 SYNCS.PHASECHK.TRANS64 P0, [R0+URZ+0x30860], R3 ;  /* 0x03086003000085a7 */ /* 0x000e64000800007f */
[----:B-1----:R-:W-:Y:S05]  /*10ee0*/  @!P0 BRA `(.L_x_290) ;  /* 0xfffffffc00f08947 */ /* 0x002fea000383ffff */
[----:B------:R-:W-:Y:S05]  /*10ef0*/  BRA `(.L_x_388) ;  /* 0xffffffc400587947 */ /* 0x000fea000383ffff */
.L_x_291:
[----:B------:R-:W-:Y:S01]  /*10f00*/  BSSY B0, `(.L_x_389) ;  /* 0x0000008000007945 */ /* 0x000fe20003800000 */
[----:B------:R-:W-:Y:S01]  /*10f10*/  IMAD.MOV.U32 R13, RZ, RZ, R25 ;  /* 0x000000ffff0d7224 */ /* 0x000fe200078e0019 */
[----:B------:R-:W-:Y:S01]  /*10f20*/  MOV R11, 0x181f ;  /* 0x0000181f000b7802 */ /* 0x000fe20000000f00 */
[----:B------:R-:W-:Y:S02]  /*10f30*/  IMAD.MOV.U32 R12, RZ, RZ, RZ ;  /* 0x000000ffff0c7224 */ /* 0x000fe400078e00ff */
[----:B------:R-:W-:-:S07]  /*10f40*/  IMAD.MOV.U32 R15, RZ, RZ, -0x1 ;  /* 0xffffffffff0f7424 */ /* 0x000fce00078e00ff */
[----:B0-2---:R-:W-:Y:S05]  /*10f50*/  WARPSYNC.COLLECTIVE R15, `(.L_x_390) ;  /* 0x000000000f087348 */ /* 0x005fea0003c00000 */
[----:B--2---:R1:W2:Y:S02]  /*10f60*/  SHFL.IDX P6, R14, R13, R12, R11 ;  /* 0x0000000c0d0e7389 */ /* 0x0042a400000c000b */
[----:B012---:R-:W-:Y:S01]  /*10f70*/  ENDCOLLECTIVE ;  /* 0x000000000000791b */ /* 0x007fe20003800000 */
.L_x_390:
[----:B------:R-:W-:Y:S05]  /*10f80*/  BSYNC B0 ;  /* 0x0000000000007941 */ /* 0x000fea0003800000 */
.L_x_389:
[----:B------:R-:W-:Y:S01]  /*10f90*/  IMAD.MOV.U32 R13, RZ, RZ, R24 ;  /* 0x000000ffff0d7224 */ /* 0x000fe200078e0018 */
[----:B------:R-:W-:Y:S01]  /*10fa0*/  MOV R15, 0xffffffff ;  /* 0xffffffff000f7802 */ /* 0x000fe20000000f00 */
[----:B------:R-:W-:Y:S02]  /*10fb0*/  IMAD.MOV.U32 R12, RZ, RZ, RZ ;  /* 0x000000ffff0c7224 */ /* 0x000fe400078e00ff */
[----:B------:R-:W-:Y:S02]  /*10fc0*/  IMAD.MOV.U32 R11, RZ, RZ, 0x181f ;  /* 0x0000181fff0b7424 */ /* 0x000fe400078e00ff */
[----:B------:R-:W-:Y:S02]  /*10fd0*/  IMAD.MOV.U32 R3, RZ, RZ, R14 ;  /* 0x000000ffff037224 */ /* 0x000fe400078e000e */
[----:B------:R-:W-:-:S07]  /*10fe0*/  IMAD.SHL.U32 R5, R32, 0x2, RZ ;  /* 0x0000000220057824 */ /* 0x000fce00078e00ff */
[----:B------:R-:W-:Y:S05]  /*10ff0*/  WARPSYNC.COLLECTIVE R15, `(.L_x_391) ;  /* 0x000000000f087348 */ /* 0x000fea0003c00000 */
[----:B------:R0:W1:Y:S02]  /*11000*/  SHFL.IDX P6, R14, R13, R12, R11 ;  /* 0x0000000c0d0e7389 */ /* 0x00006400000c000b */
[----:B01----:R-:W-:Y:S01]  /*11010*/  ENDCOLLECTIVE ;  /* 0x000000000000791b */ /* 0x003fe20003800000 */
.L_x_391:
[----:B------:R-:W-:Y:S01]  /*11020*/  ULDC UR4, c[0x0][0x2f4] ;  /* 0x0000bd0000047ab9 */ /* 0x000fe20000000800 */
[----:B------:R-:W-:Y:S01]  /*11030*/  IMAD R4, R7, 0x2, R22 ;  /* 0x0000000207047824 */ /* 0x000fe200078e0216 */
[----:B------:R-:W-:Y:S02]  /*11040*/  ISETP.GE.AND P2, PT, R32, UR4, PT ;  /* 0x0000000420007c0c */ /* 0x000fe4000bf46270 */
[----:B------:R-:W-:Y:S02]  /*11050*/  ISETP.GE.AND P1, PT, R34, UR4, PT ;  /* 0x0000000422007c0c */ /* 0x000fe4000bf26270 */
[C---:B------:R-:W-:Y:S02]  /*11060*/  ISETP.LT.OR P3, PT, R6.reuse, 0x1, P2 ;  /* 0x000000010600780c */ /* 0x040fe40001761670 */
[----:B------:R-:W-:Y:S01]  /*11070*/  ISETP.LT.OR P4, PT, R6, 0x1, P1 ;  /* 0x000000010600780c */ /* 0x000fe20000f81670 */
[----:B------:R-:W-:Y:S02]  /*11080*/  IMAD.MOV.U32 R13, RZ, RZ, R25 ;  /* 0x000000ffff0d7224 */ /* 0x000fe400078e0019 */
[----:B------:R-:W-:Y:S01]  /*11090*/  IMAD.MOV.U32 R12, RZ, RZ, 0x1 ;  /* 0x00000001ff0c7424 */ /* 0x000fe200078e00ff */
[----:B------:R-:W-:-:S05]  /*110a0*/  IADD3 R2, P0, R14, R5, RZ ;  /* 0x000000050e027210 */ /* 0x000fca0007f1e0ff */
[----:B------:R-:W-:Y:S01]  /*110b0*/  IMAD.X R3, RZ, RZ, R3, P0 ;  /* 0x000000ffff037224 */ /* 0x000fe200000e0603 */
[----:B------:R-:W-:-:S13]  /*110c0*/  ISETP.GE.AND P0, PT, R33, UR4, PT ;  /* 0x0000000421007c0c */ /* 0x000fda000bf06270 */
[----:B------:R-:W-:Y:S05]  /*110d0*/  WARPSYNC.COLLECTIVE R15, `(.L_x_392) ;  /* 0x000000000f087348 */ /* 0x000fea0003c00000 */
[----:B------:R0:W1:Y:S02]  /*110e0*/  SHFL.IDX P6, R14, R13, R12, R11 ;  /* 0x0000000c0d0e7389 */ /* 0x00006400000c000b */
[----:B01----:R-:W-:Y:S01]  /*110f0*/  ENDCOLLECTIVE ;  /* 0x000000000000791b */ /* 0x003fe20003800000 */
.L_x_392:
[----:B------:R-:W-:Y:S01]  /*11100*/  @!PT LDS RZ, [RZ] ;  /* 0x00000000fffff984 */ /* 0x000fe20000000800 */
[----:B------:R-:W-:Y:S01]  /*11110*/  @!PT LDS RZ, [RZ] ;  /* 0x00000000fffff984 */ /* 0x000fe20000000800 */
[----:B------:R-:W-:Y:S01]  /*11120*/  @!PT LDS RZ, [RZ] ;  /* 0x00000000fffff984 */ /* 0x000fe20000000800 */
[----:B------:R0:W-:Y:S01]  /*11130*/  LDGSTS.E.BYPASS.LTC128B.128 [R4+0x400], desc[UR36][R2.64], !P3 ;  /* 0x0040000002047fae */ /* 0x0001e2000d901d64 */
[----:B------:R-:W-:-:S03]  /*11140*/  ISETP.LT.OR P3, PT, R6, 0x1, P0 ;  /* 0x000000010600780c */ /* 0x000fc60000761670 */
[----:B------:R0:W-:Y:S01]  /*11150*/  LDGSTS.E.BYPASS.LTC128B.128 [R4+0x3400], desc[UR36][R2.64+0x80], !P4 ;  /* 0x0340008002047fae */ /* 0x0001e2000e101d64 */
[----:B------:R-:W-:-:S09]  /*11160*/  IMAD.MOV.U32 R13, RZ, RZ, R24 ;  /* 0x000000ffff0d7224 */ /* 0x000fd200078e0018 */
[----:B------:R0:W-:Y:S01]  /*11170*/  LDGSTS.E.BYPASS.LTC128B.128 [R4+0x6400], desc[UR36][R2.64+0x100], !P3 ;  /* 0x0640010002047fae */ /* 0x0001e2000d901d64 */
[----:B------:R-:W-:Y:S02]  /*11180*/  ISETP.LT.OR P3, PT, R6, 0x11, P2 ;  /* 0x000000110600780c */ /* 0x000fe40001761670 */
[----:B------:R-:W-:-:S11]  /*11190*/  MOV R7, R14 ;  /* 0x0000000e00077202 */ /* 0x000fd60000000f00 */
[----:B0-----:R-:W-:Y:S05]  /*111a0*/  WARPSYNC.COLLECTIVE R15, `(.L_x_393) ;  /* 0x000000000f087348 */ /* 0x001fea0003c00000 */
[----:B------:R1:W2:Y:S02]  /*111b0*/  SHFL.IDX P6, R14, R13, R12, R11 ;  /* 0x0000000c0d0e7389 */ /* 0x0002a400000c000b */
[----:B012---:R-:W-:Y:S01]  /*111c0*/  ENDCOLLECTIVE ;  /* 0x000000000000791b */ /* 0x007fe20003800000 */
.L_x_393:
[----:B------:R-:W-:Y:S02]  /*111d0*/  IMAD.MOV.U32 R13, RZ, RZ, R25 ;  /* 0x000000ffff0d7224 */ /* 0x000fe400078e0019 */
[----:B------:R-:W-:Y:S01]  /*111e0*/  IMAD.MOV.U32 R12, RZ, RZ, 0x2 ;  /* 0x00000002ff0c7424 */ /* 0x000fe200078e00ff */
[----:B------:R-:W-:-:S13]  /*111f0*/  IADD3 R2, P4, R14, R5, RZ ;  /* 0x000000050e027210 */ /* 0x000fda0007f9e0ff */
[----:B------:R-:W-:Y:S05]  /*11200*/  WARPSYNC.COLLECTIVE R15, `(.L_x_394) ;  /* 0x000000000f087348 */ /* 0x000fea0003c00000 */
[----:B------:R0:W1:Y:S02]  /*11210*/  SHFL.IDX P6, R14, R13, R12, R11 ;  /* 0x0000000c0d0e7389 */ /* 0x00006400000c000b */
[----:B01----:R-:W-:Y:S01]  /*11220*/  ENDCOLLECTIVE ;  /* 0x000000000000791b */ /* 0x003fe20003800000 */
.L_x_394:
[----:B------:R-:W-:Y:S01]  /*11230*/  IMAD.X R3, RZ, RZ, R7, P4 ;  /* 0x000000ffff037224 */ /* 0x000fe200020e0607 */
[----:B------:R-:W-:-:S04]  /*11240*/  ISETP.LT.OR P4, PT, R6, 0x11, P1 ;  /* 0x000000110600780c */ /* 0x000fc80000f81670 */
[----:B------:R-:W-:Y:S01]  /*11250*/  @!PT LDS RZ, [RZ] ;  /* 0x00000000fffff984 */ /* 0x000fe20000000800 */
[----:B------:R-:W-:Y:S01]  /*11260*/  @!PT LDS RZ, [RZ] ;  /* 0x00000000fffff984 */ /* 0x000fe20000000800 */
[----:B------:R-:W-:Y:S01]  /*11270*/  @!PT LDS RZ, [RZ] ;  /* 0x00000000fffff984 */ /* 0x000fe20000000800 */
[----:B------:R0:W-:Y:S01]  /*11280*/  LDGSTS.E.BYPASS.LTC128B.128 [R4+0xc00], desc[UR36][R2.64], !P3 ;  /* 0x00c0000002047fae */ /* 0x0001e2000d901d64 */
[----:B------:R-:W-:Y:S02]  /*11290*/  ISETP.LT.OR P3, PT, R6, 0x11, P0 ;  /* 0x000000110600780c */ /* 0x000fe40000761670 */
[----:B------:R-:W-:-:S06]  /*112a0*/  MOV R13, R24 ;  /* 0x00000018000d7202 */ /* 0x000fcc0000000f00 */
[----:B------:R0:W-:Y:S05]  /*112b0*/  LDGSTS.E.BYPASS.LTC128B.128 [R4+0x3c00], desc[UR36][R2.64+0x80], !P4 ;  /* 0x03c0008002047fae */ /* 0x0001ea000e101d64 */
[----:B------:R0:W-:Y:S01]  /*112c0*/  LDGSTS.E.BYPASS.LTC128B.128 [R4+0x6c00], desc[UR36][R2.64+0x100], !P3 ;  /* 0x06c0010002047fae */ /* 0x0001e2000d901d64 */
[----:B------:R-:W-:Y:S01]  /*112d0*/  ISETP.LT.OR P3, PT, R6, 0x21, P2 ;  /* 0x000000210600780c */ /* 0x000fe20001761670 */
[----:B------:R-:W-:-:S12]  /*112e0*/  IMAD.MOV.U32 R7, RZ, RZ, R14 ;  /* 0x000000ffff077224 */ /* 0x000fd800078e000e */
[----:B0-----:R-:W-:Y:S05]  /*112f0*/  WARPSYNC.COLLECTIVE R15, `(.L_x_395) ;  /* 0x000000000f087348 */ /* 0x001fea0003c00000 */
[----:B------:R1:W2:Y:S02]  /*11300*/  SHFL.IDX P6, R14, R13, R12, R11 ;  /* 0x0000000c0d0e7389 */ /* 0x0002a400000c000b */
[----:B012---:R-:W-:Y:S01]  /*11310*/  ENDCOLLECTIVE ;  /* 0x000000000000791b */ /* 0x007fe20003800000 */
.L_x_395:
[----:B------:R-:W-:Y:S02]  /*11320*/  IMAD.MOV.U32 R13, RZ, RZ, R25 ;  /* 0x000000ffff0d7224 */ /* 0x000fe400078e0019 */
[----:B------:R-:W-:Y:S01]  /*11330*/  IMAD.MOV.U32 R12, RZ, RZ, 0x3 ;  /* 0x00000003ff0c7424 */ /* 0x000fe200078e00ff */
[----:B------:R-:W-:-:S13]  /*11340*/  IADD3 R2, P4, R14, R5, RZ ;  /* 0x000000050e027210 */ /* 0x000fda0007f9e0ff */
[----:B------:R-:W-:Y:S05]  /*11350*/  WARPSYNC.COLLECTIVE R15, `(.L_x_396) ;  /* 0x000000000f087348 */ /* 0x000fea0003c00000 */
[----:B------:R0:W1:Y:S02]  /*11360*/  SHFL.IDX P6, R14, R13, R12, R11 ;  /* 0x0000000c0d0e7389 */ /* 0x00006400000c000b */
[----:B01----:R-:W-:Y:S01]  /*11370*/  ENDCOLLECTIVE ;  /* 0x000000000000791b */ /* 0x003fe20003800000 */
.L_x_396:
[----:B------:R-:W-:Y:S01]  /*11380*/  IMAD.X R3, RZ, RZ, R7, P4 ;  /* 0x000000ffff037224 */ /* 0x000fe200020e0607 */
[----:B------:R-:W-:-:S04]  /*11390*/  ISETP.LT.OR P4, PT, R6, 0x21, P1 ;  /* 0x000000210600780c */ /* 0x000fc80000f81670 */
[----:B------:R-:W-:Y:S01]  /*113a0*/  @!PT LDS RZ, [RZ] ;  /* 0x00000000fffff984 */ /* 0x000fe20000000800 */
[----:B------:R-:W-:Y:S01]  /*113b0*/  @!PT LDS RZ, [RZ] ;  /* 0x00000000fffff984 */ /* 0x000fe20000000800 */
[----:B------:R-:W-:Y:S01]  /*113c0*/  @!PT LDS RZ, [RZ] ;  /* 0x00000000fffff984 */ /* 0x000fe20000000800 */
[----:B------:R0:W-:Y:S01]  /*113d0*/  LDGSTS.E.BYPASS.LTC128B.128 [R4+0x1400], desc[UR36][R2.64], !P3 ;  /* 0x0140000002047fae */ /* 0x0001e2000d901d64 */
[----:B------:R-:W-:Y:S01]  /*113e0*/  ISETP.LT.OR P3, PT, R6, 0x21, P0 ;  /* 0x000000210600780c */ /* 0x000fe20000761670 */
[----:B------:R-:W-:-:S07]  /*113f0*/  IMAD.MOV.U32 R13, RZ, RZ, R24 ;  /* 0x000000ffff0d7224 */ /* 0x000fce00078e0018 */
[----:B------:R0:W-:Y:S05]  /*11400*/  LDGSTS.E.BYPASS.LTC128B.128 [R4+0x4400], desc[UR36][R2.64+0x80], !P4 ;  /* 0x0440008002047fae */ /* 0x0001ea000e101d64 */
[----:B------:R0:W-:Y:S01]  /*11410*/  LDGSTS.E.BYPASS.LTC128B.128 [R4+0x7400], desc[UR36][R2.64+0x100], !P3 ;  /* 0x0740010002047fae */ /* 0x0001e2000d901d64 */
[----:B------:R-:W-:Y:S01]  /*11420*/  ISETP.LT.OR P3, PT, R6, 0x31, P2 ;  /* 0x000000310600780c */ /* 0x000fe20001761670 */
[----:B------:R-:W-:-:S12]  /*11430*/  IMAD.MOV.U32 R7, RZ, RZ, R14 ;  /* 0x000000ffff077224 */ /* 0x000fd800078e000e */
[----:B0-----:R-:W-:Y:S05]  /*11440*/  WARPSYNC.COLLECTIVE R15, `(.L_x_397) ;  /* 0x000000000f087348 */ /* 0x001fea0003c00000 */
[----:B------:R1:W2:Y:S02]  /*11450*/  SHFL.IDX P6, R14, R13, R12, R11 ;  /* 0x0000000c0d0e7389 */ /* 0x0002a400000c000b */
[----:B012---:R-:W-:Y:S01]  /*11460*/  ENDCOLLECTIVE ;  /* 0x000000000000791b */ /* 0x007fe20003800000 */
.L_x_397:
[----:B------:R-:W-:Y:S02]  /*11470*/  IMAD.MOV.U32 R13, RZ, RZ, R25 ;  /* 0x000000ffff0d7224 */ /* 0x000fe400078e0019 */
[----:B------:R-:W-:Y:S01]  /*11480*/  IMAD.MOV.U32 R12, RZ, RZ, 0x4 ;  /* 0x00000004ff0c7424 */ /* 0x000fe200078e00ff */
[----:B------:R-:W-:-:S13]  /*11490*/  IADD3 R2, P4, R14, R5, RZ ;  /* 0x000000050e027210 */ /* 0x000fda0007f9e0ff */
[----:B------:R-:W-:Y:S05]  /*114a0*/  WARPSYNC.COLLECTIVE R15, `(.L_x_398) ;  /* 0x000000000f087348 */ /* 0x000fea0003c00000 */
[----:B------:R0:W1:Y:S02]  /*114b0*/  SHFL.IDX P6, R14, R13, R12, R11 ;  /* 0x0000000c0d0e7389 */ /* 0x00006400000c000b */
[----:B01----:R-:W-:Y:S01]  /*114c0*/  ENDCOLLECTIVE ;  /* 0x000000000000791b */ /* 0x003fe20003800000 */
.L_x_398:
[----:B------:R-:W-:Y:S02]  /*114d0*/  IADD3.X R3, RZ, R7, RZ, P4, !PT ;  /* 0x00000007ff037210 */ /* 0x000fe400027fe4ff */
[----:B------:R-:W-:-:S03]  /*114e0*/  ISETP.LT.OR P4, PT, R6, 0x31, P1 ;  /* 0x000000310600780c */ /* 0x000fc60000f81670 */
[----:B------:R-:W-:Y:S01]  /*114f0*/  @!PT LDS RZ, [RZ] ;  /* 0x00000000fffff984 */ /* 0x000fe20000000800 */
[----:B------:R-:W-:Y:S01]  /*11500*/  @!PT LDS RZ, [RZ] ;  /* 0x00000000fffff984 */ /* 0x000fe20000000800 */
[----:B------:R-:W-:Y:S01]  /*11510*/  @!PT LDS RZ, [RZ] ;  /* 0x00000000fffff984 */ /* 0x000fe20000000800 */
[----:B------:R0:W-:Y:S01]  /*11520*/  LDGSTS.E.BYPASS.LTC128B.128 [R4+0x1c00], desc[UR36][R2.64], !P3 ;  /* 0x01c0000002047fae */ /* 0x0001e2000d901d64 */
[----:B------:R-:W-:Y:S01]  /*11530*/  ISETP.LT.OR P3, PT, R6, 0x31, P0 ;  /* 0x000000310600780c */ /* 0x000fe20000761670 */
[----:B------:R-:W-:-:S08]  /*11540*/  IMAD.MOV.U32 R13, RZ, RZ, R24 ;  /* 0x000000ffff0d7224 */ /* 0x000fd000078e0018 */
[----:B------:R0:W-:Y:S04]  /*11550*/  LDGSTS.E.BYPASS.LTC128B.128 [R4+0x4c00], desc[UR36][R2.64+0x80], !P4 ;  /* 0x04c0008002047fae */ /* 0x0001e8000e101d64 */
[----:B------:R0:W-:Y:S01]  /*11560*/  LDGSTS.E.BYPASS.LTC128B.128 [R4+0x7c00], desc[UR36][R2.64+0x100], !P3 ;  /* 0x07c0010002047fae */ /* 0x0001e2000d901d64 */
[----:B------:R-:W-:Y:S01]  /*11570*/  ISETP.LT.OR P3, PT, R6, 0x41, P2 ;  /* 0x000000410600780c */ /* 0x000fe20001761670 */
[----:B------:R-:W-:-:S12]  /*11580*/  IMAD.MOV.U32 R7, RZ, RZ, R14 ;  /* 0x000000ffff077224 */ /* 0x000fd800078e000e */
[----:B0-----:R-:W-:Y:S05]  /*11590*/  WARPSYNC.COLLECTIVE R15, `(.L_x_399) ;  /* 0x000000000f087348 */ /* 0x001fea0003c00000 */
[----:B------:R1:W2:Y:S02]  /*115a0*/  SHFL.IDX P6, R14, R13, R12, R11 ;  /* 0x0000000c0d0e7389 */ /* 0x0002a400000c000b */
[----:B012---:R-:W-:Y:S01]  /*115b0*/  ENDCOLLECTIVE ;  /* 0x000000000000791b */ /* 0x007fe20003800000 */
.L_x_399:
[----:B------:R-:W-:Y:S01]  /*115c0*/  MOV R13, R25 ;  /* 0x00000019000d7202 */ /* 0x000fe20000000f00 */
[----:B------:R-:W-:Y:S01]  /*115d0*/  IMAD.MOV.U32 R12, RZ, RZ, 0x5 ;  /* 0x00000005ff0c7424 */ /* 0x000fe200078e00ff */
[----:B------:R-:W-:-:S13]  /*115e0*/  IADD3 R2, P4, R14, R5, RZ ;  /* 0x000000050e027210 */ /* 0x000fda0007f9e0ff */
[----:B------:R-:W-:Y:S05]  /*115f0*/  WARPSYNC.COLLECTIVE R15, `(.L_x_400) ;  /* 0x000000000f087348 */ /* 0x000fea0003c00000 */
[----:B------:R0:W1:Y:S02]  /*11600*/  SHFL.IDX P6, R14, R13, R12, R11 ;  /* 0x0000000c0d0e7389 */ /* 0x00006400000c000b */
[----:B01----:R-:W-:Y:S01]  /*11610*/  ENDCOLLECTIVE ;  /* 0x000000000000791b */ /* 0x003fe20003800000 */
.L_x_400:
        /* <DEDUP_REMOVED lines=10> */
[----:B------:R-:W-:-:S07]  /*116c0*/  IMAD.MOV.U32 R25, RZ, RZ, R14 ;  /* 0x000000ffff197224 */ /* 0x000fce00078e000e */
[----:B0-----:R-:W-:Y:S05]  /*116d0*/  WARPSYNC.COLLECTIVE R15, `(.L_x_401) ;  /* 0x000000000f087348 */ /* 0x001fea0003c00000 */
[----:B------:R1:W2:Y:S02]  /*116e0*/  SHFL.IDX P6, R14, R13, R12, R11 ;  /* 0x0000000c0d0e7389 */ /* 0x0002a400000c000b */
[----:B012---:R-:W-:Y:S01]  /*116f0*/  ENDCOLLECTIVE ;  /* 0x000000000000791b */ /* 0x007fe20003800000 */
.L_x_401:
[----:B------:R-:W-:Y:S05]  /*11700*/  BRA `(.L_x_402) ;  /* 0xffffffc0005c7947 */ /* 0x000fea000383ffff */
.L_x_296:
[----:B------:R-:W-:Y:S01]  /*11710*/  BSSY B0, `(.L_x_403) ;  /* 0x0000008000007945 */ /* 0x000fe20003800000 */
[----:B------:R-:W-:Y:S01]  /*11720*/  IMAD.MOV.U32 R13, RZ, RZ, R16 ;  /* 0x000000ffff0d7224 */ /* 0x000fe200078e0010 */
[----:B------:R-:W-:Y:S01]  /*11730*/  MOV R11, 0x1f ;  /* 0x0000001f000b7802 */ /* 0x000fe20000000f00 */
[----:B------:R-:W-:Y:S02]  /*11740*/  IMAD.MOV.U32 R12, RZ, RZ, RZ ;  /* 0x000000ffff0c7224 */ /* 0x000fe400078e00ff */
[----:B------:R-:W-:-:S07]  /*11750*/  IMAD.MOV.U32 R15, RZ, RZ, -0x1 ;  /* 0xffffffffff0f7424 */ /* 0x000fce00078e00ff */
[----:B0-----:R-:W-:Y:S05]  /*11760*/  WARPSYNC.COLLECTIVE R15, `(.L_x_404) ;  /* 0x000000000f087348 */ /* 0x001fea0003c00000 */
[----:B------:R1:W2:Y:S02]  /*11770*/  SHFL.IDX P6, R14, R13, R12, R11 ;  /* 0x0000000c0d0e7389 */ /* 0x0002a400000c000b */
[----:B012---:R-:W-:Y:S01]  /*11780*/  ENDCOLLECTIVE ;  /* 0x000000000000791b */ /* 0x007fe20003800000 */
.L_x_404:
[----:B------:R-:W-:Y:S05]  /*11790*/  BSYNC B0 ;  /* 0x0000000000007941 */ /* 0x000fea0003800000 */
.L_x_403:
[----:B------:R-:W-:Y:S01]  /*117a0*/  IMAD.MOV.U32 R13, RZ, RZ, R16 ;  /* 0x000000ffff0d7224 */ /* 0x000fe200078e0010 */
[----:B------:R-:W-:Y:S01]  /*117b0*/  MOV R15, 0xffffffff ;  /* 0xffffffff000f7802 */ /* 0x000fe20000000f00 */
[----:B------:R-:W-:Y:S02]  /*117c0*/  IMAD.MOV.U32 R12, RZ, RZ, 0x1 ;  /* 0x00000001ff0c7424 */ /* 0x000fe400078e00ff */
[----:B------:R-:W-:Y:S02]  /*117d0*/  IMAD.MOV.U32 R11, RZ, RZ, 0x1f ;  /* 0x0000001fff0b7424 */ /* 0x000fe400078e00ff */
[----:B------:R-:W-:Y:S02]  /*117e0*/  IMAD.IADD R7, R19, 0x1, R8 ;  /* 0x0000000113077824 */ /* 0x000fe400078e0208 */
[----:B------:R-:W-:-:S07]  /*117f0*/  IMAD.MOV.U32 R5, RZ, RZ, R14 ;  /* 0x000000ffff057224 */ /* 0x000fce00078e000e */
[----:B------:R-:W-:Y:S05]  /*11800*/  WARPSYNC.COLLECTIVE R15, `(.L_x_405) ;  /* 0x000000000f087348 */ /* 0x000fea0003c00000 */
[----:B------:R0:W1:Y:S02]  /*11810*/  SHFL.IDX P6, R14, R13, R12, R11 ;  /* 0x0000000c0d0e7389 */ /* 0x00006400000c000b */
[----:B01----:R-:W-:Y:S01]  /*11820*/  ENDCOLLECTIVE ;  /* 0x000000000000791b */ /* 0x003fe20003800000 */
.L_x_405:
[----:B------:R-:W-:Y:S02]  /*11830*/  ULDC UR4, c[0x0][0xc3c] ;  /* 0x00030f0000047ab9 */ /* 0x000fe40000000800 */
[----:B------:R-:W-:-:S13]  /*11840*/  ISETP.GE.OR P1, PT, R7, UR4, !P0 ;  /* 0x0000000407007c0c */ /* 0x000fda000c726670 */
[----:B------:R-:W0:Y:S01]  /*11850*/  @!P1 LDC.64 R2, c[0x0][0xc80] ;  /* 0x00032000ff029b82 */ /* 0x000e220000000a00 */
[----:B------:R-:W-:Y:S01]  /*11860*/  IMAD.MOV.U32 R4, RZ, RZ, RZ ;  /* 0x000000ffff047224 */ /* 0x000fe200078e00ff */
[----:B------:R-:W-:Y:S01]  /*11870*/  MOV R11, RZ ;  /* 0x000000ff000b7202 */ /* 0x000fe20000000f00 */
[----:B------:R-:W-:Y:S02]  /*11880*/  IMAD.MOV.U32 R0, RZ, RZ, R14 ;  /* 0x000000ffff007224 */ /* 0x000fe400078e000e */
[----:B0-----:R-:W-:-:S06]  /*11890*/  @!P1 IMAD.WIDE R2, R7, 0x4, R2 ;  /* 0x0000000407029825 */ /* 0x001fcc00078e0202 */
[----:B------:R-:W2:Y:S01]  /*118a0*/  @!P1 LDG.E R2, desc[UR36][R2.64] ;  /* 0x0000002402029981 */ /* 0x000ea2000c1e1900 */
[C---:B------:R-:W-:Y:S02]  /*118b0*/  ISETP.GE.U32.AND P2, PT, R8.reuse, 0x2, PT ;  /* 0x000000020800780c */ /* 0x040fe40003f46070 */
[C---:B------:R-:W-:Y:S02]  /*118c0*/  ISETP.GE.U32.AND P3, PT, R8.reuse, 0x4, PT ;  /* 0x000000040800780c */ /* 0x040fe40003f66070 */
[C---:B------:R-:W-:Y:S02]  /*118d0*/  ISETP.GE.U32.AND P4, PT, R8.reuse, 0x8, PT ;  /* 0x000000080800780c */ /* 0x040fe40003f86070 */
[C---:B------:R-:W-:Y:S01]  /*118e0*/  ISETP.GE.U32.AND P5, PT, R8.reuse, 0x10, PT ;  /* 0x000000100800780c */ /* 0x040fe20003fa6070 */
[----:B--2---:R-:W-:Y:S01]  /*118f0*/  @!P1 IMAD.MOV.U32 R4, RZ, RZ, R2 ;  /* 0x000000ffff049224 */ /* 0x004fe200078e0002 */
[----:B------:R-:W-:-:S03]  /*11900*/  ISETP.NE.AND P1, PT, R8, RZ, PT ;  /* 0x000000ff0800720c */ /* 0x000fc60003f25270 */
[----:B------:R-:W-:-:S10]  /*11910*/  IMAD.MOV.U32 R13, RZ, RZ, R4 ;  /* 0x000000ffff0d7224 */ /* 0x000fd400078e0004 */
[----:B------:R-:W-:Y:S05]  /*11920*/  WARPSYNC.COLLECTIVE R15, `(.L_x_406) ;  /* 0x000000000f087348 */ /* 0x000fea0003c00000 */
[----:B------:R0:W1:Y:S02]  /*11930*/  SHFL.UP P6, R14, R13, R12, R11 ;  /* 0x0400000c0d0e7389 */ /* 0x00006400000c000b */
[----:B01----:R-:W-:Y:S01]  /*11940*/  ENDCOLLECTIVE ;  /* 0x000000000000791b */ /* 0x003fe20003800000 */
.L_x_406:
[----:B------:R-:W-:Y:S01]  /*11950*/  IMAD.MOV.U32 R12, RZ, RZ, 0x2 ;  /* 0x00000002ff0c7424 */ /* 0x000fe200078e00ff */
[----:B------:R-:W-:-:S05]  /*11960*/  SEL R7, R14, RZ, P1 ;  /* 0x000000ff0e077207 */ /* 0x000fca0000800000 */
[----:B------:R-:W-:-:S04]  /*11970*/  IMAD.IADD R6, R4, 0x1, R7 ;  /* 0x0000000104067824 */ /* 0x000fc800078e0207 */
[----:B------:R-:W-:-:S07]  /*11980*/  IMAD.MOV.U32 R13, RZ, RZ, R6 ;  /* 0x000000ffff0d7224 */ /* 0x000fce00078e0006 */
[----:B------:R-:W-:Y:S05]  /*11990*/  WARPSYNC.COLLECTIVE R15, `(.L_x_407) ;  /* 0x000000000f087348 */ /* 0x000fea0003c00000 */
[----:B------:R0:W1:Y:S02]  /*119a0*/  SHFL.UP P6, R14, R13, R12, R11 ;  /* 0x0400000c0d0e7389 */ /* 0x00006400000c000b */
[----:B01----:R-:W-:Y:S01]  /*119b0*/  ENDCOLLECTIVE ;  /* 0x000000000000791b */ /* 0x003fe20003800000 */
.L_x_407:
[----:B------:R-:W-:Y:S02]  /*119c0*/  MOV R12, 0x4 ;  /* 0x00000004000c7802 */ /* 0x000fe40000000f00 */
[----:B------:R-:W-:-:S05]  /*119d0*/  SEL R7, R14, RZ, P2 ;  /* 0x000000ff0e077207 */ /* 0x000fca0001000000 */
[----:B------:R-:W-:-:S04]  /*119e0*/  IMAD.IADD R7, R6, 0x1, R7 ;  /* 0x0000000106077824 */ /* 0x000fc800078e0207 */
[----:B------:R-:W-:-:S07]  /*119f0*/  IMAD.MOV.U32 R13, RZ, RZ, R7 ;  /* 0x000000ffff0d7224 */ /* 0x000fce00078e0007 */
[----:B------:R-:W-:Y:S05]  /*11a00*/  WARPSYNC.COLLECTIVE R15, `(.L_x_408) ;  /* 0x000000000f087348 */ /* 0x000fea0003c00000 */
[----:B------:R0:W1:Y:S02]  /*11a10*/  SHFL.UP P6, R14, R13, R12, R11 ;  /* 0x0400000c0d0e7389 */ /* 0x00006400000c000b */
[----:B01----:R-:W-:Y:S01]  /*11a20*/  ENDCOLLECTIVE ;  /* 0x000000000000791b */ /* 0x003fe20003800000 */
.L_x_408:
[----:B------:R-:W-:Y:S01]  /*11a30*/  IMAD.MOV.U32 R12, RZ, RZ, 0x8 ;  /* 0x00000008ff0c7424 */ /* 0x000fe200078e00ff */
[----:B------:R-:W-:-:S05]  /*11a40*/  SEL R2, R14, RZ, P3 ;  /* 0x000000ff0e027207 */ /* 0x000fca0001800000 */
[----:B------:R-:W-:-:S04]  /*11a50*/  IMAD.IADD R2, R7, 0x1, R2 ;  /* 0x0000000107027824 */ /* 0x000fc800078e0202 */
[----:B------:R-:W-:-:S07]  /*11a60*/  IMAD.MOV.U32 R13, RZ, RZ, R2 ;  /* 0x000000ffff0d7224 */ /* 0x000fce00078e0002 */
[----:B------:R-:W-:Y:S05]  /*11a70*/  WARPSYNC.COLLECTIVE R15, `(.L_x_409) ;  /* 0x000000000f087348 */ /* 0x000fea0003c00000 */
[----:B------:R0:W1:Y:S02]  /*11a80*/  SHFL.UP P6, R14, R13, R12, R11 ;  /* 0x0400000c0d0e7389 */ /* 0x00006400000c000b */
[----:B01----:R-:W-:Y:S01]  /*11a90*/  ENDCOLLECTIVE ;  /* 0x000000000000791b */ /* 0x003fe20003800000 */
.L_x_409:
[----:B------:R-:W-:Y:S02]  /*11aa0*/  MOV R12, 0x10 ;  /* 0x00000010000c7802 */ /* 0x000fe40000000f00 */
[----:B------:R-:W-:-:S05]  /*11ab0*/  SEL R3, R14, RZ, P4 ;  /* 0x000000ff0e037207 */ /* 0x000fca0002000000 */
[----:B------:R-:W-:-:S04]  /*11ac0*/  IMAD.IADD R3, R2, 0x1, R3 ;  /* 0x0000000102037824 */ /* 0x000fc800078e0203 */
[----:B------:R-:W-:-:S07]  /*11ad0*/  IMAD.MOV.U32 R13, RZ, RZ, R3 ;  /* 0x000000ffff0d7224 */ /* 0x000fce00078e0003 */
[----:B------:R-:W-:Y:S05]  /*11ae0*/  WARPSYNC.COLLECTIVE R15, `(.L_x_410) ;  /* 0x000000000f087348 */ /* 0x000fea0003c00000 */
[----:B------:R0:W1:Y:S02]  /*11af0*/  SHFL.UP P6, R14, R13, R12, R11 ;  /* 0x0400000c0d0e7389 */ /* 0x00006400000c000b */
[----:B01----:R-:W-:Y:S01]  /*11b00*/  ENDCOLLECTIVE ;  /* 0x000000000000791b */ /* 0x003fe20003800000 */
.L_x_410:
[----:B------:R-:W-:Y:S02]  /*11b10*/  IMAD.MOV.U32 R12, RZ, RZ, 0x1f ;  /* 0x0000001fff0c7424 */ /* 0x000fe400078e00ff */
[----:B------:R-:W-:Y:S01]  /*11b20*/  IMAD.MOV.U32 R11, RZ, RZ, 0x1f ;  /* 0x0000001fff0b7424 */ /* 0x000fe200078e00ff */
[----:B------:R-:W-:-:S05]  /*11b30*/  SEL R6, R14, RZ, P5 ;  /* 0x000000ff0e067207 */ /* 0x000fca0002800000 */
[----:B------:R-:W-:-:S04]  /*11b40*/  IMAD.IADD R6, R3, 0x1, R6 ;  /* 0x0000000103067824 */ /* 0x000fc800078e0206 */
[----:B------:R-:W-:-:S07]  /*11b50*/  IMAD.MOV.U32 R13, RZ, RZ, R6 ;  /* 0x000000ffff0d7224 */ /* 0x000fce00078e0006 */
[----:B------:R-:W-:Y:S05]  /*11b60*/  WARPSYNC.COLLECTIVE R15, `(.L_x_411) ;  /* 0x000000000f087348 */ /* 0x000fea0003c00000 */
[----:B------:R0:W1:Y:S02]  /*11b70*/  SHFL.IDX P6, R14, R13, R12, R11 ;  /* 0x0000000c0d0e7389 */ /* 0x00006400000c000b */
[----:B01----:R-:W-:Y:S01]  /*11b80*/  ENDCOLLECTIVE ;  /* 0x000000000000791b */ /* 0x003fe20003800000 */
.L_x_411:
[----:B------:R-:W-:Y:S05]  /*11b90*/  BRA `(.L_x_412) ;  /* 0xffffffc0006c7947 */ /* 0x000fea000383ffff */
.L_x_301:
[----:B------:R-:W-:Y:S01]  /*11ba0*/  BSSY B0, `(.L_x_413) ;  /* 0x0000008000007945 */ /* 0x000fe20003800000 */
[----:B-----5:R-:W-:Y:S01]  /*11bb0*/  IMAD.MOV.U32 R13, RZ, RZ, R4 ;  /* 0x000000ffff0d7224 */ /* 0x020fe200078e0004 */
[----:B------:R-:W-:Y:S01]  /*11bc0*/  MOV R12, 0x1 ;  /* 0x00000001000c7802 */ /* 0x000fe20000000f00 */
[----:B------:R-:W-:Y:S02]  /*11bd0*/  IMAD.MOV.U32 R11, RZ, RZ, RZ ;  /* 0x000000ffff0b7224 */ /* 0x000fe400078e00ff */
[----:B------:R-:W-:-:S07]  /*11be0*/  IMAD.MOV.U32 R15, RZ, RZ, -0x1 ;  /* 0xffffffffff0f7424 */ /* 0x000fce00078e00ff */
[----:B01----:R-:W-:Y:S05]  /*11bf0*/  WARPSYNC.COLLECTIVE R15, `(.L_x_414) ;  /* 0x000000000f087348 */ /* 0x003fea0003c00000 */
[----:B------:R2:W3:Y:S02]  /*11c00*/  SHFL.UP P6, R14, R13, R12, R11 ;  /* 0x0400000c0d0e7389 */ /* 0x0004e400000c000b */
[----:B0123--:R-:W-:Y:S01]  /*11c10*/  ENDCOLLECTIVE ;  /* 0x000000000000791b */ /* 0x00ffe20003800000 */
.L_x_414:
[----:B------:R-:W-:Y:S05]  /*11c20*/  BSYNC B0 ;  /* 0x0000000000007941 */ /* 0x000fea0003800000 */
.L_x_413:
[----:B------:R-:W-:Y:S01]  /*11c30*/  SEL R13, R14, RZ, P1 ;  /* 0x000000ff0e0d7207 */ /* 0x000fe20000800000 */
[----:B------:R-:W-:Y:S01]  /*11c40*/  IMAD.MOV.U32 R12, RZ, RZ, 0x2 ;  /* 0x00000002ff0c7424 */ /* 0x000fe200078e00ff */
[----:B------:R-:W-:Y:S01]  /*11c50*/  MOV R15, 0xffffffff ;  /* 0xffffffff000f7802 */ /* 0x000fe20000000f00 */
[----:B------:R-:W-:Y:S02]  /*11c60*/  IMAD.MOV.U32 R11, RZ, RZ, RZ ;  /* 0x000000ffff0b7224 */ /* 0x000fe400078e00ff */
[----:B------:R-:W-:-:S07]  /*11c70*/  IMAD.IADD R13, R4, 0x1, R13 ;  /* 0x00000001040d7824 */ /* 0x000fce00078e020d */
[----:B------:R-:W-:Y:S05]  /*11c80*/  WARPSYNC.COLLECTIVE R15, `(.L_x_415) ;  /* 0x000000000f087348 */ /* 0x000fea0003c00000 */
[----:B------:R0:W1:Y:S02]  /*11c90*/  SHFL.UP P6, R14, R13, R12, R11 ;  /* 0x0400000c0d0e7389 */ /* 0x00006400000c000b */
[----:B01----:R-:W-:Y:S01]  /*11ca0*/  ENDCOLLECTIVE ;  /* 0x000000000000791b */ /* 0x003fe20003800000 */
.L_x_415:
[----:B------:R-:W-:Y:S01]  /*11cb0*/  IMAD.MOV.U32 R12, RZ, RZ, 0x4 ;  /* 0x00000004ff0c7424 */ /* 0x000fe200078e00ff */
[----:B------:R-:W-:-:S05]  /*11cc0*/  SEL R0, R14, RZ, P2 ;  /* 0x000000ff0e007207 */ /* 0x000fca0001000000 */
[----:B------:R-:W-:-:S04]  /*11cd0*/  IMAD.IADD R0, R13, 0x1, R0 ;  /* 0x000000010d007824 */ /* 0x000fc800078e0200 */
[----:B------:R-:W-:-:S07]  /*11ce0*/  IMAD.MOV.U32 R13, RZ, RZ, R0 ;  /* 0x000000ffff0d7224 */ /* 0x000fce00078e0000 */
[----:B------:R-:W-:Y:S05]  /*11cf0*/  WARPSYNC.COLLECTIVE R15, `(.L_x_416) ;  /* 0x000000000f087348 */ /* 0x000fea0003c00000 */
[----:B------:R0:W1:Y:S02]  /*11d00*/  SHFL.UP P6, R14, R13, R12, R11 ;  /* 0x0400000c0d0e7389 */ /* 0x00006400000c000b */
[----:B01----:R-:W-:Y:S01]  /*11d10*/  ENDCOLLECTIVE ;  /* 0x000000000000791b */ /* 0x003fe20003800000 */
.L_x_416:
[----:B------:R-:W-:Y:S02]  /*11d20*/  MOV R12, 0x8 ;  /* 0x00000008000c7802 */ /* 0x000fe40000000f00 */
[----:B------:R-:W-:-:S05]  /*11d30*/  SEL R3, R14, RZ, P3 ;  /* 0x000000ff0e037207 */ /* 0x000fca0001800000 */
[----:B------:R-:W-:-:S04]  /*11d40*/  IMAD.IADD R2, R0, 0x1, R3 ;  /* 0x0000000100027824 */ /* 0x000fc800078e0203 */
[----:B------:R-:W-:-:S07]  /*11d50*/  IMAD.MOV.U32 R13, RZ, RZ, R2 ;  /* 0x000000ffff0d7224 */ /* 0x000fce00078e0002 */
[----:B------:R-:W-:Y:S05]  /*11d60*/  WARPSYNC.COLLECTIVE R15, `(.L_x_417) ;  /* 0x000000000f087348 */ /* 0x000fea0003c00000 */
[----:B------:R0:W1:Y:S02]  /*11d70*/  SHFL.UP P6, R14, R13, R12, R11 ;  /* 0x0400000c0d0e7389 */ /* 0x00006400000c000b */
[----:B01----:R-:W-:Y:S01]  /*11d80*/  ENDCOLLECTIVE ;  /* 0x000000000000791b */ /* 0x003fe20003800000 */
.L_x_417:
[----:B------:R-:W-:Y:S01]  /*11d90*/  IMAD.MOV.U32 R12, RZ, RZ, 0x10 ;  /* 0x00000010ff0c7424 */ /* 0x000fe200078e00ff */
[----:B------:R-:W-:-:S05]  /*11da0*/  SEL R3, R14, RZ, P4 ;  /* 0x000000ff0e037207 */ /* 0x000fca0002000000 */
[----:B------:R-:W-:-:S04]  /*11db0*/  IMAD.IADD R3, R2, 0x1, R3 ;  /* 0x0000000102037824 */ /* 0x000fc800078e0203 */
[----:B------:R-:W-:-:S07]  /*11dc0*/  IMAD.MOV.U32 R13, RZ, RZ, R3 ;  /* 0x000000ffff0d7224 */ /* 0x000fce00078e0003 */
[----:B------:R-:W-:Y:S05]  /*11dd0*/  WARPSYNC.COLLECTIVE R15, `(.L_x_418) ;  /* 0x000000000f087348 */ /* 0x000fea0003c00000 */
[----:B------:R0:W1:Y:S02]  /*11de0*/  SHFL.UP P6, R14, R13, R12, R11 ;  /* 0x0400000c0d0e7389 */ /* 0x00006400000c000b */
[----:B01----:R-:W-:Y:S01]  /*11df0*/  ENDCOLLECTIVE ;  /* 0x000000000000791b */ /* 0x003fe20003800000 */
.L_x_418:
[----:B------:R-:W-:Y:S01]  /*11e00*/  MOV R12, 0x1f ;  /* 0x0000001f000c7802 */ /* 0x000fe20000000f00 */
[----:B------:R-:W-:Y:S01]  /*11e10*/  IMAD.MOV.U32 R11, RZ, RZ, 0x1f ;  /* 0x0000001fff0b7424 */ /* 0x000fe200078e00ff */
[----:B------:R-:W-:-:S05]  /*11e20*/  SEL R6, R14, RZ, P5 ;  /* 0x000000ff0e067207 */ /* 0x000fca0002800000 */
[----:B------:R-:W-:-:S04]  /*11e30*/  IMAD.IADD R6, R3, 0x1, R6 ;  /* 0x0000000103067824 */ /* 0x000fc800078e0206 */
[----:B------:R-:W-:-:S07]  /*11e40*/  IMAD.MOV.U32 R13, RZ, RZ, R6 ;  /* 0x000000ffff0d7224 */ /* 0x000fce00078e0006 */
[----:B------:R-:W-:Y:S05]  /*11e50*/  WARPSYNC.COLLECTIVE R15, `(.L_x_419) ;  /* 0x000000000f087348 */ /* 0x000fea0003c00000 */
[----:B------:R0:W1:Y:S02]  /*11e60*/  SHFL.IDX P6, R14, R13, R12, R11 ;  /* 0x0000000c0d0e7389 */ /* 0x00006400000c000b */
[----:B01----:R-:W-:Y:S01]  /*11e70*/  ENDCOLLECTIVE ;  /* 0x000000000000791b */ /* 0x003fe20003800000 */
.L_x_419:
[----:B------:R-:W-:Y:S05]  /*11e80*/  BRA `(.L_x_420) ;  /* 0xffffffc0004c7947 */ /* 0x000fea000383ffff */
.L_x_303:
[----:B------:R-:W-:Y:S01]  /*11e90*/  BSSY B0, `(.L_x_421) ;  /* 0x0000006000007945 */ /* 0x000fe20003800000 */
[----:B------:R-:W-:Y:S01]  /*11ea0*/  PLOP3.LUT P6, PT, P6, PT, PT, 0x8, 0x0 ;  /* 0x000000000000781c */ /* 0x000fe200037ce170 */
[----:B------:R-:W-:-:S12]  /*11eb0*/  IMAD.MOV.U32 R15, RZ, RZ, -0x1 ;  /* 0xffffffffff0f7424 */ /* 0x000fd800078e00ff */
[----:B0-----:R-:W-:Y:S05]  /*11ec0*/  WARPSYNC.COLLECTIVE R15, `(.L_x_422) ;  /* 0x000000000f087348 */ /* 0x001fea0003c00000 */
[----:B------:R-:W-:Y:S01]  /*11ed0*/  VOTE.ANY R14, PT, P6 ;  /* 0x00000000000e7806 */ /* 0x000fe200030e0100 */
[----:B0-----:R-:W-:Y:S06]  /*11ee0*/  ENDCOLLECTIVE ;  /* 0x000000000000791b */ /* 0x001fec0003800000 */
.L_x_422:
[----:B------:R-:W-:Y:S05]  /*11ef0*/  BSYNC B0 ;  /* 0x0000000000007941 */ /* 0x000fea0003800000 */
.L_x_421:
[----:B------:R-:W-:Y:S01]  /*11f00*/  IMAD.MOV.U32 R2, RZ, RZ, R14 ;  /* 0x000000ffff027224 */ /* 0x000fe200078e000e */
[----:B------:R-:W-:Y:S01]  /*11f10*/  MOV R11, 0x1f ;  /* 0x0000001f000b7802 */ /* 0x000fe20000000f00 */
[----:B------:R-:W-:Y:S02]  /*11f20*/  IMAD.MOV.U32 R13, RZ, RZ, R4 ;  /* 0x000000ffff0d7224 */ /* 0x000fe400078e0004 */
[----:B------:R-:W0:Y:S01]  /*11f30*/  POPC R0, R2 ;  /* 0x0000000200007309 */ /* 0x000e220000000000 */
[----:B------:R-:W-:Y:S02]  /*11f40*/  IMAD.MOV.U32 R15, RZ, RZ, -0x1 ;  /* 0xffffffffff0f7424 */ /* 0x000fe400078e00ff */
[----:B0-----:R-:W-:-:S07]  /*11f50*/  IMAD.MOV.U32 R12, RZ, RZ, R0 ;  /* 0x000000ffff0c7224 */ /* 0x001fce00078e0000 */
[----:B------:R-:W-:Y:S05]  /*11f60*/  WARPSYNC.COLLECTIVE R15, `(.L_x_423) ;  /* 0x000000000f087348 */ /* 0x000fea0003c00000 */
[----:B------:R0:W1:Y:S02]  /*11f70*/  SHFL.IDX P6, R14, R13, R12, R11 ;  /* 0x0000000c0d0e7389 */ /* 0x00006400000c000b */
[----:B01----:R-:W-:Y:S01]  /*11f80*/  ENDCOLLECTIVE ;  /* 0x000000000000791b */ /* 0x003fe20003800000 */
.L_x_423:
[----:B------:R-:W-:Y:S01]  /*11f90*/  IMAD.MOV.U32 R4, RZ, RZ, R14 ;  /* 0x000000ffff047224 */ /* 0x000fe200078e000e */
[----:B------:R-:W-:Y:S06]  /*11fa0*/  BRA `(.L_x_424) ;  /* 0xffffffc0003c7947 */ /* 0x000fec000383ffff */
.L_x_305:
[----:B------:R-:W-:Y:S01]  /*11fb0*/  BSSY B0, `(.L_x_425) ;  /* 0x0000007000007945 */ /* 0x000fe20003800000 */
[----:B------:R-:W-:Y:S02]  /*11fc0*/  IMAD.MOV.U32 R13, RZ, RZ, R6 ;  /* 0x000000ffff0d7224 */ /* 0x000fe400078e0006 */
[----:B------:R-:W-:Y:S02]  /*11fd0*/  IMAD.MOV.U32 R11, RZ, RZ, 0x1f ;  /* 0x0000001fff0b7424 */ /* 0x000fe400078e00ff */
[----:B------:R-:W-:-:S07]  /*11fe0*/  IMAD.MOV.U32 R15, RZ, RZ, -0x1 ;  /* 0xffffffffff0f7424 */ /* 0x000fce00078e00ff */
[----:B012---:R-:W-:Y:S05]  /*11ff0*/  WARPSYNC.COLLECTIVE R15, `(.L_x_426) ;  /* 0x000000000f087348 */ /* 0x007fea0003c00000 */
[----:B------:R3:W4:Y:S02]  /*12000*/  SHFL.IDX P6, R14, R13, R12, R11 ;  /* 0x0000000c0d0e7389 */ /* 0x00072400000c000b */
[----:B01234-:R-:W-:Y:S01]  /*12010*/  ENDCOLLECTIVE ;  /* 0x000000000000791b */ /* 0x01ffe20003800000 */
.L_x_426:
[----:B------:R-:W-:Y:S05]  /*12020*/  BSYNC B0 ;  /* 0x0000000000007941 */ /* 0x000fea0003800000 */
.L_x_425:
[----:B------:R-:W-:Y:S05]  /*12030*/  BRA `(.L_x_304) ;  /* 0xffffffc000347947 */ /* 0x000fea000383ffff */
.L_x_309:
[----:B0-----:R0:W2:Y:S02]  /*12040*/  SYNCS.PHASECHK.TRANS64.TRYWAIT P0, [R4+URZ+0x30820], R0 ;  /* 0x03082000040075a7 */ /* 0x0010a4000800017f */
[----:B--2---:R-:W-:Y:S05]  /*12050*/  @!P0 NANOSLEEP.SYNCS 0x989680 ;  /* 0x009896800000895d */ /* 0x004fea0003900000 */
[----:B------:R-:W2:Y:S02]  /*12060*/  @!P0 SYNCS.PHASECHK.TRANS64 P0, [R4+URZ+0x30820], R0 ;  /* 0x03082000040085a7 */ /* 0x000ea4000800007f */
[----:B--2---:R-:W-:Y:S05]  /*12070*/  @!P0 BRA `(.L_x_309) ;  /* 0xfffffffc00f08947 */ /* 0x004fea000383ffff */
[----:B------:R-:W-:Y:S05]  /*12080*/  BRA `(.L_x_427) ;  /* 0xffffffc400207947 */ /* 0x000fea000383ffff */
.L_x_310:
[----:B------:R-:W2:Y:S01]  /*12090*/  S2R R2, SR_TID.X ;  /* 0x0000000000027919 */ /* 0x000ea20000002100 */
[----:B------:R-:W-:Y:S01]  /*120a0*/  BSSY B0, `(.L_x_428) ;  /* 0x000000a000007945 */ /* 0x000fe20003800000 */
[----:B------:R-:W-:Y:S02]  /*120b0*/  IMAD.MOV.U32 R12, RZ, RZ, RZ ;  /* 0x000000ffff0c7224 */ /* 0x000fe400078e00ff */
[----:B------:R-:W-:Y:S02]  /*120c0*/  IMAD.MOV.U32 R11, RZ, RZ, 0x1f ;  /* 0x0000001fff0b7424 */ /* 0x000fe400078e00ff */
[----:B------:R-:W-:Y:S01]  /*120d0*/  IMAD.MOV.U32 R15, RZ, RZ, -0x1 ;  /* 0xffffffffff0f7424 */ /* 0x000fe200078e00ff */
[----:B--2---:R-:W-:-:S04]  /*120e0*/  SHF.R.U32.HI R2, RZ, 0x5, R2 ;  /* 0x00000005ff027819 */ /* 0x004fc80000011602 */
[----:B------:R-:W-:-:S04]  /*120f0*/  LOP3.LUT R2, R2, 0x3, RZ, 0xc0, !PT ;  /* 0x0000000302027812 */ /* 0x000fc800078ec0ff */
[----:B------:R-:W-:-:S07]  /*12100*/  MOV R13, R2 ;  /* 0x00000002000d7202 */ /* 0x000fce0000000f00 */
[----:B01-3--:R-:W-:Y:S05]  /*12110*/  WARPSYNC.COLLECTIVE R15, `(.L_x_429) ;  /* 0x000000000f087348 */ /* 0x00bfea0003c00000 */
[----:B------:R2:W4:Y:S02]  /*12120*/  SHFL.IDX P6, R14, R13, R12, R11 ;  /* 0x0000000c0d0e7389 */ /* 0x00052400000c000b */
[----:B01234-:R-:W-:Y:S01]  /*12130*/  ENDCOLLECTIVE ;  /* 0x000000000000791b */ /* 0x01ffe20003800000 */
.L_x_429:
[----:B------:R-:W-:Y:S05]  /*12140*/  BSYNC B0 ;  /* 0x0000000000007941 */ /* 0x000fea0003800000 */
.L_x_428:
[----:B------:R-:W-:Y:S05]  /*12150*/  BRA `(.L_x_430) ;  /* 0xffffffc400087947 */ /* 0x000fea000383ffff */
.L_x_313:
[----:B------:R-:W-:Y:S01]  /*12160*/  BSSY B1, `(.L_x_431) ;  /* 0x0000006000017945 */ /* 0x000fe20003800000 */
[----:B------:R-:W-:-:S07]  /*12170*/  IMAD.MOV.U32 R15, RZ, RZ, -0x1 ;  /* 0xffffffffff0f7424 */ /* 0x000fce00078e00ff */
[----:B01-3--:R-:W-:Y:S05]  /*12180*/  WARPSYNC.COLLECTIVE R15, `(.L_x_432) ;  /* 0x000000000f0c7348 */ /* 0x00bfea0003c00000 */
[----:B------:R-:W-:Y:S02]  /*12190*/  ELECT P6, UR62, PT ;  /* 0x00000000003e782f */ /* 0x000fe400038c0000 */
[----:B------:R-:W-:Y:S01]  /*121a0*/  MOV R14, UR62 ;  /* 0x0000003e000e7c02 */ /* 0x000fe20008000f00 */
[----:B01-3--:R-:W-:Y:S10]  /*121b0*/  ENDCOLLECTIVE ;  /* 0x000000000000791b */ /* 0x00bff40003800000 */
.L_x_432:
[----:B------:R-:W-:Y:S05]  /*121c0*/  BSYNC B1 ;  /* 0x0000000000017941 */ /* 0x000fea0003800000 */
.L_x_431:
[----:B------:R-:W-:Y:S05]  /*121d0*/  BRA `(.L_x_433) ;  /* 0xffffffc400007947 */ /* 0x000fea000383ffff */
.L_x_315:
[----:B0-----:R0:W2:Y:S02]  /*121e0*/  SYNCS.PHASECHK.TRANS64.TRYWAIT P1, [R5+URZ+0x30840], R0 ;  /* 0x03084000050075a7 */ /* 0x0010a4000802017f */
[----:B--2---:R-:W-:Y:S05]  /*121f0*/  @!P1 NANOSLEEP.SYNCS 0x989680 ;  /* 0x009896800000995d */ /* 0x004fea0003900000 */
[----:B------:R-:W2:Y:S02]  /*12200*/  @!P1 SYNCS.PHASECHK.TRANS64 P1, [R5+URZ+0x30840], R0 ;  /* 0x03084000050095a7 */ /* 0x000ea4000802007f */
[----:B--2---:R-:W-:Y:S05]  /*12210*/  @!P1 BRA `(.L_x_315) ;  /* 0xfffffffc00f09947 */ /* 0x004fea000383ffff */
[----:B------:R-:W-:Y:S05]  /*12220*/  BRA `(.L_x_434) ;  /* 0xffffffc400287947 */ /* 0x000fea000383ffff */
.L_x_317:
[----:B--2---:R2:W4:Y:S02]  /*12230*/  SYNCS.PHASECHK.TRANS64.TRYWAIT P1, [R27+URZ+0x30840], R2 ;  /* 0x030840021b0075a7 */ /* 0x004524000802017f */
[----:B----4-:R-:W-:Y:S05]  /*12240*/  @!P1 NANOSLEEP.SYNCS 0x989680 ;  /* 0x009896800000995d */ /* 0x010fea0003900000 */
[----:B------:R-:W4:Y:S02]  /*12250*/  @!P1 SYNCS.PHASECHK.TRANS64 P1, [R27+URZ+0x30840], R2 ;  /* 0x030840021b0095a7 */ /* 0x000f24000802007f */
[----:B----4-:R-:W-:Y:S05]  /*12260*/  @!P1 BRA `(.L_x_317) ;  /* 0xfffffffc00f09947 */ /* 0x010fea000383ffff */
[----:B------:R-:W-:Y:S05]  /*12270*/  BRA `(.L_x_435) ;  /* 0xffffffc400347947 */ /* 0x000fea000383ffff */
.L_x_319:
[----:B----4-:R4:W0:Y:S02]  /*12280*/  SYNCS.PHASECHK.TRANS64.TRYWAIT P1, [R5+URZ+0x30860], R0 ;  /* 0x03086000050075a7 */ /* 0x010824000802017f */
[----:B0-----:R-:W-:Y:S05]  /*12290*/  @!P1 NANOSLEEP.SYNCS 0x989680 ;  /* 0x009896800000995d */ /* 0x001fea0003900000 */
[----:B------:R-:W0:Y:S02]  /*122a0*/  @!P1 SYNCS.PHASECHK.TRANS64 P1, [R5+URZ+0x30860], R0 ;  /* 0x03086000050095a7 */ /* 0x000e24000802007f */
[----:B0-----:R-:W-:Y:S05]  /*122b0*/  @!P1 BRA `(.L_x_319) ;  /* 0xfffffffc00f09947 */ /* 0x001fea000383ffff */
[----:B------:R-:W-:Y:S05]  /*122c0*/  BRA `(.L_x_436) ;  /* 0xffffffc400307947 */ /* 0x000fea000383ffff */
.L_x_437:
        /* <DEDUP_REMOVED lines=11> */
.L_x_3233:


//--------------------- .text._ZN7cutlass13device_kernelIN5flash11enable_sm90INS1_16FlashAttnFwdSm90INS1_25CollectiveMainloopFwdSm90ILi2EN4cute5tupleIJNS5_1CILi1EEES8_S8_EEENS6_IJNS7_ILi128EEENS7_ILi96EEENS7_ILi192EEEEEELi192ENS_6half_tEfNS_4arch4Sm90ELb0ELb0ELb0ELb1ELb1ELb1ELb0ELb1ELb1ELb1ELb0ELb0EEENS1_21CollectiveEpilogueFwdINS6_IJSA_SC_SB_EEES9_SE_SG_Li256ELb1ELb1ELb0ELb0EEENS1_36VarlenDynamicPersistentTileSchedulerILi128ELi96ELi256ELi128ELb0ELb1ELb1ELb0ELb1ELb1EEEEEEEEEvNT_6ParamsE --------------------------
	.section	.text._ZN7cutlass13device_kernelIN5flash11enable_sm90INS1_16FlashAttnFwdSm90INS1_25CollectiveMainloopFwdSm90ILi2EN4cute5tupleIJNS5_1CILi1EEES8_S8_EEENS6_IJNS7_ILi128EEENS7_ILi96EEENS7_ILi192EEEEEELi192ENS_6half_tEfNS_4arch4Sm90ELb0ELb0ELb0ELb1ELb1ELb1ELb0ELb1ELb1ELb1ELb0ELb0EEENS1_21CollectiveEpilogueFwdINS6_IJSA_SC_SB_EEES9_SE_SG_Li256ELb1ELb1ELb0ELb0EEENS1_36VarlenDynamicPersistentTileSchedulerILi128ELi96ELi256ELi128ELb0ELb1ELb1ELb0ELb1ELb1EEEEEEEEEvNT_6ParamsE,"ax",@progbits
	.align	128
.text._ZN7cutlass13device_kernelIN5flash11enable_sm90INS1_16FlashAttnFwdSm90INS1_25CollectiveMainloopFwdSm90ILi2EN4cute5tupleIJNS5_1CILi1EEES8_S8_EEENS6_IJNS7_ILi128EEENS7_ILi96EEENS7_ILi192EEEEEELi192ENS_6half_tEfNS_4arch4Sm90ELb0ELb0ELb0ELb1ELb1ELb1ELb0ELb1ELb1ELb1ELb0ELb0EEENS1_21CollectiveEpilogueFwdINS6_IJSA_SC_SB_EEES9_SE_SG_Li256ELb1ELb1ELb0ELb0EEENS1_36VarlenDynamicPersistentTileSchedulerILi128ELi96ELi256ELi128ELb0ELb1ELb1ELb0ELb1ELb1EEEEEEEEEvNT_6ParamsE:
        .type           _ZN7cutlass13device_kernelIN5flash11enable_sm90INS1_16FlashAttnFwdSm90INS1_25CollectiveMainloopFwdSm90ILi2EN4cute5tupleIJNS5_1CILi1EEES8_S8_EEENS6_IJNS7_ILi128EEENS7_ILi96EEENS7_ILi192EEEEEELi192ENS_6half_tEfNS_4arch4Sm90ELb0ELb0ELb0ELb1ELb1ELb1ELb0ELb1ELb1ELb1ELb0ELb0EEENS1_21CollectiveEpilogueFwdINS6_IJSA_SC_SB_EEES9_SE_SG_Li256ELb1ELb1ELb0ELb0EEENS1_36VarlenDynamicPersistentTileSchedulerILi128ELi96ELi256ELi128ELb0ELb1ELb1ELb0ELb1ELb1EEEEEEEEEvNT_6ParamsE,@function
        .size           _ZN7cutlass13device_kernelIN5flash11enable_sm90INS1_16FlashAttnFwdSm90INS1_25CollectiveMainloopFwdSm90ILi2EN4cute5tupleIJNS5_1CILi1EEES8_S8_EEENS6_IJNS7_ILi128EEENS7_ILi96EEENS7_ILi192EEEEEELi192ENS_6half_tEfNS_4arch4Sm90ELb0ELb0ELb0ELb1ELb1ELb1ELb0ELb1ELb1ELb1ELb0ELb0EEENS1_21CollectiveEpilogueFwdINS6_IJSA_SC_SB_EEES9_SE_SG_Li256ELb1ELb1ELb0ELb0EEENS1_36VarlenDynamicPersistentTileSchedulerILi128ELi96ELi256ELi128ELb0ELb1ELb1ELb0ELb1ELb1EEEEEEEEEvNT_6ParamsE,(.L_x_3234 - _ZN7cutlass13device_kernelIN5flash11enable_sm90INS1_16FlashAttnFwdSm90INS1_25CollectiveMainloopFwdSm90ILi2EN4cute5tupleIJNS5_1CILi1EEES8_S8_EEENS6_IJNS7_ILi128EEENS7_ILi96EEENS7_ILi192EEEEEELi192ENS_6half_tEfNS_4arch4Sm90ELb0ELb0ELb0ELb1ELb1ELb1ELb0ELb1ELb1ELb1ELb0ELb0EEENS1_21CollectiveEpilogueFwdINS6_IJSA_SC_SB_EEES9_SE_SG_Li256ELb1ELb1ELb0ELb0EEENS1_36VarlenDynamicPersistentTileSchedulerILi128ELi96ELi256ELi128ELb0ELb1ELb1ELb0ELb1ELb1EEEEEEEEEvNT_6ParamsE)
        .other          _ZN7cutlass13device_kernelIN5flash11enable_sm90INS1_16FlashAttnFwdSm90INS1_25CollectiveMainloopFwdSm90ILi2EN4cute5tupleIJNS5_1CILi1EEES8_S8_EEENS6_IJNS7_ILi128EEENS7_ILi96EEENS7_ILi192EEEEEELi192ENS_6half_tEfNS_4arch4Sm90ELb0ELb0ELb0ELb1ELb1ELb1ELb0ELb1ELb1ELb1ELb0ELb0EEENS1_21CollectiveEpilogueFwdINS6_IJSA_SC_SB_EEES9_SE_SG_Li256ELb1ELb1ELb0ELb0EEENS1_36VarlenDynamicPersistentTileSchedulerILi128ELi96ELi256ELi128ELb0ELb1ELb1ELb0ELb1ELb1EEEEEEEEEvNT_6ParamsE,@"STO_CUDA_ENTRY STV_DEFAULT"
_ZN7cutlass13device_kernelIN5flash11enable_sm90INS1_16FlashAttnFwdSm90INS1_25CollectiveMainloopFwdSm90ILi2EN4cute5tupleIJNS5_1CILi1EEES8_S8_EEENS6_IJNS7_ILi128EEENS7_ILi96EEENS7_ILi192EEEEEELi192ENS_6half_tEfNS_4arch4Sm90ELb0ELb0ELb0ELb1ELb1ELb1ELb0ELb1ELb1ELb1ELb0ELb0EEENS1_21CollectiveEpilogueFwdINS6_IJSA_SC_SB_EEES9_SE_SG_Li256ELb1ELb1ELb0ELb0EEENS1_36VarlenDynamicPersistentTileSchedulerILi128ELi96ELi256ELi128ELb0ELb1ELb1ELb0ELb1ELb1EEEEEEEEEvNT_6ParamsE:
[----:B------:R-:W0:Y:S02]  /*0000*/  LDC R1, c[0x0][0x28] ;  /* 0x00000a00ff017b82 */ /* 0x000e240000000800 */
[----:B0-----:R-:W-:Y:S01]  /*0010*/  VIADD R1, R1, 0xffffff68 ;  /* 0xffffff6801017836 */ /* 0x001fe20000000000 */
[----:B------:R-:W0:Y:S01]  /*0020*/  S2R R0, SR_TID.X ;  /* 0x0000000000007919 */ /* 0x000e220000002100 */
[----:B------:R-:W-:Y:S01]  /*0030*/  ELECT P0, URZ, PT ;  /* 0x00000000003f782f */ /* 0x000fe20003800000 */
[----:B------:R-:W-:Y:S01]  /*0040*/  BSSY B0, `(.L_x_438) ;  /* 0x000000e000007945 */ /* 0x000fe20003800000 */
[----:B0-----:R-:W-:-:S05]  /*0050*/  SHF.R.U32.HI R2, RZ, 0x5, R0 ;  /* 0x00000005ff027819 */ /* 0x001fca0000011600 */
[----:B------:R-:W0:Y:S02]  /*0060*/  SHFL.IDX PT, R3, R2, RZ, 0x1f ;  /* 0x00001fff02037589 */ /* 0x000e2400000e0000 */
[----:B0-----:R-:W-:Y:S02]  /*0070*/  ISETP.EQ.AND P0, PT, R3, RZ, P0 ;  /* 0x000000ff0300720c */ /* 0x001fe40000702270 */
[----:B------:R-:W-:-:S11]  /*0080*/  SHF.R.U32.HI R3, RZ, 0x7, R0 ;  /* 0x00000007ff037819 */ /* 0x000fd60000011600 */
[----:B------:R-:W-:Y:S05]  /*0090*/  @!P0 BRA `(.L_x_439) ;  /* 0x0000000000208947 */ /* 0x000fea0003800000 */
[----:B------:R-:W-:Y:S02]  /*00a0*/  ULDC.64 UR4, c[0x0][0x198] ;  /* 0x0000660000047ab9 */ /* 0x000fe40000000a00 */
[----:B------:R-:W-:Y:S02]  /*00b0*/  UIADD3 UR6, UP0, UR4, 0x570, URZ ;  /* 0x0000057004067890 */ /* 0x000fe4000ff1e03f */
[----:B------:R-:W-:Y:S02]  /*00c0*/  UIADD3 UR4, UP1, UR4, 0x670, URZ ;  /* 0x0000067004047890 */ /* 0x000fe4000ff3e03f */
[----:B------:R-:W-:Y:S02]  /*00d0*/  UIADD3.X UR7, URZ, UR5, URZ, UP0, !UPT ;  /* 0x000000053f077290 */ /* 0x000fe400087fe43f */
[----:B------:R-:W-:-:S07]  /*00e0*/  UIADD3.X UR5, URZ, UR5, URZ, UP1, !UPT ;  /* 0x000000053f057290 */ /* 0x000fce0008ffe43f */
[----:B------:R0:W-:Y:S02]  /*00f0*/  UTMACCTL.PF [UR6] ;  /* 0x00000000060079b9 */ /* 0x0001e40008040000 */
[----:B------:R0:W-:Y:S02]  /*0100*/  UTMACCTL.PF [UR4] ;  /* 0x00000000040079b9 */ /* 0x0001e40008040000 */
[----:B0-----:R-:W-:Y:S01]  /*0110*/  NOP ;  /* 0x0000000000007918 */ /* 0x001fe20000000000 */
.L_x_439:
[----:B------:R-:W-:Y:S05]  /*0120*/  BSYNC B0 ;  /* 0x0000000000007941 */ /* 0x000fea0003800000 */
.L_x_438:
[----:B------:R-:W-:Y:S01]  /*0130*/  VOTEU.ANY UP0, P0 ;  /* 0x00000000003f7886 */ /* 0x000fe20000000100 */
[----:B------:R-:W0:Y:S01]  /*0140*/  SHFL.IDX PT, R3, R3, RZ, 0x1f ;  /* 0x00001fff03037589 */ /* 0x000e2200000e0000 */
[----:B------:R-:W-:Y:S01]  /*0150*/  UMOV UR4, 0x80 ;  /* 0x0000008000047882 */ /* 0x000fe20000000000 */
[----:B------:R-:W-:Y:S01]  /*0160*/  UMOV UR7, 0x100 ;  /* 0x0000010000077882 */ /* 0x000fe20000000000 */
[----:B------:R-:W-:Y:S01]  /*0170*/  VOTEU.ANY UP1, P0 ;  /* 0x00000000003f7886 */ /* 0x000fe20000020100 */
[----:B------:R-:W1:Y:S01]  /*0180*/  @UP0 S2UR UR8, SR_CgaCtaId ;  /* 0x00000000000809c3 */ /* 0x000e620000008800 */
[----:B------:R-:W2:Y:S01]  /*0190*/  SHFL.IDX PT, R4, R2, RZ, 0x1f ;  /* 0x00001fff02047589 */ /* 0x000ea200000e0000 */
[----:B------:R-:W-:Y:S01]  /*01a0*/  @UP0 UMOV UR6, 0x400 ;  /* 0x0000040000060882 */ /* 0x000fe20000000000 */
[----:B------:R-:W-:-:S04]  /*01b0*/  @UP0 UIADD3 UR4, -UR4, 0x100000, URZ ;  /* 0x0010000004040890 */ /* 0x000fc8000fffe13f */
[----:B------:R-:W-:Y:S02]  /*01c0*/  @UP0 USHF.L.U32 UR5, UR4, 0xb, URZ ;  /* 0x0000000b04050899 */ /* 0x000fe4000800063f */
[----:B------:R-:W-:Y:S01]  /*01d0*/  @UP0 USHF.L.U32 UR4, UR4, 0x1, URZ ;  /* 0x0000000104040899 */ /* 0x000fe2000800063f */
[----:B------:R-:W-:Y:S01]  /*01e0*/  VOTEU.ANY UP2, P0 ;  /* 0x00000000003f7886 */ /* 0x000fe20000040100 */
[----:B0-----:R-:W-:Y:S01]  /*01f0*/  R2UR UR9, R3 ;  /* 0x00000000030972ca */ /* 0x001fe200000e0000 */
[----:B-1----:R-:W-:Y:S01]  /*0200*/  @UP0 ULEA UR8, UR8, UR6, 0x18 ;  /* 0x0000000608080291 */ /* 0x002fe2000f8ec03f */
[----:B--2---:R-:W-:Y:S01]  /*0210*/  ISETP.NE.AND P1, PT, R4, RZ, PT ;  /* 0x000000ff0400720c */ /* 0x004fe20003f25270 */
[----:B------:R-:W-:-:S04]  /*0220*/  @UP0 UIADD3 UR6, -UR7, 0x100000, URZ ;  /* 0x0010000007060890 */ /* 0x000fc8000fffe13f */
[----:B------:R-:W-:Y:S02]  /*0230*/  @UP0 USHF.L.U32 UR7, UR6, 0xb, URZ ;  /* 0x0000000b06070899 */ /* 0x000fe4000800063f */
[----:B------:R-:W-:-:S04]  /*0240*/  @UP0 USHF.L.U32 UR6, UR6, 0x1, URZ ;  /* 0x0000000106060899 */ /* 0x000fc8000800063f */
[----:B------:R-:W-:Y:S01]  /*0250*/  UISETP.NE.AND UP0, UPT, UR9, URZ, UPT ;  /* 0x0000003f0900728c */ /* 0x000fe2000bf05270 */
[----:B------:R-:W0:Y:S02]  /*0260*/  FENCE.VIEW.ASYNC.S ;  /* 0x00000000000073c6 */ /* 0x000e240000000000 */
[----:B0-----:R0:W1:Y:S05]  /*0270*/  @UP1 SYNCS.EXCH.64 URZ, [UR8+0x30800], UR4 ;  /* 0x03080004083f15b2 */ /* 0x00106a0008000100 */
[----:B------:R0:W2:Y:S01]  /*0280*/  @UP2 SYNCS.EXCH.64 URZ, [UR8+0x30820], UR6 ;  /* 0x03082006083f25b2 */ /* 0x0000a20008000100 */
        /* <DEDUP_REMOVED lines=14> */
[----:B0-----:R3:W4:Y:S08]  /*0370*/  SYNCS.EXCH.64 URZ, [UR8+0x30830], UR4 ;  /* 0x03083004083f75b2 */ /* 0x0017300008000100 */
[----:B------:R3:W0:Y:S01]  /*0380*/  SYNCS.EXCH.64 URZ, [UR8+0x30840], UR6 ;  /* 0x03084006083f75b2 */ /* 0x0006220008000100 */
[----:B------:R3:W0:Y:S01]  /*0390*/  SYNCS.EXCH.64 URZ, [UR8+0x30838], UR4 ;  /* 0x03083804083f75b2 */ /* 0x0006220008000100 */
[----:B------:R3:W0:Y:S02]  /*03a0*/  SYNCS.EXCH.64 URZ, [UR8+0x30848], UR6 ;  /* 0x03084806083f75b2 */ /* 0x0006240008000100 */
[----:B---3--:R-:W-:Y:S01]  /*03b0*/  NOP ;  /* 0x0000000000007918 */ /* 0x008fe20000000000 */
.L_x_440:
[----:B------:R-:W3:Y:S01]  /*03c0*/  SHFL.IDX PT, R3, R2, RZ, 0x1f ;  /* 0x00001fff02037589 */ /* 0x000ee200000e0000 */
[----:B------:R-:W-:Y:S01]  /*03d0*/  NOP ;  /* 0x0000000000007918 */ /* 0x000fe20000000000 */
[----:B---3--:R-:W-:-:S13]  /*03e0*/  ISETP.NE.AND P0, PT, R3, RZ, PT ;  /* 0x000000ff0300720c */ /* 0x008fda0003f05270 */
        /* <DEDUP_REMOVED lines=17> */
[----:B------:R3:W0:Y:S02]  /*0500*/  SYNCS.EXCH.64 URZ, [UR8+0x30868], UR6 ;  /* 0x03086806083f75b2 */ /* 0x0006240008000100 */
[----:B---3--:R-:W-:Y:S01]  /*0510*/  NOP ;  /* 0x0000000000007918 */ /* 0x008fe20000000000 */
.L_x_441:
[----:B------:R-:W3:Y:S01]  /*0520*/  SHFL.IDX PT, R3, R2, RZ, 0x1f ;  /* 0x00001fff02037589 */ /* 0x000ee200000e0000 */
[----:B------:R-:W-:Y:S01]  /*0530*/  NOP ;  /* 0x0000000000007918 */ /* 0x000fe20000000000 */
[----:B---3--:R-:W-:-:S13]  /*0540*/  ISETP.NE.AND P0, PT, R3, RZ, PT ;  /* 0x000000ff0300720c */ /* 0x008fda0003f05270 */
        /* <DEDUP_REMOVED lines=13> */
[----:B------:R3:W0:Y:S02]  /*0620*/  SYNCS.EXCH.64 URZ, [UR6+0x30888], UR4 ;  /* 0x03088804063f75b2 */ /* 0x0006240008000100 */
[----:B---3--:R-:W-:Y:S01]  /*0630*/  NOP ;  /* 0x0000000000007918 */ /* 0x008fe20000000000 */
.L_x_442:
        /* <DEDUP_REMOVED lines=22> */
.L_x_443:
        /* <DEDUP_REMOVED lines=22> */
.L_x_444:
[----:B------:R-:W-:Y:S01]  /*0900*/  PLOP3.LUT P0, PT, PT, PT, UP0, 0x80, 0x0 ;  /* 0x000000000000781c */ /* 0x000fe20003f0f008 */
[----:B------:R-:W-:Y:S01]  /*0910*/  UMOV UR61, 0x1 ;  /* 0x00000001003d7882 */ /* 0x000fe20000000000 */
[----:B------:R-:W-:Y:S01]  /*0920*/  NOP ;  /* 0x0000000000007918 */ /* 0x000fe20000000000 */
[----:B------:R-:W-:Y:S01]  /*0930*/  USEL UR61, UR61, 0x2, !UP0 ;  /* 0x000000023d3d7887 */ /* 0x000fe2000c000000 */
[----:B------:R-:W-:Y:S01]  /*0940*/  BSSY B9, `(.L_x_445) ;  /* 0x0001eee000097945 */ /* 0x000fe20003800000 */
[----:B------:R-:W-:Y:S01]  /*0950*/  ULDC.64 UR56, c[0x0][0x208] ;  /* 0x0000820000387ab9 */ /* 0x000fe20000000a00 */
[----:B012-4-:R-:W-:Y:S07]  /*0960*/  BAR.SYNC.DEFER_BLOCKING 0x0 ;  /* 0x0000000000007b1d */ /* 0x017fee0000010000 */
[----:B------:R-:W-:Y:S05]  /*0970*/  @!P0 BRA `(.L_x_446) ;  /* 0x0000018000f88947 */ /* 0x000fea0003800000 */
.L_x_447:
[----:B------:R-:W-:-:S08]  /*0980*/  NOP ;  /* 0x0000000000007918 */ /* 0x000fd00000000000 */
[----:B------:R-:W0:Y:S02]  /*0990*/  USETMAXREG.TRY_ALLOC.CTAPOOL UP0, 0xe8 ;  /* 0x000000e8000079c8 */ /* 0x000e240008000600 */
[----:B0-----:R-:W-:-:S13]  /*09a0*/  PLOP3.LUT P0, PT, PT, PT, UP0, 0x80, 0x0 ;  /* 0x000000000000781c */ /* 0x001fda0003f0f008 */
[----:B------:R-:W-:Y:S05]  /*09b0*/  @!P0 BRA `(.L_x_447) ;  /* 0xfffffffc00f08947 */ /* 0x000fea000383ffff */
[----:B------:R-:W0:Y:S08]  /*09c0*/  S2UR UR4, SR_CgaCtaId ;  /* 0x00000000000479c3 */ /* 0x000e300000008800 */
[----:B------:R-:W-:Y:S06]  /*09d0*/  BAR.ARV 0x8, 0x180 ;  /* 0x0206000000007b1d */ /* 0x000fec0000002000 */
[----:B------:R-:W-:-:S02]  /*09e0*/  MOV R18, 0x400 ;  /* 0x0000040000127802 */ /* 0x000fc40000000f00 */
[----:B------:R-:W-:Y:S01]  /*09f0*/  BAR.SYNC.DEFER_BLOCKING 0x5, 0x180 ;  /* 0x0146000000007b1d */ /* 0x000fe20000010000 */
[----:B0-----:R-:W-:-:S05]  /*0a00*/  IMAD.U32 R221, RZ, RZ, UR4 ;  /* 0x00000004ffdd7e24 */ /* 0x001fca000f8e00ff */
[----:B------:R-:W-:Y:S01]  /*0a10*/  ULDC UR4, c[0x0][0xc3c] ;  /* 0x00030f0000047ab9 */ /* 0x000fe20000000800 */
[----:B------:R-:W-:-:S05]  /*0a20*/  LEA R18, R221, R18, 0x18 ;  /* 0x00000012dd127211 */ /* 0x000fca00078ec0ff */
[----:B------:R-:W0:Y:S01]  /*0a30*/  LDS.128 R28, [R18+0x308d0] ;  /* 0x0308d000121c7984 */ /* 0x000e220000000c00 */
[----:B------:R-:W-:Y:S06]  /*0a40*/  BAR.ARV 0x4, 0x180 ;  /* 0x0106000000007b1d */ /* 0x000fec0000002000 */
[----:B0-----:R-:W-:-:S13]  /*0a50*/  ISETP.GE.AND P0, PT, R31, UR4, PT ;  /* 0x000000041f007c0c */ /* 0x001fda000bf06270 */
[----:B------:R-:W-:Y:S05]  /*0a60*/  @P0 BRA `(.L_x_448) ;  /* 0x000001ec006c0947 */ /* 0x000fea0003800000 */
[----:B------:R-:W-:Y:S01]  /*0a70*/  IADD3 R15, R0, -0x80, RZ ;  /* 0xffffff80000f7810 */ /* 0x000fe20007ffe0ff */
[----:B------:R-:W-:Y:S01]  /*0a80*/  IMAD.MOV.U32 R13, RZ, RZ, -0x2 ;  /* 0xfffffffeff0d7424 */ /* 0x000fe200078e00ff */
[----:B------:R-:W-:Y:S01]  /*0a90*/  R2UR UR60, R18 ;  /* 0x00000000123c72ca */ /* 0x000fe200000e0000 */
[----:B------:R-:W-:Y:S01]  /*0aa0*/  IMAD.MOV.U32 R19, RZ, RZ, RZ ;  /* 0x000000ffff137224 */ /* 0x000fe200078e00ff */
[----:B------:R-:W-:Y:S01]  /*0ab0*/  SHF.R.S32.HI R0, RZ, 0x1f, R15 ;  /* 0x0000001fff007819 */ /* 0x000fe2000001140f */
[----:B------:R-:W-:Y:S01]  /*0ac0*/  IMAD.MOV.U32 R219, RZ, RZ, RZ ;  /* 0x000000ffffdb7224 */ /* 0x000fe200078e00ff */
[----:B------:R-:W-:Y:S01]  /*0ad0*/  MOV R203, RZ ;  /* 0x000000ff00cb7202 */ /* 0x000fe20000000f00 */
[----:B------:R-:W-:Y:S01]  /*0ae0*/  IMAD.MOV.U32 R210, RZ, RZ, RZ ;  /* 0x000000ffffd27224 */ /* 0x000fe200078e00ff */
[CC--:B------:R-:W-:Y:S01]  /*0af0*/  LEA.HI R2, R0.reuse, R15.reuse, RZ, 0x7 ;  /* 0x0000000f00027211 */ /* 0x0c0fe200078f38ff */
[----:B------:R-:W-:Y:S01]  /*0b00*/  ULOP3.LUT UR59, UR61, 0x1, URZ, 0xfc, !UPT ;  /* 0x000000013d3b7892 */ /* 0x000fe2000f8efc3f */
[----:B------:R-:W-:-:S02]  /*0b10*/  LEA.HI R5, R0, R15, RZ, 0x5 ;  /* 0x0000000f00057211 */ /* 0x000fc400078f28ff */
[----:B------:R-:W-:Y:S02]  /*0b20*/  LOP3.LUT R3, R2, 0xffffff80, RZ, 0xc0, !PT ;  /* 0xffffff8002037812 */ /* 0x000fe400078ec0ff */
[----:B------:R-:W-:Y:S01]  /*0b30*/  SHF.R.S32.HI R5, RZ, 0x5, R5 ;  /* 0x00000005ff057819 */ /* 0x000fe20000011405 */
[----:B------:R-:W-:Y:S01]  /*0b40*/  UIADD3 UR60, UR60, 0x12400, URZ ;  /* 0x000124003c3c7890 */ /* 0x000fe2000fffe03f */
[----:B------:R-:W-:Y:S01]  /*0b50*/  SHF.R.S32.HI R12, RZ, 0x7, R2 ;  /* 0x00000007ff0c7819 */ /* 0x000fe20000011402 */
[----:B------:R-:W-:Y:S01]  /*0b60*/  IMAD.IADD R14, R15, 0x1, -R3 ;  /* 0x000000010f0e7824 */ /* 0x000fe200078e0a03 */
[----:B------:R-:W-:Y:S01]  /*0b70*/  LEA.HI R3, R0, R15, RZ, 0x4 ;  /* 0x0000000f00037211 */ /* 0x000fe200078f20ff */
[----:B------:R-:W-:Y:S01]  /*0b80*/  IMAD.SHL.U32 R217, R5, 0x200, RZ ;  /* 0x0000020005d97824 */ /* 0x000fe200078e00ff */
[----:B------:R-:W-:Y:S02]  /*0b90*/  LEA.HI R2, R2, R12, RZ, 0x1 ;  /* 0x0000000c02027211 */ /* 0x000fe400078f08ff */
[----:B------:R-:W-:-:S02]  /*0ba0*/  SHF.R.S32.HI R6, RZ, 0x4, R3 ;  /* 0x00000004ff067819 */ /* 0x000fc40000011403 */
[----:B------:R-:W-:Y:S02]  /*0bb0*/  SHF.R.S32.HI R7, RZ, 0x1f, R14 ;  /* 0x0000001fff077819 */ /* 0x000fe4000001140e */
[C---:B------:R-:W-:Y:S02]  /*0bc0*/  LOP3.LUT R4, R3.reuse, 0x3fffff0, RZ, 0xc0, !PT ;  /* 0x03fffff003047812 */ /* 0x040fe400078ec0ff */
[----:B------:R-:W-:Y:S02]  /*0bd0*/  LEA.HI R3, R3, R6, RZ, 0x1 ;  /* 0x0000000603037211 */ /* 0x000fe400078f08ff */
[----:B------:R-:W-:Y:S01]  /*0be0*/  LEA.HI R8, R7, R14, RZ, 0x2 ;  /* 0x0000000e07087211 */ /* 0x000fe200078f10ff */
[----:B------:R-:W-:Y:S01]  /*0bf0*/  IMAD.IADD R4, R15, 0x1, -R4 ;  /* 0x000000010f047824 */ /* 0x000fe200078e0a04 */
[----:B------:R-:W-:Y:S02]  /*0c00*/  LOP3.LUT R3, R3, 0x1ffffffe, RZ, 0xc0, !PT ;  /* 0x1ffffffe03037812 */ /* 0x000fe400078ec0ff */
[----:B------:R-:W-:-:S02]  /*0c10*/  SHF.R.S32.HI R9, RZ, 0x2, R8 ;  /* 0x00000002ff097819 */ /* 0x000fc40000011408 */
[----:B------:R-:W-:Y:S01]  /*0c20*/  SHF.R.S32.HI R10, RZ, 0x1f, R8 ;  /* 0x0000001fff0a7819 */ /* 0x000fe20000011408 */
[----:B------:R-:W-:Y:S01]  /*0c30*/  IMAD.IADD R3, R6, 0x1, -R3 ;  /* 0x0000000106037824 */ /* 0x000fe200078e0a03 */
[----:B------:R-:W-:Y:S02]  /*0c40*/  LEA R4, R5, R4, 0x4 ;  /* 0x0000000405047211 */ /* 0x000fe400078e20ff */
[----:B------:R-:W-:Y:S02]  /*0c50*/  LEA.HI R10, R10, R9, RZ, 0x3 ;  /* 0x000000090a0a7211 */ /* 0x000fe400078f18ff */
[----:B------:R-:W-:Y:S01]  /*0c60*/  LOP3.LUT R8, R8, 0x7ffffffc, RZ, 0xc0, !PT ;  /* 0x7ffffffc08087812 */ /* 0x000fe200078ec0ff */
[----:B------:R-:W-:Y:S01]  /*0c70*/  IMAD R11, R4, 0x8, R3 ;  /* 0x00000008040b7824 */ /* 0x000fe200078e0203 */
[----:B------:R-:W-:Y:S02]  /*0c80*/  LOP3.LUT R10, R10, 0xfffffff8, RZ, 0xc0, !PT ;  /* 0xfffffff80a0a7812 */ /* 0x000fe400078ec0ff */
[----:B------:R-:W-:Y:S01]  /*0c90*/  LEA.HI R3, R0, R15, RZ, 0x2 ;  /* 0x0000000f00037211 */ /* 0x000fe200078f10ff */
[----:B------:R-:W-:Y:S01]  /*0ca0*/  IMAD.IADD R8, R14, 0x1, -R8 ;  /* 0x000000010e087824 */ /* 0x000fe200078e0a08 */
[----:B------:R-:W-:Y:S01]  /*0cb0*/  LEA.HI R7, R7, R14, RZ, 0x5 ;  /* 0x0000000e07077211 */ /* 0x000fe200078f28ff */
[----:B------:R-:W-:Y:S01]  /*0cc0*/  IMAD.SHL.U32 R20, R11, 0x8, RZ ;  /* 0x000000080b147824 */ /* 0x000fe200078e00ff */
[----:B------:R-:W-:Y:S01]  /*0cd0*/  IADD3 R10, R9, -R10, RZ ;  /* 0x8000000a090a7210 */ /* 0x000fe20007ffe0ff */
[----:B------:R-:W-:Y:S01]  /*0ce0*/  IMAD R4, R8, R13, 0x60 ;  /* 0x0000006008047424 */ /* 0x000fe200078e020d */
[----:B------:R-:W-:-:S02]  /*0cf0*/  SHF.R.S32.HI R202, RZ, 0x2, R3 ;  /* 0x00000002ffca7819 */ /* 0x000fc40000011403 */
[----:B------:R-:W-:Y:S02]  /*0d00*/  SHF.R.S32.HI R9, RZ, 0x1f, R3 ;  /* 0x0000001fff097819 */ /* 0x000fe40000011403 */
[----:B------:R-:W-:Y:S01]  /*0d10*/  LOP3.LUT R3, R3, 0xfffffffc, RZ, 0xc0, !PT ;  /* 0xfffffffc03037812 */ /* 0x000fe200078ec0ff */
[----:B------:R0:W-:Y:S01]  /*0d20*/  STL [R1+0x74], R4 ;  /* 0x0000740401007387 */ /* 0x0001e20000100800 */
[----:B------:R-:W-:Y:S02]  /*0d30*/  SHF.R.S32.HI R7, RZ, 0x5, R7 ;  /* 0x00000005ff077819 */ /* 0x000fe40000011407 */
[----:B------:R-:W-:Y:S01]  /*0d40*/  LOP3.LUT R2, R2, 0x3fffffe, RZ, 0xc0, !PT ;  /* 0x03fffffe02027812 */ /* 0x000fe200078ec0ff */
[----:B------:R-:W-:Y:S01]  /*0d50*/  IMAD.IADD R14, R15, 0x1, -R3 ;  /* 0x000000010f0e7824 */ /* 0x000fe200078e0a03 */
[----:B------:R-:W-:Y:S02]  /*0d60*/  LEA R7, R7, R10, 0x4 ;  /* 0x0000000a07077211 */ /* 0x000fe400078e20ff */
[----:B------:R-:W-:Y:S01]  /*0d70*/  LEA.HI R9, R9, R202, RZ, 0x3 ;  /* 0x000000ca09097211 */ /* 0x000fe200078f18ff */
[----:B------:R-:W-:Y:S01]  /*0d80*/  IMAD.IADD R2, R12, 0x1, -R2 ;  /* 0x000000010c027824 */ /* 0x000fe200078e0a02 */
[C---:B------:R-:W-:Y:S01]  /*0d90*/  SHF.L.U32 R196, R14.reuse, 0x2, RZ ;  /* 0x000000020ec47819 */ /* 0x040fe200000006ff */
[----:B------:R-:W-:Y:S01]  /*0da0*/  IMAD.SHL.U32 R16, R14, 0x8, RZ ;  /* 0x000000080e107824 */ /* 0x000fe200078e00ff */
[----:B0-----:R-:W-:Y:S01]  /*0db0*/  IADD3 R4, R202, 0x40, RZ ;  /* 0x00000040ca047810 */ /* 0x001fe20007ffe0ff */
[----:B------:R-:W-:Y:S01]  /*0dc0*/  IMAD R10, R2, 0x40, R7 ;  /* 0x00000040020a7824 */ /* 0x000fe200078e0207 */
[----:B------:R-:W-:Y:S01]  /*0dd0*/  LOP3.LUT R9, R9, 0xfffffff8, RZ, 0xc0, !PT ;  /* 0xfffffff809097812 */ /* 0x000fe200078ec0ff */
[----:B------:R-:W-:Y:S01]  /*0de0*/  VIADD R208, R196, 0x40 ;  /* 0x00000040c4d07836 */ /* 0x000fe20000000000 */
[----:B------:R-:W-:Y:S01]  /*0df0*/  SHF.R.S32.HI R2, RZ, 0x1f, R4 ;  /* 0x0000001fff027819 */ /* 0x000fe20000011404 */
[----:B------:R-:W-:Y:S01]  /*0e00*/  IMAD.SHL.U32 R204, R4, 0x40, RZ ;  /* 0x0000004004cc7824 */ /* 0x000fe200078e00ff */
[----:B------:R-:W-:Y:S01]  /*0e10*/  IADD3 R205, R196, 0x20, RZ ;  /* 0x00000020c4cd7810 */ /* 0x000fe20007ffe0ff */
[----:B------:R-:W-:Y:S01]  /*0e20*/  IMAD.IADD R223, R202, 0x1, -R9 ;  /* 0x00000001cadf7824 */ /* 0x000fe200078e0a09 */
[----:B------:R-:W-:Y:S01]  /*0e30*/  LEA.HI R2, R2, R4, RZ, 0x3 ;  /* 0x0000000402027211 */ /* 0x000fe200078f18ff */
[C---:B------:R-:W-:Y:S01]  /*0e40*/  IMAD.IADD R193, R196.reuse, 0x1, R208 ;  /* 0x00000001c4c17824 */ /* 0x040fe200078e02d0 */
[----:B------:R-:W-:Y:S01]  /*0e50*/  IADD3 R194, R196, R205, RZ ;  /* 0x000000cdc4c27210 */ /* 0x000fe20007ffe0ff */
[----:B------:R-:W-:Y:S01]  /*0e60*/  IMAD.SHL.U32 R215, R223, 0x40, RZ ;  /* 0x00000040dfd77824 */ /* 0x000fe200078e00ff */
[----:B------:R-:W-:Y:S01]  /*0e70*/  LOP3.LUT R204, R204, 0x1c0, RZ, 0xc0, !PT ;  /* 0x000001c0cccc7812 */ /* 0x000fe200078ec0ff */
[----:B------:R-:W-:Y:S01]  /*0e80*/  IMAD.SHL.U32 R2, R2, 0x40, RZ ;  /* 0x0000004002027824 */ /* 0x000fe200078e00ff */
[----:B------:R-:W-:Y:S01]  /*0e90*/  SHF.R.S32.HI R3, RZ, 0x1f, R194 ;  /* 0x0000001fff037819 */ /* 0x000fe200000114c2 */
[C---:B------:R-:W-:Y:S01]  /*0ea0*/  VIADD R206, R196.reuse, 0x30 ;  /* 0x00000030c4ce7836 */ /* 0x040fe20000000000 */
[----:B------:R-:W-:Y:S01]  /*0eb0*/  LOP3.LUT R215, R215, 0x1c0, RZ, 0xc0, !PT ;  /* 0x000001c0d7d77812 */ /* 0x000fe200078ec0ff */
[----:B------:R-:W-:Y:S01]  /*0ec0*/  VIADD R209, R196, 0x50 ;  /* 0x00000050c4d17836 */ /* 0x000fe20000000000 */
[----:B------:R-:W-:Y:S01]  /*0ed0*/  LOP3.LUT R218, R2, 0xfffffe00, RZ, 0xc0, !PT ;  /* 0xfffffe0002da7812 */ /* 0x000fe200078ec0ff */
[----:B------:R-:W-:Y:S01]  /*0ee0*/  STL [R1+0x70], R10 ;  /* 0x0000700a01007387 */ /* 0x000fe20000100800 */
[----:B------:R-:W-:Y:S01]  /*0ef0*/  SHF.R.S32.HI R2, RZ, 0x1f, R193 ;  /* 0x0000001fff027819 */ /* 0x000fe200000114c1 */
[C---:B------:R-:W-:Y:S01]  /*0f00*/  VIADD R22, R16.reuse, 0x80 ;  /* 0x0000008010167836 */ /* 0x040fe20000000000 */
[CC--:B------:R-:W-:Y:S01]  /*0f10*/  LEA.HI R195, R3.reuse, R194.reuse, RZ, 0x3 ;  /* 0x000000c203c37211 */ /* 0x0c0fe200078f18ff */
[----:B------:R-:W-:Y:S01]  /*0f20*/  STL [R1+0x4], RZ ;  /* 0x000004ff01007387 */ /* 0x000fe20000100800 */
[----:B------:R-:W-:Y:S01]  /*0f30*/  LEA.HI R3, R3, R194, RZ, 0x6 ;  /* 0x000000c203037211 */ /* 0x000fe200078f30ff */
[----:B------:R-:W-:Y:S01]  /*0f40*/  VIADD R192, R16, 0xa0 ;  /* 0x000000a010c07836 */ /* 0x000fe20000000000 */
[CC--:B------:R-:W-:Y:S01]  /*0f50*/  LEA.HI R4, R2.reuse, R193.reuse, RZ, 0x6 ;  /* 0x000000c102047211 */ /* 0x0c0fe200078f30ff */
[----:B------:R-:W-:Y:S01]  /*0f60*/  STL [R1+0x7c], R20 ;  /* 0x00007c1401007387 */ /* 0x000fe20000100800 */
[----:B------:R-:W-:-:S02]  /*0f70*/  LEA.HI R198, R2, R193, RZ, 0x3 ;  /* 0x000000c102c67211 */ /* 0x000fc400078f18ff */
[----:B------:R-:W-:Y:S01]  /*0f80*/  SHF.L.U32 R2, R3, 0x7, RZ ;  /* 0x0000000703027819 */ /* 0x000fe200000006ff */
[----:B------:R-:W-:Y:S01]  /*0f90*/  IMAD.SHL.U32 R4, R4, 0x80, RZ ;  /* 0x0000008004047824 */ /* 0x000fe200078e00ff */
[----:B------:R-:W-:Y:S02]  /*0fa0*/  SHF.R.U32.HI R12, RZ, 0x3, R204 ;  /* 0x00000003ff0c7819 */ /* 0x000fe400000116cc */
[----:B------:R-:W-:Y:S02]  /*0fb0*/  SHF.R.U32.HI R216, RZ, 0x3, R215 ;  /* 0x00000003ffd87819 */ /* 0x000fe400000116d7 */
[--C-:B------:R-:W-:Y:S02]  /*0fc0*/  LOP3.LUT R3, R215, 0x38, R195.reuse, 0xf8, !PT ;  /* 0x00000038d7037812 */ /* 0x100fe400078ef8c3 */
[----:B------:R-:W-:Y:S02]  /*0fd0*/  LOP3.LUT R6, R204, 0x38, R195, 0xf8, !PT ;  /* 0x00000038cc067812 */ /* 0x000fe400078ef8c3 */
[----:B------:R-:W-:-:S02]  /*0fe0*/  LOP3.LUT R2, R2, 0xffffe000, RZ, 0xc0, !PT ;  /* 0xffffe00002027812 */ /* 0x000fc400078ec0ff */
[----:B------:R-:W-:Y:S02]  /*0ff0*/  LOP3.LUT R3, R3, R216, RZ, 0x3c, !PT ;  /* 0x000000d803037212 */ /* 0x000fe400078e3cff */
[----:B------:R-:W-:Y:S02]  /*1000*/  LOP3.LUT R7, R6, R12, RZ, 0x3c, !PT ;  /* 0x0000000c06077212 */ /* 0x000fe400078e3cff */
[--C-:B------:R-:W-:Y:S02]  /*1010*/  LOP3.LUT R5, R215, 0x38, R198.reuse, 0xf8, !PT ;  /* 0x00000038d7057812 */ /* 0x100fe400078ef8c6 */
[----:B------:R-:W-:Y:S02]  /*1020*/  LOP3.LUT R8, R204, 0x38, R198, 0xf8, !PT ;  /* 0x00000038cc087812 */ /* 0x000fe400078ef8c6 */
[-C--:B------:R-:W-:Y:S02]  /*1030*/  IADD3 R3, R3, R2.reuse, R217 ;  /* 0x0000000203037210 */ /* 0x080fe40007ffe0d9 */
[----:B------:R-:W-:-:S02]  /*1040*/  IADD3 R7, R7, R2, R218 ;  /* 0x0000000207077210 */ /* 0x000fc40007ffe0da */
[----:B------:R-:W-:Y:S02]  /*1050*/  LEA.HI R0, R0, R15, RZ, 0x3 ;  /* 0x0000000f00007211 */ /* 0x000fe400078f18ff */
[----:B------:R-:W-:Y:S02]  /*1060*/  LEA.HI R2, R14, R14, RZ, 0x1 ;  /* 0x0000000e0e027211 */ /* 0x000fe400078f08ff */
[----:B------:R-:W-:Y:S02]  /*1070*/  LOP3.LUT R4, R4, 0xffffe000, RZ, 0xc0, !PT ;  /* 0xffffe00004047812 */ /* 0x000fe400078ec0ff */
[----:B------:R-:W-:Y:S02]  /*1080*/  LOP3.LUT R5, R5, R216, RZ, 0x3c, !PT ;  /* 0x000000d805057212 */ /* 0x000fe400078e3cff */
[----:B------:R-:W-:Y:S02]  /*1090*/  LOP3.LUT R9, R8, R12, RZ, 0x3c, !PT ;  /* 0x0000000c08097212 */ /* 0x000fe400078e3cff */
[----:B------:R-:W-:-:S02]  /*10a0*/  IADD3 R207, R196, 0x10, RZ ;  /* 0x00000010c4cf7810 */ /* 0x000fc40007ffe0ff */
[----:B------:R-:W-:Y:S02]  /*10b0*/  LOP3.LUT R225, R0, 0xfffffff8, RZ, 0xc0, !PT ;  /* 0xfffffff800e17812 */ /* 0x000fe400078ec0ff */
[----:B------:R-:W-:Y:S02]  /*10c0*/  LOP3.LUT R2, R2, 0x1ffffffe, RZ, 0xc0, !PT ;  /* 0x1ffffffe02027812 */ /* 0x000fe400078ec0ff */
[----:B------:R-:W-:Y:S02]  /*10d0*/  SHF.R.S32.HI R0, RZ, 0x3, R0 ;  /* 0x00000003ff007819 */ /* 0x000fe40000011400 */
[-C--:B------:R-:W-:Y:S01]  /*10e0*/  IADD3 R6, R5, R4.reuse, R217 ;  /* 0x0000000405067210 */ /* 0x080fe20007ffe0d9 */
[----:B------:R-:W-:Y:S01]  /*10f0*/  IMAD.IADD R2, R14, 0x1, -R2 ;  /* 0x000000010e027824 */ /* 0x000fe200078e0a02 */
[----:B------:R-:W-:Y:S02]  /*1100*/  IADD3 R9, R9, R4, R218 ;  /* 0x0000000409097210 */ /* 0x000fe40007ffe0da */
[----:B------:R-:W-:-:S02]  /*1110*/  SHF.R.S32.HI R0, RZ, 0x1f, R207 ;  /* 0x0000001fff007819 */ /* 0x000fc400000114cf */
[----:B------:R-:W-:Y:S02]  /*1120*/  SHF.R.S32.HI R4, RZ, 0x1f, R205 ;  /* 0x0000001fff047819 */ /* 0x000fe400000114cd */
[----:B------:R-:W-:Y:S02]  /*1130*/  SHF.R.S32.HI R13, RZ, 0x1f, R206 ;  /* 0x0000001fff0d7819 */ /* 0x000fe400000114ce */
[----:B------:R-:W-:Y:S02]  /*1140*/  SHF.L.U64.HI R14, R207, 0x1, R0 ;  /* 0x00000001cf0e7819 */ /* 0x000fe40000010200 */
[----:B------:R-:W-:Y:S02]  /*1150*/  IADD3 R225, R15, -R225, RZ ;  /* 0x800000e10fe17210 */ /* 0x000fe40007ffe0ff */
[----:B------:R-:W-:Y:S01]  /*1160*/  SHF.L.U64.HI R11, R205, 0x1, R4 ;  /* 0x00000001cd0b7819 */ /* 0x000fe20000010204 */
[----:B------:R-:W-:Y:S01]  /*1170*/  STL [R1+0x48], R14 ;  /* 0x0000480e01007387 */ /* 0x000fe20000100800 */
[----:B------:R-:W-:Y:S01]  /*1180*/  SHF.R.S32.HI R15, RZ, 0x1f, R208 ;  /* 0x0000001fff0f7819 */ /* 0x000fe200000114d0 */
[----:B------:R-:W-:Y:S01]  /*1190*/  IMAD.SHL.U32 R222, R225, 0x8, RZ ;  /* 0x00000008e1de7824 */ /* 0x000fe200078e00ff */
[----:B------:R-:W-:Y:S01]  /*11a0*/  SHF.L.U64.HI R0, R206, 0x1, R13 ;  /* 0x00000001ce007819 */ /* 0x000fe2000001020d */
[----:B------:R-:W-:Y:S01]  /*11b0*/  STL [R1+0x4c], R11 ;  /* 0x00004c0b01007387 */ /* 0x000fe20000100800 */
[----:B------:R-:W-:-:S02]  /*11c0*/  LOP3.LUT R5, R204, 0x38, R16, 0xf8, !PT ;  /* 0x00000038cc057812 */ /* 0x000fc400078ef810 */
[----:B------:R-:W-:Y:S01]  /*11d0*/  SHF.R.S32.HI R8, RZ, 0x1f, R209 ;  /* 0x0000001fff087819 */ /* 0x000fe200000114d1 */
[----:B------:R0:W-:Y:S01]  /*11e0*/  STL [R1+0x50], R0 ;  /* 0x0000500001007387 */ /* 0x0001e20000100800 */
[----:B------:R-:W-:Y:S02]  /*11f0*/  SHF.L.U64.HI R4, R208, 0x1, R15 ;  /* 0x00000001d0047819 */ /* 0x000fe4000001020f */
[----:B------:R-:W-:Y:S02]  /*1200*/  LOP3.LUT R5, R218, R5, R12, 0xf6, !PT ;  /* 0x00000005da057212 */ /* 0x000fe400078ef60c */
[----:B------:R-:W-:Y:S01]  /*1210*/  LEA R3, R3, UR60, 0x1 ;  /* 0x0000003c03037c11 */ /* 0x000fe2000f8e08ff */
[----:B------:R1:W-:Y:S01]  /*1220*/  STL [R1+0x54], R4 ;  /* 0x0000540401007387 */ /* 0x0003e20000100800 */
[----:B------:R-:W-:Y:S02]  /*1230*/  IADD3 R23, R16, 0x60, RZ ;  /* 0x0000006010177810 */ /* 0x000fe40007ffe0ff */
[----:B------:R-:W-:-:S02]  /*1240*/  SHF.R.S32.HI R17, RZ, 0x1f, R16 ;  /* 0x0000001fff117819 */ /* 0x000fc40000011410 */
[----:B0-----:R-:W-:Y:S02]  /*1250*/  SHF.L.U64.HI R0, R209, 0x1, R8 ;  /* 0x00000001d1007819 */ /* 0x001fe40000010208 */
[----:B------:R-:W-:Y:S02]  /*1260*/  IADD3 R224, R222, 0x80, RZ ;  /* 0x00000080dee07810 */ /* 0x000fe40007ffe0ff */
[----:B------:R-:W-:Y:S01]  /*1270*/  SHF.R.S32.HI R201, RZ, 0x1f, R23 ;  /* 0x0000001fffc97819 */ /* 0x000fe20000011417 */
[----:B------:R0:W-:Y:S01]  /*1280*/  STL [R1+0x58], R0 ;  /* 0x0000580001007387 */ /* 0x0001e20000100800 */
[----:B-1----:R-:W-:Y:S02]  /*1290*/  LEA R4, R5, UR60, 0x1 ;  /* 0x0000003c05047c11 */ /* 0x002fe4000f8e08ff */
[----:B------:R-:W-:Y:S02]  /*12a0*/  SHF.R.S32.HI R200, RZ, 0x1f, R22 ;  /* 0x0000001fffc87819 */ /* 0x000fe40000011416 */
[----:B------:R-:W-:Y:S01]  /*12b0*/  SHF.R.S32.HI R199, RZ, 0x1f, R192 ;  /* 0x0000001fffc77819 */ /* 0x000fe200000114c0 */
[----:B------:R1:W-:Y:S01]  /*12c0*/  STL [R1+0x68], R4 ;  /* 0x0000680401007387 */ /* 0x0003e20000100800 */
[----:B------:R-:W-:-:S02]  /*12d0*/  SHF.R.S32.HI R195, RZ, 0x3, R195 ;  /* 0x00000003ffc37819 */ /* 0x000fc400000114c3 */
[----:B------:R-:W-:Y:S01]  /*12e0*/  SHF.R.S32.HI R198, RZ, 0x3, R198 ;  /* 0x00000003ffc67819 */ /* 0x000fe200000114c6 */
[----:B------:R2:W-:Y:S01]  /*12f0*/  STL [R1+0x6c], R3 ;  /* 0x00006c0301007387 */ /* 0x0005e20000100800 */
[----:B0-----:R-:W-:Y:S02]  /*1300*/  LEA R0, R7, UR60, 0x1 ;  /* 0x0000003c07007c11 */ /* 0x001fe4000f8e08ff */
[----:B-1----:R-:W-:-:S03]  /*1310*/  LEA R4, R6, UR60, 0x1 ;  /* 0x0000003c06047c11 */ /* 0x002fc6000f8e08ff */
[----:B------:R0:W-:Y:S01]  /*1320*/  STL [R1+0x60], R0 ;  /* 0x0000600001007387 */ /* 0x0001e20000100800 */
[----:B--2---:R-:W-:-:S03]  /*1330*/  LEA R3, R9, UR60, 0x1 ;  /* 0x0000003c09037c11 */ /* 0x004fc6000f8e08ff */
[----:B------:R1:W-:Y:S01]  /*1340*/  STL [R1+0x64], R4 ;  /* 0x0000640401007387 */ /* 0x0003e20000100800 */
[----:B0-----:R-:W-:-:S05]  /*1350*/  LEA R0, R2, R10, 0x3 ;  /* 0x0000000a02007211 */ /* 0x001fca00078e18ff */
[----:B------:R1:W-:Y:S04]  /*1360*/  STL [R1+0x78], R0 ;  /* 0x0000780001007387 */ /* 0x0003e80000100800 */
[----:B------:R1:W-:Y:S02]  /*1370*/  STL [R1+0x5c], R3 ;  /* 0x00005c0301007387 */ /* 0x0003e40000100800 */
.L_x_663:
[----:B01-34-:R-:W0:Y:S01]  /*1380*/  LDC.64 R2, c[0x0][0xc88] ;  /* 0x00032200ff027b82 */ /* 0x01be220000000a00 */
[----:B------:R-:W-:Y:S01]  /*1390*/  ULDC.64 UR4, c[0x0][0xa28] ;  /* 0x00028a0000047ab9 */ /* 0x000fe20000000a00 */
[----:B------:R-:W-:Y:S01]  /*13a0*/  ULDC.64 UR8, c[0x0][0xa18] ;  /* 0x0002860000087ab9 */ /* 0x000fe20000000a00 */
[----:B------:R-:W-:Y:S01]  /*13b0*/  ULDC.64 UR6, c[0x0][0xa08] ;  /* 0x0002820000067ab9 */ /* 0x000fe20000000a00 */
[----:B0-----:R-:W-:-:S05]  /*13c0*/  IMAD.WIDE R2, R31, 0x4, R2 ;  /* 0x000000041f027825 */ /* 0x001fca00078e0202 */
[----:B------:R-:W2:Y:S01]  /*13d0*/  LDG.E R229, desc[UR56][R2.64] ;  /* 0x0000003802e57981 */ /* 0x000ea2000c1e1900 */
[----:B------:R-:W-:Y:S01]  /*13e0*/  ISETP.NE.U32.AND P2, PT, RZ, UR4, PT ;  /* 0x00000004ff007c0c */ /* 0x000fe2000bf45070 */
[----:B------:R-:W-:Y:S01]  /*13f0*/  IMAD.MOV.U32 R9, RZ, RZ, RZ ;  /* 0x000000ffff097224 */ /* 0x000fe200078e00ff */
[----:B------:R-:W-:Y:S02]  /*1400*/  ISETP.NE.U32.AND P1, PT, RZ, UR8, PT ;  /* 0x00000008ff007c0c */ /* 0x000fe4000bf25070 */
[----:B------:R-:W-:Y:S02]  /*1410*/  ISETP.NE.AND.EX P2, PT, RZ, UR5, PT, P2 ;  /* 0x00000005ff007c0c */ /* 0x000fe4000bf45320 */
[----:B------:R-:W-:Y:S02]  /*1420*/  ISETP.NE.AND.EX P1, PT, RZ, UR9, PT, P1 ;  /* 0x00000009ff007c0c */ /* 0x000fe4000bf25310 */
[----:B------:R-:W-:Y:S02]  /*1430*/  ISETP.NE.U32.AND P0, PT, RZ, UR6, PT ;  /* 0x00000006ff007c0c */ /* 0x000fe4000bf05070 */
[----:B------:R-:W-:-:S02]  /*1440*/  MOV R27, RZ ;  /* 0x000000ff001b7202 */ /* 0x000fc40000000f00 */
[----:B------:R-:W-:Y:S02]  /*1450*/  ISETP.NE.AND.EX P0, PT, RZ, UR7, PT, P0 ;  /* 0x00000007ff007c0c */ /* 0x000fe4000bf05300 */
[----:B--2---:R-:W-:Y:S01]  /*1460*/  SHF.R.S32.HI R0, RZ, 0x1f, R229 ;  /* 0x0000001fff007819 */ /* 0x004fe200000114e5 */
[C---:B------:R-:W-:Y:S02]  /*1470*/  IMAD.SHL.U32 R227, R229.reuse, 0x4, RZ ;  /* 0x00000004e5e37824 */ /* 0x040fe400078e00ff */
[C---:B------:R-:W-:Y:S02]  /*1480*/  @P2 LEA R2, P3, R229.reuse, UR4, 0x2 ;  /* 0x00000004e5022c11 */ /* 0x040fe4000f8610ff */
[C-C-:B------:R-:W-:Y:S01]  /*1490*/  SHF.L.U64.HI R228, R229.reuse, 0x2, R0.reuse ;  /* 0x00000002e5e47819 */ /* 0x140fe20000010200 */
[----:B------:R0:W-:Y:S01]  /*14a0*/  STL [R1+0x44], R0 ;  /* 0x0000440001007387 */ /* 0x0001e20000100800 */
[----:B------:R-:W-:Y:S01]  /*14b0*/  @P2 LEA.HI.X R3, R229, UR5, R0, 0x2, P3 ;  /* 0x00000005e5032c11 */ /* 0x000fe200098f1400 */
[----:B------:R-:W-:Y:S01]  /*14c0*/  ULDC UR4, c[0x0][0x288] ;  /* 0x0000a20000047ab9 */ /* 0x000fe20000000800 */
[----:B------:R-:W-:-:S03]  /*14d0*/  IADD3 R6, P4, R227, UR6, RZ ;  /* 0x00000006e3067c10 */ /* 0x000fc6000ff9e0ff */
[----:B------:R0:W5:Y:S01]  /*14e0*/  @P2 LDG.E R9, desc[UR56][R2.64] ;  /* 0x0000003802092981 */ /* 0x000162000c1e1900 */
[----:B------:R-:W-:Y:S01]  /*14f0*/  @P1 IADD3 R4, P2, R227, UR8, RZ ;  /* 0x00000008e3041c10 */ /* 0x000fe2000ff5e0ff */
[----:B------:R-:W-:Y:S01]  /*1500*/  IMAD.U32 R140, RZ, RZ, UR4 ;  /* 0x00000004ff8c7e24 */ /* 0x000fe2000f8e00ff */
[C---:B------:R-:W-:Y:S01]  /*1510*/  IADD3.X R7, R228.reuse, UR7, RZ, P4, !PT ;  /* 0x00000007e4077c10 */ /* 0x040fe2000a7fe4ff */
[----:B------:R0:W-:Y:S01]  /*1520*/  STL [R1+0x40], R29 ;  /* 0x0000401d01007387 */ /* 0x0001e20000100800 */
[----:B------:R-:W-:Y:S01]  /*1530*/  @P1 IADD3.X R5, R228, UR9, RZ, P2, !PT ;  /* 0x00000009e4051c10 */ /* 0x000fe200097fe4ff */
[----:B------:R-:W-:Y:S01]  /*1540*/  ULDC.64 UR4, c[0x0][0x418] ;  /* 0x0001060000047ab9 */ /* 0x000fe20000000a00 */
[----:B------:R-:W-:Y:S01]  /*1550*/  ULDC.64 UR8, c[0x0][0xa20] ;  /* 0x0002880000087ab9 */ /* 0x000fe20000000a00 */
[----:B------:R0:W5:Y:S04]  /*1560*/  @P0 LDG.E R27, desc[UR56][R6.64] ;  /* 0x00000038061b0981 */ /* 0x000168000c1e1900 */
[----:B------:R0:W5:Y:S01]  /*1570*/  @P1 LDG.E R140, desc[UR56][R4.64] ;  /* 0x00000038048c1981 */ /* 0x000162000c1e1900 */
[----:B------:R-:W-:-:S03]  /*1580*/  UISETP.NE.U32.AND UP0, UPT, UR4, URZ, UPT ;  /* 0x0000003f0400728c */ /* 0x000fc6000bf05070 */
[----:B------:R-:W-:Y:S01]  /*1590*/  ULDC UR4, c[0x0][0x424] ;  /* 0x0001090000047ab9 */ /* 0x000fe20000000800 */
[----:B------:R-:W-:Y:S01]  /*15a0*/  UISETP.NE.AND.EX UP0, UPT, UR5, URZ, UPT, UP0 ;  /* 0x0000003f0500728c */ /* 0x000fe2000bf05300 */
[----:B------:R-:W-:Y:S02]  /*15b0*/  ISETP.NE.U32.AND P2, PT, RZ, UR8, PT ;  /* 0x00000008ff007c0c */ /* 0x000fe4000bf45070 */
[----:B------:R-:W-:Y:S01]  /*15c0*/  ULDC UR5, c[0x0][0x2f0] ;  /* 0x0000bc0000057ab9 */ /* 0x000fe20000000800 */
[----:B------:R-:W-:Y:S01]  /*15d0*/  USEL UR4, UR4, 0x1, UP0 ;  /* 0x0000000104047887 */ /* 0x000fe20008000000 */
[----:B------:R-:W-:-:S03]  /*15e0*/  ISETP.NE.AND.EX P2, PT, RZ, UR9, PT, P2 ;  /* 0x00000009ff007c0c */ /* 0x000fc6000bf45320 */
[----:B------:R-:W-:-:S03]  /*15f0*/  UIMAD UR4, UR4, UR5, URZ ;  /* 0x00000005040472a4 */ /* 0x000fc6000f8e023f */
[----:B------:R-:W-:Y:S01]  /*1600*/  ULDC UR5, c[0x0][0x348] ;  /* 0x0000d20000057ab9 */ /* 0x000fe20000000800 */
[----:B------:R-:W-:Y:S01]  /*1610*/  IMAD.MOV.U32 R226, RZ, RZ, R30 ;  /* 0x000000ffffe27224 */ /* 0x000fe200078e001e */
[----:B------:R-:W-:Y:S01]  /*1620*/  MOV R25, R229 ;  /* 0x000000e500197202 */ /* 0x000fe20000000f00 */
[----:B0-----:R-:W-:Y:S06]  /*1630*/  @P1 BRA `(.L_x_449) ;  /* 0x0000000000241947 */ /* 0x001fec0003800000 */
[----:B------:R-:W-:Y:S02]  /*1640*/  ULDC.64 UR6, c[0x0][0xa00] ;  /* 0x0002800000067ab9 */ /* 0x000fe40000000a00 */
[----:B------:R-:W-:-:S04]  /*1650*/  ISETP.NE.U32.AND P1, PT, RZ, UR6, PT ;  /* 0x00000006ff007c0c */ /* 0x000fc8000bf25070 */
[----:B------:R-:W-:-:S13]  /*1660*/  ISETP.NE.AND.EX P1, PT, RZ, UR7, PT, P1 ;  /* 0x00000007ff007c0c */ /* 0x000fda000bf25310 */
[----:B------:R-:W-:Y:S05]  /*1670*/  @!P1 BRA `(.L_x_449) ;  /* 0x0000000000149947 */ /* 0x000fea0003800000 */
[----:B------:R-:W0:Y:S02]  /*1680*/  LDC.64 R2, c[0x0][0xa00] ;  /* 0x00028000ff027b82 */ /* 0x000e240000000a00 */
[----:B0-----:R-:W-:-:S05]  /*1690*/  IMAD.WIDE R2, R25, 0x4, R2 ;  /* 0x0000000419027825 */ /* 0x001fca00078e0202 */
[----:B-----5:R-:W2:Y:S04]  /*16a0*/  LDG.E R140, desc[UR56][R2.64] ;  /* 0x00000038028c7981 */ /* 0x020ea8000c1e1900 */
[----:B------:R-:W2:Y:S02]  /*16b0*/  LDG.E R5, desc[UR56][R2.64+0x4] ;  /* 0x0000043802057981 */ /* 0x000ea4000c1e1900 */
[----:B--2---:R-:W-:-:S07]  /*16c0*/  IMAD.IADD R140, R5, 0x1, -R140 ;  /* 0x00000001058c7824 */ /* 0x004fce00078e0a8c */
.L_x_449:
[----:B------:R-:W-:Y:S01]  /*16d0*/  IMAD.U32 R24, RZ, RZ, UR5 ;  /* 0x00000005ff187e24 */ /* 0x000fe2000f8e00ff */
[----:B------:R-:W-:Y:S01]  /*16e0*/  MOV R26, UR4 ;  /* 0x00000004001a7c02 */ /* 0x000fe20008000f00 */
[----:B------:R-:W-:Y:S06]  /*16f0*/  @!P2 BRA `(.L_x_450) ;  /* 0x000000000010a947 */ /* 0x000fec0003800000 */
[----:B------:R-:W-:-:S04]  /*1700*/  IADD3 R2, P0, R227, UR8, RZ ;  /* 0x00000008e3027c10 */ /* 0x000fc8000ff1e0ff */
[----:B------:R-:W-:-:S05]  /*1710*/  IADD3.X R3, R228, UR9, RZ, P0, !PT ;  /* 0x00000009e4037c10 */ /* 0x000fca00087fe4ff */
[----:B------:R0:W5:Y:S01]  /*1720*/  LDG.E R26, desc[UR56][R2.64] ;  /* 0x00000038021a7981 */ /* 0x000162000c1e1900 */
[----:B------:R-:W-:Y:S05]  /*1730*/  BRA `(.L_x_451) ;  /* 0x0000000000107947 */ /* 0x000fea0003800000 */
.L_x_450:
[----:B------:R-:W-:Y:S05]  /*1740*/  @!P0 BRA `(.L_x_451) ;  /* 0x00000000000c8947 */ /* 0x000fea0003800000 */
[----:B------:R-:W2:Y:S04]  /*1750*/  LDG.E R3, desc[UR56][R6.64] ;  /* 0x0000003806037981 */ /* 0x000ea8000c1e1900 */
[----:B------:R-:W2:Y:S02]  /*1760*/  LDG.E R26, desc[UR56][R6.64+0x4] ;  /* 0x00000438061a7981 */ /* 0x000ea4000c1e1900 */
[----:B--2---:R-:W-:-:S07]  /*1770*/  IMAD.IADD R26, R26, 0x1, -R3 ;  /* 0x000000011a1a7824 */ /* 0x004fce00078e0a03 */
.L_x_451:
[----:B------:R-:W-:Y:S02]  /*1780*/  ULDC.64 UR4, c[0x0][0xa10] ;  /* 0x0002840000047ab9 */ /* 0x000fe40000000a00 */
[----:B------:R-:W-:-:S04]  /*1790*/  ISETP.NE.U32.AND P0, PT, RZ, UR4, PT ;  /* 0x00000004ff007c0c */ /* 0x000fc8000bf05070 */
[----:B------:R-:W-:Y:S01]  /*17a0*/  ISETP.NE.AND.EX P0, PT, RZ, UR5, PT, P0 ;  /* 0x00000005ff007c0c */ /* 0x000fe2000bf05300 */
[----:B------:R-:W-:-:S12]  /*17b0*/  ULDC.64 UR4, c[0x0][0xa30] ;  /* 0x00028c0000047ab9 */ /* 0x000fd80000000a00 */
[----:B0-----:R-:W0:Y:S02]  /*17c0*/  @P0 LDC.64 R2, c[0x0][0xa10] ;  /* 0x00028400ff020b82 */ /* 0x001e240000000a00 */
[----:B0-----:R-:W-:-:S05]  /*17d0*/  @P0 IMAD.WIDE R2, R25, 0x4, R2 ;  /* 0x0000000419020825 */ /* 0x001fca00078e0202 */
[----:B------:R-:W2:Y:S04]  /*17e0*/  @P0 LDG.E R0, desc[UR56][R2.64] ;  /* 0x0000003802000981 */ /* 0x000ea8000c1e1900 */
[----:B------:R-:W2:Y:S01]  /*17f0*/  @P0 LDG.E R7, desc[UR56][R2.64+0x4] ;  /* 0x0000043802070981 */ /* 0x000ea2000c1e1900 */
[----:B------:R-:W-:Y:S01]  /*1800*/  ISETP.NE.U32.AND P1, PT, RZ, UR4, PT ;  /* 0x00000004ff007c0c */ /* 0x000fe2000bf25070 */
[----:B-----5:R-:W-:-:S03]  /*1810*/  IMAD.MOV.U32 R136, RZ, RZ, R26 ;  /* 0x000000ffff887224 */ /* 0x020fc600078e001a */
[----:B------:R-:W-:-:S13]  /*1820*/  ISETP.NE.AND.EX P1, PT, RZ, UR5, PT, P1 ;  /* 0x00000005ff007c0c */ /* 0x000fda000bf25310 */
[----:B------:R-:W-:-:S04]  /*1830*/  @P1 IADD3 R4, P2, R227, UR4, RZ ;  /* 0x00000004e3041c10 */ /* 0x000fc8000ff5e0ff */
[----:B------:R-:W-:-:S05]  /*1840*/  @P1 IADD3.X R5, R228, UR5, RZ, P2, !PT ;  /* 0x00000005e4051c10 */ /* 0x000fca00097fe4ff */
[----:B------:R0:W5:Y:S01]  /*1850*/  @P1 LDG.E R136, desc[UR56][R4.64] ;  /* 0x0000003804881981 */ /* 0x000162000c1e1900 */
[----:B------:R-:W-:Y:S02]  /*1860*/  IADD3 R9, -R9, R26, RZ ;  /* 0x0000001a09097210 */ /* 0x000fe40007ffe1ff */
[----:B------:R-:W-:-:S03]  /*1870*/  PLOP3.LUT P2, PT, PT, PT, PT, 0x80, 0x0 ;  /* 0x000000000000781c */ /* 0x000fc60003f4f070 */
[----:B------:R-:W-:-:S05]  /*1880*/  IMAD.MOV R122, RZ, RZ, -R9 ;  /* 0x000000ffff7a7224 */ /* 0x000fca00078e0a09 */
[----:B------:R-:W-:Y:S01]  /*1890*/  VIMNMX R122, RZ, R122, !PT ;  /* 0x0000007aff7a7248 */ /* 0x000fe20007fe0100 */
[----:B--2---:R-:W-:-:S04]  /*18a0*/  @P0 IMAD.IADD R24, R7, 0x1, -R0 ;  /* 0x0000000107180824 */ /* 0x004fc800078e0a00 */
[----:B------:R-:W-:-:S05]  /*18b0*/  IMAD.IADD R141, R9, 0x1, R24 ;  /* 0x00000001098d7824 */ /* 0x000fca00078e0218 */
[----:B------:R-:W-:-:S05]  /*18c0*/  IADD3 R0, R141, 0x5f, RZ ;  /* 0x0000005f8d007810 */ /* 0x000fca0007ffe0ff */
[----:B------:R-:W-:-:S05]  /*18d0*/  IMAD.HI R0, R0, 0x2aaaaaab, RZ ;  /* 0x2aaaaaab00007827 */ /* 0x000fca00078e02ff */
[----:B------:R-:W-:-:S04]  /*18e0*/  SHF.R.U32.HI R3, RZ, 0x1f, R0 ;  /* 0x0000001fff037819 */ /* 0x000fc80000011600 */
[----:B------:R-:W-:-:S05]  /*18f0*/  LEA.HI.SX32 R142, R0, R3, 0x1c ;  /* 0x00000003008e7211 */ /* 0x000fca00078fe2ff */
[----:B------:R-:W-:-:S05]  /*1900*/  IMAD R3, R142, 0x60, -R9 ;  /* 0x000000608e037824 */ /* 0x000fca00078e0a09 */
[----:B------:R-:W-:-:S04]  /*1910*/  VIMNMX R3, R3, R24, PT ;  /* 0x0000001803037248 */ /* 0x000fc80003fe0100 */
[----:B------:R-:W-:Y:S01]  /*1920*/  ISETP.GT.AND P0, PT, R3, R122, PT ;  /* 0x0000007a0300720c */ /* 0x000fe20003f04270 */
[----:B------:R-:W-:-:S05]  /*1930*/  IMAD.WIDE.U32 R122, R122, -0x55555555, RZ ;  /* 0xaaaaaaab7a7a7825 */ /* 0x000fca00078e00ff */
[----:B------:R-:W-:-:S04]  /*1940*/  SHF.R.U32.HI R122, RZ, 0x6, R123 ;  /* 0x00000006ff7a7819 */ /* 0x000fc8000001167b */
[----:B------:R-:W-:-:S03]  /*1950*/  MOV R2, R122 ;  /* 0x0000007a00027202 */ /* 0x000fc60000000f00 */
[----:B------:R-:W-:-:S04]  /*1960*/  @P0 VIADD R0, R3, 0x5f ;  /* 0x0000005f03000836 */ /* 0x000fc80000000000 */
[----:B------:R-:W-:-:S05]  /*1970*/  @P0 IMAD.HI R0, R0, 0x2aaaaaab, RZ ;  /* 0x2aaaaaab00000827 */ /* 0x000fca00078e02ff */
[----:B------:R-:W-:-:S04]  /*1980*/  @P0 SHF.R.U32.HI R3, RZ, 0x1f, R0 ;  /* 0x0000001fff030819 */ /* 0x000fc80000011600 */
[----:B------:R-:W-:-:S04]  /*1990*/  @P0 LEA.HI.SX32 R2, R0, R3, 0x1c ;  /* 0x0000000300020211 */ /* 0x000fc800078fe2ff */
[----:B------:R-:W-:-:S13]  /*19a0*/  ISETP.GT.AND P0, PT, R2, R122, PT ;  /* 0x0000007a0200720c */ /* 0x000fda0003f04270 */
[----:B0-----:R-:W-:Y:S05]  /*19b0*/  @!P0 BRA `(.L_x_452) ;  /* 0x0000008c00ac8947 */ /* 0x001fea0003800000 */
[----:B------:R-:W-:Y:S01]  /*19c0*/  VIADD R0, R18, 0x1e400 ;  /* 0x0001e40012007836 */ /* 0x000fe20000000000 */
[----:B------:R-:W-:Y:S04]  /*19d0*/  BSSY B6, `(.L_x_453) ;  /* 0x0000013000067945 */ /* 0x000fe80003800000 */
[----:B------:R-:W-:-:S13]  /*19e0*/  LOP3.LUT P0, RZ, R0, 0x3ff, RZ, 0xc0, !PT ;  /* 0x000003ff00ff7812 */ /* 0x000fda000780c0ff */
[----:B------:R-:W-:Y:S05]  /*19f0*/  @!P0 BRA `(.L_x_454) ;  /* 0x0000000000408947 */ /* 0x000fea0003800000 */
[----:B------:R-:W-:Y:S01]  /*1a00*/  MOV R0, 0x0 ;  /* 0x0000000000007802 */ /* 0x000fe20000000f00 */
[----:B------:R-:W-:Y:S01]  /*1a10*/  ULDC.64 UR4, c[0x4][0x88] ;  /* 0x0100220000047ab9 */ /* 0x000fe20000000a00 */
[----:B------:R-:W-:Y:S01]  /*1a20*/  ULDC.64 UR6, c[0x4][0x18] ;  /* 0x0100060000067ab9 */ /* 0x000fe20000000a00 */
[----:B------:R-:W-:Y:S01]  /*1a30*/  IMAD.U32 R4, RZ, RZ, UR4 ;  /* 0x00000004ff047e24 */ /* 0x000fe2000f8e00ff */
[----:B------:R0:W1:Y:S01]  /*1a40*/  LDC.64 R14, c[0x4][R0] ;  /* 0x01000000000e7b82 */ /* 0x0000620000000a00 */
[----:B------:R-:W-:Y:S01]  /*1a50*/  MOV R5, UR5 ;  /* 0x0000000500057c02 */ /* 0x000fe20008000f00 */
[----:B------:R-:W-:Y:S01]  /*1a60*/  ULDC.64 UR4, c[0x4][0x90] ;  /* 0x0100240000047ab9 */ /* 0x000fe20000000a00 */
[----:B------:R-:W-:Y:S01]  /*1a70*/  MOV R10, UR6 ;  /* 0x00000006000a7c02 */ /* 0x000fe20008000f00 */
[----:B------:R-:W-:Y:S01]  /*1a80*/  IMAD.U32 R6, RZ, RZ, UR4 ;  /* 0x00000004ff067e24 */ /* 0x000fe2000f8e00ff */
[----:B------:R-:W-:Y:S01]  /*1a90*/  MOV R12, 0x1 ;  /* 0x00000001000c7802 */ /* 0x000fe20000000f00 */
[----:B------:R-:W-:-:S02]  /*1aa0*/  IMAD.U32 R7, RZ, RZ, UR5 ;  /* 0x00000005ff077e24 */ /* 0x000fc4000f8e00ff */
[----:B------:R-:W-:Y:S02]  /*1ab0*/  IMAD.U32 R11, RZ, RZ, UR7 ;  /* 0x00000007ff0b7e24 */ /* 0x000fe4000f8e00ff */
[----:B------:R-:W-:Y:S02]  /*1ac0*/  IMAD.MOV.U32 R8, RZ, RZ, 0x70 ;  /* 0x00000070ff087424 */ /* 0x000fe400078e00ff */
[----:B0-----:R-:W-:-:S07]  /*1ad0*/  IMAD.MOV.U32 R13, RZ, RZ, RZ ;  /* 0x000000ffff0d7224 */ /* 0x001fce00078e00ff */
[----:B------:R-:W-:-:S07]  /*1ae0*/  LEPC R20, `(.L_x_454) ;  /* 0x000000001014794e */ /* 0x000fce0000000000 */
[----:B-1---5:R-:W-:Y:S05]  /*1af0*/  CALL.ABS.NOINC R14 ;  /* 0x000000000e007343 */ /* 0x022fea0003c00000 */
.L_x_454:
[----:B------:R-:W-:Y:S05]  /*1b00*/  BSYNC B6 ;  /* 0x0000000000067941 */ /* 0x000fea0003800000 */
.L_x_453:
[----:B------:R-:W-:Y:S01]  /*1b10*/  VIADD R115, R18, 0x400 ;  /* 0x0000040012737836 */ /* 0x000fe20000000000 */
[----:B------:R-:W-:Y:S04]  /*1b20*/  BSSY B6, `(.L_x_455) ;  /* 0x0000013000067945 */ /* 0x000fe80003800000 */
[----:B------:R-:W-:-:S13]  /*1b30*/  LOP3.LUT P0, RZ, R115, 0x3ff, RZ, 0xc0, !PT ;  /* 0x000003ff73ff7812 */ /* 0x000fda000780c0ff */
[----:B------:R-:W-:Y:S05]  /*1b40*/  @!P0 BRA `(.L_x_456) ;  /* 0x0000000000408947 */ /* 0x000fea0003800000 */
[----:B------:R-:W-:Y:S01]  /*1b50*/  MOV R0, 0x0 ;  /* 0x0000000000007802 */ /* 0x000fe20000000f00 */
[----:B------:R-:W-:Y:S01]  /*1b60*/  ULDC.64 UR4, c[0x4][0x88] ;  /* 0x0100220000047ab9 */ /* 0x000fe20000000a00 */
[----:B------:R-:W-:Y:S01]  /*1b70*/  ULDC.64 UR6, c[0x4][0x18] ;  /* 0x0100060000067ab9 */ /* 0x000fe20000000a00 */
[----:B------:R-:W-:Y:S01]  /*1b80*/  MOV R4, UR4 ;  /* 0x0000000400047c02 */ /* 0x000fe20008000f00 */
[----:B------:R0:W1:Y:S01]  /*1b90*/  LDC.64 R14, c[0x4][R0] ;  /* 0x01000000000e7b82 */ /* 0x0000620000000a00 */
[----:B------:R-:W-:Y:S01]  /*1ba0*/  IMAD.U32 R5, RZ, RZ, UR5 ;  /* 0x00000005ff057e24 */ /* 0x000fe2000f8e00ff */
[----:B------:R-:W-:Y:S01]  /*1bb0*/  ULDC.64 UR4, c[0x4][0x90] ;  /* 0x0100240000047ab9 */ /* 0x000fe20000000a00 */
[----:B------:R-:W-:Y:S01]  /*1bc0*/  IMAD.U32 R10, RZ, RZ, UR6 ;  /* 0x00000006ff0a7e24 */ /* 0x000fe2000f8e00ff */
[----:B------:R-:W-:Y:S01]  /*1bd0*/  MOV R7, UR5 ;  /* 0x0000000500077c02 */ /* 0x000fe20008000f00 */
[----:B------:R-:W-:Y:S01]  /*1be0*/  IMAD.U32 R6, RZ, RZ, UR4 ;  /* 0x00000004ff067e24 */ /* 0x000fe2000f8e00ff */
[----:B------:R-:W-:Y:S01]  /*1bf0*/  MOV R8, 0x70 ;  /* 0x0000007000087802 */ /* 0x000fe20000000f00 */
[----:B------:R-:W-:-:S02]  /*1c00*/  IMAD.U32 R11, RZ, RZ, UR7 ;  /* 0x00000007ff0b7e24 */ /* 0x000fc4000f8e00ff */
[----:B------:R-:W-:Y:S02]  /*1c10*/  IMAD.MOV.U32 R12, RZ, RZ, 0x1 ;  /* 0x00000001ff0c7424 */ /* 0x000fe400078e00ff */
[----:B0-----:R-:W-:-:S07]  /*1c20*/  IMAD.MOV.U32 R13, RZ, RZ, RZ ;  /* 0x000000ffff0d7224 */ /* 0x001fce00078e00ff */
[----:B------:R-:W-:-:S07]  /*1c30*/  LEPC R20, `(.L_x_456) ;  /* 0x000000001014794e */ /* 0x000fce0000000000 */
[----:B-1---5:R-:W-:Y:S05]  /*1c40*/  CALL.ABS.NOINC R14 ;  /* 0x000000000e007343 */ /* 0x022fea0003c00000 */
.L_x_456:
[----:B------:R-:W-:Y:S05]  /*1c50*/  BSYNC B6 ;  /* 0x0000000000067941 */ /* 0x000fea0003800000 */
.L_x_455:
[----:B------:R-:W-:Y:S01]  /*1c60*/  ULDC.64 UR4, c[0x0][0x9f8] ;  /* 0x00027e0000047ab9 */ /* 0x000fe20000000a00 */
[----:B------:R-:W2:Y:S01]  /*1c70*/  LDL.LU R20, [R1] ;  /* 0x0000000001147983 */ /* 0x000ea20000300800 */
[----:B------:R-:W-:Y:S01]  /*1c80*/  ISETP.NE.U32.AND P0, PT, RZ, UR4, PT ;  /* 0x00000004ff007c0c */ /* 0x000fe2000bf05070 */
[----:B------:R-:W0:Y:S03]  /*1c90*/  LDC.64 R94, c[0x0][0x3f8] ;  /* 0x0000fe00ff5e7b82 */ /* 0x000e260000000a00 */
[----:B------:R-:W-:-:S05]  /*1ca0*/  ISETP.NE.AND.EX P0, PT, RZ, UR5, PT, P0 ;  /* 0x00000005ff007c0c */ /* 0x000fca000bf05300 */
[----:B------:R-:W1:Y:S08]  /*1cb0*/  LDC.64 R88, c[0x0][0x408] ;  /* 0x00010200ff587b82 */ /* 0x000e700000000a00 */
[----:B------:R-:W-:Y:S01]  /*1cc0*/  @P0 IADD3 R4, P1, R227, UR4, RZ ;  /* 0x00000004e3040c10 */ /* 0x000fe2000ff3e0ff */
[----:B------:R-:W3:Y:S01]  /*1cd0*/  LDC R121, c[0x0][0x3f4] ;  /* 0x0000fd00ff797b82 */ /* 0x000ee20000000800 */
[----:B------:R-:W-:-:S02]  /*1ce0*/  ULDC UR4, c[0x0][0x2f4] ;  /* 0x0000bd0000047ab9 */ /* 0x000fc40000000800 */
[----:B------:R-:W-:-:S05]  /*1cf0*/  @P0 IADD3.X R5, R228, UR5, RZ, P1, !PT ;  /* 0x00000005e4050c10 */ /* 0x000fca0008ffe4ff */
[----:B------:R4:W2:Y:S01]  /*1d00*/  @P0 LDG.E R25, desc[UR56][R4.64] ;  /* 0x0000003804190981 */ /* 0x0008a2000c1e1900 */
[----:B------:R-:W-:Y:S01]  /*1d10*/  ISETP.GE.AND P1, PT, R194, UR4, PT ;  /* 0x00000004c2007c0c */ /* 0x000fe2000bf26270 */
[--C-:B0-----:R-:W-:Y:S01]  /*1d20*/  IMAD.WIDE.U32 R96, R202, R94, R16.reuse ;  /* 0x0000005eca607225 */ /* 0x101fe200078e0010 */
[----:B------:R-:W-:Y:S01]  /*1d30*/  ISETP.GE.AND P0, PT, R16, UR4, PT ;  /* 0x0000000410007c0c */ /* 0x000fe2000bf06270 */
[----:B------:R-:W0:Y:S01]  /*1d40*/  S2R R28, SR_TID.X ;  /* 0x00000000001c7919 */ /* 0x000e220000002100 */
[----:B------:R-:W-:Y:S01]  /*1d50*/  SEL R3, RZ, 0xffffffff, P1 ;  /* 0xffffffffff037807 */ /* 0x000fe20000800000 */
[----:B------:R-:W-:Y:S01]  /*1d60*/  IMAD R125, R95, 0x60, RZ ;  /* 0x000000605f7d7824 */ /* 0x000fe200078e02ff */
[----:B------:R-:W-:Y:S01]  /*1d70*/  SEL R0, RZ, 0x1, P0 ;  /* 0x00000001ff007807 */ /* 0x000fe20000000000 */
[----:B-1----:R-:W-:Y:S01]  /*1d80*/  IMAD.WIDE.U32 R90, R202, R88, R16 ;  /* 0x00000058ca5a7225 */ /* 0x002fe200078e0010 */
[----:B------:R-:W-:Y:S01]  /*1d90*/  SHF.L.U32 R3, R3, 0x1, RZ ;  /* 0x0000000103037819 */ /* 0x000fe200000006ff */
[----:B------:R-:W1:Y:S01]  /*1da0*/  S2R R137, SR_TID.X ;  /* 0x0000000000897919 */ /* 0x000e620000002100 */
[----:B----4-:R-:W-:Y:S01]  /*1db0*/  SHF.R.S32.HI R5, RZ, 0x1f, R202 ;  /* 0x0000001fff057819 */ /* 0x010fe200000114ca */
[----:B------:R-:W-:Y:S01]  /*1dc0*/  IMAD.SHL.U32 R107, R88, 0x40, RZ ;  /* 0x00000040586b7824 */ /* 0x000fe200078e00ff */
[----:B------:R-:W-:-:S02]  /*1dd0*/  ISETP.GE.AND P0, PT, R193, UR4, PT ;  /* 0x00000004c1007c0c */ /* 0x000fc4000bf06270 */
[----:B------:R-:W-:Y:S01]  /*1de0*/  ISETP.GE.AND P1, PT, R23, UR4, PT ;  /* 0x0000000417007c0c */ /* 0x000fe2000bf26270 */
[----:B------:R-:W-:Y:S01]  /*1df0*/  IMAD R6, R5, R94, RZ ;  /* 0x0000005e05067224 */ /* 0x000fe200078e02ff */
[----:B------:R-:W-:Y:S01]  /*1e00*/  LOP3.LUT R0, R3, 0x2, R0, 0xe2, !PT ;  /* 0x0000000203007812 */ /* 0x000fe200078ee200 */
[----:B------:R-:W-:Y:S01]  /*1e10*/  IMAD R5, R5, R88, RZ ;  /* 0x0000005805057224 */ /* 0x000fe200078e02ff */
[----:B------:R-:W-:Y:S01]  /*1e20*/  SHF.R.S32.HI R197, RZ, 0x1f, R196 ;  /* 0x0000001fffc57819 */ /* 0x000fe200000114c4 */
[C---:B------:R-:W-:Y:S01]  /*1e30*/  IMAD R7, R202.reuse, R95, R6 ;  /* 0x0000005fca077224 */ /* 0x040fe200078e0206 */
[----:B------:R-:W-:Y:S01]  /*1e40*/  SEL R3, RZ, 0x4, P0 ;  /* 0x00000004ff037807 */ /* 0x000fe20000000000 */
[C---:B------:R-:W-:Y:S01]  /*1e50*/  IMAD R9, R202.reuse, R89, R5 ;  /* 0x00000059ca097224 */ /* 0x040fe200078e0205 */
[----:B------:R-:W-:Y:S01]  /*1e60*/  SEL R4, RZ, 0x8, P1 ;  /* 0x00000008ff047807 */ /* 0x000fe20000800000 */
[----:B------:R-:W-:Y:S01]  /*1e70*/  IMAD.WIDE.U32 R98, R202, R94, R196 ;  /* 0x0000005eca627225 */ /* 0x000fe200078e00c4 */
[----:B------:R-:W-:-:S02]  /*1e80*/  ISETP.GE.AND P2, PT, R22, UR4, PT ;  /* 0x0000000416007c0c */ /* 0x000fc4000bf46270 */
[----:B------:R-:W-:Y:S01]  /*1e90*/  LOP3.LUT R0, R4, R0, R3, 0xfe, !PT ;  /* 0x0000000004007212 */ /* 0x000fe200078efe03 */
[----:B------:R-:W-:Y:S01]  /*1ea0*/  IMAD.IADD R99, R99, 0x1, R7 ;  /* 0x0000000163637824 */ /* 0x000fe200078e0207 */
[----:B------:R-:W-:Y:S01]  /*1eb0*/  SEL R3, RZ, 0x10, P2 ;  /* 0x00000010ff037807 */ /* 0x000fe20001000000 */
[----:B------:R-:W-:Y:S01]  /*1ec0*/  IMAD.IADD R97, R7, 0x1, R97 ;  /* 0x0000000107617824 */ /* 0x000fe200078e0261 */
[-C--:B---3--:R-:W-:Y:S01]  /*1ed0*/  ISETP.GE.AND P0, PT, R16, R121.reuse, PT ;  /* 0x000000791000720c */ /* 0x088fe20003f06270 */
[-C--:B------:R-:W-:Y:S01]  /*1ee0*/  IMAD.WIDE.U32 R92, R202, R88.reuse, R196 ;  /* 0x00000058ca5c7225 */ /* 0x080fe200078e00c4 */
[-C--:B------:R-:W-:Y:S02]  /*1ef0*/  ISETP.GE.AND P1, PT, R194, R121.reuse, PT ;  /* 0x00000079c200720c */ /* 0x080fe40003f26270 */
[----:B------:R-:W-:Y:S01]  /*1f00*/  ISETP.GE.AND P3, PT, R193, R121, PT ;  /* 0x00000079c100720c */ /* 0x000fe20003f66270 */
[----:B------:R-:W-:Y:S01]  /*1f10*/  IMAD.IADD R93, R93, 0x1, R9 ;  /* 0x000000015d5d7824 */ /* 0x000fe200078e0209 */
[----:B------:R-:W-:Y:S01]  /*1f20*/  LOP3.LUT R7, R0, R3, RZ, 0xfc, !PT ;  /* 0x0000000300077212 */ /* 0x000fe200078efcff */
[----:B------:R-:W-:Y:S01]  /*1f30*/  IMAD.IADD R91, R9, 0x1, R91 ;  /* 0x00000001095b7824 */ /* 0x000fe200078e025b */
[C---:B------:R-:W-:Y:S01]  /*1f40*/  SEL R3, R121.reuse, RZ, P0 ;  /* 0x000000ff79037207 */ /* 0x040fe20000000000 */
[----:B0-----:R-:W-:Y:S01]  /*1f50*/  VIADD R28, R28, 0xffffff80 ;  /* 0xffffff801c1c7836 */ /* 0x001fe20000000000 */
[C---:B------:R-:W-:Y:S01]  /*1f60*/  SEL R5, R121.reuse, RZ, P1 ;  /* 0x000000ff79057207 */ /* 0x040fe20000800000 */
[----:B-----5:R-:W-:Y:S01]  /*1f70*/  IMAD.WIDE.U32 R92, R136, R88, R92 ;  /* 0x00000058885c7225 */ /* 0x020fe200078e005c */
[----:B------:R-:W-:-:S02]  /*1f80*/  SEL R0, R121, RZ, P3 ;  /* 0x000000ff79007207 */ /* 0x000fc40001800000 */
[----:B------:R-:W-:Y:S01]  /*1f90*/  IADD3 R3, R16, R3, RZ ;  /* 0x0000000310037210 */ /* 0x000fe20007ffe0ff */
[----:B------:R-:W-:Y:S01]  /*1fa0*/  IMAD.IADD R5, R194, 0x1, R5 ;  /* 0x00000001c2057824 */ /* 0x000fe200078e0205 */
[----:B------:R-:W-:Y:S01]  /*1fb0*/  SHF.R.U32.HI R21, RZ, 0x3, R204 ;  /* 0x00000003ff157819 */ /* 0x000fe200000116cc */
[----:B------:R-:W-:Y:S01]  /*1fc0*/  IMAD.IADD R10, R193, 0x1, R0 ;  /* 0x00000001c10a7824 */ /* 0x000fe200078e0200 */
[----:B------:R-:W-:Y:S01]  /*1fd0*/  SHF.R.S32.HI R0, RZ, 0x1f, R3 ;  /* 0x0000001fff007819 */ /* 0x000fe20000011403 */
[----:B------:R-:W-:Y:S01]  /*1fe0*/  IMAD.WIDE.U32 R90, R136, R88, R90 ;  /* 0x00000058885a7225 */ /* 0x000fe200078e005a */
[----:B------:R-:W-:Y:S02]  /*1ff0*/  SHF.R.S32.HI R6, RZ, 0x1f, R5 ;  /* 0x0000001fff067819 */ /* 0x000fe40000011405 */
[-C--:B------:R-:W-:Y:S01]  /*2000*/  LEA.HI R4, R0, R3.reuse, RZ, 0x3 ;  /* 0x0000000300047211 */ /* 0x080fe200078f18ff */
[----:B------:R-:W-:Y:S01]  /*2010*/  IMAD.WIDE.U32 R98, R136, R94, R98 ;  /* 0x0000005e88627225 */ /* 0x000fe200078e0062 */
[----:B------:R-:W-:-:S02]  /*2020*/  LEA.HI R0, R0, R3, RZ, 0x6 ;  /* 0x0000000300007211 */ /* 0x000fc400078f30ff */
[-C--:B------:R-:W-:Y:S01]  /*2030*/  LEA.HI R3, R6, R5.reuse, RZ, 0x6 ;  /* 0x0000000506037211 */ /* 0x080fe200078f30ff */
[----:B------:R-:W-:Y:S01]  /*2040*/  IMAD.WIDE.U32 R96, R136, R94, R96 ;  /* 0x0000005e88607225 */ /* 0x000fe200078e0060 */
[----:B------:R-:W-:Y:S02]  /*2050*/  LEA.HI R5, R6, R5, RZ, 0x3 ;  /* 0x0000000506057211 */ /* 0x000fe400078f18ff */
[----:B------:R-:W-:Y:S01]  /*2060*/  SHF.R.S32.HI R0, RZ, 0x6, R0 ;  /* 0x00000006ff007819 */ /* 0x000fe20000011400 */
[----:B------:R-:W-:Y:S01]  /*2070*/  IMAD.SHL.U32 R121, R121, 0x2, RZ ;  /* 0x0000000279797824 */ /* 0x000fe200078e00ff */
[----:B------:R-:W-:Y:S02]  /*2080*/  SHF.R.S32.HI R6, RZ, 0x6, R3 ;  /* 0x00000006ff067819 */ /* 0x000fe40000011403 */
[C-C-:B------:R-:W-:Y:S01]  /*2090*/  LOP3.LUT R3, R215.reuse, 0x38, R4.reuse, 0xf8, !PT ;  /* 0x00000038d7037812 */ /* 0x140fe200078ef804 */
[----:B------:R-:W-:Y:S01]  /*20a0*/  IMAD R135, R0, 0x1800, R217 ;  /* 0x0000180000877824 */ /* 0x000fe200078e02d9 */
[----:B------:R-:W-:Y:S01]  /*20b0*/  LOP3.LUT R8, R204, 0x38, R4, 0xf8, !PT ;  /* 0x00000038cc087812 */ /* 0x000fe200078ef804 */
[----:B------:R-:W-:Y:S01]  /*20c0*/  IMAD R132, R0, 0x1800, R218 ;  /* 0x0000180000847824 */ /* 0x000fe200078e02da */
[----:B------:R-:W-:Y:S01]  /*20d0*/  LOP3.LUT R9, R215, 0x38, R5, 0xf8, !PT ;  /* 0x00000038d7097812 */ /* 0x000fe200078ef805 */
[C---:B------:R-:W-:Y:S01]  /*20e0*/  IMAD R133, R6.reuse, 0x1800, R217 ;  /* 0x0000180006857824 */ /* 0x040fe200078e02d9 */
[----:B------:R-:W-:Y:S01]  /*20f0*/  SHF.R.S32.HI R11, RZ, 0x1f, R10 ;  /* 0x0000001fff0b7819 */ /* 0x000fe2000001140a */
[----:B------:R-:W-:Y:S01]  /*2100*/  IMAD R129, R6, 0x1800, R218 ;  /* 0x0000180006817824 */ /* 0x000fe200078e02da */
[----:B------:R-:W-:-:S02]  /*2110*/  LOP3.LUT R0, R3, R216, RZ, 0x3c, !PT ;  /* 0x000000d803007212 */ /* 0x000fc400078e3cff */
[----:B------:R-:W-:Y:S02]  /*2120*/  LOP3.LUT R3, R8, R21, RZ, 0x3c, !PT ;  /* 0x0000001508037212 */ /* 0x000fe400078e3cff */
[----:B------:R-:W-:Y:S02]  /*2130*/  LOP3.LUT R8, R9, R216, RZ, 0x3c, !PT ;  /* 0x000000d809087212 */ /* 0x000fe400078e3cff */
[CC--:B------:R-:W-:Y:S01]  /*2140*/  LEA.HI R12, R11.reuse, R10.reuse, RZ, 0x3 ;  /* 0x0000000a0b0c7211 */ /* 0x0c0fe200078f18ff */
[----:B------:R-:W-:Y:S01]  /*2150*/  IMAD.IADD R132, R132, 0x1, R3 ;  /* 0x0000000184847824 */ /* 0x000fe200078e0203 */
[----:B------:R-:W-:Y:S01]  /*2160*/  LEA.HI R10, R11, R10, RZ, 0x6 ;  /* 0x0000000a0b0a7211 */ /* 0x000fe200078f30ff */
[----:B------:R-:W-:Y:S01]  /*2170*/  IMAD.IADD R133, R133, 0x1, R8 ;  /* 0x0000000185857824 */ /* 0x000fe200078e0208 */
[----:B------:R-:W-:Y:S02]  /*2180*/  IADD3 R135, R135, R0, RZ ;  /* 0x0000000087877210 */ /* 0x000fe40007ffe0ff */
[----:B------:R-:W-:-:S02]  /*2190*/  LOP3.LUT R0, R204, 0x38, R5, 0xf8, !PT ;  /* 0x00000038cc007812 */ /* 0x000fc400078ef805 */
[----:B------:R-:W-:Y:S02]  /*21a0*/  LOP3.LUT R3, R215, 0x38, R12, 0xf8, !PT ;  /* 0x00000038d7037812 */ /* 0x000fe400078ef80c */
[----:B------:R-:W-:Y:S02]  /*21b0*/  SHF.R.S32.HI R10, RZ, 0x6, R10 ;  /* 0x00000006ff0a7819 */ /* 0x000fe4000001140a */
[----:B------:R-:W-:Y:S02]  /*21c0*/  LOP3.LUT R8, R204, 0x38, R12, 0xf8, !PT ;  /* 0x00000038cc087812 */ /* 0x000fe400078ef80c */
[----:B------:R-:W-:Y:S01]  /*21d0*/  LOP3.LUT P2, RZ, R223, 0x4, RZ, 0xc0, !PT ;  /* 0x00000004dfff7812 */ /* 0x000fe2000784c0ff */
[----:B------:R-:W-:Y:S01]  /*21e0*/  IMAD R128, R10, 0x1800, R218 ;  /* 0x000018000a807824 */ /* 0x000fe200078e02da */
[----:B------:R-:W-:Y:S01]  /*21f0*/  LOP3.LUT R6, R0, R21, RZ, 0x3c, !PT ;  /* 0x0000001500067212 */ /* 0x000fe200078e3cff */
[----:B------:R-:W-:Y:S01]  /*2200*/  IMAD R131, R10, 0x1800, R217 ;  /* 0x000018000a837824 */ /* 0x000fe200078e02d9 */
[----:B------:R-:W-:-:S02]  /*2210*/  LOP3.LUT R0, R3, R216, RZ, 0x3c, !PT ;  /* 0x000000d803007212 */ /* 0x000fc400078e3cff */
[----:B------:R-:W-:Y:S02]  /*2220*/  SHF.R.S32.HI R9, RZ, 0x1f, R136 ;  /* 0x0000001fff097819 */ /* 0x000fe40000011488 */
[----:B------:R-:W-:Y:S01]  /*2230*/  LOP3.LUT R3, R8, R21, RZ, 0x3c, !PT ;  /* 0x0000001508037212 */ /* 0x000fe200078e3cff */
[----:B------:R-:W-:Y:S01]  /*2240*/  IMAD.IADD R131, R131, 0x1, R0 ;  /* 0x0000000183837824 */ /* 0x000fe200078e0200 */
[----:B------:R-:W-:Y:S01]  /*2250*/  IADD3 R129, R129, R6, RZ ;  /* 0x0000000681817210 */ /* 0x000fe20007ffe0ff */
[----:B------:R-:W-:Y:S01]  /*2260*/  IMAD R6, R9, R94, RZ ;  /* 0x0000005e09067224 */ /* 0x000fe200078e02ff */
[----:B------:R-:W-:Y:S01]  /*2270*/  SHF.R.S32.HI R21, RZ, 0x1f, R28 ;  /* 0x0000001fff157819 */ /* 0x000fe2000001141c */
[----:B------:R-:W-:Y:S01]  /*2280*/  IMAD.IADD R128, R128, 0x1, R3 ;  /* 0x0000000180807824 */ /* 0x000fe200078e0203 */
[----:B------:R-:W-:Y:S01]  /*2290*/  LOP3.LUT R3, R215, 0x18, R16, 0xf8, !PT ;  /* 0x00000018d7037812 */ /* 0x000fe200078ef810 */
[C---:B------:R-:W-:Y:S01]  /*22a0*/  IMAD R101, R136.reuse, R95, R6 ;  /* 0x0000005f88657224 */ /* 0x040fe200078e0206 */
[----:B------:R-:W-:Y:S01]  /*22b0*/  LEA.HI R21, R21, R28, RZ, 0x2 ;  /* 0x0000001c15157211 */ /* 0x000fe200078f10ff */
[----:B------:R-:W-:Y:S01]  /*22c0*/  IMAD R0, R9, R88, RZ ;  /* 0x0000005809007224 */ /* 0x000fe200078e02ff */
[----:B------:R-:W-:Y:S01]  /*22d0*/  LOP3.LUT R6, R3, R216, RZ, 0x3c, !PT ;  /* 0x000000d803067212 */ /* 0x000fe200078e3cff */
[----:B------:R-:W-:Y:S01]  /*22e0*/  IMAD R9, R89, 0x60, RZ ;  /* 0x0000006059097824 */ /* 0x000fe200078e02ff */
[----:B------:R-:W-:Y:S01]  /*22f0*/  LOP3.LUT R21, R21, 0xfffffffc, RZ, 0xc0, !PT ;  /* 0xfffffffc15157812 */ /* 0x000fe200078ec0ff */
[----:B------:R-:W-:Y:S01]  /*2300*/  IMAD R11, R136, R89, R0 ;  /* 0x00000059880b7224 */ /* 0x000fe200078e0200 */
[----:B------:R-:W-:-:S02]  /*2310*/  IADD3 R127, R217, R6, RZ ;  /* 0x00000006d97f7210 */ /* 0x000fc40007ffe0ff */
[C---:B------:R-:W-:Y:S01]  /*2320*/  SHF.L.U64.HI R106, R88.reuse, 0x6, R89 ;  /* 0x00000006586a7819 */ /* 0x040fe20000010259 */
[----:B------:R-:W-:Y:S01]  /*2330*/  IMAD.WIDE.U32 R88, R88, 0x60, RZ ;  /* 0x0000006058587825 */ /* 0x000fe200078e00ff */
[----:B------:R-:W-:Y:S02]  /*2340*/  SHF.R.S32.HI R114, RZ, 0x3, R4 ;  /* 0x00000003ff727819 */ /* 0x000fe40000011404 */
[----:B------:R-:W-:Y:S01]  /*2350*/  LOP3.LUT R3, R4, 0xfffffff8, RZ, 0xc0, !PT ;  /* 0xfffffff804037812 */ /* 0x000fe200078ec0ff */
[----:B------:R-:W-:Y:S01]  /*2360*/  IMAD.IADD R126, R89, 0x1, R9 ;  /* 0x00000001597e7824 */ /* 0x000fe200078e0209 */
[C---:B------:R-:W-:Y:S01]  /*2370*/  SHF.L.U64.HI R104, R94.reuse, 0x6, R95 ;  /* 0x000000065e687819 */ /* 0x040fe2000001025f */
[----:B------:R-:W-:Y:S01]  /*2380*/  IMAD.IADD R102, R93, 0x1, R11 ;  /* 0x000000015d667824 */ /* 0x000fe200078e020b */
[C---:B------:R-:W-:Y:S01]  /*2390*/  SHF.L.U32 R105, R94.reuse, 0x6, RZ ;  /* 0x000000065e697819 */ /* 0x040fe200000006ff */
[----:B------:R-:W-:Y:S01]  /*23a0*/  IMAD.WIDE.U32 R94, R94, 0x60, RZ ;  /* 0x000000605e5e7825 */ /* 0x000fe200078e00ff */
[----:B------:R-:W-:-:S02]  /*23b0*/  IADD3 R21, R28, -R21, RZ ;  /* 0x800000151c157210 */ /* 0x000fc40007ffe0ff */
[----:B------:R-:W-:Y:S01]  /*23c0*/  SHF.R.S32.HI R113, RZ, 0x3, R5 ;  /* 0x00000003ff717819 */ /* 0x000fe20000011405 */
[----:B------:R-:W-:Y:S01]  /*23d0*/  IMAD.IADD R125, R95, 0x1, R125 ;  /* 0x000000015f7d7824 */ /* 0x000fe200078e027d */
[----:B------:R-:W-:Y:S01]  /*23e0*/  LOP3.LUT R4, R5, 0xfffffff8, RZ, 0xc0, !PT ;  /* 0xfffffff805047812 */ /* 0x000fe200078ec0ff */
[----:B------:R-:W-:Y:S01]  /*23f0*/  IMAD R111, R21, 0x40, R202 ;  /* 0x00000040156f7824 */ /* 0x000fe200078e02ca */
[----:B------:R-:W-:Y:S02]  /*2400*/  LOP3.LUT R5, R12, 0xfffffff8, RZ, 0xc0, !PT ;  /* 0xfffffff80c057812 */ /* 0x000fe400078ec0ff */
[----:B------:R-:W-:Y:S01]  /*2410*/  IADD3 R103, R99, R101, RZ ;  /* 0x0000006563677210 */ /* 0x000fe20007ffe0ff */
[----:B------:R-:W-:Y:S01]  /*2420*/  IMAD.IADD R101, R101, 0x1, R97 ;  /* 0x0000000165657824 */ /* 0x000fe200078e0261 */
[----:B------:R-:W-:Y:S02]  /*2430*/  IADD3 R124, R27, R26, RZ ;  /* 0x0000001a1b7c7210 */ /* 0x000fe40007ffe0ff */
[----:B------:R-:W-:-:S02]  /*2440*/  SHF.R.S32.HI R0, RZ, 0x1f, R30 ;  /* 0x0000001fff007819 */ /* 0x000fc4000001141e */
[----:B-1----:R-:W-:Y:S02]  /*2450*/  LEA.HI R137, R137, 0x8, RZ, 0x19 ;  /* 0x0000000889897811 */ /* 0x002fe400078fc8ff */
[----:B------:R-:W-:Y:S02]  /*2460*/  IADD3 R100, R11, R91, RZ ;  /* 0x0000005b0b647210 */ /* 0x000fe40007ffe0ff */
[----:B------:R-:W-:Y:S02]  /*2470*/  SHF.R.S32.HI R112, RZ, 0x3, R12 ;  /* 0x00000003ff707819 */ /* 0x000fe4000001140c */
[----:B------:R-:W-:Y:S02]  /*2480*/  SHF.R.S32.HI R110, RZ, 0x1f, R3 ;  /* 0x0000001fff6e7819 */ /* 0x000fe40000011403 */
[----:B------:R-:W-:Y:S02]  /*2490*/  SHF.R.S32.HI R109, RZ, 0x1f, R4 ;  /* 0x0000001fff6d7819 */ /* 0x000fe40000011404 */
[----:B------:R-:W-:-:S02]  /*24a0*/  SHF.R.S32.HI R108, RZ, 0x1f, R5 ;  /* 0x0000001fff6c7819 */ /* 0x000fc40000011405 */
[----:B--2---:R-:W-:-:S04]  /*24b0*/  LOP3.LUT R20, R20, 0xfffffffe, RZ, 0xc0, !PT ;  /* 0xfffffffe14147812 */ /* 0x004fc800078ec0ff */
[----:B------:R-:W-:-:S04]  /*24c0*/  @P3 LOP3.LUT R20, R20, 0x1, RZ, 0xfc, !PT ;  /* 0x0000000114143812 */ /* 0x000fc800078efcff */
[----:B------:R-:W-:-:S04]  /*24d0*/  LOP3.LUT R20, R20, 0xfffffffb, RZ, 0xc0, !PT ;  /* 0xfffffffb14147812 */ /* 0x000fc800078ec0ff */
[----:B------:R-:W-:Y:S02]  /*24e0*/  @P2 LOP3.LUT R20, R20, 0x4, RZ, 0xfc, !PT ;  /* 0x0000000414142812 */ /* 0x000fe400078efcff */
[----:B------:R-:W-:-:S03]  /*24f0*/  ISETP.GE.AND P2, PT, R192, UR4, PT ;  /* 0x00000004c0007c0c */ /* 0x000fc6000bf46270 */
[----:B------:R0:W-:Y:S01]  /*2500*/  STL [R1], R20 ;  /* 0x0000001401007387 */ /* 0x0001e20000100800 */
[----:B------:R-:W-:-:S04]  /*2510*/  SEL R6, RZ, 0x20, P2 ;  /* 0x00000020ff067807 */ /* 0x000fc80001000000 */
[C---:B0-----:R-:W-:Y:S02]  /*2520*/  LOP3.LUT R20, R7.reuse, R6, RZ, 0xfc, !PT ;  /* 0x0000000607147212 */ /* 0x041fe400078efcff */
[----:B------:R-:W-:Y:S02]  /*2530*/  LOP3.LUT R6, R7, 0x1, RZ, 0xc0, !PT ;  /* 0x0000000107067812 */ /* 0x000fe400078ec0ff */
[C---:B------:R-:W-:Y:S02]  /*2540*/  LOP3.LUT R7, R20.reuse, 0x2, RZ, 0xc0, !PT ;  /* 0x0000000214077812 */ /* 0x040fe400078ec0ff */
[C---:B------:R-:W-:Y:S02]  /*2550*/  LOP3.LUT R8, R20.reuse, 0x4, RZ, 0xc0, !PT ;  /* 0x0000000414087812 */ /* 0x040fe400078ec0ff */
[C---:B------:R-:W-:Y:S02]  /*2560*/  LOP3.LUT R9, R20.reuse, 0x8, RZ, 0xc0, !PT ;  /* 0x0000000814097812 */ /* 0x040fe400078ec0ff */
[----:B------:R-:W-:-:S02]  /*2570*/  LOP3.LUT R10, R20, 0x10, RZ, 0xc0, !PT ;  /* 0x00000010140a7812 */ /* 0x000fc400078ec0ff */
[----:B------:R-:W-:Y:S02]  /*2580*/  SHF.R.S32.HI R123, RZ, 0x1f, R25 ;  /* 0x0000001fff7b7819 */ /* 0x000fe40000011419 */
[----:B------:R-:W-:-:S07]  /*2590*/  LOP3.LUT R20, R20, 0x20, RZ, 0xc0, !PT ;  /* 0x0000002014147812 */ /* 0x000fce00078ec0ff */
.L_x_562:
[----:B--2---:R-:W2:Y:S01]  /*25a0*/  LDL.LU R33, [R1] ;  /* 0x0000000001217983 */ /* 0x004ea20000300800 */
[----:B------:R-:W0:Y:S01]  /*25b0*/  LDC R31, c[0x0][0x430] ;  /* 0x00010c00ff1f7b82 */ /* 0x000e220000000800 */
[----:B------:R-:W-:Y:S02]  /*25c0*/  VIADD R2, R2, 0xffffffff ;  /* 0xffffffff02027836 */ /* 0x000fe40000000000 */
[----:B------:R-:W-:Y:S02]  /*25d0*/  IMAD.MOV.U32 R21, RZ, RZ, RZ ;  /* 0x000000ffff157224 */ /* 0x000fe400078e00ff */
[----:B------:R-:W-:-:S03]  /*25e0*/  IMAD R13, R2, 0x60, R111 ;  /* 0x00000060020d7824 */ /* 0x000fc600078e026f */
[----:B------:R-:W1:Y:S01]  /*25f0*/  LDC R120, c[0x0][0x3f4] ;  /* 0x0000fd00ff787b82 */ /* 0x000e620000000800 */
[----:B------:R-:W-:Y:S01]  /*2600*/  IMAD.IADD R32, R124, 0x1, R13 ;  /* 0x000000017c207824 */ /* 0x000fe200078e020d */
[----:B------:R-:W-:-:S04]  /*2610*/  ISETP.GE.AND P2, PT, R13, R24, PT ;  /* 0x000000180d00720c */ /* 0x000fc80003f46270 */
[----:B------:R-:W-:Y:S02]  /*2620*/  ISETP.GT.OR P2, PT, R111, 0x5f, P2 ;  /* 0x0000005f6f00780c */ /* 0x000fe40001744670 */
[----:B------:R-:W-:Y:S02]  /*2630*/  MOV R26, R32 ;  /* 0x00000020001a7202 */ /* 0x000fe40000000f00 */
[----:B0-----:R-:W-:-:S09]  /*2640*/  ISETP.NE.AND P3, PT, R31, 0x1, PT ;  /* 0x000000011f00780c */ /* 0x001fd20003f65270 */
[----:B------:R-:W0:Y:S08]  /*2650*/  @!P2 LDC.64 R14, c[0x0][0x428] ;  /* 0x00010a00ff0eab82 */ /* 0x000e300000000a00 */
[----:B------:R-:W3:Y:S08]  /*2660*/  @!P2 LDC.64 R12, c[0x0][0x418] ;  /* 0x00010600ff0cab82 */ /* 0x000ef00000000a00 */
[----:B------:R-:W4:Y:S08]  /*2670*/  @P3 LDC R11, c[0x0][0x434] ;  /* 0x00010d00ff0b3b82 */ /* 0x000f300000000800 */
[----:B------:R-:W1:Y:S01]  /*2680*/  @P3 LDC R28, c[0x0][0x438] ;  /* 0x00010e00ff1c3b82 */ /* 0x000e620000000800 */
[----:B----4-:R-:W-:-:S05]  /*2690*/  @P3 IMAD.HI.U32 R11, R32, R11, RZ ;  /* 0x0000000b200b3227 */ /* 0x010fca00078e00ff */
[----:B-1----:R-:W-:Y:S01]  /*26a0*/  @P3 SHF.R.U32.HI R26, RZ, R28, R11 ;  /* 0x0000001cff1a3219 */ /* 0x002fe2000001160b */
[----:B0-----:R-:W-:-:S03]  /*26b0*/  @!P2 IMAD R28, R123, R14, RZ ;  /* 0x0000000e7b1ca224 */ /* 0x001fc600078e02ff */
[----:B------:R-:W-:Y:S01]  /*26c0*/  @!P2 SHF.R.S32.HI R27, RZ, 0x1f, R26 ;  /* 0x0000001fff1ba819 */ /* 0x000fe2000001141a */
[C---:B------:R-:W-:Y:S02]  /*26d0*/  @!P2 IMAD R11, R25.reuse, R15, R28 ;  /* 0x0000000f190ba224 */ /* 0x040fe400078e021c */
[----:B------:R-:W-:-:S04]  /*26e0*/  @!P2 IMAD.WIDE.U32 R14, R25, R14, R26 ;  /* 0x0000000e190ea225 */ /* 0x000fc800078e001a */
[----:B------:R-:W-:Y:S01]  /*26f0*/  @!P2 IMAD.IADD R11, R15, 0x1, R11 ;  /* 0x000000010f0ba824 */ /* 0x000fe200078e020b */
[----:B---3--:R-:W-:-:S04]  /*2700*/  @!P2 LEA R12, P3, R14, R12, 0x2 ;  /* 0x0000000c0e0ca211 */ /* 0x008fc800078610ff */
[----:B------:R-:W-:-:S05]  /*2710*/  @!P2 LEA.HI.X R13, R14, R13, R11, 0x2, P3 ;  /* 0x0000000d0e0da211 */ /* 0x000fca00018f140b */
[----:B------:R0:W5:Y:S01]  /*2720*/  @!P2 LDG.E R21, desc[UR56][R12.64] ;  /* 0x000000380c15a981 */ /* 0x000162000c1e1900 */
[----:B------:R-:W-:Y:S01]  /*2730*/  ISETP.GT.AND P2, PT, R2, R122, PT ;  /* 0x0000007a0200720c */ /* 0x000fe20003f44270 */
[----:B------:R-:W-:Y:S01]  /*2740*/  IMAD R14, R19, 0x4800, R127 ;  /* 0x00004800130e7824 */ /* 0x000fe200078e027f */
[----:B------:R-:W-:Y:S01]  /*2750*/  LOP3.LUT P4, RZ, R223, 0x4, RZ, 0xc0, !PT ;  /* 0x00000004dfff7812 */ /* 0x000fe2000788c0ff */
[----:B------:R-:W-:Y:S05]  /*2760*/  YIELD ;  /* 0x0000000000007946 */ /* 0x000fea0003800000 */
[----:B------:R-:W-:Y:S01]  /*2770*/  IADD3 R26, -R26, RZ, RZ ;  /* 0x000000ff1a1a7210 */ /* 0x000fe20007ffe1ff */
[C---:B------:R-:W-:Y:S01]  /*2780*/  VIADD R28, R14.reuse, 0x20 ;  /* 0x000000200e1c7836 */ /* 0x040fe20000000000 */
[----:B------:R-:W-:Y:S01]  /*2790*/  BSSY B0, `(.L_x_457) ;  /* 0x0000784000007945 */ /* 0x000fe20003800000 */
[----:B------:R-:W-:-:S02]  /*27a0*/  LEA R27, R14, R115, 0x1 ;  /* 0x000000730e1b7211 */ /* 0x000fc400078e08ff */
[----:B------:R-:W-:Y:S02]  /*27b0*/  IMAD R26, R31, R26, R32 ;  /* 0x0000001a1f1a7224 */ /* 0x000fe400078e0220 */
[----:B------:R-:W-:-:S04]  /*27c0*/  @P4 VIADD R28, R14, 0xffffffe0 ;  /* 0xffffffe00e1c4836 */ /* 0x000fc80000000000 */
[----:B------:R-:W-:Y:S01]  /*27d0*/  IMAD R28, R28, 0x2, R115 ;  /* 0x000000021c1c7824 */ /* 0x000fe200078e0273 */
[----:B--2---:R-:W-:-:S04]  /*27e0*/  LOP3.LUT R33, R33, 0xfffffffd, RZ, 0xc0, !PT ;  /* 0xfffffffd21217812 */ /* 0x004fc800078ec0ff */
[----:B------:R-:W-:Y:S02]  /*27f0*/  @P2 LOP3.LUT R33, R33, 0x2, RZ, 0xfc, !PT ;  /* 0x0000000221212812 */ /* 0x000fe400078efcff */
[----:B------:R-:W-:-:S03]  /*2800*/  ISETP.GE.AND P2, PT, R120, 0x1, PT ;  /* 0x000000017800780c */ /* 0x000fc60003f46270 */
[----:B------:R0:W-:Y:S10]  /*2810*/  STL [R1], R33 ;  /* 0x0000002101007387 */ /* 0x0001f40000100800 */
[----:B0-----:R-:W-:Y:S05]  /*2820*/  @!P2 BRA `(.L_x_458) ;  /* 0x000000700014a947 */ /* 0x001fea0003800000 */
[----:B------:R-:W-:Y:S01]  /*2830*/  SHF.R.S32.HI R31, RZ, 0x1f, R26 ;  /* 0x0000001fff1f7819 */ /* 0x000fe2000001141a */
[----:B------:R-:W-:Y:S01]  /*2840*/  ULDC.64 UR4, c[0x0][0x300] ;  /* 0x0000c00000047ab9 */ /* 0x000fe20000000a00 */
[----:B-----5:R-:W-:Y:S01]  /*2850*/  SHF.R.S32.HI R84, RZ, 0x1f, R21 ;  /* 0x0000001fff547819 */ /* 0x020fe20000011415 */
[----:B------:R-:W-:Y:S01]  /*2860*/  IMAD.WIDE.U32 R12, R26, UR4, RZ ;  /* 0x000000041a0c7c25 */ /* 0x000fe2000f8e00ff */
[----:B------:R-:W-:Y:S02]  /*2870*/  ULDC.U8 UR6, c[0x0][0x410] ;  /* 0x0001040000067ab9 */ /* 0x000fe40000000000 */
[----:B------:R-:W-:Y:S01]  /*2880*/  ISETP.NE.AND P2, PT, RZ, UR6, PT ;  /* 0x00000006ff007c0c */ /* 0x000fe2000bf45270 */
[----:B------:R-:W-:Y:S02]  /*2890*/  IMAD R11, R31, UR4, RZ ;  /* 0x000000041f0b7c24 */ /* 0x000fe4000f8e02ff */
[----:B------:R-:W-:Y:S02]  /*28a0*/  IMAD R32, R126, R2, RZ ;  /* 0x000000027e207224 */ /* 0x000fe400078e02ff */
[----:B------:R-:W-:Y:S01]  /*28b0*/  IMAD R11, R26, UR5, R11 ;  /* 0x000000051a0b7c24 */ /* 0x000fe2000f8e020b */
[----:B------:R-:W-:Y:S01]  /*28c0*/  ULDC.64 UR4, c[0x0][0x310] ;  /* 0x0000c40000047ab9 */ /* 0x000fe20000000a00 */
[----:B------:R-:W-:-:S02]  /*28d0*/  IMAD R85, R2, -0x60, R24 ;  /* 0xffffffa002557824 */ /* 0x000fc400078e0218 */
[----:B------:R-:W-:Y:S02]  /*28e0*/  IMAD R14, R84, UR4, RZ ;  /* 0x00000004540e7c24 */ /* 0x000fe4000f8e02ff */
[----:B------:R-:W-:Y:S01]  /*28f0*/  IMAD.IADD R13, R13, 0x1, R11 ;  /* 0x000000010d0d7824 */ /* 0x000fe200078e020b */
[----:B------:R-:W-:Y:S01]  /*2900*/  SHF.R.S32.HI R11, RZ, 0x1f, R2 ;  /* 0x0000001fff0b7819 */ /* 0x000fe20000011402 */
[----:B------:R-:W-:Y:S01]  /*2910*/  IMAD R15, R21, UR5, R14 ;  /* 0x00000005150f7c24 */ /* 0x000fe2000f8e020e */
[----:B------:R-:W-:Y:S01]  /*2920*/  VIMNMX R85, R85, 0x60, PT ;  /* 0x0000006055557848 */ /* 0x000fe20003fe0100 */
[----:B------:R-:W-:Y:S01]  /*2930*/  IMAD.WIDE.U32 R12, R21, UR4, R12 ;  /* 0x00000004150c7c25 */ /* 0x000fe2000f8e000c */
[----:B------:R-:W-:-:S03]  /*2940*/  ULDC.64 UR4, c[0x0][0x308] ;  /* 0x0000c20000047ab9 */ /* 0x000fc60000000a00 */
[----:B------:R-:W-:Y:S01]  /*2950*/  IMAD R14, R125, R2, RZ ;  /* 0x000000027d0e7224 */ /* 0x000fe200078e02ff */
[----:B------:R-:W-:Y:S01]  /*2960*/  IADD3 R13, R13, R15, RZ ;  /* 0x0000000f0d0d7210 */ /* 0x000fe20007ffe0ff */
[----:B------:R-:W-:Y:S02]  /*2970*/  IMAD R15, R0, UR4, RZ ;  /* 0x00000004000f7c24 */ /* 0x000fe4000f8e02ff */
[C---:B------:R-:W-:Y:S02]  /*2980*/  IMAD R33, R11.reuse, R94, R14 ;  /* 0x0000005e0b217224 */ /* 0x040fe400078e020e */
[----:B------:R-:W-:Y:S02]  /*2990*/  IMAD R35, R11, R88, R32 ;  /* 0x000000580b237224 */ /* 0x000fe400078e0220 */
[C---:B------:R-:W-:Y:S02]  /*29a0*/  IMAD R11, R30.reuse, UR5, R15 ;  /* 0x000000051e0b7c24 */ /* 0x040fe4000f8e020f */
[----:B------:R-:W-:Y:S01]  /*29b0*/  IMAD.WIDE.U32 R118, R30, UR4, R12 ;  /* 0x000000041e767c25 */ /* 0x000fe2000f8e000c */
[----:B------:R-:W-:-:S03]  /*29c0*/  ULDC.64 UR4, c[0x0][0x2e8] ;  /* 0x0000ba0000047ab9 */ /* 0x000fc60000000a00 */
[----:B------:R-:W-:Y:S01]  /*29d0*/  IMAD.IADD R11, R119, 0x1, R11 ;  /* 0x00000001770b7824 */ /* 0x000fe200078e020b */
[----:B------:R-:W-:Y:S01]  /*29e0*/  LEA R119, P3, R118, UR4, 0x1 ;  /* 0x0000000476777c11 */ /* 0x000fe2000f8608ff */
[----:B------:R-:W-:-:S03]  /*29f0*/  IMAD.WIDE.U32 R12, R88, R2, RZ ;  /* 0x00000002580c7225 */ /* 0x000fc600078e00ff */
[----:B------:R-:W-:Y:S01]  /*2a00*/  LEA.HI.X R118, R118, UR5, R11, 0x1, P3 ;  /* 0x0000000576767c11 */ /* 0x000fe200098f0c0b */
[----:B------:R-:W-:Y:S01]  /*2a10*/  IMAD.WIDE.U32 R14, R94, R2, RZ ;  /* 0x000000025e0e7225 */ /* 0x000fe200078e00ff */
[----:B------:R-:W-:-:S03]  /*2a20*/  IADD3 R80, R13, R35, RZ ;  /* 0x000000230d507210 */ /* 0x000fc60007ffe0ff */
[----:B------:R-:W-:Y:S01]  /*2a30*/  IMAD.IADD R11, R15, 0x1, R33 ;  /* 0x000000010f0b7824 */ /* 0x000fe200078e0221 */
[----:B------:R-:W-:Y:S06]  /*2a40*/  @!P2 BRA `(.L_x_459) ;  /* 0x00000034004ca947 */ /* 0x000fec0003800000 */
[----:B------:R-:W-:Y:S01]  /*2a50*/  ISETP.GE.AND P3, PT, R202, R85, PT ;  /* 0x00000055ca00720c */ /* 0x000fe20003f66270 */
[----:B------:R-:W-:Y:S01]  /*2a60*/  BSSY B1, `(.L_x_460) ;  /* 0x0000037000017945 */ /* 0x000fe20003800000 */
        /* <DEDUP_REMOVED lines=12> */
[----:B------:R-:W-:Y:S01]  /*2b30*/  CS2R R78, SRZ ;  /* 0x00000000004e7805 */ /* 0x000fe2000001ff00 */
[----:B------:R-:W-:Y:S06]  /*2b40*/  @P3 BRA `(.L_x_461) ;  /* 0x0000000000a03947 */ /* 0x000fec0003800000 */
[----:B------:R-:W-:Y:S01]  /*2b50*/  IADD3 R35, P2, R98, R14, RZ ;  /* 0x0000000e62237210 */ /* 0x000fe20007f5e0ff */
[----:B------:R-:W-:Y:S01]  /*2b60*/  ULDC.64 UR4, c[0x0][0x3e8] ;  /* 0x0000fa0000047ab9 */ /* 0x000fe20000000a00 */
[----:B------:R-:W-:Y:S02]  /*2b70*/  CS2R R76, SRZ ;  /* 0x00000000004c7805 */ /* 0x000fe4000001ff00 */
[----:B------:R-:W-:Y:S01]  /*2b80*/  CS2R R78, SRZ ;  /* 0x00000000004e7805 */ /* 0x000fe2000001ff00 */
[----:B------:R-:W-:Y:S01]  /*2b90*/  IMAD.X R36, R11, 0x1, R103, P2 ;  /* 0x000000010b247824 */ /* 0x000fe200010e0667 */
[----:B------:R-:W-:-:S04]  /*2ba0*/  LEA R34, P2, R35, UR4, 0x1 ;  /* 0x0000000423227c11 */ /* 0x000fc8000f8408ff */
[----:B------:R-:W-:Y:S01]  /*2bb0*/  LEA.HI.X R35, R35, UR5, R36, 0x1, P2 ;  /* 0x0000000523237c11 */ /* 0x000fe200090f0c24 */
[----:B------:R-:W-:Y:S01]  /*2bc0*/  ULDC.64 UR4, c[0x0][0x400] ;  /* 0x0001000000047ab9 */ /* 0x000fe20000000a00 */
[----:B------:R-:W-:-:S05]  /*2bd0*/  IADD3 R37, P2, R92, R12, RZ ;  /* 0x0000000c5c257210 */ /* 0x000fca0007f5e0ff */
[----:B------:R-:W-:Y:S01]  /*2be0*/  IMAD.X R38, R80, 0x1, R102, P2 ;  /* 0x0000000150267824 */ /* 0x000fe200010e0666 */
[----:B------:R-:W-:-:S04]  /*2bf0*/  LEA R36, P2, R37, UR4, 0x1 ;  /* 0x0000000425247c11 */ /* 0x000fc8000f8408ff */
[----:B------:R-:W-:Y:S02]  /*2c00*/  LEA.HI.X R37, R37, UR5, R38, 0x1, P2 ;  /* 0x0000000525257c11 */ /* 0x000fe400090f0c26 */
[----:B------:R-:W-:Y:S02]  /*2c10*/  ISETP.GE.AND P2, PT, R196, R120, PT ;  /* 0x00000078c400720c */ /* 0x000fe40003f46270 */
[----:B------:R-:W-:Y:S02]  /*2c20*/  CS2R R72, SRZ ;  /* 0x0000000000487805 */ /* 0x000fe4000001ff00 */
[----:B------:R-:W-:-:S09]  /*2c30*/  CS2R R74, SRZ ;  /* 0x00000000004a7805 */ /* 0x000fd2000001ff00 */
[----:B------:R0:W5:Y:S04]  /*2c40*/  @!P2 LDG.E.64 R76, desc[UR56][R34.64] ;  /* 0x00000038224ca981 */ /* 0x000168000c1e1b00 */
[----:B------:R0:W5:Y:S01]  /*2c50*/  @!P2 LDG.E.64 R78, desc[UR56][R36.64] ;  /* 0x00000038244ea981 */ /* 0x000162000c1e1b00 */
        /* <DEDUP_REMOVED lines=20> */
[----:B------:R-:W-:-:S13]  /*2da0*/  ISETP.GE.AND P2, PT, R209, R120, PT ;  /* 0x00000078d100720c */ /* 0x000fda0003f46270 */
[----:B------:R0:W5:Y:S04]  /*2db0*/  @!P2 LDG.E.64 R56, desc[UR56][R34.64+0xa0] ;  /* 0x0000a0382238a981 */ /* 0x000168000c1e1b00 */
[----:B------:R0:W5:Y:S02]  /*2dc0*/  @!P2 LDG.E.64 R58, desc[UR56][R36.64+0xa0] ;  /* 0x0000a038243aa981 */ /* 0x000164000c1e1b00 */
.L_x_461:
[----:B------:R-:W-:Y:S05]  /*2dd0*/  BSYNC B1 ;  /* 0x0000000000017941 */ /* 0x000fea0003800000 */
.L_x_460:
[----:B0-----:R-:W-:Y:S01]  /*2de0*/  IADD3 R34, R202, 0x40, RZ ;  /* 0x00000040ca227810 */ /* 0x001fe20007ffe0ff */
[----:B------:R-:W-:Y:S01]  /*2df0*/  BSSY B1, `(.L_x_462) ;  /* 0x0000038000017945 */ /* 0x000fe20003800000 */
[----:B------:R-:W-:Y:S02]  /*2e00*/  CS2R R36, SRZ ;  /* 0x0000000000247805 */ /* 0x000fe4000001ff00 */
[----:B------:R-:W-:Y:S02]  /*2e10*/  CS2R R40, SRZ ;  /* 0x0000000000287805 */ /* 0x000fe4000001ff00 */
[----:B------:R-:W-:Y:S02]  /*2e20*/  ISETP.GE.AND P4, PT, R34, R85, PT ;  /* 0x000000552200720c */ /* 0x000fe40003f86270 */
        /* <DEDUP_REMOVED lines=8> */
[----:B-----5:R-:W-:Y:S01]  /*2eb0*/  IMAD.MOV.U32 R81, RZ, RZ, R56 ;  /* 0x000000ffff517224 */ /* 0x020fe200078e0038 */
[----:B------:R-:W-:Y:S01]  /*2ec0*/  CS2R R54, SRZ ;  /* 0x0000000000367805 */ /* 0x000fe2000001ff00 */
[----:B------:R-:W-:Y:S01]  /*2ed0*/  IMAD.MOV.U32 R82, RZ, RZ, R57 ;  /* 0x000000ffff527224 */ /* 0x000fe200078e0039 */
[----:B------:R-:W-:Y:S06]  /*2ee0*/  @P4 BRA `(.L_x_463) ;  /* 0x0000000000a04947 */ /* 0x000fec0003800000 */
[----:B------:R-:W-:Y:S01]  /*2ef0*/  IADD3 R14, P2, P5, R98, R14, R105 ;  /* 0x0000000e620e7210 */ /* 0x000fe20007d5e069 */
[----:B------:R-:W-:Y:S01]  /*2f00*/  ULDC.64 UR4, c[0x0][0x3e8] ;  /* 0x0000fa0000047ab9 */ /* 0x000fe20000000a00 */
[----:B------:R-:W-:Y:S02]  /*2f10*/  CS2R R52, SRZ ;  /* 0x0000000000347805 */ /* 0x000fe4000001ff00 */
[----:B------:R-:W-:Y:S02]  /*2f20*/  CS2R R54, SRZ ;  /* 0x0000000000367805 */ /* 0x000fe4000001ff00 */
[----:B------:R-:W-:Y:S02]  /*2f30*/  IADD3.X R13, R103, R11, R104, P2, P5 ;  /* 0x0000000b670d7210 */ /* 0x000fe400017ea468 */
[----:B------:R-:W-:-:S04]  /*2f40*/  IADD3 R11, P2, P5, R92, R12, R107 ;  /* 0x0000000c5c0b7210 */ /* 0x000fc80007d5e06b */
[----:B------:R-:W-:Y:S02]  /*2f50*/  IADD3.X R80, R102, R80, R106, P2, P5 ;  /* 0x0000005066507210 */ /* 0x000fe400017ea46a */
[----:B------:R-:W-:-:S04]  /*2f60*/  LEA R12, P2, R14, UR4, 0x1 ;  /* 0x000000040e0c7c11 */ /* 0x000fc8000f8408ff */
[----:B------:R-:W-:Y:S01]  /*2f70*/  LEA.HI.X R13, R14, UR5, R13, 0x1, P2 ;  /* 0x000000050e0d7c11 */ /* 0x000fe200090f0c0d */
[----:B------:R-:W-:Y:S02]  /*2f80*/  ULDC.64 UR4, c[0x0][0x400] ;  /* 0x0001000000047ab9 */ /* 0x000fe40000000a00 */
        /* <DEDUP_REMOVED lines=30> */
.L_x_463:
[----:B------:R-:W-:Y:S05]  /*3170*/  BSYNC B1 ;  /* 0x0000000000017941 */ /* 0x000fea0003800000 */
.L_x_462:
[----:B0-----:R-:W-:Y:S01]  /*3180*/  IMAD.MOV.U32 R12, RZ, RZ, R61 ;  /* 0x000000ffff0c7224 */ /* 0x001fe200078e003d */
[----:B------:R-:W-:Y:S01]  /*3190*/  MOV R11, R60 ;  /* 0x0000003c000b7202 */ /* 0x000fe20000000f00 */
[----:B------:R-:W-:Y:S01]  /*31a0*/  IMAD.MOV.U32 R13, RZ, RZ, R68 ;  /* 0x000000ffff0d7224 */ /* 0x000fe200078e0044 */
[----:B------:R-:W-:Y:S01]  /*31b0*/  UISETP.NE.AND UP0, UPT, UR59, 0x3, UPT ;  /* 0x000000033b00788c */ /* 0x000fe2000bf05270 */
[----:B------:R-:W-:Y:S01]  /*31c0*/  IMAD.MOV.U32 R14, RZ, RZ, R69 ;  /* 0x000000ffff0e7224 */ /* 0x000fe200078e0045 */
[----:B------:R-:W-:Y:S01]  /*31d0*/  PRMT R154, R12, 0x5410, R11 ;  /* 0x000054100c9a7816 */ /* 0x000fe2000000000b */
[----:B------:R-:W-:Y:S01]  /*31e0*/  IMAD.MOV.U32 R11, RZ, RZ, R64 ;  /* 0x000000ffff0b7224 */ /* 0x000fe200078e0040 */
[----:B------:R-:W-:Y:S02]  /*31f0*/  MOV R12, R65 ;  /* 0x00000041000c7202 */ /* 0x000fe40000000f00 */
[----:B------:R-:W-:Y:S01]  /*3200*/  PRMT R158, R13, 0x5410, R14 ;  /* 0x000054100d9e7816 */ /* 0x000fe2000000000e */
[----:B------:R-:W-:Y:S01]  /*3210*/  IMAD.MOV.U32 R13, RZ, RZ, R76 ;  /* 0x000000ffff0d7224 */ /* 0x000fe200078e004c */
[----:B------:R-:W-:Y:S01]  /*3220*/  PRMT R156, R12, 0x7610, R156 ;  /* 0x000076100c9c7816 */ /* 0x000fe2000000009c */
[----:B------:R-:W-:Y:S01]  /*3230*/  IMAD.MOV.U32 R12, RZ, RZ, R73 ;  /* 0x000000ffff0c7224 */ /* 0x000fe200078e0049 */
[----:B------:R-:W-:-:S02]  /*3240*/  PRMT R157, R157, 0x5410, R11 ;  /* 0x000054109d9d7816 */ /* 0x000fc4000000000b */
[----:B------:R-:W-:Y:S02]  /*3250*/  MOV R11, R72 ;  /* 0x00000048000b7202 */ /* 0x000fe40000000f00 */
[----:B------:R-:W-:Y:S02]  /*3260*/  MOV R14, R77 ;  /* 0x0000004d000e7202 */ /* 0x000fe40000000f00 */
[----:B------:R-:W-:Y:S01]  /*3270*/  PRMT R159, R11, 0x5410, R12 ;  /* 0x000054100b9f7816 */ /* 0x000fe2000000000c */
[----:B------:R-:W-:Y:S01]  /*3280*/  IMAD.MOV.U32 R11, RZ, RZ, R58 ;  /* 0x000000ffff0b7224 */ /* 0x000fe200078e003a */
[----:B------:R-:W-:Y:S01]  /*3290*/  PRMT R160, R14, 0x7610, R160 ;  /* 0x000076100ea07816 */ /* 0x000fe200000000a0 */
[----:B------:R-:W-:Y:S01]  /*32a0*/  IMAD.MOV.U32 R12, RZ, RZ, R59 ;  /* 0x000000ffff0c7224 */ /* 0x000fe200078e003b */
[----:B------:R-:W-:Y:S01]  /*32b0*/  PRMT R147, R13, 0x7610, R147 ;  /* 0x000076100d937816 */ /* 0x000fe20000000093 */
[----:B------:R-:W-:Y:S01]  /*32c0*/  IMAD.MOV.U32 R14, RZ, RZ, R63 ;  /* 0x000000ffff0e7224 */ /* 0x000fe200078e003f */
[----:B------:R-:W-:-:S02]  /*32d0*/  MOV R13, R62 ;  /* 0x0000003e000d7202 */ /* 0x000fc40000000f00 */
[----:B------:R-:W-:Y:S01]  /*32e0*/  PRMT R153, R11, 0x5410, R12 ;  /* 0x000054100b997816 */ /* 0x000fe2000000000c */
[----:B------:R-:W-:Y:S01]  /*32f0*/  IMAD.MOV.U32 R11, RZ, RZ, R66 ;  /* 0x000000ffff0b7224 */ /* 0x000fe200078e0042 */
[----:B------:R-:W-:Y:S01]  /*3300*/  PRMT R155, R13, 0x5410, R14 ;  /* 0x000054100d9b7816 */ /* 0x000fe2000000000e */
[----:B------:R-:W-:Y:S01]  /*3310*/  IMAD.MOV.U32 R13, RZ, RZ, R70 ;  /* 0x000000ffff0d7224 */ /* 0x000fe200078e0046 */
[----:B------:R-:W-:Y:S01]  /*3320*/  MOV R12, R67 ;  /* 0x00000043000c7202 */ /* 0x000fe20000000f00 */
[----:B------:R-:W-:Y:S01]  /*3330*/  IMAD.MOV.U32 R14, RZ, RZ, R71 ;  /* 0x000000ffff0e7224 */ /* 0x000fe200078e0047 */
[----:B------:R-:W-:Y:S02]  /*3340*/  PRMT R157, R11, 0x7610, R157 ;  /* 0x000076100b9d7816 */ /* 0x000fe4000000009d */
        /* <DEDUP_REMOVED lines=8> */
[----:B-----5:R-:W-:Y:S01]  /*33d0*/  IMAD.MOV.U32 R11, RZ, RZ, R32 ;  /* 0x000000ffff0b7224 */ /* 0x020fe200078e0020 */
        /* <DEDUP_REMOVED lines=11> */
[----:B------:R-:W-:Y:S02]  /*3490*/  PLOP3.LUT P2, PT, PT, PT, UP0, 0x80, 0x0 ;  /* 0x000000000000781c */ /* 0x000fe40003f4f008 */
[----:B------:R-:W-:Y:S01]  /*34a0*/  PRMT R134, R14, 0x5410, R13 ;  /* 0x000054100e867816 */ /* 0x000fe2000000000d */
[----:B------:R-:W-:Y:S01]  /*34b0*/  IMAD.MOV.U32 R13, RZ, RZ, R49 ;  /* 0x000000ffff0d7224 */ /* 0x000fe200078e0031 */
[----:B------:R-:W-:Y:S01]  /*34c0*/  PRMT R139, R12, 0x5410, R11 ;  /* 0x000054100c8b7816 */ /* 0x000fe2000000000b */
[----:B------:R-:W-:Y:S01]  /*34d0*/  IMAD.MOV.U32 R12, RZ, RZ, R52 ;  /* 0x000000ffff0c7224 */ /* 0x000fe200078e0034 */
[----:B------:R-:W-:-:S02]  /*34e0*/  MOV R14, R48 ;  /* 0x00000030000e7202 */ /* 0x000fc40000000f00 */
[----:B------:R-:W-:Y:S02]  /*34f0*/  MOV R11, R53 ;  /* 0x00000035000b7202 */ /* 0x000fe40000000f00 */
        /* <DEDUP_REMOVED lines=11> */
[----:B------:R-:W-:Y:S01]  /*35b0*/  MOV R13, R43 ;  /* 0x0000002b000d7202 */ /* 0x000fe20000000f00 */
[----:B------:R-:W-:-:S03]  /*35c0*/  IMAD.MOV.U32 R11, RZ, RZ, R47 ;  /* 0x000000ffff0b7224 */ /* 0x000fc600078e002f */
[----:B------:R-:W-:Y:S01]  /*35d0*/  PRMT R138, R14, 0x5410, R13 ;  /* 0x000054100e8a7816 */ /* 0x000fe2000000000d */
[----:B------:R-:W-:Y:S01]  /*35e0*/  IMAD.MOV.U32 R13, RZ, RZ, R51 ;  /* 0x000000ffff0d7224 */ /* 0x000fe200078e0033 */
[----:B------:R-:W-:Y:S01]  /*35f0*/  PRMT R143, R12, 0x5410, R11 ;  /* 0x000054100c8f7816 */ /* 0x000fe2000000000b */
[----:B------:R-:W-:Y:S01]  /*3600*/  IMAD.MOV.U32 R12, RZ, RZ, R54 ;  /* 0x000000ffff0c7224 */ /* 0x000fe200078e0036 */
[----:B------:R-:W-:Y:S02]  /*3610*/  MOV R14, R50 ;  /* 0x00000032000e7202 */ /* 0x000fe40000000f00 */
[----:B------:R-:W-:Y:S02]  /*3620*/  MOV R11, R55 ;  /* 0x00000037000b7202 */ /* 0x000fe40000000f00 */
[----:B------:R-:W-:Y:S02]  /*3630*/  PRMT R149, R14, 0x5410, R13 ;  /* 0x000054100e957816 */ /* 0x000fe4000000000d */
[----:B------:R-:W-:Y:S01]  /*3640*/  PRMT R151, R12, 0x5410, R11 ;  /* 0x000054100c977816 */ /* 0x000fe2000000000b */
[----:B------:R-:W-:Y:S06]  /*3650*/  @!P2 BRA `(.L_x_464) ;  /* 0x000000000004a947 */ /* 0x000fec0003800000 */
[----:B------:R-:W-:Y:S01]  /*3660*/  BPT.TRAP 0x1 ;  /* 0x000000040000795c */ /* 0x000fe20000300000 */
.L_x_464:
[----:B------:R-:W-:Y:S01]  /*3670*/  IMAD R86, R19, 0x8, R18 ;  /* 0x0000000813567824 */ /* 0x000fe200078e0212 */
[----:B------:R-:W-:Y:S01]  /*3680*/  SHF.L.U32 R87, R203, 0x1f, RZ ;  /* 0x0000001fcb577819 */ /* 0x000fe200000006ff */
[----:B------:R-:W-:Y:S03]  /*3690*/  BSSY B1, `(.L_x_465) ;  /* 0x0000003000017945 */ /* 0x000fe60003800000 */
[----:B------:R-:W0:Y:S02]  /*36a0*/  SYNCS.PHASECHK.TRANS64.TRYWAIT P5, [R86+URZ+0x30890], R87 ;  /* 0x03089057560075a7 */ /* 0x000e2400080a017f */
[----:B0-----:R-:W-:Y:S05]  /*36b0*/  @!P5 BRA `(.L_x_466) ;  /* 0x000001c00060d947 */ /* 0x001fea0003800000 */
.L_x_788:
[----:B------:R-:W-:Y:S05]  /*36c0*/  BSYNC B1 ;  /* 0x0000000000017941 */ /* 0x000fea0003800000 */
.L_x_465:
[----:B------:R-:W-:-:S03]  /*36d0*/  UMOV UR4, 0xffffffff ;  /* 0xffffffff00047882 */ /* 0x000fc60000000000 */
[----:B------:R-:W-:Y:S05]  /*36e0*/  BRA.DIV UR4, `(.L_x_467) ;  /* 0x000001c204687947 */ /* 0x000fea000b800000 */
[----:B------:R1:W2:Y:S04]  /*36f0*/  SHFL.IDX PT, R82, R118, RZ, 0x1c1f ;  /* 0x001c1fff76527589 */ /* 0x0002a800000e0000 */
[----:B------:R1:W3:Y:S02]  /*3700*/  SHFL.IDX PT, R11, R119, RZ, 0x1c1f ;  /* 0x001c1fff770b7589 */ /* 0x0002e400000e0000 */
.L_x_792:
[----:B------:R-:W-:Y:S04]  /*3710*/  BSSY B1, `(.L_x_468) ;  /* 0x0000146000017945 */ /* 0x000fe80003800000 */
[----:B------:R-:W-:Y:S05]  /*3720*/  @P3 BRA `(.L_x_469) ;  /* 0x0000001400103947 */ /* 0x000fea0003800000 */
[----:B------:R-:W-:Y:S01]  /*3730*/  ISETP.NE.AND P3, PT, R6, RZ, PT ;  /* 0x000000ff0600720c */ /* 0x000fe20003f65270 */
[----:B------:R-:W-:-:S12]  /*3740*/  BSSY B2, `(.L_x_470) ;  /* 0x0000036000027945 */ /* 0x000fd80003800000 */
[----:B------:R-:W-:Y:S05]  /*3750*/  @!P3 BRA `(.L_x_471) ;  /* 0x0000000000d0b947 */ /* 0x000fea0003800000 */
[----:B------:R4:W0:Y:S01]  /*3760*/  LDS.128 R12, [R27+0x1e000] ;  /* 0x01e000001b0c7984 */ /* 0x0008220000000c00 */
[C---:B---3--:R-:W-:Y:S01]  /*3770*/  LEA R80, P3, R16.reuse, R11, 0x1 ;  /* 0x0000000b10507211 */ /* 0x048fe200078608ff */
[----:B------:R-:W-:Y:S03]  /*3780*/  BSSY B3, `(.L_x_472) ;  /* 0x0000030000037945 */ /* 0x000fe60003800000 */
[----:B--2---:R-:W-:Y:S02]  /*3790*/  LEA.HI.X R81, R16, R82, R17, 0x1, P3 ;  /* 0x0000005210517211 */ /* 0x004fe400018f0c11 */
[----:B------:R-:W-:-:S13]  /*37a0*/  ISETP.GE.AND P3, PT, R196, R120, PT ;  /* 0x00000078c400720c */ /* 0x000fda0003f66270 */
[----:B----4-:R-:W-:Y:S05]  /*37b0*/  @P3 BRA `(.L_x_473) ;  /* 0x0000000000b03947 */ /* 0x010fea0003800000 */
[----:B------:R-:W-:Y:S01]  /*37c0*/  SHF.R.U64 R144, R78, 0x10, R79 ;  /* 0x000000104e907819 */ /* 0x000fe2000000124f */
[----:B0-----:R-:W-:Y:S01]  /*37d0*/  IMAD.MOV.U32 R78, RZ, RZ, R13 ;  /* 0x000000ffff4e7224 */ /* 0x001fe200078e000d */
[----:B------:R-:W-:Y:S02]  /*37e0*/  SHF.R.U64 R76, R76, 0x10, R77 ;  /* 0x000000104c4c7819 */ /* 0x000fe4000000124d */
[----:B------:R-:W-:Y:S01]  /*37f0*/  SHF.R.U32.HI R79, RZ, 0x10, R79 ;  /* 0x00000010ff4f7819 */ /* 0x000fe2000001164f */
[----:B------:R-:W-:Y:S02]  /*3800*/  HADD2.F32 R144, -RZ, R144.H0_H0 ;  /* 0x20000090ff907230 */ /* 0x000fe40000004100 */
[--C-:B------:R-:W-:Y:S02]  /*3810*/  HADD2.F32 R13, -RZ, R78.reuse.H1_H1 ;  /* 0x3000004eff0d7230 */ /* 0x100fe40000004100 */
[----:B------:R-:W-:Y:S02]  /*3820*/  HADD2.F32 R145, -RZ, R78.H0_H0 ;  /* 0x2000004eff917230 */ /* 0x000fe40000004100 */
[----:B------:R-:W-:-:S02]  /*3830*/  HADD2.F32 R76, -RZ, R76.H0_H0 ;  /* 0x2000004cff4c7230 */ /* 0x000fc40000004100 */
[-C--:B------:R-:W-:Y:S01]  /*3840*/  FMUL.FTZ R78, R13, R144.reuse ;  /* 0x000000900d4e7220 */ /* 0x080fe20000410000 */
[----:B------:R-:W-:-:S03]  /*3850*/  FMUL.FTZ R144, R145, R144 ;  /* 0x0000009091907220 */ /* 0x000fc60000410000 */
[-C--:B------:R-:W-:Y:S01]  /*3860*/  FFMA.FTZ R78, R145, R76.reuse, -R78 ;  /* 0x0000004c914e7223 */ /* 0x080fe2000001084e */
[----:B------:R-:W-:Y:S02]  /*3870*/  HADD2.F32 R145, -RZ, R147.H1_H1 ;  /* 0x30000093ff917230 */ /* 0x000fe40000004100 */
[----:B------:R-:W-:Y:S01]  /*3880*/  FFMA.FTZ R13, R13, R76, R144 ;  /* 0x0000004c0d0d7223 */ /* 0x000fe20000010090 */
[----:B------:R-:W-:Y:S01]  /*3890*/  IMAD.MOV.U32 R144, RZ, RZ, R15 ;  /* 0x000000ffff907224 */ /* 0x000fe200078e000f */
[----:B------:R-:W-:Y:S02]  /*38a0*/  SHF.R.U32.HI R76, RZ, 0x10, R77 ;  /* 0x00000010ff4c7819 */ /* 0x000fe4000001164d */
[----:B------:R-:W-:Y:S01]  /*38b0*/  MOV R77, R12 ;  /* 0x0000000c004d7202 */ /* 0x000fe20000000f00 */
[----:B------:R-:W-:Y:S01]  /*38c0*/  HADD2.F32 R12, -RZ, R79.H0_H0 ;  /* 0x2000004fff0c7230 */ /* 0x000fe20000004100 */
[----:B------:R-:W-:Y:S01]  /*38d0*/  F2FP.F16.F32.PACK_AB R13, R13, R78 ;  /* 0x0000004e0d0d723e */ /* 0x000fe200000000ff */
[----:B------:R-:W-:-:S02]  /*38e0*/  HADD2.F32 R15, -RZ, R144.H1_H1 ;  /* 0x30000090ff0f7230 */ /* 0x000fc40000004100 */
[----:B------:R-:W-:Y:S02]  /*38f0*/  HADD2.F32 R79, -RZ, R144.H0_H0 ;  /* 0x20000090ff4f7230 */ /* 0x000fe40000004100 */
[----:B------:R-:W-:Y:S02]  /*3900*/  HADD2.F32 R76, -RZ, R76.H0_H0 ;  /* 0x2000004cff4c7230 */ /* 0x000fe40000004100 */
[-C--:B------:R-:W-:Y:S01]  /*3910*/  FMUL.FTZ R144, R15, R12.reuse ;  /* 0x0000000c0f907220 */ /* 0x080fe20000410000 */
[----:B------:R-:W-:-:S03]  /*3920*/  FMUL.FTZ R148, R79, R12 ;  /* 0x0000000c4f947220 */ /* 0x000fc60000410000 */
[-C--:B------:R-:W-:Y:S01]  /*3930*/  FFMA.FTZ R12, R79, R76.reuse, -R144 ;  /* 0x0000004c4f0c7223 */ /* 0x080fe20000010890 */
[--C-:B------:R-:W-:Y:S02]  /*3940*/  HADD2.F32 R144, -RZ, R77.reuse.H0_H0 ;  /* 0x2000004dff907230 */ /* 0x100fe40000004100 */
[----:B------:R-:W-:Y:S01]  /*3950*/  FFMA.FTZ R15, R15, R76, R148 ;  /* 0x0000004c0f0f7223 */ /* 0x000fe20000010094 */
[----:B------:R-:W-:Y:S02]  /*3960*/  IMAD.MOV.U32 R76, RZ, RZ, R14 ;  /* 0x000000ffff4c7224 */ /* 0x000fe400078e000e */
[----:B------:R-:W-:Y:S02]  /*3970*/  HADD2.F32 R14, -RZ, R77.H1_H1 ;  /* 0x3000004dff0e7230 */ /* 0x000fe40000004100 */
[----:B------:R-:W-:Y:S01]  /*3980*/  HADD2.F32 R79, -RZ, R147.H0_H0 ;  /* 0x20000093ff4f7230 */ /* 0x000fe20000004100 */
[----:B------:R-:W-:Y:S01]  /*3990*/  F2FP.F16.F32.PACK_AB R15, R15, R12 ;  /* 0x0000000c0f0f723e */ /* 0x000fe200000000ff */
[----:B------:R-:W-:-:S02]  /*39a0*/  HADD2.F32 R147, -RZ, R162.H1_H1 ;  /* 0x300000a2ff937230 */ /* 0x000fc40000004100 */
[-C--:B------:R-:W-:Y:S01]  /*39b0*/  FMUL.FTZ R77, R14, R145.reuse ;  /* 0x000000910e4d7220 */ /* 0x080fe20000410000 */
[----:B------:R-:W-:-:S03]  /*39c0*/  FMUL.FTZ R145, R144, R145 ;  /* 0x0000009190917220 */ /* 0x000fc60000410000 */
[-C--:B------:R-:W-:Y:S01]  /*39d0*/  FFMA.FTZ R77, R144, R79.reuse, -R77 ;  /* 0x0000004f904d7223 */ /* 0x080fe2000001084d */
[--C-:B------:R-:W-:Y:S02]  /*39e0*/  HADD2.F32 R144, -RZ, R76.reuse.H0_H0 ;  /* 0x2000004cff907230 */ /* 0x100fe40000004100 */
[----:B------:R-:W-:Y:S01]  /*39f0*/  FFMA.FTZ R14, R14, R79, R145 ;  /* 0x0000004f0e0e7223 */ /* 0x000fe20000010091 */
[----:B------:R-:W-:Y:S02]  /*3a00*/  HADD2.F32 R76, -RZ, R76.H1_H1 ;  /* 0x3000004cff4c7230 */ /* 0x000fe40000004100 */
[----:B------:R-:W-:Y:S02]  /*3a10*/  HADD2.F32 R79, -RZ, R160.H0_H0 ;  /* 0x200000a0ff4f7230 */ /* 0x000fe40000004100 */
[----:B------:R-:W-:Y:S01]  /*3a20*/  F2FP.F16.F32.PACK_AB R12, R14, R77 ;  /* 0x0000004d0e0c723e */ /* 0x000fe200000000ff */
[-C--:B------:R-:W-:Y:S01]  /*3a30*/  FMUL.FTZ R145, R76, R147.reuse ;  /* 0x000000934c917220 */ /* 0x080fe20000410000 */
[----:B------:R-:W-:-:S03]  /*3a40*/  FMUL.FTZ R147, R144, R147 ;  /* 0x0000009390937220 */ /* 0x000fc60000410000 */
[-C--:B------:R-:W-:Y:S01]  /*3a50*/  FFMA.FTZ R145, R144, R79.reuse, -R145 ;  /* 0x0000004f90917223 */ /* 0x080fe20000010891 */
[----:B------:R-:W-:-:S05]  /*3a60*/  FFMA.FTZ R76, R76, R79, R147 ;  /* 0x0000004f4c4c7223 */ /* 0x000fca0000010093 */
[----:B------:R-:W-:-:S07]  /*3a70*/  F2FP.F16.F32.PACK_AB R14, R76, R145 ;  /* 0x000000914c0e723e */ /* 0x000fce00000000ff */
.L_x_473:
[----:B------:R-:W-:Y:S05]  /*3a80*/  BSYNC B3 ;  /* 0x0000000000037941 */ /* 0x000fea0003800000 */
.L_x_472:
[----:B0-----:R4:W-:Y:S02]  /*3a90*/  ST.E.128 desc[UR56][R80.64], R12 ;  /* 0x0000000c50007985 */ /* 0x0019e4000c101d38 */
.L_x_471:
[----:B------:R-:W-:Y:S05]  /*3aa0*/  BSYNC B2 ;  /* 0x0000000000027941 */ /* 0x000fea0003800000 */
.L_x_470:
[----:B------:R-:W-:Y:S01]  /*3ab0*/  ISETP.NE.AND P3, PT, R7, RZ, PT ;  /* 0x000000ff0700720c */ /* 0x000fe20003f65270 */
[----:B------:R-:W-:-:S12]  /*3ac0*/  BSSY B2, `(.L_x_474) ;  /* 0x0000035000027945 */ /* 0x000fd80003800000 */
[----:B------:R-:W-:Y:S05]  /*3ad0*/  @!P3 BRA `(.L_x_475) ;  /* 0x0000000000ccb947 */ /* 0x000fea0003800000 */
[----:B----4-:R4:W0:Y:S01]  /*3ae0*/  LDS.128 R12, [R28+0x1e000] ;  /* 0x01e000001c0c7984 */ /* 0x0108220000000c00 */
[----:B------:R-:W-:Y:S01]  /*3af0*/  ISETP.GE.AND P3, PT, R207, R120, PT ;  /* 0x00000078cf00720c */ /* 0x000fe20003f66270 */
[----:B---3--:R-:W-:Y:S01]  /*3b00*/  IMAD.MOV.U32 R76, RZ, RZ, R11 ;  /* 0x000000ffff4c7224 */ /* 0x008fe200078e000b */
[----:B------:R-:W-:Y:S01]  /*3b10*/  SHF.L.U32 R79, R195, 0x3, RZ ;  /* 0x00000003c34f7819 */ /* 0x000fe200000006ff */
[----:B--2---:R-:W-:Y:S01]  /*3b20*/  IMAD.MOV.U32 R77, RZ, RZ, R82 ;  /* 0x000000ffff4d7224 */ /* 0x004fe200078e0052 */
[----:B------:R-:W-:Y:S03]  /*3b30*/  BSSY B3, `(.L_x_476) ;  /* 0x000002c000037945 */ /* 0x000fe60003800000 */
[----:B------:R-:W-:-:S06]  /*3b40*/  IMAD.WIDE R76, R79, 0x2, R76 ;  /* 0x000000024f4c7825 */ /* 0x000fcc00078e024c */
[----:B----4-:R-:W-:Y:S05]  /*3b50*/  @P3 BRA `(.L_x_477) ;  /* 0x0000000000a43947 */ /* 0x010fea0003800000 */
[----:B------:R-:W-:Y:S01]  /*3b60*/  SHF.R.U64 R78, R74, 0x10, R75 ;  /* 0x000000104a4e7819 */ /* 0x000fe2000000124b */
[----:B------:R-:W-:Y:S01]  /*3b70*/  HADD2.F32 R80, -RZ, R161.H1_H1 ;  /* 0x300000a1ff507230 */ /* 0x000fe20000004100 */
[----:B0-----:R-:W-:Y:S01]  /*3b80*/  MOV R74, R13 ;  /* 0x0000000d004a7202 */ /* 0x001fe20000000f00 */
[----:B------:R-:W-:Y:S01]  /*3b90*/  HADD2.F32 R81, -RZ, R14.H0_H0 ;  /* 0x2000000eff517230 */ /* 0x000fe20000004100 */
[----:B------:R-:W-:Y:S01]  /*3ba0*/  SHF.R.U64 R72, R72, 0x10, R73 ;  /* 0x0000001048487819 */ /* 0x000fe20000001249 */
        /* <DEDUP_REMOVED lines=9> */
[----:B------:R-:W-:Y:S01]  /*3c40*/  SHF.R.U32.HI R72, RZ, 0x10, R75 ;  /* 0x00000010ff487819 */ /* 0x000fe2000001164b */
[----:B------:R-:W-:Y:S01]  /*3c50*/  HADD2.F32 R78, -RZ, R15.H0_H0 ;  /* 0x2000000fff4e7230 */ /* 0x000fe20000004100 */
[----:B------:R-:W-:Y:S01]  /*3c60*/  SHF.R.U32.HI R75, RZ, 0x10, R73 ;  /* 0x00000010ff4b7819 */ /* 0x000fe20000011649 */
[----:B------:R-:W-:Y:S01]  /*3c70*/  HADD2.F32 R14, -RZ, R159.H1_H1 ;  /* 0x3000009fff0e7230 */ /* 0x000fe20000004100 */
[----:B------:R-:W-:Y:S01]  /*3c80*/  F2FP.F16.F32.PACK_AB R13, R13, R74 ;  /* 0x0000004a0d0d723e */ /* 0x000fe200000000ff */
[----:B------:R-:W-:Y:S02]  /*3c90*/  HADD2.F32 R73, -RZ, R72.H0_H0 ;  /* 0x20000048ff497230 */ /* 0x000fe40000004100 */
[----:B------:R-:W-:-:S02]  /*3ca0*/  HADD2.F32 R72, -RZ, R15.H1_H1 ;  /* 0x3000000fff487230 */ /* 0x000fc40000004100 */
[----:B------:R-:W-:-:S03]  /*3cb0*/  HADD2.F32 R75, -RZ, R75.H0_H0 ;  /* 0x2000004bff4b7230 */ /* 0x000fc60000004100 */
[-C--:B------:R-:W-:Y:S01]  /*3cc0*/  FMUL.FTZ R15, R72, R73.reuse ;  /* 0x00000049480f7220 */ /* 0x080fe20000410000 */
[----:B------:R-:W-:-:S03]  /*3cd0*/  FMUL.FTZ R73, R78, R73 ;  /* 0x000000494e497220 */ /* 0x000fc60000410000 */
[-C--:B------:R-:W-:Y:S01]  /*3ce0*/  FFMA.FTZ R15, R78, R75.reuse, -R15 ;  /* 0x0000004b4e0f7223 */ /* 0x080fe2000001080f */
[----:B------:R-:W-:Y:S01]  /*3cf0*/  FFMA.FTZ R72, R72, R75, R73 ;  /* 0x0000004b48487223 */ /* 0x000fe20000010049 */
[--C-:B------:R-:W-:Y:S02]  /*3d00*/  HADD2.F32 R73, -RZ, R12.reuse.H1_H1 ;  /* 0x3000000cff497230 */ /* 0x100fe40000004100 */
[----:B------:R-:W-:Y:S02]  /*3d10*/  HADD2.F32 R75, -RZ, R12.H0_H0 ;  /* 0x2000000cff4b7230 */ /* 0x000fe40000004100 */
[----:B------:R-:W-:Y:S02]  /*3d20*/  HADD2.F32 R78, -RZ, R159.H0_H0 ;  /* 0x2000009fff4e7230 */ /* 0x000fe40000004100 */
[-C--:B------:R-:W-:Y:S01]  /*3d30*/  FMUL.FTZ R12, R73, R80.reuse ;  /* 0x00000050490c7220 */ /* 0x080fe20000410000 */
[----:B------:R-:W-:Y:S01]  /*3d40*/  F2FP.F16.F32.PACK_AB R15, R72, R15 ;  /* 0x0000000f480f723e */ /* 0x000fe200000000ff */
[----:B------:R-:W-:-:S02]  /*3d50*/  FMUL.FTZ R80, R75, R80 ;  /* 0x000000504b507220 */ /* 0x000fc40000410000 */
[-C--:B------:R-:W-:Y:S01]  /*3d60*/  FFMA.FTZ R75, R75, R78.reuse, -R12 ;  /* 0x0000004e4b4b7223 */ /* 0x080fe2000001080c */
[----:B------:R-:W-:Y:S02]  /*3d70*/  HADD2.F32 R12, -RZ, R162.H0_H0 ;  /* 0x200000a2ff0c7230 */ /* 0x000fe40000004100 */
[----:B------:R-:W-:-:S03]  /*3d80*/  FFMA.FTZ R80, R73, R78, R80 ;  /* 0x0000004e49507223 */ /* 0x000fc60000010050 */
[-C--:B------:R-:W-:Y:S01]  /*3d90*/  FMUL.FTZ R78, R79, R12.reuse ;  /* 0x0000000c4f4e7220 */ /* 0x080fe20000410000 */
[----:B------:R-:W-:-:S03]  /*3da0*/  FMUL.FTZ R12, R81, R12 ;  /* 0x0000000c510c7220 */ /* 0x000fc60000410000 */
[-C--:B------:R-:W-:Y:S01]  /*3db0*/  FFMA.FTZ R78, R81, R14.reuse, -R78 ;  /* 0x0000000e514e7223 */ /* 0x080fe2000001084e */
[----:B------:R-:W-:Y:S01]  /*3dc0*/  FFMA.FTZ R79, R79, R14, R12 ;  /* 0x0000000e4f4f7223 */ /* 0x000fe2000001000c */
[----:B------:R-:W-:-:S04]  /*3dd0*/  F2FP.F16.F32.PACK_AB R12, R80, R75 ;  /* 0x0000004b500c723e */ /* 0x000fc800000000ff */
[----:B------:R-:W-:-:S07]  /*3de0*/  F2FP.F16.F32.PACK_AB R14, R79, R78 ;  /* 0x0000004e4f0e723e */ /* 0x000fce00000000ff */
.L_x_477:
[----:B------:R-:W-:Y:S05]  /*3df0*/  BSYNC B3 ;  /* 0x0000000000037941 */ /* 0x000fea0003800000 */
.L_x_476:
[----:B0-----:R0:W-:Y:S02]  /*3e00*/  ST.E.128 desc[UR56][R76.64], R12 ;  /* 0x0000000c4c007985 */ /* 0x0011e4000c101d38 */
.L_x_475:
[----:B------:R-:W-:Y:S05]  /*3e10*/  BSYNC B2 ;  /* 0x0000000000027941 */ /* 0x000fea0003800000 */
.L_x_474:
[----:B------:R-:W-:Y:S01]  /*3e20*/  ISETP.NE.AND P3, PT, R8, RZ, PT ;  /* 0x000000ff0800720c */ /* 0x000fe20003f65270 */
[----:B------:R-:W-:-:S12]  /*3e30*/  BSSY B2, `(.L_x_478) ;  /* 0x0000035000027945 */ /* 0x000fd80003800000 */
[----:B------:R-:W-:Y:S05]  /*3e40*/  @!P3 BRA `(.L_x_479) ;  /* 0x0000000000ccb947 */ /* 0x000fea0003800000 */
[----:B0---4-:R0:W4:Y:S01]  /*3e50*/  LDS.128 R12, [R27+0x21000] ;  /* 0x021000001b0c7984 */ /* 0x0111220000000c00 */
[----:B------:R-:W-:Y:S01]  /*3e60*/  ISETP.GE.AND P3, PT, R205, R120, PT ;  /* 0x00000078cd00720c */ /* 0x000fe20003f66270 */
[----:B------:R-:W-:Y:S01]  /*3e70*/  IMAD.SHL.U32 R75, R198, 0x8, RZ ;  /* 0x00000008c64b7824 */ /* 0x000fe200078e00ff */
[----:B--2---:R-:W-:Y:S01]  /*3e80*/  MOV R73, R82 ;  /* 0x0000005200497202 */ /* 0x004fe20000000f00 */
[----:B---3--:R-:W-:Y:S01]  /*3e90*/  IMAD.MOV.U32 R72, RZ, RZ, R11 ;  /* 0x000000ffff487224 */ /* 0x008fe200078e000b */
[----:B------:R-:W-:Y:S03]  /*3ea0*/  BSSY B3, `(.L_x_480) ;  /* 0x000002c000037945 */ /* 0x000fe60003800000 */
[----:B------:R-:W-:-:S06]  /*3eb0*/  IMAD.WIDE R72, R75, 0x2, R72 ;  /* 0x000000024b487825 */ /* 0x000fcc00078e0248 */
[----:B0-----:R-:W-:Y:S05]  /*3ec0*/  @P3 BRA `(.L_x_481) ;  /* 0x0000000000a43947 */ /* 0x001fea0003800000 */
[----:B------:R-:W-:Y:S01]  /*3ed0*/  SHF.R.U64 R74, R68, 0x10, R69 ;  /* 0x00000010444a7819 */ /* 0x000fe20000001245 */
[----:B----4-:R-:W-:Y:S01]  /*3ee0*/  HADD2.F32 R76, -RZ, R15.H0_H0 ;  /* 0x2000000fff4c7230 */ /* 0x010fe20000004100 */
[----:B------:R-:W-:Y:S01]  /*3ef0*/  SHF.R.U32.HI R75, RZ, 0x10, R71 ;  /* 0x00000010ff4b7819 */ /* 0x000fe20000011647 */
[----:B------:R-:W-:Y:S01]  /*3f00*/  HADD2.F32 R79, -RZ, R158.H1_H1 ;  /* 0x3000009eff4f7230 */ /* 0x000fe20000004100 */
[----:B------:R-:W-:Y:S01]  /*3f10*/  SHF.R.U32.HI R68, RZ, 0x10, R69 ;  /* 0x00000010ff447819 */ /* 0x000fe20000011645 */
[----:B------:R-:W-:Y:S01]  /*3f20*/  HADD2.F32 R74, -RZ, R74.H0_H0 ;  /* 0x2000004aff4a7230 */ /* 0x000fe20000004100 */
[----:B------:R-:W-:Y:S01]  /*3f30*/  SHF.R.U64 R69, R70, 0x10, R71 ;  /* 0x0000001046457819 */ /* 0x000fe20000001247 */
[----:B------:R-:W-:Y:S02]  /*3f40*/  HADD2.F32 R75, -RZ, R75.H0_H0 ;  /* 0x2000004bff4b7230 */ /* 0x000fe40000004100 */
[----:B------:R-:W-:Y:S02]  /*3f50*/  HADD2.F32 R70, -RZ, R15.H1_H1 ;  /* 0x3000000fff467230 */ /* 0x000fe40000004100 */
[----:B------:R-:W-:-:S02]  /*3f60*/  HADD2.F32 R78, -RZ, R69.H0_H0 ;  /* 0x20000045ff4e7230 */ /* 0x000fc40000004100 */
[--C-:B------:R-:W-:Y:S02]  /*3f70*/  HADD2.F32 R69, -RZ, R13.reuse.H1_H1 ;  /* 0x3000000dff457230 */ /* 0x100fe40000004100 */
[-C--:B------:R-:W-:Y:S01]  /*3f80*/  FMUL.FTZ R15, R70, R75.reuse ;  /* 0x0000004b460f7220 */ /* 0x080fe20000410000 */
[----:B------:R-:W-:Y:S02]  /*3f90*/  HADD2.F32 R13, -RZ, R13.H0_H0 ;  /* 0x2000000dff0d7230 */ /* 0x000fe40000004100 */
[C---:B------:R-:W-:Y:S01]  /*3fa0*/  FMUL.FTZ R75, R76.reuse, R75 ;  /* 0x0000004b4c4b7220 */ /* 0x040fe20000410000 */
[----:B------:R-:W-:Y:S02]  /*3fb0*/  HADD2.F32 R71, -RZ, R68.H0_H0 ;  /* 0x20000044ff477230 */ /* 0x000fe40000004100 */
[-C--:B------:R-:W-:Y:S01]  /*3fc0*/  FMUL.FTZ R68, R69, R78.reuse ;  /* 0x0000004e45447220 */ /* 0x080fe20000410000 */
[----:B------:R-:W-:Y:S02]  /*3fd0*/  FMUL.FTZ R78, R13, R78 ;  /* 0x0000004e0d4e7220 */ /* 0x000fe40000410000 */
[-C--:B------:R-:W-:Y:S01]  /*3fe0*/  FFMA.FTZ R15, R76, R71.reuse, -R15 ;  /* 0x000000474c0f7223 */ /* 0x080fe2000001080f */
[----:B------:R-:W-:Y:S01]  /*3ff0*/  FFMA.FTZ R70, R70, R71, R75 ;  /* 0x0000004746467223 */ /* 0x000fe2000001004b */
[----:B------:R-:W-:-:S02]  /*4000*/  HADD2.F32 R71, -RZ, R160.H1_H1 ;  /* 0x300000a0ff477230 */ /* 0x000fc40000004100 */
[-C--:B------:R-:W-:Y:S01]  /*4010*/  FFMA.FTZ R13, R13, R74.reuse, -R68 ;  /* 0x0000004a0d0d7223 */ /* 0x080fe20000010844 */
[--C-:B------:R-:W-:Y:S02]  /*4020*/  HADD2.F32 R75, -RZ, R12.reuse.H1_H1 ;  /* 0x3000000cff4b7230 */ /* 0x100fe40000004100 */
[----:B------:R-:W-:Y:S01]  /*4030*/  FFMA.FTZ R68, R69, R74, R78 ;  /* 0x0000004a45447223 */ /* 0x000fe2000001004e */
[----:B------:R-:W-:Y:S01]  /*4040*/  HADD2.F32 R76, -RZ, R12.H0_H0 ;  /* 0x2000000cff4c7230 */ /* 0x000fe20000004100 */
[----:B------:R-:W-:Y:S01]  /*4050*/  F2FP.F16.F32.PACK_AB R15, R70, R15 ;  /* 0x0000000f460f723e */ /* 0x000fe200000000ff */
[----:B------:R-:W-:Y:S02]  /*4060*/  HADD2.F32 R69, -RZ, R161.H0_H0 ;  /* 0x200000a1ff457230 */ /* 0x000fe40000004100 */
[-C--:B------:R-:W-:Y:S01]  /*4070*/  FMUL.FTZ R77, R75, R71.reuse ;  /* 0x000000474b4d7220 */ /* 0x080fe20000410000 */
[----:B------:R-:W-:Y:S02]  /*4080*/  HADD2.F32 R12, -RZ, R14.H1_H1 ;  /* 0x3000000eff0c7230 */ /* 0x000fe40000004100 */
[----:B------:R-:W-:Y:S01]  /*4090*/  FMUL.FTZ R78, R76, R71 ;  /* 0x000000474c4e7220 */ /* 0x000fe20000410000 */
[----:B------:R-:W-:Y:S01]  /*40a0*/  HADD2.F32 R74, -RZ, R158.H0_H0 ;  /* 0x2000009eff4a7230 */ /* 0x000fe20000004100 */
[----:B------:R-:W-:Y:S01]  /*40b0*/  F2FP.F16.F32.PACK_AB R13, R68, R13 ;  /* 0x0000000d440d723e */ /* 0x000fe200000000ff */
[----:B------:R-:W-:-:S02]  /*40c0*/  HADD2.F32 R14, -RZ, R14.H0_H0 ;  /* 0x2000000eff0e7230 */ /* 0x000fc40000004100 */
[-C--:B------:R-:W-:Y:S01]  /*40d0*/  FMUL.FTZ R71, R12, R69.reuse ;  /* 0x000000450c477220 */ /* 0x080fe20000410000 */
[-C--:B------:R-:W-:Y:S01]  /*40e0*/  FFMA.FTZ R77, R76, R74.reuse, -R77 ;  /* 0x0000004a4c4d7223 */ /* 0x080fe2000001084d */
[----:B------:R-:W-:Y:S01]  /*40f0*/  FFMA.FTZ R78, R75, R74, R78 ;  /* 0x0000004a4b4e7223 */ /* 0x000fe2000001004e */
[C---:B------:R-:W-:Y:S01]  /*4100*/  FMUL.FTZ R69, R14.reuse, R69 ;  /* 0x000000450e457220 */ /* 0x040fe20000410000 */
[----:B------:R-:W-:-:S03]  /*4110*/  FFMA.FTZ R71, R14, R79, -R71 ;  /* 0x0000004f0e477223 */ /* 0x000fc60000010847 */
[----:B------:R-:W-:Y:S01]  /*4120*/  FFMA.FTZ R12, R12, R79, R69 ;  /* 0x0000004f0c0c7223 */ /* 0x000fe20000010045 */
[----:B------:R-:W-:-:S04]  /*4130*/  F2FP.F16.F32.PACK_AB R78, R78, R77 ;  /* 0x0000004d4e4e723e */ /* 0x000fc800000000ff */
[----:B------:R-:W-:Y:S01]  /*4140*/  F2FP.F16.F32.PACK_AB R14, R12, R71 ;  /* 0x000000470c0e723e */ /* 0x000fe200000000ff */
[----:B------:R-:W-:-:S07]  /*4150*/  IMAD.MOV.U32 R12, RZ, RZ, R78 ;  /* 0x000000ffff0c7224 */ /* 0x000fce00078e004e */
.L_x_481:
[----:B------:R-:W-:Y:S05]  /*4160*/  BSYNC B3 ;  /* 0x0000000000037941 */ /* 0x000fea0003800000 */
.L_x_480:
[----:B----4-:R0:W-:Y:S02]  /*4170*/  ST.E.128 desc[UR56][R72.64], R12 ;  /* 0x0000000c48007985 */ /* 0x0101e4000c101d38 */
.L_x_479:
[----:B------:R-:W-:Y:S05]  /*4180*/  BSYNC B2 ;  /* 0x0000000000027941 */ /* 0x000fea0003800000 */
.L_x_478:
[----:B------:R-:W-:Y:S01]  /*4190*/  ISETP.NE.AND P3, PT, R9, RZ, PT ;  /* 0x000000ff0900720c */ /* 0x000fe20003f65270 */
[----:B------:R-:W-:-:S12]  /*41a0*/  BSSY B2, `(.L_x_482) ;  /* 0x0000033000027945 */ /* 0x000fd80003800000 */
[----:B------:R-:W-:Y:S05]  /*41b0*/  @!P3 BRA `(.L_x_483) ;  /* 0x0000000000c4b947 */ /* 0x000fea0003800000 */
[----:B0---4-:R0:W4:Y:S01]  /*41c0*/  LDS.128 R12, [R28+0x21000] ;  /* 0x021000001c0c7984 */ /* 0x0111220000000c00 */
[C---:B---3--:R-:W-:Y:S01]  /*41d0*/  LEA R68, P3, R23.reuse, R11, 0x1 ;  /* 0x0000000b17447211 */ /* 0x048fe200078608ff */
[----:B------:R-:W-:Y:S03]  /*41e0*/  BSSY B3, `(.L_x_484) ;  /* 0x000002d000037945 */ /* 0x000fe60003800000 */
[----:B--2---:R-:W-:Y:S02]  /*41f0*/  LEA.HI.X R69, R23, R82, R201, 0x1, P3 ;  /* 0x0000005217457211 */ /* 0x004fe400018f0cc9 */
[----:B------:R-:W-:-:S13]  /*4200*/  ISETP.GE.AND P3, PT, R206, R120, PT ;  /* 0x00000078ce00720c */ /* 0x000fda0003f66270 */
[----:B0-----:R-:W-:Y:S05]  /*4210*/  @P3 BRA `(.L_x_485) ;  /* 0x0000000000a43947 */ /* 0x001fea0003800000 */
[----:B------:R-:W-:Y:S01]  /*4220*/  SHF.R.U64 R70, R64, 0x10, R65 ;  /* 0x0000001040467819 */ /* 0x000fe20000001241 */
[----:B----4-:R-:W-:Y:S01]  /*4230*/  HADD2.F32 R72, -RZ, R15.H0_H0 ;  /* 0x2000000fff487230 */ /* 0x010fe20000004100 */
[----:B------:R-:W-:Y:S01]  /*4240*/  SHF.R.U32.HI R71, RZ, 0x10, R67 ;  /* 0x00000010ff477819 */ /* 0x000fe20000011643 */
[----:B------:R-:W-:Y:S01]  /*4250*/  HADD2.F32 R75, -RZ, R156.H0_H0 ;  /* 0x2000009cff4b7230 */ /* 0x000fe20000004100 */
        /* <DEDUP_REMOVED lines=15> */
[----:B------:R-:W-:-:S02]  /*4350*/  HADD2.F32 R67, -RZ, R157.H0_H0 ;  /* 0x2000009dff437230 */ /* 0x000fc40000004100 */
[-C--:B------:R-:W-:Y:S01]  /*4360*/  FFMA.FTZ R13, R13, R70.reuse, -R64 ;  /* 0x000000460d0d7223 */ /* 0x080fe20000010840 */
[--C-:B------:R-:W-:Y:S02]  /*4370*/  HADD2.F32 R71, -RZ, R12.reuse.H1_H1 ;  /* 0x3000000cff477230 */ /* 0x100fe40000004100 */
[----:B------:R-:W-:Y:S01]  /*4380*/  FFMA.FTZ R64, R65, R70, R74 ;  /* 0x0000004641407223 */ /* 0x000fe2000001004a */
[----:B------:R-:W-:Y:S01]  /*4390*/  HADD2.F32 R72, -RZ, R12.H0_H0 ;  /* 0x2000000cff487230 */ /* 0x000fe20000004100 */
[----:B------:R-:W-:Y:S01]  /*43a0*/  F2FP.F16.F32.PACK_AB R15, R66, R15 ;  /* 0x0000000f420f723e */ /* 0x000fe200000000ff */
[----:B------:R-:W-:Y:S02]  /*43b0*/  HADD2.F32 R65, -RZ, R156.H1_H1 ;  /* 0x3000009cff417230 */ /* 0x000fe40000004100 */
[-C--:B------:R-:W-:Y:S01]  /*43c0*/  FMUL.FTZ R73, R71, R67.reuse ;  /* 0x0000004347497220 */ /* 0x080fe20000410000 */
[--C-:B------:R-:W-:Y:S02]  /*43d0*/  HADD2.F32 R12, -RZ, R14.reuse.H1_H1 ;  /* 0x3000000eff0c7230 */ /* 0x100fe40000004100 */
[----:B------:R-:W-:Y:S01]  /*43e0*/  FMUL.FTZ R74, R72, R67 ;  /* 0x00000043484a7220 */ /* 0x000fe20000410000 */
[----:B------:R-:W-:Y:S01]  /*43f0*/  HADD2.F32 R70, -RZ, R157.H1_H1 ;  /* 0x3000009dff467230 */ /* 0x000fe20000004100 */
        /* <DEDUP_REMOVED lines=11> */
.L_x_485:
[----:B------:R-:W-:Y:S05]  /*44b0*/  BSYNC B3 ;  /* 0x0000000000037941 */ /* 0x000fea0003800000 */
.L_x_484:
[----:B----4-:R0:W-:Y:S02]  /*44c0*/  ST.E.128 desc[UR56][R68.64], R12 ;  /* 0x0000000c44007985 */ /* 0x0101e4000c101d38 */
.L_x_483:
[----:B------:R-:W-:Y:S05]  /*44d0*/  BSYNC B2 ;  /* 0x0000000000027941 */ /* 0x000fea0003800000 */
.L_x_482:
        /* <DEDUP_REMOVED lines=9> */
[--C-:B------:R-:W-:Y:S01]  /*4570*/  SHF.R.U64 R62, R62, 0x10, R63.reuse ;  /* 0x000000103e3e7819 */ /* 0x100fe2000000123f */
[----:B----4-:R-:W-:Y:S01]  /*4580*/  HADD2.F32 R67, -RZ, R13.H1_H1 ;  /* 0x3000000dff437230 */ /* 0x010fe20000004100 */
[----:B------:R-:W-:Y:S01]  /*4590*/  SHF.R.U32.HI R63, RZ, 0x10, R63 ;  /* 0x00000010ff3f7819 */ /* 0x000fe2000001163f */
[----:B------:R-:W-:Y:S01]  /*45a0*/  HADD2.F32 R66, -RZ, R15.H1_H1 ;  /* 0x3000000fff427230 */ /* 0x000fe20000004100 */
[--C-:B------:R-:W-:Y:S01]  /*45b0*/  SHF.R.U64 R60, R60, 0x10, R61.reuse ;  /* 0x000000103c3c7819 */ /* 0x100fe2000000123d */
[----:B------:R-:W-:Y:S01]  /*45c0*/  HADD2.F32 R62, -RZ, R62.H0_H0 ;  /* 0x2000003eff3e7230 */ /* 0x000fe20000004100 */
[----:B------:R-:W-:Y:S01]  /*45d0*/  SHF.R.U32.HI R61, RZ, 0x10, R61 ;  /* 0x00000010ff3d7819 */ /* 0x000fe2000001163d */
[----:B------:R-:W-:Y:S02]  /*45e0*/  HADD2.F32 R63, -RZ, R63.H0_H0 ;  /* 0x2000003fff3f7230 */ /* 0x000fe40000004100 */
[----:B------:R-:W-:Y:S02]  /*45f0*/  HADD2.F32 R13, -RZ, R13.H0_H0 ;  /* 0x2000000dff0d7230 */ /* 0x000fe40000004100 */
[----:B------:R-:W-:Y:S01]  /*4600*/  FMUL.FTZ R70, R67, R62 ;  /* 0x0000003e43467220 */ /* 0x000fe20000410000 */
[----:B------:R-:W-:-:S02]  /*4610*/  HADD2.F32 R68, -RZ, R15.H0_H0 ;  /* 0x2000000fff447230 */ /* 0x000fc40000004100 */
[-C--:B------:R-:W-:Y:S01]  /*4620*/  FMUL.FTZ R15, R66, R63.reuse ;  /* 0x0000003f420f7220 */ /* 0x080fe20000410000 */
[----:B------:R-:W-:Y:S02]  /*4630*/  HADD2.F32 R60, -RZ, R60.H0_H0 ;  /* 0x2000003cff3c7230 */ /* 0x000fe40000004100 */
[C---:B------:R-:W-:Y:S01]  /*4640*/  FMUL.FTZ R62, R13.reuse, R62 ;  /* 0x0000003e0d3e7220 */ /* 0x040fe20000410000 */
[----:B------:R-:W-:Y:S02]  /*4650*/  HADD2.F32 R61, -RZ, R61.H0_H0 ;  /* 0x2000003dff3d7230 */ /* 0x000fe40000004100 */
[----:B------:R-:W-:Y:S01]  /*4660*/  FMUL.FTZ R63, R68, R63 ;  /* 0x0000003f443f7220 */ /* 0x000fe20000410000 */
[-C--:B------:R-:W-:Y:S01]  /*4670*/  FFMA.FTZ R70, R13, R60.reuse, -R70 ;  /* 0x0000003c0d467223 */ /* 0x080fe20000010846 */
[----:B------:R-:W-:Y:S02]  /*4680*/  FFMA.FTZ R67, R67, R60, R62 ;  /* 0x0000003c43437223 */ /* 0x000fe4000001003e */
[----:B------:R-:W-:Y:S01]  /*4690*/  FFMA.FTZ R66, R66, R61, R63 ;  /* 0x0000003d42427223 */ /* 0x000fe2000001003f */
[----:B------:R-:W-:-:S02]  /*46a0*/  HADD2.F32 R63, -RZ, R155.H0_H0 ;  /* 0x2000009bff3f7230 */ /* 0x000fc40000004100 */
[----:B------:R-:W-:Y:S01]  /*46b0*/  FFMA.FTZ R15, R68, R61, -R15 ;  /* 0x0000003d440f7223 */ /* 0x000fe2000001080f */
[--C-:B------:R-:W-:Y:S02]  /*46c0*/  HADD2.F32 R60, -RZ, R12.reuse.H1_H1 ;  /* 0x3000000cff3c7230 */ /* 0x100fe40000004100 */
[----:B------:R-:W-:Y:S02]  /*46d0*/  HADD2.F32 R62, -RZ, R12.H0_H0 ;  /* 0x2000000cff3e7230 */ /* 0x000fe40000004100 */
[----:B------:R-:W-:Y:S02]  /*46e0*/  HADD2.F32 R155, -RZ, R155.H1_H1 ;  /* 0x3000009bff9b7230 */ /* 0x000fe40000004100 */
[-C--:B------:R-:W-:Y:S01]  /*46f0*/  FMUL.FTZ R69, R60, R63.reuse ;  /* 0x0000003f3c457220 */ /* 0x080fe20000410000 */
[--C-:B------:R-:W-:Y:S02]  /*4700*/  HADD2.F32 R12, -RZ, R14.reuse.H1_H1 ;  /* 0x3000000eff0c7230 */ /* 0x100fe40000004100 */
[----:B------:R-:W-:Y:S01]  /*4710*/  FMUL.FTZ R63, R62, R63 ;  /* 0x0000003f3e3f7220 */ /* 0x000fe20000410000 */
[----:B------:R-:W-:Y:S01]  /*4720*/  HADD2.F32 R14, -RZ, R14.H0_H0 ;  /* 0x2000000eff0e7230 */ /* 0x000fe20000004100 */
[----:B------:R-:W-:Y:S01]  /*4730*/  F2FP.F16.F32.PACK_AB R15, R66, R15 ;  /* 0x0000000f420f723e */ /* 0x000fe200000000ff */
[----:B------:R-:W-:-:S02]  /*4740*/  HADD2.F32 R13, -RZ, R154.H1_H1 ;  /* 0x3000009aff0d7230 */ /* 0x000fc40000004100 */
[-C--:B------:R-:W-:Y:S01]  /*4750*/  FMUL.FTZ R71, R12, R155.reuse ;  /* 0x0000009b0c477220 */ /* 0x080fe20000410000 */
[----:B------:R-:W-:Y:S02]  /*4760*/  HADD2.F32 R61, -RZ, R154.H0_H0 ;  /* 0x2000009aff3d7230 */ /* 0x000fe40000004100 */
[----:B------:R-:W-:Y:S01]  /*4770*/  FMUL.FTZ R155, R14, R155 ;  /* 0x0000009b0e9b7220 */ /* 0x000fe20000410000 */
[-C--:B------:R-:W-:Y:S01]  /*4780*/  FFMA.FTZ R62, R62, R13.reuse, -R69 ;  /* 0x0000000d3e3e7223 */ /* 0x080fe20000010845 */
[----:B------:R-:W-:Y:S01]  /*4790*/  FFMA.FTZ R63, R60, R13, R63 ;  /* 0x0000000d3c3f7223 */ /* 0x000fe2000001003f */
[-C--:B------:R-:W-:Y:S01]  /*47a0*/  FFMA.FTZ R71, R14, R61.reuse, -R71 ;  /* 0x0000003d0e477223 */ /* 0x080fe20000010847 */
[----:B------:R-:W-:Y:S01]  /*47b0*/  FFMA.FTZ R12, R12, R61, R155 ;  /* 0x0000003d0c0c7223 */ /* 0x000fe2000001009b */
[----:B------:R-:W-:Y:S02]  /*47c0*/  F2FP.F16.F32.PACK_AB R13, R67, R70 ;  /* 0x00000046430d723e */ /* 0x000fe400000000ff */
[----:B------:R-:W-:-:S02]  /*47d0*/  F2FP.F16.F32.PACK_AB R62, R63, R62 ;  /* 0x0000003e3f3e723e */ /* 0x000fc400000000ff */
[----:B------:R-:W-:Y:S02]  /*47e0*/  F2FP.F16.F32.PACK_AB R14, R12, R71 ;  /* 0x000000470c0e723e */ /* 0x000fe400000000ff */
[----:B------:R-:W-:-:S07]  /*47f0*/  MOV R12, R62 ;  /* 0x0000003e000c7202 */ /* 0x000fce0000000f00 */
.L_x_489:
[----:B------:R-:W-:Y:S05]  /*4800*/  BSYNC B3 ;  /* 0x0000000000037941 */ /* 0x000fea0003800000 */
.L_x_488:
[----:B----4-:R0:W-:Y:S02]  /*4810*/  ST.E.128 desc[UR56][R64.64], R12 ;  /* 0x0000000c40007985 */ /* 0x0101e4000c101d38 */
.L_x_487:
[----:B------:R-:W-:Y:S05]  /*4820*/  BSYNC B2 ;  /* 0x0000000000027941 */ /* 0x000fea0003800000 */
.L_x_486:
[----:B------:R-:W-:-:S13]  /*4830*/  ISETP.NE.AND P3, PT, R20, RZ, PT ;  /* 0x000000ff1400720c */ /* 0x000fda0003f65270 */
[----:B------:R-:W-:Y:S05]  /*4840*/  @!P3 BRA `(.L_x_469) ;  /* 0x0000000000c8b947 */ /* 0x000fea0003800000 */
[----:B0---4-:R0:W4:Y:S01]  /*4850*/  LDS.128 R12, [R28+0x24000] ;  /* 0x024000001c0c7984 */ /* 0x0111220000000c00 */
[C---:B---3--:R-:W-:Y:S01]  /*4860*/  LEA R60, P3, R192.reuse, R11, 0x1 ;  /* 0x0000000bc03c7211 */ /* 0x048fe200078608ff */
[----:B------:R-:W-:Y:S03]  /*4870*/  BSSY B2, `(.L_x_490) ;  /* 0x000002e000027945 */ /* 0x000fe60003800000 */
[----:B--2---:R-:W-:Y:S02]  /*4880*/  LEA.HI.X R61, R192, R82, R199, 0x1, P3 ;  /* 0x00000052c03d7211 */ /* 0x004fe400018f0cc7 */
[----:B------:R-:W-:-:S13]  /*4890*/  ISETP.GE.AND P3, PT, R209, R120, PT ;  /* 0x00000078d100720c */ /* 0x000fda0003f66270 */
[----:B0-----:R-:W-:Y:S05]  /*48a0*/  @P3 BRA `(.L_x_491) ;  /* 0x0000000000a83947 */ /* 0x001fea0003800000 */
[--C-:B------:R-:W-:Y:S02]  /*48b0*/  SHF.R.U64 R11, R58, 0x10, R59.reuse ;  /* 0x000000103a0b7819 */ /* 0x100fe4000000123b */
[----:B------:R-:W-:Y:S02]  /*48c0*/  SHF.R.U32.HI R64, RZ, 0x10, R59 ;  /* 0x00000010ff407819 */ /* 0x000fe4000001163b */
[--C-:B------:R-:W-:Y:S01]  /*48d0*/  SHF.R.U64 R63, R56, 0x10, R57.reuse ;  /* 0x00000010383f7819 */ /* 0x100fe20000001239 */
[----:B----4-:R-:W-:Y:S01]  /*48e0*/  IMAD.MOV.U32 R56, RZ, RZ, R12 ;  /* 0x000000ffff387224 */ /* 0x010fe200078e000c */
[----:B------:R-:W-:Y:S01]  /*48f0*/  SHF.R.U32.HI R62, RZ, 0x10, R57 ;  /* 0x00000010ff3e7819 */ /* 0x000fe20000011639 */
[----:B------:R-:W-:Y:S02]  /*4900*/  HADD2.F32 R59, -RZ, R11.H0_H0 ;  /* 0x2000000bff3b7230 */ /* 0x000fe40000004100 */
[----:B------:R-:W-:Y:S02]  /*4910*/  HADD2.F32 R64, -RZ, R64.H0_H0 ;  /* 0x20000040ff407230 */ /* 0x000fe40000004100 */
[----:B------:R-:W-:-:S02]  /*4920*/  HADD2.F32 R12, -RZ, R13.H1_H1 ;  /* 0x3000000dff0c7230 */ /* 0x000fc40000004100 */
[----:B------:R-:W-:Y:S02]  /*4930*/  HADD2.F32 R11, -RZ, R13.H0_H0 ;  /* 0x2000000dff0b7230 */ /* 0x000fe40000004100 */
[--C-:B------:R-:W-:Y:S02]  /*4940*/  HADD2.F32 R57, -RZ, R15.reuse.H1_H1 ;  /* 0x3000000fff397230 */ /* 0x100fe40000004100 */
[-C--:B------:R-:W-:Y:S01]  /*4950*/  FMUL.FTZ R66, R12, R59.reuse ;  /* 0x0000003b0c427220 */ /* 0x080fe20000410000 */
[----:B------:R-:W-:Y:S02]  /*4960*/  HADD2.F32 R13, -RZ, R15.H0_H0 ;  /* 0x2000000fff0d7230 */ /* 0x000fe40000004100 */
[----:B------:R-:W-:Y:S01]  /*4970*/  FMUL.FTZ R59, R11, R59 ;  /* 0x0000003b0b3b7220 */ /* 0x000fe20000410000 */
[----:B------:R-:W-:Y:S02]  /*4980*/  HADD2.F32 R58, -RZ, R63.H0_H0 ;  /* 0x2000003fff3a7230 */ /* 0x000fe40000004100 */
[----:B------:R-:W-:Y:S01]  /*4990*/  FMUL.FTZ R68, R57, R64 ;  /* 0x0000004039447220 */ /* 0x000fe20000410000 */
[----:B------:R-:W-:-:S02]  /*49a0*/  HADD2.F32 R62, -RZ, R62.H0_H0 ;  /* 0x2000003eff3e7230 */ /* 0x000fc40000004100 */
[----:B------:R-:W-:Y:S01]  /*49b0*/  FMUL.FTZ R64, R13, R64 ;  /* 0x000000400d407220 */ /* 0x000fe20000410000 */
[--C-:B------:R-:W-:Y:S02]  /*49c0*/  HADD2.F32 R15, -RZ, R56.reuse.H1_H1 ;  /* 0x30000038ff0f7230 */ /* 0x100fe40000004100 */
[-C--:B------:R-:W-:Y:S01]  /*49d0*/  FFMA.FTZ R11, R11, R58.reuse, -R66 ;  /* 0x0000003a0b0b7223 */ /* 0x080fe20000010842 */
[----:B------:R-:W-:Y:S01]  /*49e0*/  FFMA.FTZ R12, R12, R58, R59 ;  /* 0x0000003a0c0c7223 */ /* 0x000fe2000001003b */
[-C--:B------:R-:W-:Y:S01]  /*49f0*/  FFMA.FTZ R66, R57, R62.reuse, R64 ;  /* 0x0000003e39427223 */ /* 0x080fe20000010040 */
[----:B------:R-:W-:Y:S02]  /*4a00*/  HADD2.F32 R59, -RZ, R153.H0_H0 ;  /* 0x20000099ff3b7230 */ /* 0x000fe40000004100 */
[----:B------:R-:W-:Y:S01]  /*4a10*/  FFMA.FTZ R13, R13, R62, -R68 ;  /* 0x0000003e0d0d7223 */ /* 0x000fe20000010844 */
[----:B------:R-:W-:Y:S01]  /*4a20*/  HADD2.F32 R56, -RZ, R56.H0_H0 ;  /* 0x20000038ff387230 */ /* 0x000fe20000004100 */
[----:B------:R-:W-:Y:S01]  /*4a30*/  F2FP.F16.F32.PACK_AB R11, R12, R11 ;  /* 0x0000000b0c0b723e */ /* 0x000fe200000000ff */
[----:B------:R-:W-:-:S02]  /*4a40*/  HADD2.F32 R57, -RZ, R14.H1_H1 ;  /* 0x3000000eff397230 */ /* 0x000fc40000004100 */
[-C--:B------:R-:W-:Y:S01]  /*4a50*/  FMUL.FTZ R63, R15, R59.reuse ;  /* 0x0000003b0f3f7220 */ /* 0x080fe20000410000 */
[----:B------:R-:W-:Y:S02]  /*4a60*/  HADD2.F32 R153, -RZ, R153.H1_H1 ;  /* 0x30000099ff997230 */ /* 0x000fe40000004100 */
[----:B------:R-:W-:Y:S01]  /*4a70*/  FMUL.FTZ R62, R56, R59 ;  /* 0x0000003b383e7220 */ /* 0x000fe20000410000 */
[----:B------:R-:W-:Y:S02]  /*4a80*/  HADD2.F32 R14, -RZ, R14.H0_H0 ;  /* 0x2000000eff0e7230 */ /* 0x000fe40000004100 */
[--C-:B------:R-:W-:Y:S02]  /*4a90*/  HADD2.F32 R58, -RZ, R152.reuse.H0_H0 ;  /* 0x20000098ff3a7230 */ /* 0x100fe40000004100 */
[-C--:B------:R-:W-:Y:S01]  /*4aa0*/  FMUL.FTZ R59, R57, R153.reuse ;  /* 0x00000099393b7220 */ /* 0x080fe20000410000 */
[----:B------:R-:W-:Y:S02]  /*4ab0*/  HADD2.F32 R152, -RZ, R152.H1_H1 ;  /* 0x30000098ff987230 */ /* 0x000fe40000004100 */
[----:B------:R-:W-:Y:S01]  /*4ac0*/  FMUL.FTZ R64, R14, R153 ;  /* 0x000000990e407220 */ /* 0x000fe20000410000 */
[-C--:B------:R-:W-:Y:S01]  /*4ad0*/  FFMA.FTZ R63, R56, R58.reuse, -R63 ;  /* 0x0000003a383f7223 */ /* 0x080fe2000001083f */
[----:B------:R-:W-:Y:S01]  /*4ae0*/  FFMA.FTZ R62, R15, R58, R62 ;  /* 0x0000003a0f3e7223 */ /* 0x000fe2000001003e */
[-C--:B------:R-:W-:Y:S01]  /*4af0*/  FFMA.FTZ R59, R14, R152.reuse, -R59 ;  /* 0x000000980e3b7223 */ /* 0x080fe2000001083b */
[----:B------:R-:W-:Y:S01]  /*4b00*/  FFMA.FTZ R64, R57, R152, R64 ;  /* 0x0000009839407223 */ /* 0x000fe20000010040 */
[----:B------:R-:W-:Y:S01]  /*4b10*/  F2FP.F16.F32.PACK_AB R15, R66, R13 ;  /* 0x0000000d420f723e */ /* 0x000fe200000000ff */
[----:B------:R-:W-:Y:S01]  /*4b20*/  IMAD.MOV.U32 R13, RZ, RZ, R11 ;  /* 0x000000ffff0d7224 */ /* 0x000fe200078e000b */
[----:B------:R-:W-:-:S02]  /*4b30*/  F2FP.F16.F32.PACK_AB R12, R62, R63 ;  /* 0x0000003f3e0c723e */ /* 0x000fc400000000ff */
[----:B------:R-:W-:-:S07]  /*4b40*/  F2FP.F16.F32.PACK_AB R14, R64, R59 ;  /* 0x0000003b400e723e */ /* 0x000fce00000000ff */
.L_x_491:
[----:B------:R-:W-:Y:S05]  /*4b50*/  BSYNC B2 ;  /* 0x0000000000027941 */ /* 0x000fea0003800000 */
.L_x_490:
[----:B----4-:R0:W-:Y:S02]  /*4b60*/  ST.E.128 desc[UR56][R60.64], R12 ;  /* 0x0000000c3c007985 */ /* 0x0101e4000c101d38 */
.L_x_469:
[----:B------:R-:W-:Y:S05]  /*4b70*/  BSYNC B1 ;  /* 0x0000000000017941 */ /* 0x000fea0003800000 */
.L_x_468:
[----:B------:R-:W-:-:S03]  /*4b80*/  UMOV UR4, 0xffffffff ;  /* 0xffffffff00047882 */ /* 0x000fc60000000000 */
[----:B------:R-:W-:Y:S05]  /*4b90*/  BRA.DIV UR4, `(.L_x_492) ;  /* 0x000001ae04887947 */ /* 0x000fea000b800000 */
[----:B------:R0:W0:Y:S04]  /*4ba0*/  SHFL.IDX PT, R59, R118, 0x1, 0x1c1f ;  /* 0x003c1f00763b7f89 */ /* 0x00002800000e0000 */
[----:B------:R0:W0:Y:S02]  /*4bb0*/  SHFL.IDX PT, R58, R119, 0x1, 0x1c1f ;  /* 0x003c1f00773a7f89 */ /* 0x00002400000e0000 */
.L_x_796:
[----:B------:R-:W-:Y:S05]  /*4bc0*/  @P4 BRA `(.L_x_493) ;  /* 0x0000005400004947 */ /* 0x000fea0003800000 */
[----:B------:R-:W-:Y:S01]  /*4bd0*/  ISETP.NE.AND P3, PT, R6, RZ, PT ;  /* 0x000000ff0600720c */ /* 0x000fe20003f65270 */
[----:B------:R-:W-:-:S12]  /*4be0*/  BSSY B1, `(.L_x_494) ;  /* 0x0000032000017945 */ /* 0x000fd80003800000 */
[----:B------:R-:W-:Y:S05]  /*4bf0*/  @!P3 BRA `(.L_x_495) ;  /* 0x0000000000c0b947 */ /* 0x000fea0003800000 */
[----:B0---4-:R0:W4:Y:S01]  /*4c00*/  LDS.128 R12, [R27+0x20000] ;  /* 0x020000001b0c7984 */ /* 0x0111220000000c00 */
[C---:B------:R-:W-:Y:S01]  /*4c10*/  LEA R56, P3, R16.reuse, R58, 0x1 ;  /* 0x0000003a10387211 */ /* 0x040fe200078608ff */
[----:B------:R-:W-:Y:S03]  /*4c20*/  BSSY B2, `(.L_x_496) ;  /* 0x000002c000027945 */ /* 0x000fe60003800000 */
[----:B------:R-:W-:Y:S02]  /*4c30*/  LEA.HI.X R57, R16, R59, R17, 0x1, P3 ;  /* 0x0000003b10397211 */ /* 0x000fe400018f0c11 */
[----:B------:R-:W-:-:S13]  /*4c40*/  ISETP.GE.AND P3, PT, R196, R120, PT ;  /* 0x00000078c400720c */ /* 0x000fda0003f66270 */
[----:B0-----:R-:W-:Y:S05]  /*4c50*/  @P3 BRA `(.L_x_497) ;  /* 0x0000000000a03947 */ /* 0x001fea0003800000 */
[----:B---3--:R-:W-:Y:S01]  /*4c60*/  SHF.R.U64 R11, R52, 0x10, R53 ;  /* 0x00000010340b7819 */ /* 0x008fe20000001235 */
[--C-:B----4-:R-:W-:Y:S01]  /*4c70*/  HADD2.F32 R52, -RZ, R15.reuse.H1_H1 ;  /* 0x3000000fff347230 */ /* 0x110fe20000004100 */
[--C-:B------:R-:W-:Y:S01]  /*4c80*/  SHF.R.U64 R60, R54, 0x10, R55.reuse ;  /* 0x00000010363c7819 */ /* 0x100fe20000001237 */
[----:B------:R-:W-:Y:S01]  /*4c90*/  HADD2.F32 R15, -RZ, R15.H0_H0 ;  /* 0x2000000fff0f7230 */ /* 0x000fe20000004100 */
[----:B------:R-:W-:Y:S01]  /*4ca0*/  SHF.R.U32.HI R55, RZ, 0x10, R55 ;  /* 0x00000010ff377819 */ /* 0x000fe20000011637 */
[----:B------:R-:W-:Y:S01]  /*4cb0*/  HADD2.F32 R54, -RZ, R11.H0_H0 ;  /* 0x2000000bff367230 */ /* 0x000fe20000004100 */
[----:B------:R-:W-:Y:S01]  /*4cc0*/  SHF.R.U32.HI R53, RZ, 0x10, R53 ;  /* 0x00000010ff357819 */ /* 0x000fe20000011635 */
[----:B------:R-:W-:Y:S02]  /*4cd0*/  HADD2.F32 R60, -RZ, R60.H0_H0 ;  /* 0x2000003cff3c7230 */ /* 0x000fe40000004100 */
[----:B------:R-:W-:Y:S02]  /*4ce0*/  HADD2.F32 R11, -RZ, R13.H1_H1 ;  /* 0x3000000dff0b7230 */ /* 0x000fe40000004100 */
[----:B------:R-:W-:-:S02]  /*4cf0*/  HADD2.F32 R55, -RZ, R55.H0_H0 ;  /* 0x20000037ff377230 */ /* 0x000fc40000004100 */
[----:B------:R-:W-:Y:S02]  /*4d00*/  HADD2.F32 R13, -RZ, R13.H0_H0 ;  /* 0x2000000dff0d7230 */ /* 0x000fe40000004100 */
[-C--:B------:R-:W-:Y:S01]  /*4d10*/  FMUL.FTZ R62, R11, R60.reuse ;  /* 0x0000003c0b3e7220 */ /* 0x080fe20000410000 */
[----:B------:R-:W-:Y:S02]  /*4d20*/  HADD2.F32 R53, -RZ, R53.H0_H0 ;  /* 0x20000035ff357230 */ /* 0x000fe40000004100 */
[-C--:B------:R-:W-:Y:S01]  /*4d30*/  FMUL.FTZ R61, R15, R55.reuse ;  /* 0x000000370f3d7220 */ /* 0x080fe20000410000 */
[C---:B------:R-:W-:Y:S01]  /*4d40*/  FMUL.FTZ R64, R52.reuse, R55 ;  /* 0x0000003734407220 */ /* 0x040fe20000410000 */
[C---:B------:R-:W-:Y:S01]  /*4d50*/  FMUL.FTZ R60, R13.reuse, R60 ;  /* 0x0000003c0d3c7220 */ /* 0x040fe20000410000 */
[----:B------:R-:W-:Y:S01]  /*4d60*/  FFMA.FTZ R62, R13, R54, -R62 ;  /* 0x000000360d3e7223 */ /* 0x000fe2000001083e */
[----:B------:R-:W-:Y:S01]  /*4d70*/  FFMA.FTZ R63, R52, R53, R61 ;  /* 0x00000035343f7223 */ /* 0x000fe2000001003d */
[----:B------:R-:W-:-:S02]  /*4d80*/  HADD2.F32 R52, -RZ, R151.H0_H0 ;  /* 0x20000097ff347230 */ /* 0x000fc40000004100 */
[----:B------:R-:W-:Y:S01]  /*4d90*/  FFMA.FTZ R55, R11, R54, R60 ;  /* 0x000000360b377223 */ /* 0x000fe2000001003c */
[----:B------:R-:W-:Y:S02]  /*4da0*/  HADD2.F32 R11, -RZ, R12.H1_H1 ;  /* 0x3000000cff0b7230 */ /* 0x000fe40000004100 */
[----:B------:R-:W-:Y:S01]  /*4db0*/  FFMA.FTZ R64, R15, R53, -R64 ;  /* 0x000000350f407223 */ /* 0x000fe20000010840 */
[----:B------:R-:W-:Y:S02]  /*4dc0*/  HADD2.F32 R13, -RZ, R14.H1_H1 ;  /* 0x3000000eff0d7230 */ /* 0x000fe40000004100 */
[----:B------:R-:W-:Y:S02]  /*4dd0*/  HADD2.F32 R151, -RZ, R151.H1_H1 ;  /* 0x30000097ff977230 */ /* 0x000fe40000004100 */
[----:B------:R-:W-:Y:S01]  /*4de0*/  FMUL.FTZ R53, R11, R52 ;  /* 0x000000340b357220 */ /* 0x000fe20000410000 */
[----:B------:R-:W-:Y:S02]  /*4df0*/  HADD2.F32 R12, -RZ, R12.H0_H0 ;  /* 0x2000000cff0c7230 */ /* 0x000fe40000004100 */
[----:B------:R-:W-:-:S02]  /*4e00*/  HADD2.F32 R14, -RZ, R14.H0_H0 ;  /* 0x2000000eff0e7230 */ /* 0x000fc40000004100 */
[-C--:B------:R-:W-:Y:S01]  /*4e10*/  FMUL.FTZ R61, R13, R151.reuse ;  /* 0x000000970d3d7220 */ /* 0x080fe20000410000 */
[--C-:B------:R-:W-:Y:S02]  /*4e20*/  HADD2.F32 R15, -RZ, R150.reuse.H0_H0 ;  /* 0x20000096ff0f7230 */ /* 0x100fe40000004100 */
[----:B------:R-:W-:Y:S01]  /*4e30*/  FMUL.FTZ R52, R12, R52 ;  /* 0x000000340c347220 */ /* 0x000fe20000410000 */
[----:B------:R-:W-:Y:S02]  /*4e40*/  HADD2.F32 R150, -RZ, R150.H1_H1 ;  /* 0x30000096ff967230 */ /* 0x000fe40000004100 */
[----:B------:R-:W-:Y:S01]  /*4e50*/  FMUL.FTZ R54, R14, R151 ;  /* 0x000000970e367220 */ /* 0x000fe20000410000 */
[-C--:B------:R-:W-:Y:S01]  /*4e60*/  FFMA.FTZ R53, R12, R15.reuse, -R53 ;  /* 0x0000000f0c357223 */ /* 0x080fe20000010835 */
[----:B------:R-:W-:Y:S01]  /*4e70*/  FFMA.FTZ R52, R11, R15, R52 ;  /* 0x0000000f0b347223 */ /* 0x000fe20000010034 */
[-C--:B------:R-:W-:Y:S01]  /*4e80*/  FFMA.FTZ R61, R14, R150.reuse, -R61 ;  /* 0x000000960e3d7223 */ /* 0x080fe2000001083d */
[----:B------:R-:W-:Y:S01]  /*4e90*/  FFMA.FTZ R54, R13, R150, R54 ;  /* 0x000000960d367223 */ /* 0x000fe20000010036 */
[----:B------:R-:W-:-:S02]  /*4ea0*/  F2FP.F16.F32.PACK_AB R13, R55, R62 ;  /* 0x0000003e370d723e */ /* 0x000fc400000000ff */
[----:B------:R-:W-:Y:S02]  /*4eb0*/  F2FP.F16.F32.PACK_AB R15, R63, R64 ;  /* 0x000000403f0f723e */ /* 0x000fe400000000ff */
[----:B------:R-:W-:Y:S02]  /*4ec0*/  F2FP.F16.F32.PACK_AB R12, R52, R53 ;  /* 0x00000035340c723e */ /* 0x000fe400000000ff */
[----:B------:R-:W-:-:S07]  /*4ed0*/  F2FP.F16.F32.PACK_AB R14, R54, R61 ;  /* 0x0000003d360e723e */ /* 0x000fce00000000ff */
.L_x_497:
[----:B------:R-:W-:Y:S05]  /*4ee0*/  BSYNC B2 ;  /* 0x0000000000027941 */ /* 0x000fea0003800000 */
.L_x_496:
[----:B----4-:R0:W-:Y:S02]  /*4ef0*/  ST.E.128 desc[UR56][R56.64], R12 ;  /* 0x0000000c38007985 */ /* 0x0101e4000c101d38 */
.L_x_495:
[----:B------:R-:W-:Y:S05]  /*4f00*/  BSYNC B1 ;  /* 0x0000000000017941 */ /* 0x000fea0003800000 */
.L_x_494:
[----:B------:R-:W-:Y:S01]  /*4f10*/  ISETP.NE.AND P3, PT, R7, RZ, PT ;  /* 0x000000ff0700720c */ /* 0x000fe20003f65270 */
[----:B------:R-:W-:-:S12]  /*4f20*/  BSSY B1, `(.L_x_498) ;  /* 0x0000034000017945 */ /* 0x000fd80003800000 */
[----:B------:R-:W-:Y:S05]  /*4f30*/  @!P3 BRA `(.L_x_499) ;  /* 0x0000000000c8b947 */ /* 0x000fea0003800000 */
[----:B0---4-:R0:W4:Y:S01]  /*4f40*/  LDS.128 R12, [R28+0x20000] ;  /* 0x020000001c0c7984 */ /* 0x0111220000000c00 */
[----:B------:R-:W-:Y:S01]  /*4f50*/  ISETP.GE.AND P3, PT, R207, R120, PT ;  /* 0x00000078cf00720c */ /* 0x000fe20003f66270 */
[----:B------:R-:W-:Y:S01]  /*4f60*/  IMAD.MOV.U32 R52, RZ, RZ, R58 ;  /* 0x000000ffff347224 */ /* 0x000fe200078e003a */
[----:B---3--:R-:W-:Y:S01]  /*4f70*/  SHF.L.U32 R11, R195, 0x3, RZ ;  /* 0x00000003c30b7819 */ /* 0x008fe200000006ff */
[----:B------:R-:W-:Y:S01]  /*4f80*/  IMAD.MOV.U32 R53, RZ, RZ, R59 ;  /* 0x000000ffff357224 */ /* 0x000fe200078e003b */
[----:B------:R-:W-:Y:S03]  /*4f90*/  BSSY B2, `(.L_x_500) ;  /* 0x000002b000027945 */ /* 0x000fe60003800000 */
[----:B------:R-:W-:-:S06]  /*4fa0*/  IMAD.WIDE R52, R11, 0x2, R52 ;  /* 0x000000020b347825 */ /* 0x000fcc00078e0234 */
[----:B0-----:R-:W-:Y:S05]  /*4fb0*/  @P3 BRA `(.L_x_501) ;  /* 0x0000000000a03947 */ /* 0x001fea0003800000 */
[----:B------:R-:W-:Y:S01]  /*4fc0*/  SHF.R.U64 R11, R48, 0x10, R49 ;  /* 0x00000010300b7819 */ /* 0x000fe20000001231 */
        /* <DEDUP_REMOVED lines=39> */
.L_x_501:
[----:B------:R-:W-:Y:S05]  /*5240*/  BSYNC B2 ;  /* 0x0000000000027941 */ /* 0x000fea0003800000 */
.L_x_500:
[----:B----4-:R0:W-:Y:S02]  /*5250*/  ST.E.128 desc[UR56][R52.64], R12 ;  /* 0x0000000c34007985 */ /* 0x0101e4000c101d38 */
.L_x_499:
[----:B------:R-:W-:Y:S05]  /*5260*/  BSYNC B1 ;  /* 0x0000000000017941 */ /* 0x000fea0003800000 */
.L_x_498:
        /* <DEDUP_REMOVED lines=51> */
.L_x_505:
[----:B------:R-:W-:Y:S05]  /*55a0*/  BSYNC B2 ;  /* 0x0000000000027941 */ /* 0x000fea0003800000 */
.L_x_504:
[----:B----4-:R0:W-:Y:S02]  /*55b0*/  ST.E.128 desc[UR56][R48.64], R12 ;  /* 0x0000000c30007985 */ /* 0x0101e4000c101d38 */
.L_x_503:
[----:B------:R-:W-:Y:S05]  /*55c0*/  BSYNC B1 ;  /* 0x0000000000017941 */ /* 0x000fea0003800000 */
.L_x_502:
        /* <DEDUP_REMOVED lines=17> */
[----:B------:R-:W-:Y:S02]  /*56e0*/  HADD2.F32 R43, -RZ, R43.H0_H0 ;  /* 0x2000002bff2b7230 */ /* 0x000fe40000004100 */
[----:B------:R-:W-:-:S02]  /*56f0*/  HADD2.F32 R11, -RZ, R13.H1_H1 ;  /* 0x3000000dff0b7230 */ /* 0x000fc40000004100 */
[----:B------:R-:W-:Y:S02]  /*5700*/  HADD2.F32 R13, -RZ, R13.H0_H0 ;  /* 0x2000000dff0d7230 */ /* 0x000fe40000004100 */
[-C--:B------:R-:W-:Y:S01]  /*5710*/  FMUL.FTZ R47, R15, R43.reuse ;  /* 0x0000002b0f2f7220 */ /* 0x080fe20000410000 */
[----:B------:R-:W-:Y:S02]  /*5720*/  HADD2.F32 R41, -RZ, R41.H0_H0 ;  /* 0x20000029ff297230 */ /* 0x000fe40000004100 */
[-C--:B------:R-:W-:Y:S01]  /*5730*/  FMUL.FTZ R48, R11, R46.reuse ;  /* 0x0000002e0b307220 */ /* 0x080fe20000410000 */
[C---:B------:R-:W-:Y:S01]  /*5740*/  FMUL.FTZ R50, R40.reuse, R43 ;  /* 0x0000002b28327220 */ /* 0x040fe20000410000 */
[C---:B------:R-:W-:Y:S01]  /*5750*/  FMUL.FTZ R46, R13.reuse, R46 ;  /* 0x0000002e0d2e7220 */ /* 0x040fe20000410000 */
[----:B------:R-:W-:Y:S01]  /*5760*/  FFMA.FTZ R49, R40, R41, R47 ;  /* 0x0000002928317223 */ /* 0x000fe2000001002f */
[-C--:B------:R-:W-:Y:S02]  /*5770*/  FFMA.FTZ R48, R13, R42.reuse, -R48 ;  /* 0x0000002a0d307223 */ /* 0x080fe40000010830 */
[----:B------:R-:W-:Y:S01]  /*5780*/  FFMA.FTZ R43, R11, R42, R46 ;  /* 0x0000002a0b2b7223 */ /* 0x000fe2000001002e */
[----:B------:R-:W-:-:S02]  /*5790*/  HADD2.F32 R40, -RZ, R138.H0_H0 ;  /* 0x2000008aff287230 */ /* 0x000fc40000004100 */
[----:B------:R-:W-:Y:S01]  /*57a0*/  FFMA.FTZ R50, R15, R41, -R50 ;  /* 0x000000290f327223 */ /* 0x000fe20000010832 */
[----:B------:R-:W-:Y:S02]  /*57b0*/  HADD2.F32 R138, -RZ, R138.H1_H1 ;  /* 0x3000008aff8a7230 */ /* 0x000fe40000004100 */
[----:B------:R-:W-:Y:S02]  /*57c0*/  HADD2.F32 R11, -RZ, R12.H1_H1 ;  /* 0x3000000cff0b7230 */ /* 0x000fe40000004100 */
[----:B------:R-:W-:Y:S02]  /*57d0*/  HADD2.F32 R13, -RZ, R14.H1_H1 ;  /* 0x3000000eff0d7230 */ /* 0x000fe40000004100 */
[----:B------:R-:W-:Y:S02]  /*57e0*/  HADD2.F32 R12, -RZ, R12.H0_H0 ;  /* 0x2000000cff0c7230 */ /* 0x000fe40000004100 */
[----:B------:R-:W-:Y:S01]  /*57f0*/  FMUL.FTZ R41, R11, R40 ;  /* 0x000000280b297220 */ /* 0x000fe20000410000 */
[----:B------:R-:W-:-:S02]  /*5800*/  HADD2.F32 R14, -RZ, R14.H0_H0 ;  /* 0x2000000eff0e7230 */ /* 0x000fc40000004100 */
[----:B------:R-:W-:Y:S01]  /*5810*/  FMUL.FTZ R47, R13, R138 ;  /* 0x0000008a0d2f7220 */ /* 0x000fe20000410000 */
        /* <DEDUP_REMOVED lines=12> */
.L_x_509:
[----:B------:R-:W-:Y:S05]  /*58e0*/  BSYNC B2 ;  /* 0x0000000000027941 */ /* 0x000fea0003800000 */
.L_x_508:
[----:B----4-:R0:W-:Y:S02]  /*58f0*/  ST.E.128 desc[UR56][R44.64], R12 ;  /* 0x0000000c2c007985 */ /* 0x0101e4000c101d38 */
.L_x_507:
[----:B------:R-:W-:Y:S05]  /*5900*/  BSYNC B1 ;  /* 0x0000000000017941 */ /* 0x000fea0003800000 */
.L_x_506:
        /* <DEDUP_REMOVED lines=49> */
.L_x_513:
[----:B------:R-:W-:Y:S05]  /*5c20*/  BSYNC B2 ;  /* 0x0000000000027941 */ /* 0x000fea0003800000 */
.L_x_512:
[----:B----4-:R0:W-:Y:S02]  /*5c30*/  ST.E.128 desc[UR56][R40.64], R12 ;  /* 0x0000000c28007985 */ /* 0x0101e4000c101d38 */
.L_x_511:
[----:B------:R-:W-:Y:S05]  /*5c40*/  BSYNC B1 ;  /* 0x0000000000017941 */ /* 0x000fea0003800000 */
.L_x_510:
[----:B------:R-:W-:-:S13]  /*5c50*/  ISETP.NE.AND P3, PT, R20, RZ, PT ;  /* 0x000000ff1400720c */ /* 0x000fda0003f65270 */
        /* <DEDUP_REMOVED lines=47> */
.L_x_515:
[----:B------:R-:W-:Y:S05]  /*5f50*/  BSYNC B1 ;  /* 0x0000000000017941 */ /* 0x000fea0003800000 */
.L_x_514:
[----:B----4-:R0:W-:Y:S01]  /*5f60*/  ST.E.128 desc[UR56][R36.64], R12 ;  /* 0x0000000c24007985 */ /* 0x0101e2000c101d38 */
[----:B------:R-:W-:Y:S05]  /*5f70*/  BRA `(.L_x_493) ;  /* 0x0000004000147947 */ /* 0x000fea0003800000 */
.L_x_459:
        /* <DEDUP_REMOVED lines=19> */
[----:B------:R-:W-:Y:S02]  /*60b0*/  CS2R R40, SRZ ;  /* 0x0000000000287805 */ /* 0x000fe4000001ff00 */
[----:B------:R-:W-:Y:S02]  /*60c0*/  IADD3.X R33, R11, R101, RZ, P2, !PT ;  /* 0x000000650b217210 */ /* 0x000fe400017fe4ff */
[----:B------:R-:W-:Y:S02]  /*60d0*/  CS2R R54, SRZ ;  /* 0x0000000000367805 */ /* 0x000fe4000001ff00 */
[----:B------:R-:W-:-:S02]  /*60e0*/  LEA R56, P2, R32, UR4, 0x1 ;  /* 0x0000000420387c11 */ /* 0x000fc4000f8408ff */
[----:B------:R-:W-:Y:S02]  /*60f0*/  CS2R R52, SRZ ;  /* 0x0000000000347805 */ /* 0x000fe4000001ff00 */
        /* <DEDUP_REMOVED lines=8> */
[----:B------:R-:W-:Y:S02]  /*6180*/  CS2R R36, SRZ ;  /* 0x0000000000247805 */ /* 0x000fe4000001ff00 */
[----:B------:R-:W-:Y:S02]  /*6190*/  CS2R R50, SRZ ;  /* 0x0000000000327805 */ /* 0x000fe4000001ff00 */
[----:B------:R-:W-:-:S05]  /*61a0*/  CS2R R48, SRZ ;  /* 0x0000000000307805 */ /* 0x000fca000001ff00 */
[----:B------:R0:W5:Y:S04]  /*61b0*/  @!P2 LDG.E.128 R40, desc[UR56][R56.64] ;  /* 0x000000383828a981 */ /* 0x000168000c1e1d00 */
[----:B------:R0:W5:Y:S01]  /*61c0*/  @!P2 LDG.E.128 R52, desc[UR56][R60.64] ;  /* 0x000000383c34a981 */ /* 0x000162000c1e1d00 */
[----:B------:R-:W-:Y:S02]  /*61d0*/  ISETP.GE.AND P2, PT, R194, R120, PT ;  /* 0x00000078c200720c */ /* 0x000fe40003f46270 */
[----:B------:R-:W-:Y:S02]  /*61e0*/  CS2R R34, SRZ ;  /* 0x0000000000227805 */ /* 0x000fe4000001ff00 */
[----:B------:R-:W-:Y:S02]  /*61f0*/  CS2R R32, SRZ ;  /* 0x0000000000207805 */ /* 0x000fe4000001ff00 */
[----:B------:R-:W-:-:S02]  /*6200*/  CS2R R46, SRZ ;  /* 0x00000000002e7805 */ /* 0x000fc4000001ff00 */
[----:B------:R-:W-:-:S05]  /*6210*/  CS2R R44, SRZ ;  /* 0x00000000002c7805 */ /* 0x000fca000001ff00 */
[----:B------:R0:W5:Y:S04]  /*6220*/  @!P2 LDG.E.128 R36, desc[UR56][R56.64+0x40] ;  /* 0x000040383824a981 */ /* 0x000168000c1e1d00 */
[----:B------:R0:W5:Y:S01]  /*6230*/  @!P2 LDG.E.128 R48, desc[UR56][R60.64+0x40] ;  /* 0x000040383c30a981 */ /* 0x000162000c1e1d00 */
[----:B------:R-:W-:-:S13]  /*6240*/  ISETP.GE.AND P2, PT, R193, R120, PT ;  /* 0x00000078c100720c */ /* 0x000fda0003f46270 */
[----:B------:R0:W5:Y:S04]  /*6250*/  @!P2 LDG.E.128 R32, desc[UR56][R56.64+0x80] ;  /* 0x000080383820a981 */ /* 0x000168000c1e1d00 */
[----:B------:R0:W5:Y:S02]  /*6260*/  @!P2 LDG.E.128 R44, desc[UR56][R60.64+0x80] ;  /* 0x000080383c2ca981 */ /* 0x000164000c1e1d00 */
.L_x_517:
[----:B------:R-:W-:Y:S05]  /*6270*/  BSYNC B1 ;  /* 0x0000000000017941 */ /* 0x000fea0003800000 */
.L_x_516:
[----:B0-----:R-:W-:Y:S01]  /*6280*/  VIADD R56, R202, 0x40 ;  /* 0x00000040ca387836 */ /* 0x001fe20000000000 */
[----:B------:R-:W-:Y:S01]  /*6290*/  BSSY B1, `(.L_x_518) ;  /* 0x000002f000017945 */ /* 0x000fe20003800000 */
[----:B------:R-:W-:Y:S02]  /*62a0*/  CS2R R62, SRZ ;  /* 0x00000000003e7805 */ /* 0x000fe4000001ff00 */
[----:B------:R-:W-:Y:S02]  /*62b0*/  CS2R R60, SRZ ;  /* 0x00000000003c7805 */ /* 0x000fe4000001ff00 */
[----:B------:R-:W-:Y:S02]  /*62c0*/  CS2R R66, SRZ ;  /* 0x0000000000427805 */ /* 0x000fe4000001ff00 */
[----:B------:R-:W-:Y:S02]  /*62d0*/  ISETP.GE.AND P4, PT, R56, R85, PT ;  /* 0x000000553800720c */ /* 0x000fe40003f86270 */
[----:B------:R-:W-:-:S02]  /*62e0*/  CS2R R56, SRZ ;  /* 0x0000000000387805 */ /* 0x000fc4000001ff00 */
[----:B------:R-:W-:Y:S02]  /*62f0*/  CS2R R64, SRZ ;  /* 0x0000000000407805 */ /* 0x000fe4000001ff00 */
[----:B------:R-:W-:Y:S02]  /*6300*/  CS2R R70, SRZ ;  /* 0x0000000000467805 */ /* 0x000fe4000001ff00 */
[----:B------:R-:W-:Y:S02]  /*6310*/  CS2R R68, SRZ ;  /* 0x0000000000447805 */ /* 0x000fe4000001ff00 */
[----:B------:R-:W-:Y:S02]  /*6320*/  CS2R R74, SRZ ;  /* 0x00000000004a7805 */ /* 0x000fe4000001ff00 */
[----:B------:R-:W-:Y:S02]  /*6330*/  CS2R R72, SRZ ;  /* 0x0000000000487805 */ /* 0x000fe4000001ff00 */
[----:B------:R-:W-:-:S02]  /*6340*/  CS2R R78, SRZ ;  /* 0x00000000004e7805 */ /* 0x000fc4000001ff00 */
[----:B-----5:R-:W-:Y:S01]  /*6350*/  MOV R81, R34 ;  /* 0x0000002200517202 */ /* 0x020fe20000000f00 */
[----:B------:R-:W-:Y:S01]  /*6360*/  IMAD.MOV.U32 R82, RZ, RZ, R35 ;  /* 0x000000ffff527224 */ /* 0x000fe200078e0023 */
[----:B------:R-:W-:Y:S01]  /*6370*/  CS2R R76, SRZ ;  /* 0x00000000004c7805 */ /* 0x000fe2000001ff00 */
[----:B------:R-:W-:Y:S06]  /*6380*/  @P4 BRA `(.L_x_519) ;  /* 0x00000000007c4947 */ /* 0x000fec0003800000 */
[----:B------:R-:W-:Y:S01]  /*6390*/  IADD3 R14, P2, P5, R96, R14, R105 ;  /* 0x0000000e600e7210 */ /* 0x000fe20007d5e069 */
[----:B------:R-:W-:Y:S01]  /*63a0*/  ULDC.64 UR4, c[0x0][0x3e8] ;  /* 0x0000fa0000047ab9 */ /* 0x000fe20000000a00 */
[----:B------:R-:W-:Y:S02]  /*63b0*/  CS2R R66, SRZ ;  /* 0x0000000000427805 */ /* 0x000fe4000001ff00 */
[----:B------:R-:W-:Y:S02]  /*63c0*/  CS2R R64, SRZ ;  /* 0x0000000000407805 */ /* 0x000fe4000001ff00 */
[----:B------:R-:W-:Y:S02]  /*63d0*/  IADD3.X R13, R101, R11, R104, P2, P5 ;  /* 0x0000000b650d7210 */ /* 0x000fe400017ea468 */
[----:B------:R-:W-:Y:S02]  /*63e0*/  CS2R R78, SRZ ;  /* 0x00000000004e7805 */ /* 0x000fe4000001ff00 */
[----:B------:R-:W-:-:S02]  /*63f0*/  IADD3 R11, P2, P5, R90, R12, R107 ;  /* 0x0000000c5a0b7210 */ /* 0x000fc40007d5e06b */
[----:B------:R-:W-:Y:S02]  /*6400*/  CS2R R76, SRZ ;  /* 0x00000000004c7805 */ /* 0x000fe4000001ff00 */
        /* <DEDUP_REMOVED lines=23> */
.L_x_519:
[----:B------:R-:W-:Y:S05]  /*6580*/  BSYNC B1 ;  /* 0x0000000000017941 */ /* 0x000fea0003800000 */
.L_x_518:
[----:B------:R-:W-:Y:S01]  /*6590*/  IMAD.MOV.U32 R11, RZ, RZ, R32 ;  /* 0x000000ffff0b7224 */ /* 0x000fe200078e0020 */
[----:B0-----:R-:W-:Y:S01]  /*65a0*/  MOV R12, R33 ;  /* 0x00000021000c7202 */ /* 0x001fe20000000f00 */
[----:B------:R-:W-:Y:S01]  /*65b0*/  IMAD.MOV.U32 R14, RZ, RZ, R37 ;  /* 0x000000ffff0e7224 */ /* 0x000fe200078e0025 */
[----:B------:R-:W-:Y:S01]  /*65c0*/  MOV R13, R36 ;  /* 0x00000024000d7202 */ /* 0x000fe20000000f00 */
[----:B------:R-:W-:Y:S01]  /*65d0*/  UISETP.NE.AND UP0, UPT, UR59, 0x3, UPT ;  /* 0x000000033b00788c */ /* 0x000fe2000bf05270 */
[----:B------:R-:W-:Y:S01]  /*65e0*/  PRMT R160, R11, 0x5410, R12 ;  /* 0x000054100ba07816 */ /* 0x000fe2000000000c */
[----:B------:R-:W-:Y:S01]  /*65f0*/  IMAD.MOV.U32 R11, RZ, RZ, R38 ;  /* 0x000000ffff0b7224 */ /* 0x000fe200078e0026 */
        /* <DEDUP_REMOVED lines=13> */
[----:B------:R-:W-:Y:S02]  /*66d0*/  PRMT R153, R14, 0x7610, R153 ;  /* 0x000076100e997816 */ /* 0x000fe40000000099 */
[----:B------:R-:W-:Y:S02]  /*66e0*/  MOV R11, R46 ;  /* 0x0000002e000b7202 */ /* 0x000fe40000000f00 */
[----:B------:R-:W-:Y:S02]  /*66f0*/  MOV R14, R45 ;  /* 0x0000002d000e7202 */ /* 0x000fe40000000f00 */
[----:B------:R-:W-:Y:S01]  /*6700*/  PRMT R161, R11, 0x5410, R12 ;  /* 0x000054100ba17816 */ /* 0x000fe2000000000c */
[----:B------:R-:W-:Y:S01]  /*6710*/  IMAD.MOV.U32 R11, RZ, RZ, R50 ;  /* 0x000000ffff0b7224 */ /* 0x000fe200078e0032 */
[----:B------:R-:W-:Y:S01]  /*6720*/  PRMT R162, R13, 0x5410, R14 ;  /* 0x000054100da27816 */ /* 0x000fe2000000000e */
[----:B------:R-:W-:Y:S01]  /*6730*/  IMAD.MOV.U32 R12, RZ, RZ, R51 ;  /* 0x000000ffff0c7224 */ /* 0x000fe200078e0033 */
[----:B------:R-:W-:Y:S01]  /*6740*/  MOV R13, R48 ;  /* 0x00000030000d7202 */ /* 0x000fe20000000f00 */
[----:B------:R-:W-:Y:S01]  /*6750*/  IMAD.MOV.U32 R14, RZ, RZ, R49 ;  /* 0x000000ffff0e7224 */ /* 0x000fe200078e0031 */
[----:B------:R-:W-:Y:S01]  /*6760*/  PRMT R163, R163, 0x5410, R11 ;  /* 0x00005410a3a37816 */ /* 0x000fe2000000000b */
[----:B------:R-:W-:Y:S01]  /*6770*/  IMAD.MOV.U32 R11, RZ, RZ, R54 ;  /* 0x000000ffff0b7224 */ /* 0x000fe200078e0036 */
[----:B------:R-:W-:Y:S01]  /*6780*/  PRMT R164, R164, 0x5410, R13 ;  /* 0x00005410a4a47816 */ /* 0x000fe2000000000d */
[----:B------:R-:W-:Y:S01]  /*6790*/  IMAD.MOV.U32 R13, RZ, RZ, R52 ;  /* 0x000000ffff0d7224 */ /* 0x000fe200078e0034 */
[----:B------:R-:W-:-:S02]  /*67a0*/  PRMT R167, R167, 0x5410, R12 ;  /* 0x00005410a7a77816 */ /* 0x000fc4000000000c */
[----:B------:R-:W-:Y:S01]  /*67b0*/  PRMT R168, R14, 0x7610, R168 ;  /* 0x000076100ea87816 */ /* 0x000fe200000000a8 */
[----:B------:R-:W-:Y:S01]  /*67c0*/  IMAD.MOV.U32 R14, RZ, RZ, R53 ;  /* 0x000000ffff0e7224 */ /* 0x000fe200078e0035 */
[----:B------:R-:W-:Y:S02]  /*67d0*/  MOV R12, R55 ;  /* 0x00000037000c7202 */ /* 0x000fe40000000f00 */
[----:B------:R-:W-:Y:S02]  /*67e0*/  PRMT R168, R168, 0x5410, R11 ;  /* 0x00005410a8a87816 */ /* 0x000fe4000000000b */
[----:B------:R-:W-:Y:S01]  /*67f0*/  PRMT R169, R12, 0x5410, R13 ;  /* 0x000054100ca97816 */ /* 0x000fe2000000000d */
[----:B-----5:R-:W-:Y:S01]  /*6800*/  IMAD.MOV.U32 R12, RZ, RZ, R59 ;  /* 0x000000ffff0c7224 */ /* 0x020fe200078e003b */
        /* <DEDUP_REMOVED lines=33> */
[----:B------:R-:W-:Y:S01]  /*6a20*/  MOV R13, R79 ;  /* 0x0000004f000d7202 */ /* 0x000fe20000000f00 */
[----:B------:R-:W-:-:S03]  /*6a30*/  IMAD.MOV.U32 R11, RZ, RZ, R77 ;  /* 0x000000ffff0b7224 */ /* 0x000fc600078e004d */
[----:B------:R-:W-:Y:S02]  /*6a40*/  PRMT R157, R14, 0x5410, R13 ;  /* 0x000054100e9d7816 */ /* 0x000fe4000000000d */
[----:B------:R-:W-:Y:S01]  /*6a50*/  PRMT R158, R12, 0x5410, R11 ;  /* 0x000054100c9e7816 */ /* 0x000fe2000000000b */
[----:B------:R-:W-:Y:S06]  /*6a60*/  @!P2 BRA `(.L_x_520) ;  /* 0x000000000004a947 */ /* 0x000fec0003800000 */
[----:B------:R-:W-:Y:S01]  /*6a70*/  BPT.TRAP 0x1 ;  /* 0x000000040000795c */ /* 0x000fe20000300000 */
.L_x_520:
[----:B------:R-:W-:Y:S01]  /*6a80*/  LEA R86, R19, R18, 0x3 ;  /* 0x0000001213567211 */ /* 0x000fe200078e18ff */
[----:B------:R-:W0:Y:S01]  /*6a90*/  LDC R130, c[0x0][0x2f4] ;  /* 0x0000bd00ff827b82 */ /* 0x000e220000000800 */
[----:B------:R-:W-:Y:S01]  /*6aa0*/  SHF.L.U32 R87, R203, 0x1f, RZ ;  /* 0x0000001fcb577819 */ /* 0x000fe200000006ff */
[----:B------:R-:W-:Y:S03]  /*6ab0*/  BSSY B1, `(.L_x_521) ;  /* 0x0000003000017945 */ /* 0x000fe60003800000 */
[----:B------:R-:W1:Y:S02]  /*6ac0*/  SYNCS.PHASECHK.TRANS64.TRYWAIT P5, [R86+URZ+0x30890], R87 ;  /* 0x03089057560075a7 */ /* 0x000e6400080a017f */
[----:B-1----:R-:W-:Y:S05]  /*6ad0*/  @!P5 BRA `(.L_x_522) ;  /* 0x000001900004d947 */ /* 0x002fea0003800000 */
.L_x_797:
[----:B------:R-:W-:Y:S05]  /*6ae0*/  BSYNC B1 ;  /* 0x0000000000017941 */ /* 0x000fea0003800000 */
.L_x_521:
[----:B------:R-:W-:Y:S01]  /*6af0*/  UMOV UR4, 0xffffffff ;  /* 0xffffffff00047882 */ /* 0x000fe20000000000 */
[----:B0-----:R-:W-:Y:S02]  /*6b00*/  IMAD.IADD R134, R130, 0x1, -R121 ;  /* 0x0000000182867824 */ /* 0x001fe400078e0a79 */
[----:B------:R-:W-:Y:S05]  /*6b10*/  BRA.DIV UR4, `(.L_x_523) ;  /* 0x0000019204087947 */ /* 0x000fea000b800000 */
[----:B------:R0:W2:Y:S04]  /*6b20*/  SHFL.IDX PT, R117, R118, RZ, 0x1c1f ;  /* 0x001c1fff76757589 */ /* 0x0000a800000e0000 */
[----:B------:R0:W3:Y:S02]  /*6b30*/  SHFL.IDX PT, R11, R119, RZ, 0x1c1f ;  /* 0x001c1fff770b7589 */ /* 0x0000e400000e0000 */
.L_x_801:
[----:B------:R-:W-:Y:S04]  /*6b40*/  BSSY B1, `(.L_x_524) ;  /* 0x0000167000017945 */ /* 0x000fe80003800000 */
[----:B------:R-:W-:Y:S05]  /*6b50*/  @P3 BRA `(.L_x_525) ;  /* 0x0000001400943947 */ /* 0x000fea0003800000 */
[----:B------:R-:W-:Y:S01]  /*6b60*/  ISETP.NE.AND P3, PT, R6, RZ, PT ;  /* 0x000000ff0600720c */ /* 0x000fe20003f65270 */
[----:B------:R-:W-:Y:S01]  /*6b70*/  BSSY B2, `(.L_x_526) ;  /* 0x0000078000027945 */ /* 0x000fe20003800000 */
[----:B---3--:R-:W-:-:S11]  /*6b80*/  IMAD.MOV.U32 R116, RZ, RZ, R11 ;  /* 0x000000ffff747224 */ /* 0x008fd600078e000b */
[----:B------:R-:W-:Y:S05]  /*6b90*/  @!P3 BRA `(.L_x_527) ;  /* 0x0000000400d4b947 */ /* 0x000fea0003800000 */
[----:B------:R-:W-:Y:S01]  /*6ba0*/  SEL R12, R121, R134, !P0 ;  /* 0x00000086790c7207 */ /* 0x000fe20004000000 */
[----:B------:R-:W-:Y:S01]  /*6bb0*/  BSSY B3, `(.L_x_528) ;  /* 0x000006d000037945 */ /* 0x000fe20003800000 */
[----:B------:R-:W-:Y:S02]  /*6bc0*/  ISETP.GE.AND P3, PT, R16, R120, PT ;  /* 0x000000781000720c */ /* 0x000fe40003f66270 */
[----:B------:R-:W-:-:S04]  /*6bd0*/  SHF.R.S32.HI R13, RZ, 0x1f, R12 ;  /* 0x0000001fff0d7819 */ /* 0x000fc8000001140c */
[----:B------:R-:W-:-:S04]  /*6be0*/  LEA.HI R13, R13, R12, RZ, 0x4 ;  /* 0x0000000c0d0d7211 */ /* 0x000fc800078f20ff */
[----:B------:R-:W-:-:S04]  /*6bf0*/  LEA.HI.SX32 R149, R13, R114, 0x1c ;  /* 0x000000720d957211 */ /* 0x000fc800078fe2ff */
[----:B------:R-:W-:-:S04]  /*6c00*/  SHF.R.S32.HI R13, RZ, 0x1f, R149 ;  /* 0x0000001fff0d7819 */ /* 0x000fc80000011495 */
[----:B------:R-:W-:Y:S02]  /*6c10*/  LEA.HI R13, R13, R149, RZ, 0x3 ;  /* 0x000000950d0d7211 */ /* 0x000fe400078f18ff */
[----:B------:R-:W-:Y:S02]  /*6c20*/  SHF.L.U32 R149, R149, 0x3, RZ ;  /* 0x0000000395957819 */ /* 0x000fe400000006ff */
[----:B------:R-:W-:Y:S02]  /*6c30*/  SHF.R.S32.HI R13, RZ, 0x3, R13 ;  /* 0x00000003ff0d7819 */ /* 0x000fe4000001140d */
[----:B------:R-:W-:-:S03]  /*6c40*/  LOP3.LUT R12, R215, 0x38, R149, 0xf8, !PT ;  /* 0x00000038d70c7812 */ /* 0x000fc600078ef895 */
[----:B------:R-:W-:Y:S01]  /*6c50*/  IMAD R13, R13, 0x1800, R217 ;  /* 0x000018000d0d7824 */ /* 0x000fe200078e02d9 */
[----:B------:R-:W-:-:S05]  /*6c60*/  LOP3.LUT R12, R12, R216, RZ, 0x3c, !PT ;  /* 0x000000d80c0c7212 */ /* 0x000fca00078e3cff */
[----:B------:R-:W-:-:S04]  /*6c70*/  IMAD.IADD R12, R13, 0x1, R12 ;  /* 0x000000010d0c7824 */ /* 0x000fc800078e020c */
[C---:B------:R-:W-:Y:S02]  /*6c80*/  IMAD R80, R19.reuse, 0x4800, R12 ;  /* 0x0000480013507824 */ /* 0x040fe400078e020c */
[----:B------:R-:W-:-:S03]  /*6c90*/  IMAD R12, R19, 0x4800, R135 ;  /* 0x00004800130c7824 */ /* 0x000fc600078e0287 */
[----:B------:R-:W-:Y:S01]  /*6ca0*/  LEA R80, R80, R18, 0x1 ;  /* 0x0000001250507211 */ /* 0x000fe200078e08ff */
[----:B------:R-:W-:-:S05]  /*6cb0*/  IMAD R12, R12, 0x2, R18 ;  /* 0x000000020c0c7824 */ /* 0x000fca00078e0212 */
[----:B------:R-:W3:Y:S04]  /*6cc0*/  LDS.128 R80, [R80+0x1e400] ;  /* 0x01e4000050507984 */ /* 0x000ee80000000c00 */
[----:B------:R-:W4:Y:S01]  /*6cd0*/  LDS.128 R12, [R12+0x1e400] ;  /* 0x01e400000c0c7984 */ /* 0x000f220000000c00 */
[----:B------:R-:W-:Y:S05]  /*6ce0*/  @P3 BRA `(.L_x_529) ;  /* 0x0000000400643947 */ /* 0x000fea0003800000 */
[----:B---3--:R-:W-:Y:S01]  /*6cf0*/  IMAD.MOV.U32 R151, RZ, RZ, R81 ;  /* 0x000000ffff977224 */ /* 0x008fe200078e0051 */
[----:B------:R-:W-:Y:S01]  /*6d00*/  SHF.R.U64 R40, R40, 0x10, R41 ;  /* 0x0000001028287819 */ /* 0x000fe20000001229 */
[----:B----4-:R-:W-:Y:S01]  /*6d10*/  IMAD.MOV.U32 R150, RZ, RZ, R13 ;  /* 0x000000ffff967224 */ /* 0x010fe200078e000d */
[----:B------:R-:W-:Y:S01]  /*6d20*/  SHF.R.U32.HI R41, RZ, 0x10, R41 ;  /* 0x00000010ff297819 */ /* 0x000fe20000011629 */
[----:B------:R-:W-:Y:S01]  /*6d30*/  HADD2.F32 R152, -RZ, R152.H0_H0 ;  /* 0x20000098ff987230 */ /* 0x000fe20000004100 */
[----:B------:R-:W-:Y:S01]  /*6d40*/  SHF.R.U64 R42, R42, 0x10, R43 ;  /* 0x000000102a2a7819 */ /* 0x000fe2000000122b */
[----:B------:R-:W-:Y:S02]  /*6d50*/  HADD2.F32 R13, -RZ, R151.H0_H0 ;  /* 0x20000097ff0d7230 */ /* 0x000fe40000004100 */
[----:B------:R-:W-:Y:S02]  /*6d60*/  HADD2.F32 R154, -RZ, R150.H0_H0 ;  /* 0x20000096ff9a7230 */ /* 0x000fe40000004100 */
[----:B------:R-:W-:-:S02]  /*6d70*/  HADD2.F32 R153, -RZ, R153.H0_H0 ;  /* 0x20000099ff997230 */ /* 0x000fc40000004100 */
[CC--:B------:R-:W-:Y:S01]  /*6d80*/  FMUL.FTZ R81, R13.reuse, R152.reuse ;  /* 0x000000980d517220 */ /* 0x0c0fe20000410000 */
[----:B------:R-:W-:Y:S02]  /*6d90*/  HADD2.F32 R151, -RZ, R151.H1_H1 ;  /* 0x30000097ff977230 */ /* 0x000fe40000004100 */
[C---:B------:R-:W-:Y:S01]  /*6da0*/  FMUL.FTZ R152, R154.reuse, R152 ;  /* 0x000000989a987220 */ /* 0x040fe20000410000 */
[----:B------:R-:W-:Y:S02]  /*6db0*/  HADD2.F32 R41, -RZ, R41.H0_H0 ;  /* 0x20000029ff297230 */ /* 0x000fe40000004100 */
[-C--:B------:R-:W-:Y:S01]  /*6dc0*/  FFMA.FTZ R81, R154, R153.reuse, -R81 ;  /* 0x000000999a517223 */ /* 0x080fe20000010851 */
[----:B------:R-:W-:Y:S02]  /*6dd0*/  HADD2.F32 R40, -RZ, R40.H0_H0 ;  /* 0x20000028ff287230 */ /* 0x000fe40000004100 */
[----:B------:R-:W-:Y:S01]  /*6de0*/  FFMA.FTZ R13, R13, R153, R152 ;  /* 0x000000990d0d7223 */ /* 0x000fe20000010098 */
[--C-:B------:R-:W-:Y:S01]  /*6df0*/  SHF.R.U32.HI R152, RZ, 0x10, R53.reuse ;  /* 0x00000010ff987819 */ /* 0x100fe20000011635 */
[----:B------:R-:W-:Y:S01]  /*6e00*/  HADD2.F32 R153, -RZ, R169.H0_H0 ;  /* 0x200000a9ff997230 */ /* 0x000fe20000004100 */
[----:B------:R-:W-:Y:S01]  /*6e10*/  SHF.R.U64 R53, R52, 0x10, R53 ;  /* 0x0000001034357819 */ /* 0x000fe20000001235 */
[----:B------:R-:W-:-:S02]  /*6e20*/  HADD2.F32 R52, -RZ, R150.H1_H1 ;  /* 0x30000096ff347230 */ /* 0x000fc40000004100 */
[----:B------:R-:W-:Y:S02]  /*6e30*/  HADD2.F32 R152, -RZ, R152.H0_H0 ;  /* 0x20000098ff987230 */ /* 0x000fe40000004100 */
[----:B------:R-:W-:Y:S02]  /*6e40*/  HADD2.F32 R53, -RZ, R53.H0_H0 ;  /* 0x20000035ff357230 */ /* 0x000fe40000004100 */
[----:B------:R-:W-:Y:S02]  /*6e50*/  HADD2.F32 R42, -RZ, R42.H0_H0 ;  /* 0x2000002aff2a7230 */ /* 0x000fe40000004100 */
[-C--:B------:R-:W-:Y:S01]  /*6e60*/  FMUL.FTZ R150, R151, R152.reuse ;  /* 0x0000009897967220 */ /* 0x080fe20000410000 */
[----:B------:R-:W-:-:S03]  /*6e70*/  FMUL.FTZ R152, R52, R152 ;  /* 0x0000009834987220 */ /* 0x000fc60000410000 */
[-C--:B------:R-:W-:Y:S01]  /*6e80*/  FFMA.FTZ R52, R52, R41.reuse, -R150 ;  /* 0x0000002934347223 */ /* 0x080fe20000010896 */
[----:B------:R-:W-:Y:S02]  /*6e90*/  HADD2.F32 R150, -RZ, R83.H0_H0 ;  /* 0x20000053ff967230 */ /* 0x000fe40000004100 */
[----:B------:R-:W-:Y:S01]  /*6ea0*/  FFMA.FTZ R41, R151, R41, R152 ;  /* 0x0000002997297223 */ /* 0x000fe20000010098 */
[----:B------:R-:W-:Y:S02]  /*6eb0*/  HADD2.F32 R151, -RZ, R166.H1_H1 ;  /* 0x300000a6ff977230 */ /* 0x000fe40000004100 */
[--C-:B------:R-:W-:Y:S02]  /*6ec0*/  HADD2.F32 R152, -RZ, R15.reuse.H0_H0 ;  /* 0x2000000fff987230 */ /* 0x100fe40000004100 */
[----:B------:R-:W-:Y:S01]  /*6ed0*/  FMUL.FTZ R154, R150, R153 ;  /* 0x00000099969a7220 */ /* 0x000fe20000410000 */
[----:B------:R-:W-:Y:S01]  /*6ee0*/  HADD2.F32 R15, -RZ, R15.H1_H1 ;  /* 0x3000000fff0f7230 */ /* 0x000fe20000004100 */
[----:B------:R-:W-:-:S02]  /*6ef0*/  F2FP.F16.F32.PACK_AB R41, R41, R13 ;  /* 0x0000000d2929723e */ /* 0x000fc400000000ff */
[C---:B------:R-:W-:Y:S01]  /*6f00*/  FFMA.FTZ R154, R152.reuse, R151, -R154 ;  /* 0x00000097989a7223 */ /* 0x040fe2000001089a */
[----:B------:R-:W-:Y:S01]  /*6f10*/  FMUL.FTZ R152, R152, R153 ;  /* 0x0000009998987220 */ /* 0x000fe20000410000 */
[----:B------:R-:W-:Y:S01]  /*6f20*/  HADD2.F32 R153, -RZ, R169.H1_H1 ;  /* 0x300000a9ff997230 */ /* 0x000fe20000004100 */
[----:B------:R-:W-:Y:S01]  /*6f30*/  F2FP.F16.F32.PACK_AB R52, R52, R81 ;  /* 0x000000513434723e */ /* 0x000fe200000000ff */
[----:B------:R-:W-:Y:S02]  /*6f40*/  IMAD.MOV.U32 R81, RZ, RZ, R41 ;  /* 0x000000ffff517224 */ /* 0x000fe400078e0029 */
[----:B------:R-:W-:Y:S01]  /*6f50*/  FFMA.FTZ R152, R150, R151, R152 ;  /* 0x0000009796987223 */ /* 0x000fe20000010098 */
[----:B------:R-:W-:Y:S02]  /*6f60*/  SHF.R.U32.HI R150, RZ, 0x10, R43 ;  /* 0x00000010ff967819 */ /* 0x000fe4000001162b */
[--C-:B------:R-:W-:Y:S01]  /*6f70*/  SHF.R.U64 R43, R54, 0x10, R55.reuse ;  /* 0x00000010362b7819 */ /* 0x100fe20000001237 */
[----:B------:R-:W-:Y:S01]  /*6f80*/  HADD2.F32 R54, -RZ, R83.H1_H1 ;  /* 0x30000053ff367230 */ /* 0x000fe20000004100 */
[----:B------:R-:W-:Y:S01]  /*6f90*/  SHF.R.U32.HI R55, RZ, 0x10, R55 ;  /* 0x00000010ff377819 */ /* 0x000fe20000011637 */
[----:B------:R-:W-:Y:S01]  /*6fa0*/  HADD2.F32 R150, -RZ, R150.H0_H0 ;  /* 0x20000096ff967230 */ /* 0x000fe20000004100 */
[----:B------:R-:W-:Y:S01]  /*6fb0*/  MOV R13, R52 ;  /* 0x00000034000d7202 */ /* 0x000fe20000000f00 */
[----:B------:R-:W-:-:S02]  /*6fc0*/  HADD2.F32 R43, -RZ, R43.H0_H0 ;  /* 0x2000002bff2b7230 */ /* 0x000fc40000004100 */
[----:B------:R-:W-:-:S05]  /*6fd0*/  HADD2.F32 R55, -RZ, R55.H0_H0 ;  /* 0x20000037ff377230 */ /* 0x000fca0000004100 */
[----:B------:R-:W-:-:S04]  /*6fe0*/  FMUL.FTZ R83, R54, R55 ;  /* 0x0000003736537220 */ /* 0x000fc80000410000 */
[C---:B------:R-:W-:Y:S01]  /*6ff0*/  FFMA.FTZ R83, R15.reuse, R150, -R83 ;  /* 0x000000960f537223 */ /* 0x040fe20000010853 */
[----:B------:R-:W-:Y:S01]  /*7000*/  FMUL.FTZ R15, R15, R55 ;  /* 0x000000370f0f7220 */ /* 0x000fe20000410000 */
[----:B------:R-:W-:-:S03]  /*7010*/  HADD2.F32 R55, -RZ, R167.H0_H0 ;  /* 0x200000a7ff377230 */ /* 0x000fc60000004100 */
[----:B------:R-:W-:Y:S01]  /*7020*/  FFMA.FTZ R15, R54, R150, R15 ;  /* 0x00000096360f7223 */ /* 0x000fe2000001000f */
[----:B------:R-:W-:Y:S01]  /*7030*/  HADD2.F32 R54, -RZ, R80.H0_H0 ;  /* 0x20000050ff367230 */ /* 0x000fe20000004100 */
[----:B------:R-:W-:Y:S01]  /*7040*/  F2FP.F16.F32.PACK_AB R83, R83, R154 ;  /* 0x0000009a5353723e */ /* 0x000fe200000000ff */
[----:B------:R-:W-:Y:S02]  /*7050*/  HADD2.F32 R150, -RZ, R12.H0_H0 ;  /* 0x2000000cff967230 */ /* 0x000fe40000004100 */
[----:B------:R-:W-:Y:S02]  /*7060*/  HADD2.F32 R80, -RZ, R80.H1_H1 ;  /* 0x30000050ff507230 */ /* 0x000fe40000004100 */
[-C--:B------:R-:W-:Y:S01]  /*7070*/  FMUL.FTZ R151, R54, R153.reuse ;  /* 0x0000009936977220 */ /* 0x080fe20000410000 */
[----:B------:R-:W-:Y:S02]  /*7080*/  HADD2.F32 R12, -RZ, R12.H1_H1 ;  /* 0x3000000cff0c7230 */ /* 0x000fe40000004100 */
[C---:B------:R-:W-:Y:S01]  /*7090*/  FMUL.FTZ R153, R150.reuse, R153 ;  /* 0x0000009996997220 */ /* 0x040fe20000410000 */
[----:B------:R-:W-:Y:S01]  /*70a0*/  F2FP.F16.F32.PACK_AB R152, R15, R152 ;  /* 0x000000980f98723e */ /* 0x000fe200000000ff */
[----:B------:R-:W-:Y:S01]  /*70b0*/  FFMA.FTZ R151, R150, R55, -R151 ;  /* 0x0000003796977223 */ /* 0x000fe20000010897 */
[----:B------:R-:W-:-:S02]  /*70c0*/  HADD2.F32 R150, -RZ, R168.H1_H1 ;  /* 0x300000a8ff967230 */ /* 0x000fc40000004100 */
[----:B------:R-:W-:Y:S01]  /*70d0*/  FFMA.FTZ R153, R54, R55, R153 ;  /* 0x0000003736997223 */ /* 0x000fe20000010099 */
[-C--:B------:R-:W-:Y:S01]  /*70e0*/  FMUL.FTZ R54, R80, R53.reuse ;  /* 0x0000003550367220 */ /* 0x080fe20000410000 */
[C---:B------:R-:W-:Y:S01]  /*70f0*/  FMUL.FTZ R53, R12.reuse, R53 ;  /* 0x000000350c357220 */ /* 0x040fe20000410000 */
[----:B------:R-:W-:Y:S02]  /*7100*/  HADD2.F32 R55, -RZ, R14.H0_H0 ;  /* 0x2000000eff377230 */ /* 0x000fe40000004100 */
[-C--:B------:R-:W-:Y:S01]  /*7110*/  FFMA.FTZ R12, R12, R40.reuse, -R54 ;  /* 0x000000280c0c7223 */ /* 0x080fe20000010836 */
[----:B------:R-:W-:Y:S01]  /*7120*/  FFMA.FTZ R40, R80, R40, R53 ;  /* 0x0000002850287223 */ /* 0x000fe20000010035 */
[----:B------:R-:W-:Y:S02]  /*7130*/  HADD2.F32 R53, -RZ, R82.H0_H0 ;  /* 0x20000052ff357230 */ /* 0x000fe40000004100 */
[----:B------:R-:W-:Y:S01]  /*7140*/  HADD2.F32 R54, -RZ, R166.H0_H0 ;  /* 0x200000a6ff367230 */ /* 0x000fe20000004100 */
[----:B------:R-:W-:Y:S01]  /*7150*/  F2FP.F16.F32.PACK_AB R12, R12, R151 ;  /* 0x000000970c0c723e */ /* 0x000fe200000000ff */
[----:B------:R-:W-:-:S02]  /*7160*/  HADD2.F32 R82, -RZ, R82.H1_H1 ;  /* 0x30000052ff527230 */ /* 0x000fc40000004100 */
[-C--:B------:R-:W-:Y:S01]  /*7170*/  FMUL.FTZ R80, R53, R150.reuse ;  /* 0x0000009635507220 */ /* 0x080fe20000410000 */
[C---:B------:R-:W-:Y:S01]  /*7180*/  FMUL.FTZ R150, R55.reuse, R150 ;  /* 0x0000009637967220 */ /* 0x040fe20000410000 */
[----:B------:R-:W-:Y:S01]  /*7190*/  HADD2.F32 R14, -RZ, R14.H1_H1 ;  /* 0x3000000eff0e7230 */ /* 0x000fe20000004100 */
[----:B------:R-:W-:Y:S01]  /*71a0*/  F2FP.F16.F32.PACK_AB R40, R40, R153 ;  /* 0x000000992828723e */ /* 0x000fe200000000ff */
[-C--:B------:R-:W-:Y:S01]  /*71b0*/  FFMA.FTZ R80, R55, R54.reuse, -R80 ;  /* 0x0000003637507223 */ /* 0x080fe20000010850 */
[----:B------:R-:W-:Y:S01]  /*71c0*/  FFMA.FTZ R150, R53, R54, R150 ;  /* 0x0000003635967223 */ /* 0x000fe20000010096 */
[-C--:B------:R-:W-:Y:S01]  /*71d0*/  FMUL.FTZ R53, R82, R43.reuse ;  /* 0x0000002b52357220 */ /* 0x080fe20000410000 */
[C---:B------:R-:W-:Y:S01]  /*71e0*/  FMUL.FTZ R43, R14.reuse, R43 ;  /* 0x0000002b0e2b7220 */ /* 0x040fe20000410000 */
[----:B------:R-:W-:Y:S01]  /*71f0*/  IMAD.MOV.U32 R15, RZ, RZ, R83 ;  /* 0x000000ffff0f7224 */ /* 0x000fe200078e0053 */
[----:B------:R-:W-:Y:S01]  /*7200*/  MOV R83, R152 ;  /* 0x0000009800537202 */ /* 0x000fe20000000f00 */
[-C--:B------:R-:W-:Y:S01]  /*7210*/  FFMA.FTZ R53, R14, R42.reuse, -R53 ;  /* 0x0000002a0e357223 */ /* 0x080fe20000010835 */
[----:B------:R-:W-:-:S04]  /*7220*/  FFMA.FTZ R43, R82, R42, R43 ;  /* 0x0000002a522b7223 */ /* 0x000fc8000001002b */
[----:B------:R-:W-:Y:S01]  /*7230*/  F2FP.F16.F32.PACK_AB R53, R53, R80 ;  /* 0x000000503535723e */ /* 0x000fe200000000ff */
[----:B------:R-:W-:Y:S01]  /*7240*/  IMAD.MOV.U32 R80, RZ, RZ, R40 ;  /* 0x000000ffff507224 */ /* 0x000fe200078e0028 */
[----:B------:R-:W-:Y:S02]  /*7250*/  F2FP.F16.F32.PACK_AB R43, R43, R150 ;  /* 0x000000962b2b723e */ /* 0x000fe400000000ff */
[----:B------:R-:W-:-:S03]  /*7260*/  MOV R14, R53 ;  /* 0x00000035000e7202 */ /* 0x000fc60000000f00 */
[----:B------:R-:W-:-:S07]  /*7270*/  IMAD.MOV.U32 R82, RZ, RZ, R43 ;  /* 0x000000ffff527224 */ /* 0x000fce00078e002b */
.L_x_529:
[----:B------:R-:W-:Y:S05]  /*7280*/  BSYNC B3 ;  /* 0x0000000000037941 */ /* 0x000fea0003800000 */
.L_x_528:
[----:B------:R-:W-:-:S04]  /*7290*/  LEA R40, P3, R3, R11, 0x1 ;  /* 0x0000000b03287211 */ /* 0x000fc800078608ff */
[----:B--2---:R-:W-:Y:S02]  /*72a0*/  LEA.HI.X R41, R3, R117, R110, 0x1, P3 ;  /* 0x0000007503297211 */ /* 0x004fe400018f0c6e */
[----:B------:R-:W-:-:S03]  /*72b0*/  ISETP.GE.AND P3, PT, R149, R130, PT ;  /* 0x000000829500720c */ /* 0x000fc60003f66270 */
[----:B----4-:R2:W-:Y:S10]  /*72c0*/  ST.E.128 desc[UR56][R40.64], R12 ;  /* 0x0000000c28007985 */ /* 0x0105f4000c101d38 */
[----:B--2---:R-:W-:-:S05]  /*72d0*/  @!P3 IMAD.WIDE R12, R149, 0x2, R116 ;  /* 0x00000002950cb825 */ /* 0x004fca00078e0274 */
[----:B---3--:R3:W-:Y:S02]  /*72e0*/  @!P3 ST.E.128 desc[UR56][R12.64], R80 ;  /* 0x000000500c00b985 */ /* 0x0087e4000c101d38 */
.L_x_527:
[----:B------:R-:W-:Y:S05]  /*72f0*/  BSYNC B2 ;  /* 0x0000000000027941 */ /* 0x000fea0003800000 */
.L_x_526:
[----:B------:R-:W-:Y:S01]  /*7300*/  ISETP.NE.AND P3, PT, R7, RZ, PT ;  /* 0x000000ff0700720c */ /* 0x000fe20003f65270 */
[----:B------:R-:W-:-:S12]  /*7310*/  BSSY B2, `(.L_x_530) ;  /* 0x0000078000027945 */ /* 0x000fd80003800000 */
[----:B------:R-:W-:Y:S05]  /*7320*/  @!P3 BRA `(.L_x_531) ;  /* 0x0000000400d8b947 */ /* 0x000fea0003800000 */
[----:B---3--:R-:W-:Y:S01]  /*7330*/  SEL R12, R121, R134, !P1 ;  /* 0x00000086790c7207 */ /* 0x008fe20004800000 */
[----:B------:R-:W-:Y:S01]  /*7340*/  BSSY B3, `(.L_x_532) ;  /* 0x0000070000037945 */ /* 0x000fe20003800000 */
[C---:B------:R-:W-:Y:S02]  /*7350*/  LEA R52, P3, R4.reuse, R11, 0x1 ;  /* 0x0000000b04347211 */ /* 0x040fe400078608ff */
[----:B------:R-:W-:Y:S02]  /*7360*/  SHF.R.S32.HI R13, RZ, 0x1f, R12 ;  /* 0x0000001fff0d7819 */ /* 0x000fe4000001140c */
[----:B--2---:R-:W-:Y:S02]  /*7370*/  LEA.HI.X R53, R4, R117, R109, 0x1, P3 ;  /* 0x0000007504357211 */ /* 0x004fe400018f0c6d */
[----:B------:R-:W-:Y:S02]  /*7380*/  LEA.HI R13, R13, R12, RZ, 0x4 ;  /* 0x0000000c0d0d7211 */ /* 0x000fe400078f20ff */
[----:B------:R-:W-:-:S02]  /*7390*/  ISETP.GE.AND P3, PT, R194, R120, PT ;  /* 0x00000078c200720c */ /* 0x000fc40003f66270 */
[----:B------:R-:W-:-:S04]  /*73a0*/  LEA.HI.SX32 R54, R13, R113, 0x1c ;  /* 0x000000710d367211 */ /* 0x000fc800078fe2ff */
[----:B------:R-:W-:-:S04]  /*73b0*/  SHF.R.S32.HI R13, RZ, 0x1f, R54 ;  /* 0x0000001fff0d7819 */ /* 0x000fc80000011436 */
[----:B------:R-:W-:Y:S01]  /*73c0*/  LEA.HI R13, R13, R54, RZ, 0x3 ;  /* 0x000000360d0d7211 */ /* 0x000fe200078f18ff */
[----:B------:R-:W-:-:S03]  /*73d0*/  IMAD.SHL.U32 R54, R54, 0x8, RZ ;  /* 0x0000000836367824 */ /* 0x000fc600078e00ff */
[----:B------:R-:W-:Y:S02]  /*73e0*/  SHF.R.S32.HI R13, RZ, 0x3, R13 ;  /* 0x00000003ff0d7819 */ /* 0x000fe4000001140d */
[----:B------:R-:W-:-:S03]  /*73f0*/  LOP3.LUT R12, R215, 0x38, R54, 0xf8, !PT ;  /* 0x00000038d70c7812 */ /* 0x000fc600078ef836 */
[----:B------:R-:W-:Y:S01]  /*7400*/  IMAD R13, R13, 0x1800, R217 ;  /* 0x000018000d0d7824 */ /* 0x000fe200078e02d9 */
[----:B------:R-:W-:-:S05]  /*7410*/  LOP3.LUT R12, R12, R216, RZ, 0x3c, !PT ;  /* 0x000000d80c0c7212 */ /* 0x000fca00078e3cff */
[----:B------:R-:W-:Y:S02]  /*7420*/  IMAD.IADD R13, R13, 0x1, R12 ;  /* 0x000000010d0d7824 */ /* 0x000fe400078e020c */
[C---:B------:R-:W-:Y:S02]  /*7430*/  IMAD R12, R19.reuse, 0x4800, R133 ;  /* 0x00004800130c7824 */ /* 0x040fe400078e0285 */
[----:B------:R-:W-:-:S03]  /*7440*/  IMAD R40, R19, 0x4800, R13 ;  /* 0x0000480013287824 */ /* 0x000fc600078e020d */
[----:B------:R-:W-:Y:S01]  /*7450*/  LEA R12, R12, R18, 0x1 ;  /* 0x000000120c0c7211 */ /* 0x000fe200078e08ff */
[----:B------:R-:W-:-:S05]  /*7460*/  IMAD R40, R40, 0x2, R18 ;  /* 0x0000000228287824 */ /* 0x000fca00078e0212 */
[----:B------:R-:W2:Y:S04]  /*7470*/  LDS.128 R12, [R12+0x1e400] ;  /* 0x01e400000c0c7984 */ /* 0x000ea80000000c00 */
[----:B------:R-:W3:Y:S01]  /*7480*/  LDS.128 R40, [R40+0x1e400] ;  /* 0x01e4000028287984 */ /* 0x000ee20000000c00 */
[----:B------:R-:W-:Y:S05]  /*7490*/  @P3 BRA `(.L_x_533) ;  /* 0x0000000400683947 */ /* 0x000fea0003800000 */
[----:B---3--:R-:W-:Y:S01]  /*74a0*/  IMAD.MOV.U32 R81, RZ, RZ, R41 ;  /* 0x000000ffff517224 */ /* 0x008fe200078e0029 */
[----:B--2---:R-:W-:Y:S01]  /*74b0*/  MOV R41, R13 ;  /* 0x0000000d00297202 */ /* 0x004fe20000000f00 */
[----:B------:R-:W-:Y:S01]  /*74c0*/  HADD2.F32 R82, -RZ, R168.H0_H0 ;  /* 0x200000a8ff527230 */ /* 0x000fe20000004100 */
[----:B------:R-:W-:Y:S01]  /*74d0*/  SHF.R.U64 R48, R48, 0x10, R49 ;  /* 0x0000001030307819 */ /* 0x000fe20000001231 */
[----:B------:R-:W-:Y:S01]  /*74e0*/  HADD2.F32 R13, -RZ, R165.H1_H1 ;  /* 0x300000a5ff0d7230 */ /* 0x000fe20000004100 */
[----:B------:R-:W-:Y:S01]  /*74f0*/  SHF.R.U64 R36, R36, 0x10, R37 ;  /* 0x0000001024247819 */ /* 0x000fe20000001225 */
[----:B------:R-:W-:Y:S01]  /*7500*/  HADD2.F32 R55, -RZ, R81.H0_H0 ;  /* 0x20000051ff377230 */ /* 0x000fe20000004100 */
[----:B------:R-:W-:Y:S01]  /*7510*/  SHF.R.U64 R50, R50, 0x10, R51 ;  /* 0x0000001032327819 */ /* 0x000fe20000001233 */
[--C-:B------:R-:W-:Y:S01]  /*7520*/  HADD2.F32 R80, -RZ, R41.reuse.H0_H0 ;  /* 0x20000029ff507230 */ /* 0x100fe20000004100 */
[----:B------:R-:W-:Y:S01]  /*7530*/  SHF.R.U64 R38, R38, 0x10, R39 ;  /* 0x0000001026267819 */ /* 0x000fe20000001227 */
[----:B------:R-:W-:-:S02]  /*7540*/  HADD2.F32 R41, -RZ, R41.H1_H1 ;  /* 0x30000029ff297230 */ /* 0x000fc40000004100 */
[CC--:B------:R-:W-:Y:S01]  /*7550*/  FMUL.FTZ R83, R55.reuse, R82.reuse ;  /* 0x0000005237537220 */ /* 0x0c0fe20000410000 */
[----:B------:R-:W-:Y:S02]  /*7560*/  HADD2.F32 R149, -RZ, R167.H1_H1 ;  /* 0x300000a7ff957230 */ /* 0x000fe40000004100 */
[C---:B------:R-:W-:Y:S01]  /*7570*/  FMUL.FTZ R82, R80.reuse, R82 ;  /* 0x0000005250527220 */ /* 0x040fe20000410000 */
[----:B------:R-:W-:Y:S02]  /*7580*/  HADD2.F32 R151, -RZ, R164.H1_H1 ;  /* 0x300000a4ff977230 */ /* 0x000fe40000004100 */
[-C--:B------:R-:W-:Y:S01]  /*7590*/  FFMA.FTZ R80, R80, R13.reuse, -R83 ;  /* 0x0000000d50507223 */ /* 0x080fe20000010853 */
[----:B------:R-:W-:Y:S02]  /*75a0*/  HADD2.F32 R48, -RZ, R48.H0_H0 ;  /* 0x20000030ff307230 */ /* 0x000fe40000004100 */
[----:B------:R-:W-:Y:S01]  /*75b0*/  FFMA.FTZ R55, R55, R13, R82 ;  /* 0x0000000d37377223 */ /* 0x000fe20000010052 */
[----:B------:R-:W-:Y:S01]  /*75c0*/  SHF.R.U32.HI R82, RZ, 0x10, R49 ;  /* 0x00000010ff527819 */ /* 0x000fe20000011631 */
[----:B------:R-:W-:Y:S01]  /*75d0*/  HADD2.F32 R13, -RZ, R81.H1_H1 ;  /* 0x30000051ff0d7230 */ /* 0x000fe20000004100 */
[----:B------:R-:W-:Y:S01]  /*75e0*/  SHF.R.U32.HI R81, RZ, 0x10, R37 ;  /* 0x00000010ff517819 */ /* 0x000fe20000011625 */
[----:B------:R-:W-:-:S02]  /*75f0*/  HADD2.F32 R49, -RZ, R164.H0_H0 ;  /* 0x200000a4ff317230 */ /* 0x000fc40000004100 */
[----:B------:R-:W-:Y:S02]  /*7600*/  HADD2.F32 R82, -RZ, R82.H0_H0 ;  /* 0x20000052ff527230 */ /* 0x000fe40000004100 */
[----:B------:R-:W-:Y:S02]  /*7610*/  HADD2.F32 R81, -RZ, R81.H0_H0 ;  /* 0x20000051ff517230 */ /* 0x000fe40000004100 */
[----:B------:R-:W-:Y:S02]  /*7620*/  HADD2.F32 R36, -RZ, R36.H0_H0 ;  /* 0x20000024ff247230 */ /* 0x000fe40000004100 */
[-C--:B------:R-:W-:Y:S01]  /*7630*/  FMUL.FTZ R83, R13, R82.reuse ;  /* 0x000000520d537220 */ /* 0x080fe20000410000 */
[C---:B------:R-:W-:Y:S01]  /*7640*/  FMUL.FTZ R82, R41.reuse, R82 ;  /* 0x0000005229527220 */ /* 0x040fe20000410000 */
[----:B------:R-:W-:Y:S02]  /*7650*/  HADD2.F32 R37, -RZ, R14.H0_H0 ;  /* 0x2000000eff257230 */ /* 0x000fe40000004100 */
[-C--:B------:R-:W-:Y:S01]  /*7660*/  FFMA.FTZ R41, R41, R81.reuse, -R83 ;  /* 0x0000005129297223 */ /* 0x080fe20000010853 */
[----:B------:R-:W-:Y:S01]  /*7670*/  FFMA.FTZ R13, R13, R81, R82 ;  /* 0x000000510d0d7223 */ /* 0x000fe20000010052 */
[----:B------:R-:W-:-:S02]  /*7680*/  IMAD.MOV.U32 R81, RZ, RZ, R43 ;  /* 0x000000ffff517224 */ /* 0x000fc400078e002b */
[----:B------:R-:W-:Y:S01]  /*7690*/  HADD2.F32 R43, -RZ, R15.H0_H0 ;  /* 0x2000000fff2b7230 */ /* 0x000fe20000004100 */
[----:B------:R-:W-:Y:S01]  /*76a0*/  F2FP.F16.F32.PACK_AB R41, R41, R80 ;  /* 0x000000502929723e */ /* 0x000fe200000000ff */
[----:B------:R-:W-:Y:S01]  /*76b0*/  HADD2.F32 R83, -RZ, R165.H0_H0 ;  /* 0x200000a5ff537230 */ /* 0x000fe20000004100 */
[----:B------:R-:W-:Y:S01]  /*76c0*/  F2FP.F16.F32.PACK_AB R55, R13, R55 ;  /* 0x000000370d37723e */ /* 0x000fe200000000ff */
[--C-:B------:R-:W-:Y:S01]  /*76d0*/  HADD2.F32 R82, -RZ, R81.reuse.H0_H0 ;  /* 0x20000051ff527230 */ /* 0x100fe20000004100 */
[----:B------:R-:W-:Y:S01]  /*76e0*/  MOV R13, R41 ;  /* 0x00000029000d7202 */ /* 0x000fe20000000f00 */
[----:B------:R-:W-:Y:S02]  /*76f0*/  HADD2.F32 R81, -RZ, R81.H1_H1 ;  /* 0x30000051ff517230 */ /* 0x000fe40000004100 */
[----:B------:R-:W-:Y:S02]  /*7700*/  HADD2.F32 R15, -RZ, R15.H1_H1 ;  /* 0x3000000fff0f7230 */ /* 0x000fe40000004100 */
[-C--:B------:R-:W-:Y:S01]  /*7710*/  FMUL.FTZ R150, R82, R149.reuse ;  /* 0x0000009552967220 */ /* 0x080fe20000410000 */
[----:B------:R-:W-:Y:S01]  /*7720*/  FMUL.FTZ R149, R43, R149 ;  /* 0x000000952b957220 */ /* 0x000fe20000410000 */
[----:B------:R-:W-:-:S02]  /*7730*/  HADD2.F32 R50, -RZ, R50.H0_H0 ;  /* 0x20000032ff327230 */ /* 0x000fc40000004100 */
[-C--:B------:R-:W-:Y:S01]  /*7740*/  FFMA.FTZ R43, R43, R83.reuse, -R150 ;  /* 0x000000532b2b7223 */ /* 0x080fe20000010896 */
[----:B------:R-:W-:Y:S01]  /*7750*/  FFMA.FTZ R149, R82, R83, R149 ;  /* 0x0000005352957223 */ /* 0x000fe20000010095 */
[----:B------:R-:W-:Y:S01]  /*7760*/  SHF.R.U32.HI R82, RZ, 0x10, R51 ;  /* 0x00000010ff527819 */ /* 0x000fe20000011633 */
[----:B------:R-:W-:Y:S01]  /*7770*/  HADD2.F32 R14, -RZ, R14.H1_H1 ;  /* 0x3000000eff0e7230 */ /* 0x000fe20000004100 */
[----:B------:R-:W-:Y:S01]  /*7780*/  SHF.R.U32.HI R83, RZ, 0x10, R39 ;  /* 0x00000010ff537819 */ /* 0x000fe20000011627 */
[----:B------:R-:W-:Y:S02]  /*7790*/  HADD2.F32 R38, -RZ, R38.H0_H0 ;  /* 0x20000026ff267230 */ /* 0x000fe40000004100 */
[----:B------:R-:W-:Y:S02]  /*77a0*/  HADD2.F32 R82, -RZ, R82.H0_H0 ;  /* 0x20000052ff527230 */ /* 0x000fe40000004100 */
[----:B------:R-:W-:Y:S02]  /*77b0*/  HADD2.F32 R83, -RZ, R83.H0_H0 ;  /* 0x20000053ff537230 */ /* 0x000fe40000004100 */
[----:B------:R-:W-:-:S02]  /*77c0*/  IMAD.MOV.U32 R41, RZ, RZ, R55 ;  /* 0x000000ffff297224 */ /* 0x000fc400078e0037 */
[-C--:B------:R-:W-:Y:S01]  /*77d0*/  FMUL.FTZ R150, R81, R82.reuse ;  /* 0x0000005251967220 */ /* 0x080fe20000410000 */
[----:B------:R-:W-:-:S03]  /*77e0*/  FMUL.FTZ R82, R15, R82 ;  /* 0x000000520f527220 */ /* 0x000fc60000410000 */
[-C--:B------:R-:W-:Y:S01]  /*77f0*/  FFMA.FTZ R150, R15, R83.reuse, -R150 ;  /* 0x000000530f967223 */ /* 0x080fe20000010896 */
[----:B------:R-:W-:Y:S01]  /*7800*/  FFMA.FTZ R82, R81, R83, R82 ;  /* 0x0000005351527223 */ /* 0x000fe20000010052 */
[----:B------:R-:W-:Y:S02]  /*7810*/  HADD2.F32 R15, -RZ, R40.H0_H0 ;  /* 0x20000028ff0f7230 */ /* 0x000fe40000004100 */
[----:B------:R-:W-:Y:S01]  /*7820*/  HADD2.F32 R81, -RZ, R12.H0_H0 ;  /* 0x2000000cff517230 */ /* 0x000fe20000004100 */
[----:B------:R-:W-:Y:S01]  /*7830*/  F2FP.F16.F32.PACK_AB R43, R150, R43 ;  /* 0x0000002b962b723e */ /* 0x000fe200000000ff */
[----:B------:R-:W-:Y:S02]  /*7840*/  HADD2.F32 R40, -RZ, R40.H1_H1 ;  /* 0x30000028ff287230 */ /* 0x000fe40000004100 */
[-C--:B------:R-:W-:Y:S01]  /*7850*/  FMUL.FTZ R83, R15, R151.reuse ;  /* 0x000000970f537220 */ /* 0x080fe20000410000 */
[----:B------:R-:W-:Y:S02]  /*7860*/  HADD2.F32 R12, -RZ, R12.H1_H1 ;  /* 0x3000000cff0c7230 */ /* 0x000fe40000004100 */
[C---:B------:R-:W-:Y:S01]  /*7870*/  FMUL.FTZ R151, R81.reuse, R151 ;  /* 0x0000009751977220 */ /* 0x040fe20000410000 */
[----:B------:R-:W-:Y:S01]  /*7880*/  F2FP.F16.F32.PACK_AB R82, R82, R149 ;  /* 0x000000955252723e */ /* 0x000fe200000000ff */
[----:B------:R-:W-:-:S02]  /*7890*/  FFMA.FTZ R83, R81, R49, -R83 ;  /* 0x0000003151537223 */ /* 0x000fc40000010853 */
[----:B------:R-:W-:Y:S01]  /*78a0*/  FFMA.FTZ R151, R15, R49, R151 ;  /* 0x000000310f977223 */ /* 0x000fe20000010097 */
[-C--:B------:R-:W-:Y:S01]  /*78b0*/  FMUL.FTZ R15, R40, R48.reuse ;  /* 0x00000030280f7220 */ /* 0x080fe20000410000 */
[C---:B------:R-:W-:Y:S01]  /*78c0*/  FMUL.FTZ R48, R12.reuse, R48 ;  /* 0x000000300c307220 */ /* 0x040fe20000410000 */
[--C-:B------:R-:W-:Y:S02]  /*78d0*/  HADD2.F32 R49, -RZ, R163.reuse.H1_H1 ;  /* 0x300000a3ff317230 */ /* 0x100fe40000004100 */
[-C--:B------:R-:W-:Y:S01]  /*78e0*/  FFMA.FTZ R15, R12, R36.reuse, -R15 ;  /* 0x000000240c0f7223 */ /* 0x080fe2000001080f */
[--C-:B------:R-:W-:Y:S02]  /*78f0*/  HADD2.F32 R12, -RZ, R42.reuse.H0_H0 ;  /* 0x2000002aff0c7230 */ /* 0x100fe40000004100 */
[----:B------:R-:W-:Y:S01]  /*7900*/  FFMA.FTZ R48, R40, R36, R48 ;  /* 0x0000002428307223 */ /* 0x000fe20000010030 */
[----:B------:R-:W-:Y:S02]  /*7910*/  HADD2.F32 R36, -RZ, R163.H0_H0 ;  /* 0x200000a3ff247230 */ /* 0x000fe40000004100 */
[----:B------:R-:W-:-:S02]  /*7920*/  HADD2.F32 R42, -RZ, R42.H1_H1 ;  /* 0x3000002aff2a7230 */ /* 0x000fc40000004100 */
[CC--:B------:R-:W-:Y:S01]  /*7930*/  FMUL.FTZ R40, R12.reuse, R49.reuse ;  /* 0x000000310c287220 */ /* 0x0c0fe20000410000 */
[----:B------:R-:W-:Y:S01]  /*7940*/  FMUL.FTZ R49, R37, R49 ;  /* 0x0000003125317220 */ /* 0x000fe20000410000 */
[----:B------:R-:W-:Y:S02]  /*7950*/  F2FP.F16.F32.PACK_AB R15, R15, R83 ;  /* 0x000000530f0f723e */ /* 0x000fe400000000ff */
[-C--:B------:R-:W-:Y:S01]  /*7960*/  FFMA.FTZ R40, R37, R36.reuse, -R40 ;  /* 0x0000002425287223 */ /* 0x080fe20000010828 */
[----:B------:R-:W-:Y:S01]  /*7970*/  FFMA.FTZ R49, R12, R36, R49 ;  /* 0x000000240c317223 */ /* 0x000fe20000010031 */
[-C--:B------:R-:W-:Y:S01]  /*7980*/  FMUL.FTZ R12, R42, R50.reuse ;  /* 0x000000322a0c7220 */ /* 0x080fe20000410000 */
[----:B------:R-:W-:Y:S01]  /*7990*/  FMUL.FTZ R50, R14, R50 ;  /* 0x000000320e327220 */ /* 0x000fe20000410000 */
[----:B------:R-:W-:Y:S02]  /*79a0*/  F2FP.F16.F32.PACK_AB R48, R48, R151 ;  /* 0x000000973030723e */ /* 0x000fe400000000ff */
[-C--:B------:R-:W-:Y:S01]  /*79b0*/  FFMA.FTZ R12, R14, R38.reuse, -R12 ;  /* 0x000000260e0c7223 */ /* 0x080fe2000001080c */
[----:B------:R-:W-:-:S04]  /*79c0*/  FFMA.FTZ R50, R42, R38, R50 ;  /* 0x000000262a327223 */ /* 0x000fc80000010032 */
[----:B------:R-:W-:Y:S01]  /*79d0*/  F2FP.F16.F32.PACK_AB R14, R12, R40 ;  /* 0x000000280c0e723e */ /* 0x000fe200000000ff */
[----:B------:R-:W-:Y:S01]  /*79e0*/  IMAD.MOV.U32 R12, RZ, RZ, R15 ;  /* 0x000000ffff0c7224 */ /* 0x000fe200078e000f */
[----:B------:R-:W-:Y:S01]  /*79f0*/  F2FP.F16.F32.PACK_AB R49, R50, R49 ;  /* 0x000000313231723e */ /* 0x000fe200000000ff */
[----:B------:R-:W-:Y:S01]  /*7a00*/  IMAD.MOV.U32 R40, RZ, RZ, R48 ;  /* 0x000000ffff287224 */ /* 0x000fe200078e0030 */
[----:B------:R-:W-:Y:S01]  /*7a10*/  MOV R15, R43 ;  /* 0x0000002b000f7202 */ /* 0x000fe20000000f00 */
[----:B------:R-:W-:Y:S02]  /*7a20*/  IMAD.MOV.U32 R43, RZ, RZ, R82 ;  /* 0x000000ffff2b7224 */ /* 0x000fe400078e0052 */
[----:B------:R-:W-:-:S07]  /*7a30*/  IMAD.MOV.U32 R42, RZ, RZ, R49 ;  /* 0x000000ffff2a7224 */ /* 0x000fce00078e0031 */
.L_x_533:
[----:B------:R-:W-:Y:S05]  /*7a40*/  BSYNC B3 ;  /* 0x0000000000037941 */ /* 0x000fea0003800000 */
.L_x_532:
[----:B------:R-:W-:Y:S01]  /*7a50*/  ISETP.GE.AND P3, PT, R54, R130, PT ;  /* 0x000000823600720c */ /* 0x000fe20003f66270 */
[----:B--2---:R4:W-:-:S12]  /*7a60*/  ST.E.128 desc[UR56][R52.64], R12 ;  /* 0x0000000c34007985 */ /* 0x0049d8000c101d38 */
[----:B------:R-:W-:-:S05]  /*7a70*/  @!P3 IMAD.WIDE R36, R54, 0x2, R116 ;  /* 0x000000023624b825 */ /* 0x000fca00078e0274 */
[----:B---3--:R4:W-:Y:S02]  /*7a80*/  @!P3 ST.E.128 desc[UR56][R36.64], R40 ;  /* 0x000000282400b985 */ /* 0x0089e4000c101d38 */
.L_x_531:
[----:B------:R-:W-:Y:S05]  /*7a90*/  BSYNC B2 ;  /* 0x0000000000027941 */ /* 0x000fea0003800000 */
.L_x_530:
[----:B------:R-:W-:-:S13]  /*7aa0*/  ISETP.NE.AND P3, PT, R8, RZ, PT ;  /* 0x000000ff0800720c */ /* 0x000fda0003f65270 */
[----:B------:R-:W-:Y:S05]  /*7ab0*/  @!P3 BRA `(.L_x_525) ;  /* 0x0000000400bcb947 */ /* 0x000fea0003800000 */
[----:B---34-:R-:W3:Y:S01]  /*7ac0*/  LDL R12, [R1] ;  /* 0x00000000010c7983 */ /* 0x018ee20000100800 */
[C---:B------:R-:W-:Y:S01]  /*7ad0*/  LEA R40, P3, R5.reuse, R11, 0x1 ;  /* 0x0000000b05287211 */ /* 0x040fe200078608ff */
[----:B------:R-:W-:Y:S03]  /*7ae0*/  BSSY B2, `(.L_x_534) ;  /* 0x0000068000027945 */ /* 0x000fe60003800000 */
[----:B--2---:R-:W-:Y:S02]  /*7af0*/  LEA.HI.X R41, R5, R117, R108, 0x1, P3 ;  /* 0x0000007505297211 */ /* 0x004fe400018f0c6c */
[----:B------:R-:W-:Y:S02]  /*7b00*/  ISETP.GE.AND P3, PT, R193, R120, PT ;  /* 0x00000078c100720c */ /* 0x000fe40003f66270 */
[----:B---3--:R-:W-:-:S04]  /*7b10*/  LOP3.LUT P5, RZ, R12, 0x1, RZ, 0xc0, !PT ;  /* 0x000000010cff7812 */ /* 0x008fc800078ac0ff */
[----:B------:R-:W-:-:S04]  /*7b20*/  SEL R11, R121, R134, !P5 ;  /* 0x00000086790b7207 */ /* 0x000fc80006800000 */
        /* <DEDUP_REMOVED lines=10> */
[----:B------:R-:W-:Y:S02]  /*7bd0*/  IMAD.IADD R12, R12, 0x1, R13 ;  /* 0x000000010c0c7824 */ /* 0x000fe400078e020d */
[C---:B------:R-:W-:Y:S02]  /*7be0*/  IMAD R13, R19.reuse, 0x4800, R131 ;  /* 0x00004800130d7824 */ /* 0x040fe400078e0283 */
[----:B------:R-:W-:Y:S02]  /*7bf0*/  IMAD R15, R19, 0x4800, R12 ;  /* 0x00004800130f7824 */ /* 0x000fe400078e020c */
[----:B------:R-:W-:-:S03]  /*7c00*/  IMAD R13, R13, 0x2, R18 ;  /* 0x000000020d0d7824 */ /* 0x000fc600078e0212 */
[----:B------:R-:W-:-:S03]  /*7c10*/  LEA R36, R15, R18, 0x1 ;  /* 0x000000120f247211 */ /* 0x000fc600078e08ff */
[----:B------:R-:W2:Y:S04]  /*7c20*/  LDS.128 R12, [R13+0x1e400] ;  /* 0x01e400000d0c7984 */ /* 0x000ea80000000c00 */
[----:B------:R-:W3:Y:S01]  /*7c30*/  LDS.128 R36, [R36+0x1e400] ;  /* 0x01e4000024247984 */ /* 0x000ee20000000c00 */
[----:B------:R-:W-:Y:S05]  /*7c40*/  @P3 BRA `(.L_x_535) ;  /* 0x0000000400443947 */ /* 0x000fea0003800000 */
[--C-:B------:R-:W-:Y:S01]  /*7c50*/  SHF.R.U64 R32, R32, 0x10, R33.reuse ;  /* 0x0000001020207819 */ /* 0x100fe20000001221 */
[--C-:B---3--:R-:W-:Y:S01]  /*7c60*/  HADD2.F32 R48, -RZ, R37.reuse.H0_H0 ;  /* 0x20000025ff307230 */ /* 0x108fe20000004100 */
[----:B------:R-:W-:Y:S01]  /*7c70*/  SHF.R.U32.HI R42, RZ, 0x10, R33 ;  /* 0x00000010ff2a7819 */ /* 0x000fe20000011621 */
[----:B------:R-:W-:Y:S01]  /*7c80*/  HADD2.F32 R49, -RZ, R37.H1_H1 ;  /* 0x30000025ff317230 */ /* 0x000fe20000004100 */
[----:B------:R-:W-:Y:S01]  /*7c90*/  SHF.R.U64 R33, R44, 0x10, R45 ;  /* 0x000000102c217819 */ /* 0x000fe2000000122d */
[--C-:B--2---:R-:W-:Y:S01]  /*7ca0*/  HADD2.F32 R37, -RZ, R13.reuse.H0_H0 ;  /* 0x2000000dff257230 */ /* 0x104fe20000004100 */
[----:B------:R-:W-:Y:S01]  /*7cb0*/  SHF.R.U64 R43, R46, 0x10, R47 ;  /* 0x000000102e2b7819 */ /* 0x000fe2000000122f */
[----:B------:R-:W-:Y:S01]  /*7cc0*/  HADD2.F32 R50, -RZ, R42.H0_H0 ;  /* 0x2000002aff327230 */ /* 0x000fe20000004100 */
[----:B------:R-:W-:Y:S01]  /*7cd0*/  SHF.R.U32.HI R44, RZ, 0x10, R45 ;  /* 0x00000010ff2c7819 */ /* 0x000fe2000001162d */
[----:B------:R-:W-:Y:S01]  /*7ce0*/  HADD2.F32 R45, -RZ, R160.H1_H1 ;  /* 0x300000a0ff2d7230 */ /* 0x000fe20000004100 */
[----:B------:R-:W-:Y:S01]  /*7cf0*/  SHF.R.U32.HI R46, RZ, 0x10, R47 ;  /* 0x00000010ff2e7819 */ /* 0x000fe2000001162f */
[----:B------:R-:W-:Y:S01]  /*7d00*/  HADD2.F32 R47, -RZ, R162.H1_H1 ;  /* 0x300000a2ff2f7230 */ /* 0x000fe20000004100 */
[--C-:B------:R-:W-:Y:S01]  /*7d10*/  SHF.R.U64 R34, R34, 0x10, R35.reuse ;  /* 0x0000001022227819 */ /* 0x100fe20000001223 */
[----:B------:R-:W-:Y:S01]  /*7d20*/  HADD2.F32 R44, -RZ, R44.H0_H0 ;  /* 0x2000002cff2c7230 */ /* 0x000fe20000004100 */
[----:B------:R-:W-:Y:S01]  /*7d30*/  SHF.R.U32.HI R35, RZ, 0x10, R35 ;  /* 0x00000010ff237819 */ /* 0x000fe20000011623 */
[----:B------:R-:W-:-:S02]  /*7d40*/  HADD2.F32 R13, -RZ, R13.H1_H1 ;  /* 0x3000000dff0d7230 */ /* 0x000fc40000004100 */
[CC--:B------:R-:W-:Y:S01]  /*7d50*/  FMUL.FTZ R42, R48.reuse, R47.reuse ;  /* 0x0000002f302a7220 */ /* 0x0c0fe20000410000 */
[----:B------:R-:W-:Y:S01]  /*7d60*/  FMUL.FTZ R51, R37, R47 ;  /* 0x0000002f25337220 */ /* 0x000fe20000410000 */
[-C--:B------:R-:W-:Y:S01]  /*7d70*/  FMUL.FTZ R47, R49, R44.reuse ;  /* 0x0000002c312f7220 */ /* 0x080fe20000410000 */
[----:B------:R-:W-:Y:S02]  /*7d80*/  HADD2.F32 R46, -RZ, R46.H0_H0 ;  /* 0x2000002eff2e7230 */ /* 0x000fe40000004100 */
[-C--:B------:R-:W-:Y:S01]  /*7d90*/  FFMA.FTZ R42, R37, R45.reuse, -R42 ;  /* 0x0000002d252a7223 */ /* 0x080fe2000001082a */
[----:B------:R-:W-:Y:S01]  /*7da0*/  FFMA.FTZ R51, R48, R45, R51 ;  /* 0x0000002d30337223 */ /* 0x000fe20000010033 */
[C---:B------:R-:W-:Y:S01]  /*7db0*/  FMUL.FTZ R44, R13.reuse, R44 ;  /* 0x0000002c0d2c7220 */ /* 0x040fe20000410000 */
[--C-:B------:R-:W-:Y:S02]  /*7dc0*/  HADD2.F32 R45, -RZ, R39.reuse.H0_H0 ;  /* 0x20000027ff2d7230 */ /* 0x100fe40000004100 */
[----:B------:R-:W-:Y:S01]  /*7dd0*/  FFMA.FTZ R47, R13, R50, -R47 ;  /* 0x000000320d2f7223 */ /* 0x000fe2000001082f */
[----:B------:R-:W-:-:S02]  /*7de0*/  HADD2.F32 R48, -RZ, R39.H1_H1 ;  /* 0x30000027ff307230 */ /* 0x000fc40000004100 */
[----:B------:R-:W-:Y:S01]  /*7df0*/  FFMA.FTZ R44, R49, R50, R44 ;  /* 0x00000032312c7223 */ /* 0x000fe2000001002c */
[----:B------:R-:W-:Y:S02]  /*7e00*/  HADD2.F32 R37, -RZ, R161.H1_H1 ;  /* 0x300000a1ff257230 */ /* 0x000fe40000004100 */
[----:B------:R-:W-:Y:S01]  /*7e10*/  HADD2.F32 R39, -RZ, R15.H0_H0 ;  /* 0x2000000fff277230 */ /* 0x000fe20000004100 */
[----:B------:R-:W-:Y:S01]  /*7e20*/  F2FP.F16.F32.PACK_AB R42, R47, R42 ;  /* 0x0000002a2f2a723e */ /* 0x000fe200000000ff */
[----:B------:R-:W-:Y:S02]  /*7e30*/  HADD2.F32 R49, -RZ, R35.H0_H0 ;  /* 0x20000023ff317230 */ /* 0x000fe40000004100 */
[-C--:B------:R-:W-:Y:S01]  /*7e40*/  FMUL.FTZ R35, R45, R37.reuse ;  /* 0x000000252d237220 */ /* 0x080fe20000410000 */
[----:B------:R-:W-:Y:S02]  /*7e50*/  HADD2.F32 R15, -RZ, R15.H1_H1 ;  /* 0x3000000fff0f7230 */ /* 0x000fe40000004100 */
[----:B------:R-:W-:Y:S01]  /*7e60*/  FMUL.FTZ R50, R39, R37 ;  /* 0x0000002527327220 */ /* 0x000fe20000410000 */
[----:B------:R-:W-:-:S02]  /*7e70*/  HADD2.F32 R13, -RZ, R159.H1_H1 ;  /* 0x3000009fff0d7230 */ /* 0x000fc40000004100 */
[CC--:B------:R-:W-:Y:S01]  /*7e80*/  FMUL.FTZ R37, R48.reuse, R46.reuse ;  /* 0x0000002e30257220 */ /* 0x0c0fe20000410000 */
[----:B------:R-:W-:Y:S02]  /*7e90*/  HADD2.F32 R33, -RZ, R33.H0_H0 ;  /* 0x20000021ff217230 */ /* 0x000fe40000004100 */
[C---:B------:R-:W-:Y:S01]  /*7ea0*/  FMUL.FTZ R46, R15.reuse, R46 ;  /* 0x0000002e0f2e7220 */ /* 0x040fe20000410000 */
[----:B------:R-:W-:Y:S02]  /*7eb0*/  HADD2.F32 R162, -RZ, R162.H0_H0 ;  /* 0x200000a2ffa27230 */ /* 0x000fe40000004100 */
[----:B------:R-:W-:Y:S01]  /*7ec0*/  FFMA.FTZ R37, R15, R49, -R37 ;  /* 0x000000310f257223 */ /* 0x000fe20000010825 */
[-C--:B------:R-:W-:Y:S01]  /*7ed0*/  FFMA.FTZ R35, R39, R13.reuse, -R35 ;  /* 0x0000000d27237223 */ /* 0x080fe20000010823 */
[----:B------:R-:W-:Y:S01]  /*7ee0*/  FFMA.FTZ R50, R45, R13, R50 ;  /* 0x0000000d2d327223 */ /* 0x000fe20000010032 */
[----:B------:R-:W-:Y:S02]  /*7ef0*/  HADD2.F32 R15, -RZ, R36.H0_H0 ;  /* 0x20000024ff0f7230 */ /* 0x000fe40000004100 */
[----:B------:R-:W-:Y:S01]  /*7f00*/  FFMA.FTZ R46, R48, R49, R46 ;  /* 0x00000031302e7223 */ /* 0x000fe2000001002e */
[----:B------:R-:W-:-:S02]  /*7f10*/  HADD2.F32 R13, -RZ, R12.H0_H0 ;  /* 0x2000000cff0d7230 */ /* 0x000fc40000004100 */
[----:B------:R-:W-:Y:S02]  /*7f20*/  HADD2.F32 R36, -RZ, R36.H1_H1 ;  /* 0x30000024ff247230 */ /* 0x000fe40000004100 */
[----:B------:R-:W-:Y:S02]  /*7f30*/  HADD2.F32 R12, -RZ, R12.H1_H1 ;  /* 0x3000000cff0c7230 */ /* 0x000fe40000004100 */
[----:B------:R-:W-:Y:S02]  /*7f40*/  HADD2.F32 R39, -RZ, R32.H0_H0 ;  /* 0x20000020ff277230 */ /* 0x000fe40000004100 */
[-C--:B------:R-:W-:Y:S01]  /*7f50*/  FMUL.FTZ R45, R36, R33.reuse ;  /* 0x00000021242d7220 */ /* 0x080fe20000410000 */
[----:B------:R-:W-:Y:S02]  /*7f60*/  HADD2.F32 R160, -RZ, R160.H0_H0 ;  /* 0x200000a0ffa07230 */ /* 0x000fe40000004100 */
[C---:B------:R-:W-:Y:S01]  /*7f70*/  FMUL.FTZ R33, R12.reuse, R33 ;  /* 0x000000210c217220 */ /* 0x040fe20000410000 */
[-C--:B------:R-:W-:Y:S01]  /*7f80*/  FMUL.FTZ R32, R15, R162.reuse ;  /* 0x000000a20f207220 */ /* 0x080fe20000410000 */
[----:B------:R-:W-:Y:S01]  /*7f90*/  FMUL.FTZ R162, R13, R162 ;  /* 0x000000a20da27220 */ /* 0x000fe20000410000 */
[-C--:B------:R-:W-:Y:S01]  /*7fa0*/  FFMA.FTZ R45, R12, R39.reuse, -R45 ;  /* 0x000000270c2d7223 */ /* 0x080fe2000001082d */
[----:B------:R-:W-:Y:S01]  /*7fb0*/  FFMA.FTZ R33, R36, R39, R33 ;  /* 0x0000002724217223 */ /* 0x000fe20000010021 */
[----:B------:R-:W-:-:S02]  /*7fc0*/  HADD2.F32 R36, -RZ, R38.H0_H0 ;  /* 0x20000026ff247230 */ /* 0x000fc40000004100 */
[-C--:B------:R-:W-:Y:S01]  /*7fd0*/  FFMA.FTZ R162, R15, R160.reuse, R162 ;  /* 0x000000a00fa27223 */ /* 0x080fe200000100a2 */
[----:B------:R-:W-:Y:S02]  /*7fe0*/  HADD2.F32 R161, -RZ, R161.H0_H0 ;  /* 0x200000a1ffa17230 */ /* 0x000fe40000004100 */
[----:B------:R-:W-:Y:S01]  /*7ff0*/  FFMA.FTZ R32, R13, R160, -R32 ;  /* 0x000000a00d207223 */ /* 0x000fe20000010820 */
[----:B------:R-:W-:Y:S02]  /*8000*/  HADD2.F32 R43, -RZ, R43.H0_H0 ;  /* 0x2000002bff2b7230 */ /* 0x000fe40000004100 */
[----:B------:R-:W-:Y:S02]  /*8010*/  HADD2.F32 R12, -RZ, R14.H0_H0 ;  /* 0x2000000eff0c7230 */ /* 0x000fe40000004100 */
[----:B------:R-:W-:Y:S01]  /*8020*/  FMUL.FTZ R13, R36, R161 ;  /* 0x000000a1240d7220 */ /* 0x000fe20000410000 */
[----:B------:R-:W-:Y:S02]  /*8030*/  HADD2.F32 R38, -RZ, R38.H1_H1 ;  /* 0x30000026ff267230 */ /* 0x000fe40000004100 */
[----:B------:R-:W-:-:S02]  /*8040*/  HADD2.F32 R14, -RZ, R14.H1_H1 ;  /* 0x3000000eff0e7230 */ /* 0x000fc40000004100 */
[----:B------:R-:W-:Y:S01]  /*8050*/  FMUL.FTZ R161, R12, R161 ;  /* 0x000000a10ca17220 */ /* 0x000fe20000410000 */
[----:B------:R-:W-:Y:S02]  /*8060*/  HADD2.F32 R159, -RZ, R159.H0_H0 ;  /* 0x2000009fff9f7230 */ /* 0x000fe40000004100 */
[-C--:B------:R-:W-:Y:S01]  /*8070*/  FMUL.FTZ R39, R38, R43.reuse ;  /* 0x0000002b26277220 */ /* 0x080fe20000410000 */
[----:B------:R-:W-:Y:S02]  /*8080*/  HADD2.F32 R15, -RZ, R34.H0_H0 ;  /* 0x20000022ff0f7230 */ /* 0x000fe40000004100 */
[----:B------:R-:W-:Y:S01]  /*8090*/  FMUL.FTZ R43, R14, R43 ;  /* 0x0000002b0e2b7220 */ /* 0x000fe20000410000 */
[-C--:B------:R-:W-:Y:S01]  /*80a0*/  FFMA.FTZ R13, R12, R159.reuse, -R13 ;  /* 0x0000009f0c0d7223 */ /* 0x080fe2000001080d */
[----:B------:R-:W-:Y:S01]  /*80b0*/  FFMA.FTZ R161, R36, R159, R161 ;  /* 0x0000009f24a17223 */ /* 0x000fe200000100a1 */
[-C--:B------:R-:W-:Y:S01]  /*80c0*/  FFMA.FTZ R14, R14, R15.reuse, -R39 ;  /* 0x0000000f0e0e7223 */ /* 0x080fe20000010827 */
[----:B------:R-:W-:Y:S01]  /*80d0*/  FFMA.FTZ R38, R38, R15, R43 ;  /* 0x0000000f26267223 */ /* 0x000fe2000001002b */
[----:B------:R-:W-:-:S02]  /*80e0*/  F2FP.F16.F32.PACK_AB R15, R37, R35 ;  /* 0x00000023250f723e */ /* 0x000fc400000000ff */
[----:B------:R-:W-:Y:S02]  /*80f0*/  F2FP.F16.F32.PACK_AB R37, R44, R51 ;  /* 0x000000332c25723e */ /* 0x000fe400000000ff */
[----:B------:R-:W-:Y:S01]  /*8100*/  F2FP.F16.F32.PACK_AB R14, R14, R13 ;  /* 0x0000000d0e0e723e */ /* 0x000fe200000000ff */
[----:B------:R-:W-:Y:S01]  /*8110*/  IMAD.MOV.U32 R13, RZ, RZ, R42 ;  /* 0x000000ffff0d7224 */ /* 0x000fe200078e002a */
[----:B------:R-:W-:Y:S02]  /*8120*/  F2FP.F16.F32.PACK_AB R39, R46, R50 ;  /* 0x000000322e27723e */ /* 0x000fe400000000ff */
[----:B------:R-:W-:Y:S02]  /*8130*/  F2FP.F16.F32.PACK_AB R12, R45, R32 ;  /* 0x000000202d0c723e */ /* 0x000fe400000000ff */
[----:B------:R-:W-:Y:S02]  /*8140*/  F2FP.F16.F32.PACK_AB R36, R33, R162 ;  /* 0x000000a22124723e */ /* 0x000fe400000000ff */
[----:B------:R-:W-:-:S07]  /*8150*/  F2FP.F16.F32.PACK_AB R38, R38, R161 ;  /* 0x000000a12626723e */ /* 0x000fce00000000ff */
.L_x_535:
[----:B------:R-:W-:Y:S05]  /*8160*/  BSYNC B2 ;  /* 0x0000000000027941 */ /* 0x000fea0003800000 */
.L_x_534:
[----:B------:R-:W-:Y:S01]  /*8170*/  ISETP.GE.AND P3, PT, R11, R130, PT ;  /* 0x000000820b00720c */ /* 0x000fe20003f66270 */
[----:B--2---:R2:W-:-:S12]  /*8180*/  ST.E.128 desc[UR56][R40.64], R12 ;  /* 0x0000000c28007985 */ /* 0x0045d8000c101d38 */
[----:B------:R-:W-:-:S05]  /*8190*/  @!P3 IMAD.WIDE R116, R11, 0x2, R116 ;  /* 0x000000020b74b825 */ /* 0x000fca00078e0274 */
[----:B---3--:R2:W-:Y:S02]  /*81a0*/  @!P3 ST.E.128 desc[UR56][R116.64], R36 ;  /* 0x000000247400b985 */ /* 0x0085e4000c101d38 */
.L_x_525:
[----:B------:R-:W-:Y:S05]  /*81b0*/  BSYNC B1 ;  /* 0x0000000000017941 */ /* 0x000fea0003800000 */
.L_x_524:
[----:B------:R-:W-:-:S03]  /*81c0*/  UMOV UR4, 0xffffffff ;  /* 0xffffffff00047882 */ /* 0x000fc60000000000 */
[----:B------:R-:W-:Y:S05]  /*81d0*/  BRA.DIV UR4, `(.L_x_536) ;  /* 0x0000017a04a47947 */ /* 0x000fea000b800000 */
[----:B0-----:R-:W0:Y:S04]  /*81e0*/  SHFL.IDX PT, R118, R118, 0x1, 0x1c1f ;  /* 0x003c1f0076767f89 */ /* 0x001e2800000e0000 */
[----:B--2-4-:R2:W4:Y:S02]  /*81f0*/  SHFL.IDX PT, R36, R119, 0x1, 0x1c1f ;  /* 0x003c1f0077247f89 */ /* 0x01452400000e0000 */
.L_x_805:
[----:B------:R-:W-:Y:S05]  /*8200*/  @P4 BRA `(.L_x_493) ;  /* 0x0000001c00704947 */ /* 0x000fea0003800000 */
[----:B------:R-:W-:Y:S01]  /*8210*/  ISETP.NE.AND P3, PT, R6, RZ, PT ;  /* 0x000000ff0600720c */ /* 0x000fe20003f65270 */
[----:B------:R-:W-:Y:S01]  /*8220*/  BSSY B1, `(.L_x_537) ;  /* 0x0000076000017945 */ /* 0x000fe20003800000 */
[----:B0-----:R-:W-:-:S11]  /*8230*/  IMAD.MOV.U32 R37, RZ, RZ, R118 ;  /* 0x000000ffff257224 */ /* 0x001fd600078e0076 */
[----:B------:R-:W-:Y:S05]  /*8240*/  @!P3 BRA `(.L_x_538) ;  /* 0x0000000400ccb947 */ /* 0x000fea0003800000 */
[----:B---3--:R-:W-:Y:S01]  /*8250*/  SEL R11, R121, R134, !P0 ;  /* 0x00000086790b7207 */ /* 0x008fe20004000000 */
[----:B------:R-:W-:Y:S01]  /*8260*/  BSSY B2, `(.L_x_539) ;  /* 0x000006f000027945 */ /* 0x000fe20003800000 */
[----:B------:R-:W-:Y:S02]  /*8270*/  SHF.R.U32.HI R14, RZ, 0x3, R204 ;  /* 0x00000003ff0e7819 */ /* 0x000fe400000116cc */
[----:B------:R-:W-:Y:S02]  /*8280*/  SHF.R.S32.HI R12, RZ, 0x1f, R11 ;  /* 0x0000001fff0c7819 */ /* 0x000fe4000001140b */
[----:B----4-:R-:W-:Y:S02]  /*8290*/  LEA R38, P3, R3, R36, 0x1 ;  /* 0x0000002403267211 */ /* 0x010fe400078608ff */
[----:B------:R-:W-:Y:S02]  /*82a0*/  LEA.HI R11, R12, R11, RZ, 0x4 ;  /* 0x0000000b0c0b7211 */ /* 0x000fe400078f20ff */
[----:B------:R-:W-:-:S02]  /*82b0*/  ISETP.GE.AND P4, PT, R16, R120, PT ;  /* 0x000000781000720c */ /* 0x000fc40003f86270 */
[----:B------:R-:W-:Y:S02]  /*82c0*/  LEA.HI.SX32 R11, R11, R114, 0x1c ;  /* 0x000000720b0b7211 */ /* 0x000fe400078fe2ff */
[----:B------:R-:W-:Y:S02]  /*82d0*/  LEA.HI.X R39, R3, R118, R110, 0x1, P3 ;  /* 0x0000007603277211 */ /* 0x000fe400018f0c6e */
[----:B------:R-:W-:Y:S02]  /*82e0*/  SHF.R.S32.HI R12, RZ, 0x1f, R11 ;  /* 0x0000001fff0c7819 */ /* 0x000fe4000001140b */
[----:B------:R-:W-:Y:S02]  /*82f0*/  SHF.L.U32 R41, R11, 0x3, RZ ;  /* 0x000000030b297819 */ /* 0x000fe400000006ff */
[----:B------:R-:W-:Y:S02]  /*8300*/  LEA.HI R12, R12, R11, RZ, 0x3 ;  /* 0x0000000b0c0c7211 */ /* 0x000fe400078f18ff */
[----:B------:R-:W-:-:S02]  /*8310*/  LOP3.LUT R11, R204, 0x38, R41, 0xf8, !PT ;  /* 0x00000038cc0b7812 */ /* 0x000fc400078ef829 */
[----:B------:R-:W-:Y:S02]  /*8320*/  SHF.R.S32.HI R13, RZ, 0x3, R12 ;  /* 0x00000003ff0d7819 */ /* 0x000fe4000001140c */
[----:B------:R-:W-:Y:S02]  /*8330*/  LOP3.LUT R11, R11, R14, RZ, 0x3c, !PT ;  /* 0x0000000e0b0b7212 */ /* 0x000fe400078e3cff */
[----:B------:R-:W-:Y:S01]  /*8340*/  ISETP.GE.AND P3, PT, R41, R130, PT ;  /* 0x000000822900720c */ /* 0x000fe20003f66270 */
[----:B------:R-:W-:-:S04]  /*8350*/  IMAD R12, R13, 0x1800, R218 ;  /* 0x000018000d0c7824 */ /* 0x000fc800078e02da */
[----:B------:R-:W-:Y:S02]  /*8360*/  IMAD.IADD R12, R12, 0x1, R11 ;  /* 0x000000010c0c7824 */ /* 0x000fe400078e020b */
[C---:B------:R-:W-:Y:S02]  /*8370*/  IMAD R11, R19.reuse, 0x4800, R132 ;  /* 0x00004800130b7824 */ /* 0x040fe400078e0284 */
[----:B------:R-:W-:Y:S02]  /*8380*/  IMAD R13, R19, 0x4800, R12 ;  /* 0x00004800130d7824 */ /* 0x000fe400078e020c */
[----:B------:R-:W-:Y:S02]  /*8390*/  IMAD R11, R11, 0x2, R18 ;  /* 0x000000020b0b7824 */ /* 0x000fe400078e0212 */
[----:B------:R-:W-:Y:S01]  /*83a0*/  @!P3 IMAD.WIDE R40, R41, 0x2, R36 ;  /* 0x000000022928b825 */ /* 0x000fe200078e0224 */
[----:B------:R-:W-:Y:S02]  /*83b0*/  LEA R32, R13, R18, 0x1 ;  /* 0x000000120d207211 */ /* 0x000fe400078e08ff */
[----:B------:R0:W3:Y:S04]  /*83c0*/  LDS.128 R12, [R11+0x1e400] ;  /* 0x01e400000b0c7984 */ /* 0x0000e80000000c00 */
[----:B------:R-:W4:Y:S01]  /*83d0*/  LDS.128 R32, [R32+0x1e400] ;  /* 0x01e4000020207984 */ /* 0x000f220000000c00 */
[----:B------:R-:W-:Y:S05]  /*83e0*/  @P4 BRA `(.L_x_540) ;  /* 0x0000000400584947 */ /* 0x000fea0003800000 */
[----:B------:R-:W-:Y:S01]  /*83f0*/  SHF.R.U64 R42, R76, 0x10, R77 ;  /* 0x000000104c2a7819 */ /* 0x000fe2000000124d */
[----:B----4-:R-:W-:Y:S01]  /*8400*/  IMAD.MOV.U32 R45, RZ, RZ, R33 ;  /* 0x000000ffff2d7224 */ /* 0x010fe200078e0021 */
[----:B------:R-:W-:Y:S01]  /*8410*/  SHF.R.U32.HI R76, RZ, 0x10, R77 ;  /* 0x00000010ff4c7819 */ /* 0x000fe2000001164d */
[----:B---3--:R-:W-:Y:S01]  /*8420*/  IMAD.MOV.U32 R33, RZ, RZ, R15 ;  /* 0x000000ffff217224 */ /* 0x008fe200078e000f */
[--C-:B0-----:R-:W-:Y:S01]  /*8430*/  SHF.R.U64 R11, R64, 0x10, R65.reuse ;  /* 0x00000010400b7819 */ /* 0x101fe20000001241 */
[----:B------:R-:W-:Y:S01]  /*8440*/  HADD2.F32 R49, -RZ, R158.H1_H1 ;  /* 0x3000009eff317230 */ /* 0x000fe20000004100 */
[----:B------:R-:W-:Y:S01]  /*8450*/  SHF.R.U32.HI R64, RZ, 0x10, R65 ;  /* 0x00000010ff407819 */ /* 0x000fe20000011641 */
[----:B------:R-:W-:Y:S01]  /*8460*/  HADD2.F32 R46, -RZ, R45.H0_H0 ;  /* 0x2000002dff2e7230 */ /* 0x000fe20000004100 */
[--C-:B------:R-:W-:Y:S01]  /*8470*/  SHF.R.U64 R44, R78, 0x10, R79.reuse ;  /* 0x000000104e2c7819 */ /* 0x100fe2000000124f */
[----:B------:R-:W-:Y:S01]  /*8480*/  HADD2.F32 R15, -RZ, R13.H0_H0 ;  /* 0x2000000dff0f7230 */ /* 0x000fe20000004100 */
[----:B------:R-:W-:Y:S01]  /*8490*/  SHF.R.U32.HI R78, RZ, 0x10, R79 ;  /* 0x00000010ff4e7819 */ /* 0x000fe2000001164f */
[----:B------:R-:W-:-:S02]  /*84a0*/  HADD2.F32 R45, -RZ, R45.H1_H1 ;  /* 0x3000002dff2d7230 */ /* 0x000fc40000004100 */
[-C--:B------:R-:W-:Y:S01]  /*84b0*/  FMUL.FTZ R50, R46, R49.reuse ;  /* 0x000000312e327220 */ /* 0x080fe20000410000 */
[----:B------:R-:W-:Y:S01]  /*84c0*/  HADD2.F32 R76, -RZ, R76.H0_H0 ;  /* 0x2000004cff4c7230 */ /* 0x000fe20000004100 */
[--C-:B------:R-:W-:Y:S01]  /*84d0*/  SHF.R.U64 R43, R66, 0x10, R67.reuse ;  /* 0x00000010422b7819 */ /* 0x100fe20000001243 */
[----:B------:R-:W-:Y:S02]  /*84e0*/  HADD2.F32 R48, -RZ, R13.H1_H1 ;  /* 0x3000000dff307230 */ /* 0x000fe40000004100 */
[----:B------:R-:W-:Y:S01]  /*84f0*/  FMUL.FTZ R13, R15, R49 ;  /* 0x000000310f0d7220 */ /* 0x000fe20000410000 */
[----:B------:R-:W-:Y:S02]  /*8500*/  HADD2.F32 R47, -RZ, R156.H1_H1 ;  /* 0x3000009cff2f7230 */ /* 0x000fe40000004100 */
[-C--:B------:R-:W-:Y:S01]  /*8510*/  FMUL.FTZ R49, R45, R76.reuse ;  /* 0x0000004c2d317220 */ /* 0x080fe20000410000 */
[----:B------:R-:W-:Y:S02]  /*8520*/  HADD2.F32 R64, -RZ, R64.H0_H0 ;  /* 0x20000040ff407230 */ /* 0x000fe40000004100 */
[----:B------:R-:W-:Y:S01]  /*8530*/  FMUL.FTZ R76, R48, R76 ;  /* 0x0000004c304c7220 */ /* 0x000fe20000410000 */
[----:B------:R-:W-:Y:S01]  /*8540*/  SHF.R.U32.HI R66, RZ, 0x10, R67 ;  /* 0x00000010ff427819 */ /* 0x000fe20000011643 */
[-C--:B------:R-:W-:Y:S01]  /*8550*/  FFMA.FTZ R13, R46, R47.reuse, R13 ;  /* 0x0000002f2e0d7223 */ /* 0x080fe2000001000d */
[----:B------:R-:W-:Y:S01]  /*8560*/  FFMA.FTZ R15, R15, R47, -R50 ;  /* 0x0000002f0f0f7223 */ /* 0x000fe20000010832 */
[-C--:B------:R-:W-:Y:S01]  /*8570*/  FFMA.FTZ R48, R48, R64.reuse, -R49 ;  /* 0x0000004030307223 */ /* 0x080fe20000010831 */
[----:B------:R-:W-:Y:S01]  /*8580*/  FFMA.FTZ R46, R45, R64, R76 ;  /* 0x000000402d2e7223 */ /* 0x000fe2000001004c */
[----:B------:R-:W-:-:S02]  /*8590*/  HADD2.F32 R64, -RZ, R157.H1_H1 ;  /* 0x3000009dff407230 */ /* 0x000fc40000004100 */
[--C-:B------:R-:W-:Y:S01]  /*85a0*/  HADD2.F32 R45, -RZ, R35.reuse.H0_H0 ;  /* 0x20000023ff2d7230 */ /* 0x100fe20000004100 */
[----:B------:R-:W-:Y:S01]  /*85b0*/  F2FP.F16.F32.PACK_AB R15, R48, R15 ;  /* 0x0000000f300f723e */ /* 0x000fe200000000ff */
[----:B------:R-:W-:Y:S02]  /*85c0*/  HADD2.F32 R52, -RZ, R35.H1_H1 ;  /* 0x30000023ff347230 */ /* 0x000fe40000004100 */
[----:B------:R-:W-:Y:S02]  /*85d0*/  HADD2.F32 R49, -RZ, R78.H0_H0 ;  /* 0x2000004eff317230 */ /* 0x000fe40000004100 */
[--C-:B------:R-:W-:Y:S02]  /*85e0*/  HADD2.F32 R35, -RZ, R33.reuse.H0_H0 ;  /* 0x20000021ff237230 */ /* 0x100fe40000004100 */
[----:B------:R-:W-:Y:S02]  /*85f0*/  HADD2.F32 R50, -RZ, R33.H1_H1 ;  /* 0x30000021ff327230 */ /* 0x000fe40000004100 */
[----:B------:R-:W-:Y:S01]  /*8600*/  FMUL.FTZ R51, R52, R49 ;  /* 0x0000003134337220 */ /* 0x000fe20000410000 */
[----:B------:R-:W-:-:S02]  /*8610*/  HADD2.F32 R54, -RZ, R155.H1_H1 ;  /* 0x3000009bff367230 */ /* 0x000fc40000004100 */
[----:B------:R-:W-:Y:S02]  /*8620*/  HADD2.F32 R47, -RZ, R66.H0_H0 ;  /* 0x20000042ff2f7230 */ /* 0x000fe40000004100 */
[-C--:B------:R-:W-:Y:S01]  /*8630*/  FMUL.FTZ R66, R45, R64.reuse ;  /* 0x000000402d427220 */ /* 0x080fe20000410000 */
[C---:B------:R-:W-:Y:S01]  /*8640*/  FMUL.FTZ R64, R35.reuse, R64 ;  /* 0x0000004023407220 */ /* 0x040fe20000410000 */
[C---:B------:R-:W-:Y:S01]  /*8650*/  FMUL.FTZ R49, R50.reuse, R49 ;  /* 0x0000003132317220 */ /* 0x040fe20000410000 */
[----:B------:R-:W-:Y:S02]  /*8660*/  HADD2.F32 R158, -RZ, R158.H0_H0 ;  /* 0x2000009eff9e7230 */ /* 0x000fe40000004100 */
[-C--:B------:R-:W-:Y:S01]  /*8670*/  FFMA.FTZ R33, R35, R54.reuse, -R66 ;  /* 0x0000003623217223 */ /* 0x080fe20000010842 */
[-C--:B------:R-:W-:Y:S01]  /*8680*/  FFMA.FTZ R50, R50, R47.reuse, -R51 ;  /* 0x0000002f32327223 */ /* 0x080fe20000010833 */
[----:B------:R-:W-:Y:S01]  /*8690*/  FFMA.FTZ R35, R45, R54, R64 ;  /* 0x000000362d237223 */ /* 0x000fe20000010040 */
[----:B------:R-:W-:Y:S01]  /*86a0*/  FFMA.FTZ R52, R52, R47, R49 ;  /* 0x0000002f34347223 */ /* 0x000fe20000010031 */
[----:B------:R-:W-:-:S02]  /*86b0*/  HADD2.F32 R51, -RZ, R42.H0_H0 ;  /* 0x2000002aff337230 */ /* 0x000fc40000004100 */
[----:B------:R-:W-:Y:S01]  /*86c0*/  HADD2.F32 R45, -RZ, R32.H0_H0 ;  /* 0x20000020ff2d7230 */ /* 0x000fe20000004100 */
[----:B------:R-:W-:Y:S01]  /*86d0*/  F2FP.F16.F32.PACK_AB R50, R50, R33 ;  /* 0x000000213232723e */ /* 0x000fe200000000ff */
[----:B------:R-:W-:Y:S01]  /*86e0*/  HADD2.F32 R42, -RZ, R12.H0_H0 ;  /* 0x2000000cff2a7230 */ /* 0x000fe20000004100 */
[----:B------:R-:W-:Y:S01]  /*86f0*/  F2FP.F16.F32.PACK_AB R33, R46, R13 ;  /* 0x0000000d2e21723e */ /* 0x000fe200000000ff */
[----:B------:R-:W-:Y:S01]  /*8700*/  HADD2.F32 R47, -RZ, R32.H1_H1 ;  /* 0x30000020ff2f7230 */ /* 0x000fe20000004100 */
[----:B------:R-:W-:Y:S01]  /*8710*/  F2FP.F16.F32.PACK_AB R35, R52, R35 ;  /* 0x000000233423723e */ /* 0x000fe200000000ff */
[----:B------:R-:W-:Y:S02]  /*8720*/  HADD2.F32 R32, -RZ, R12.H1_H1 ;  /* 0x3000000cff207230 */ /* 0x000fe40000004100 */
[----:B------:R-:W-:Y:S01]  /*8730*/  FMUL.FTZ R12, R42, R158 ;  /* 0x0000009e2a0c7220 */ /* 0x000fe20000410000 */
[----:B------:R-:W-:Y:S02]  /*8740*/  HADD2.F32 R156, -RZ, R156.H0_H0 ;  /* 0x2000009cff9c7230 */ /* 0x000fe40000004100 */
[----:B------:R-:W-:Y:S01]  /*8750*/  FMUL.FTZ R53, R47, R51 ;  /* 0x000000332f357220 */ /* 0x000fe20000410000 */
[----:B------:R-:W-:-:S02]  /*8760*/  HADD2.F32 R49, -RZ, R11.H0_H0 ;  /* 0x2000000bff317230 */ /* 0x000fc40000004100 */
[----:B------:R-:W-:Y:S01]  /*8770*/  FMUL.FTZ R54, R32, R51 ;  /* 0x0000003320367220 */ /* 0x000fe20000410000 */
[C---:B------:R-:W-:Y:S01]  /*8780*/  FMUL.FTZ R11, R45.reuse, R158 ;  /* 0x0000009e2d0b7220 */ /* 0x040fe20000410000 */
[-C--:B------:R-:W-:Y:S01]  /*8790*/  FFMA.FTZ R12, R45, R156.reuse, R12 ;  /* 0x0000009c2d0c7223 */ /* 0x080fe2000001000c */
[----:B------:R-:W-:Y:S02]  /*87a0*/  HADD2.F32 R157, -RZ, R157.H0_H0 ;  /* 0x2000009dff9d7230 */ /* 0x000fe40000004100 */
[-C--:B------:R-:W-:Y:S01]  /*87b0*/  FFMA.FTZ R45, R47, R49.reuse, R54 ;  /* 0x000000312f2d7223 */ /* 0x080fe20000010036 */
[----:B------:R-:W-:Y:S02]  /*87c0*/  HADD2.F32 R47, -RZ, R44.H0_H0 ;  /* 0x2000002cff2f7230 */ /* 0x000fe40000004100 */
[----:B------:R-:W-:Y:S01]  /*87d0*/  FFMA.FTZ R11, R42, R156, -R11 ;  /* 0x0000009c2a0b7223 */ /* 0x000fe2000001080b */
[----:B------:R-:W-:Y:S02]  /*87e0*/  HADD2.F32 R44, -RZ, R34.H0_H0 ;  /* 0x20000022ff2c7230 */ /* 0x000fe40000004100 */
[----:B------:R-:W-:Y:S01]  /*87f0*/  FFMA.FTZ R32, R32, R49, -R53 ;  /* 0x0000003120207223 */ /* 0x000fe20000010835 */
[----:B------:R-:W-:-:S02]  /*8800*/  HADD2.F32 R42, -RZ, R14.H0_H0 ;  /* 0x2000000eff2a7230 */ /* 0x000fc40000004100 */
[----:B------:R-:W-:Y:S02]  /*8810*/  HADD2.F32 R34, -RZ, R34.H1_H1 ;  /* 0x30000022ff227230 */ /* 0x000fe40000004100 */
[-C--:B------:R-:W-:Y:S01]  /*8820*/  FMUL.FTZ R49, R44, R157.reuse ;  /* 0x0000009d2c317220 */ /* 0x080fe20000410000 */
[----:B------:R-:W-:Y:S02]  /*8830*/  HADD2.F32 R14, -RZ, R14.H1_H1 ;  /* 0x3000000eff0e7230 */ /* 0x000fe40000004100 */
[----:B------:R-:W-:Y:S01]  /*8840*/  FMUL.FTZ R157, R42, R157 ;  /* 0x0000009d2a9d7220 */ /* 0x000fe20000410000 */
[----:B------:R-:W-:Y:S02]  /*8850*/  HADD2.F32 R155, -RZ, R155.H0_H0 ;  /* 0x2000009bff9b7230 */ /* 0x000fe40000004100 */
[-C--:B------:R-:W-:Y:S01]  /*8860*/  FMUL.FTZ R51, R34, R47.reuse ;  /* 0x0000002f22337220 */ /* 0x080fe20000410000 */
[----:B------:R-:W-:Y:S02]  /*8870*/  HADD2.F32 R43, -RZ, R43.H0_H0 ;  /* 0x2000002bff2b7230 */ /* 0x000fe40000004100 */
[----:B------:R-:W-:Y:S01]  /*8880*/  FMUL.FTZ R47, R14, R47 ;  /* 0x0000002f0e2f7220 */ /* 0x000fe20000410000 */
[----:B------:R-:W-:Y:S01]  /*8890*/  F2FP.F16.F32.PACK_AB R32, R32, R11 ;  /* 0x0000000b2020723e */ /* 0x000fe200000000ff */
[-C--:B------:R-:W-:Y:S01]  /*88a0*/  FFMA.FTZ R49, R42, R155.reuse, -R49 ;  /* 0x0000009b2a317223 */ /* 0x080fe20000010831 */
[----:B------:R-:W-:Y:S01]  /*88b0*/  FFMA.FTZ R157, R44, R155, R157 ;  /* 0x0000009b2c9d7223 */ /* 0x000fe2000001009d */
[-C--:B------:R-:W-:Y:S01]  /*88c0*/  FFMA.FTZ R14, R14, R43.reuse, -R51 ;  /* 0x0000002b0e0e7223 */ /* 0x080fe20000010833 */
[----:B------:R-:W-:Y:S01]  /*88d0*/  FFMA.FTZ R34, R34, R43, R47 ;  /* 0x0000002b22227223 */ /* 0x000fe2000001002f */
[----:B------:R-:W-:Y:S01]  /*88e0*/  F2FP.F16.F32.PACK_AB R42, R45, R12 ;  /* 0x0000000c2d2a723e */ /* 0x000fe200000000ff */
[----:B------:R-:W-:Y:S01]  /*88f0*/  IMAD.MOV.U32 R13, RZ, RZ, R15 ;  /* 0x000000ffff0d7224 */ /* 0x000fe200078e000f */
[----:B------:R-:W-:-:S02]  /*8900*/  MOV R12, R32 ;  /* 0x00000020000c7202 */ /* 0x000fc40000000f00 */
[----:B------:R-:W-:Y:S01]  /*8910*/  F2FP.F16.F32.PACK_AB R14, R14, R49 ;  /* 0x000000310e0e723e */ /* 0x000fe200000000ff */
[----:B------:R-:W-:Y:S01]  /*8920*/  IMAD.MOV.U32 R32, RZ, RZ, R42 ;  /* 0x000000ffff207224 */ /* 0x000fe200078e002a */
[----:B------:R-:W-:Y:S02]  /*8930*/  F2FP.F16.F32.PACK_AB R34, R34, R157 ;  /* 0x0000009d2222723e */ /* 0x000fe400000000ff */
[----:B------:R-:W-:-:S07]  /*8940*/  MOV R15, R50 ;  /* 0x00000032000f7202 */ /* 0x000fce0000000f00 */
.L_x_540:
[----:B------:R-:W-:Y:S05]  /*8950*/  BSYNC B2 ;  /* 0x0000000000027941 */ /* 0x000fea0003800000 */
.L_x_539:
[----:B---3--:R3:W-:Y:S04]  /*8960*/  ST.E.128 desc[UR56][R38.64], R12 ;  /* 0x0000000c26007985 */ /* 0x0087e8000c101d38 */
[----:B----4-:R3:W-:Y:S02]  /*8970*/  @!P3 ST.E.128 desc[UR56][R40.64], R32 ;  /* 0x000000202800b985 */ /* 0x0107e4000c101d38 */
.L_x_538:
[----:B------:R-:W-:Y:S05]  /*8980*/  BSYNC B1 ;  /* 0x0000000000017941 */ /* 0x000fea0003800000 */
.L_x_537:
[----:B------:R-:W-:Y:S01]  /*8990*/  ISETP.NE.AND P3, PT, R7, RZ, PT ;  /* 0x000000ff0700720c */ /* 0x000fe20003f65270 */
[----:B------:R-:W-:-:S12]  /*89a0*/  BSSY B1, `(.L_x_541) ;  /* 0x0000074000017945 */ /* 0x000fd80003800000 */
[----:B------:R-:W-:Y:S05]  /*89b0*/  @!P3 BRA `(.L_x_542) ;  /* 0x0000000400c8b947 */ /* 0x000fea0003800000 */
[----:B0--3--:R-:W-:Y:S01]  /*89c0*/  SEL R11, R121, R134, !P1 ;  /* 0x00000086790b7207 */ /* 0x009fe20004800000 */
        /* <DEDUP_REMOVED lines=8> */
[----:B------:R-:W-:Y:S01]  /*8a50*/  SHF.R.S32.HI R11, RZ, 0x1f, R12 ;  /* 0x0000001fff0b7819 */ /* 0x000fe2000001140c */
[----:B------:R-:W-:-:S03]  /*8a60*/  IMAD.SHL.U32 R41, R12, 0x8, RZ ;  /* 0x000000080c297824 */ /* 0x000fc600078e00ff */
[----:B------:R-:W-:Y:S02]  /*8a70*/  LEA.HI R11, R11, R12, RZ, 0x3 ;  /* 0x0000000c0b0b7211 */ /* 0x000fe400078f18ff */
[----:B------:R-:W-:Y:S02]  /*8a80*/  ISETP.GE.AND P3, PT, R41, R130, PT ;  /* 0x000000822900720c */ /* 0x000fe40003f66270 */
[----:B------:R-:W-:Y:S02]  /*8a90*/  SHF.R.S32.HI R13, RZ, 0x3, R11 ;  /* 0x00000003ff0d7819 */ /* 0x000fe4000001140b */
[----:B------:R-:W-:-:S03]  /*8aa0*/  LOP3.LUT R11, R204, 0x38, R41, 0xf8, !PT ;  /* 0x00000038cc0b7812 */ /* 0x000fc600078ef829 */
[----:B------:R-:W-:Y:S01]  /*8ab0*/  IMAD R12, R13, 0x1800, R218 ;  /* 0x000018000d0c7824 */ /* 0x000fe200078e02da */
[----:B------:R-:W-:-:S05]  /*8ac0*/  LOP3.LUT R11, R11, R14, RZ, 0x3c, !PT ;  /* 0x0000000e0b0b7212 */ /* 0x000fca00078e3cff */
[----:B------:R-:W-:Y:S02]  /*8ad0*/  IMAD.IADD R12, R12, 0x1, R11 ;  /* 0x000000010c0c7824 */ /* 0x000fe400078e020b */
[C---:B------:R-:W-:Y:S02]  /*8ae0*/  IMAD R11, R19.reuse, 0x4800, R129 ;  /* 0x00004800130b7824 */ /* 0x040fe400078e0281 */
[----:B------:R-:W-:Y:S02]  /*8af0*/  IMAD R13, R19, 0x4800, R12 ;  /* 0x00004800130d7824 */ /* 0x000fe400078e020c */
[----:B------:R-:W-:Y:S01]  /*8b00*/  @!P3 IMAD.WIDE R40, R41, 0x2, R36 ;  /* 0x000000022928b825 */ /* 0x000fe200078e0224 */
[----:B------:R-:W-:-:S03]  /*8b10*/  LEA R11, R11, R18, 0x1 ;  /* 0x000000120b0b7211 */ /* 0x000fc600078e08ff */
[----:B------:R-:W-:Y:S02]  /*8b20*/  IMAD R32, R13, 0x2, R18 ;  /* 0x000000020d207824 */ /* 0x000fe400078e0212 */
[----:B------:R0:W3:Y:S04]  /*8b30*/  LDS.128 R12, [R11+0x1e400] ;  /* 0x01e400000b0c7984 */ /* 0x0000e80000000c00 */
[----:B------:R-:W4:Y:S01]  /*8b40*/  LDS.128 R32, [R32+0x1e400] ;  /* 0x01e4000020207984 */ /* 0x000f220000000c00 */
[----:B------:R-:W-:Y:S05]  /*8b50*/  @P4 BRA `(.L_x_544) ;  /* 0x0000000400544947 */ /* 0x000fea0003800000 */
[----:B----4-:R-:W-:Y:S01]  /*8b60*/  IMAD.MOV.U32 R45, RZ, RZ, R33 ;  /* 0x000000ffff2d7224 */ /* 0x010fe200078e0021 */
[----:B------:R-:W-:Y:S01]  /*8b70*/  SHF.R.U32.HI R51, RZ, 0x10, R73 ;  /* 0x00000010ff337819 */ /* 0x000fe20000011649 */
[----:B------:R-:W-:Y:S01]  /*8b80*/  IMAD.MOV.U32 R47, RZ, RZ, R35 ;  /* 0x000000ffff2f7224 */ /* 0x000fe200078e0023 */
[----:B---3--:R-:W-:Y:S01]  /*8b90*/  MOV R33, R15 ;  /* 0x0000000f00217202 */ /* 0x008fe20000000f00 */
[----:B------:R-:W-:Y:S01]  /*8ba0*/  HADD2.F32 R50, -RZ, R148.H1_H1 ;  /* 0x30000094ff327230 */ /* 0x000fe20000004100 */
[----:B------:R-:W-:Y:S01]  /*8bb0*/  SHF.R.U32.HI R49, RZ, 0x10, R61 ;  /* 0x00000010ff317819 */ /* 0x000fe2000001163d */
[----:B------:R-:W-:Y:S01]  /*8bc0*/  HADD2.F32 R35, -RZ, R45.H0_H0 ;  /* 0x2000002dff237230 */ /* 0x000fe20000004100 */
[--C-:B------:R-:W-:Y:S01]  /*8bd0*/  SHF.R.U64 R43, R74, 0x10, R75.reuse ;  /* 0x000000104a2b7819 */ /* 0x100fe2000000124b */
[----:B------:R-:W-:Y:S01]  /*8be0*/  HADD2.F32 R15, -RZ, R13.H0_H0 ;  /* 0x2000000dff0f7230 */ /* 0x000fe20000004100 */
[----:B------:R-:W-:Y:S01]  /*8bf0*/  SHF.R.U32.HI R74, RZ, 0x10, R75 ;  /* 0x00000010ff4a7819 */ /* 0x000fe2000001164b */
[----:B------:R-:W-:-:S02]  /*8c00*/  HADD2.F32 R51, -RZ, R51.H0_H0 ;  /* 0x20000033ff337230 */ /* 0x000fc40000004100 */
[-C--:B------:R-:W-:Y:S01]  /*8c10*/  FMUL.FTZ R52, R35, R50.reuse ;  /* 0x0000003223347220 */ /* 0x080fe20000410000 */
[----:B------:R-:W-:Y:S02]  /*8c20*/  HADD2.F32 R46, -RZ, R13.H1_H1 ;  /* 0x3000000dff2e7230 */ /* 0x000fe40000004100 */
[C---:B------:R-:W-:Y:S01]  /*8c30*/  FMUL.FTZ R50, R15.reuse, R50 ;  /* 0x000000320f327220 */ /* 0x040fe20000410000 */
[----:B------:R-:W-:Y:S01]  /*8c40*/  HADD2.F32 R48, -RZ, R146.H1_H1 ;  /* 0x30000092ff307230 */ /* 0x000fe20000004100 */
[--C-:B------:R-:W-:Y:S01]  /*8c50*/  SHF.R.U64 R42, R62, 0x10, R63.reuse ;  /* 0x000000103e2a7819 */ /* 0x100fe2000000123f */
[----:B------:R-:W-:Y:S02]  /*8c60*/  HADD2.F32 R45, -RZ, R45.H1_H1 ;  /* 0x3000002dff2d7230 */ /* 0x000fe40000004100 */
[-C--:B------:R-:W-:Y:S01]  /*8c70*/  FMUL.FTZ R54, R46, R51.reuse ;  /* 0x000000332e367220 */ /* 0x080fe20000410000 */
[----:B------:R-:W-:Y:S02]  /*8c80*/  HADD2.F32 R49, -RZ, R49.H0_H0 ;  /* 0x20000031ff317230 */ /* 0x000fe40000004100 */
[-C--:B------:R-:W-:Y:S01]  /*8c90*/  FFMA.FTZ R13, R15, R48.reuse, -R52 ;  /* 0x000000300f0d7223 */ /* 0x080fe20000010834 */
[----:B------:R-:W-:Y:S01]  /*8ca0*/  FFMA.FTZ R15, R35, R48, R50 ;  /* 0x00000030230f7223 */ /* 0x000fe20000010032 */
[C---:B------:R-:W-:Y:S01]  /*8cb0*/  FMUL.FTZ R53, R45.reuse, R51 ;  /* 0x000000332d357220 */ /* 0x040fe20000410000 */
[----:B------:R-:W-:Y:S01]  /*8cc0*/  SHF.R.U32.HI R62, RZ, 0x10, R63 ;  /* 0x00000010ff3e7819 */ /* 0x000fe2000001163f */
[----:B------:R-:W-:Y:S01]  /*8cd0*/  FFMA.FTZ R48, R45, R49, R54 ;  /* 0x000000312d307223 */ /* 0x000fe20000010036 */
[----:B------:R-:W-:-:S02]  /*8ce0*/  HADD2.F32 R54, -RZ, R147.H1_H1 ;  /* 0x30000093ff367230 */ /* 0x000fc40000004100 */
[----:B------:R-:W-:Y:S01]  /*8cf0*/  FFMA.FTZ R46, R46, R49, -R53 ;  /* 0x000000312e2e7223 */ /* 0x000fe20000010835 */
[----:B------:R-:W-:Y:S01]  /*8d00*/  HADD2.F32 R45, -RZ, R47.H0_H0 ;  /* 0x2000002fff2d7230 */ /* 0x000fe20000004100 */
[----:B0-----:R-:W-:Y:S01]  /*8d10*/  SHF.R.U64 R11, R60, 0x10, R61 ;  /* 0x000000103c0b7819 */ /* 0x001fe2000000123d */
[--C-:B------:R-:W-:Y:S01]  /*8d20*/  HADD2.F32 R35, -RZ, R33.reuse.H0_H0 ;  /* 0x20000021ff237230 */ /* 0x100fe20000004100 */
[----:B------:R-:W-:Y:S01]  /*8d30*/  SHF.R.U64 R44, R72, 0x10, R73 ;  /* 0x00000010482c7819 */ /* 0x000fe20000001249 */
[----:B------:R-:W-:Y:S02]  /*8d40*/  HADD2.F32 R49, -RZ, R74.H0_H0 ;  /* 0x2000004aff317230 */ /* 0x000fe40000004100 */
[-C--:B------:R-:W-:Y:S01]  /*8d50*/  FMUL.FTZ R60, R45, R54.reuse ;  /* 0x000000362d3c7220 */ /* 0x080fe20000410000 */
[----:B------:R-:W-:Y:S02]  /*8d60*/  HADD2.F32 R50, -RZ, R33.H1_H1 ;  /* 0x30000021ff327230 */ /* 0x000fe40000004100 */
[----:B------:R-:W-:Y:S01]  /*8d70*/  FMUL.FTZ R54, R35, R54 ;  /* 0x0000003623367220 */ /* 0x000fe20000410000 */
[----:B------:R-:W-:Y:S01]  /*8d80*/  HADD2.F32 R52, -RZ, R145.H1_H1 ;  /* 0x30000091ff347230 */ /* 0x000fe20000004100 */
[----:B------:R-:W-:Y:S01]  /*8d90*/  F2FP.F16.F32.PACK_AB R13, R46, R13 ;  /* 0x0000000d2e0d723e */ /* 0x000fe200000000ff */
[----:B------:R-:W-:-:S02]  /*8da0*/  HADD2.F32 R47, -RZ, R47.H1_H1 ;  /* 0x3000002fff2f7230 */ /* 0x000fc40000004100 */
[CC--:B------:R-:W-:Y:S01]  /*8db0*/  FMUL.FTZ R64, R50.reuse, R49.reuse ;  /* 0x0000003132407220 */ /* 0x0c0fe20000410000 */
[----:B------:R-:W-:Y:S02]  /*8dc0*/  HADD2.F32 R62, -RZ, R62.H0_H0 ;  /* 0x2000003eff3e7230 */ /* 0x000fe40000004100 */
[-C--:B------:R-:W-:Y:S01]  /*8dd0*/  FFMA.FTZ R33, R35, R52.reuse, -R60 ;  /* 0x0000003423217223 */ /* 0x080fe2000001083c */
[----:B------:R-:W-:Y:S01]  /*8de0*/  FFMA.FTZ R35, R45, R52, R54 ;  /* 0x000000342d237223 */ /* 0x000fe20000010036 */
[C---:B------:R-:W-:Y:S01]  /*8df0*/  FMUL.FTZ R51, R47.reuse, R49 ;  /* 0x000000312f337220 */ /* 0x040fe20000410000 */
[----:B------:R-:W-:Y:S02]  /*8e00*/  HADD2.F32 R148, -RZ, R148.H0_H0 ;  /* 0x20000094ff947230 */ /* 0x000fe40000004100 */
[-C--:B------:R-:W-:Y:S01]  /*8e10*/  FFMA.FTZ R52, R47, R62.reuse, R64 ;  /* 0x0000003e2f347223 */ /* 0x080fe20000010040 */
[----:B------:R-:W-:Y:S02]  /*8e20*/  HADD2.F32 R47, -RZ, R44.H0_H0 ;  /* 0x2000002cff2f7230 */ /* 0x000fe40000004100 */
[----:B------:R-:W-:Y:S01]  /*8e30*/  FFMA.FTZ R50, R50, R62, -R51 ;  /* 0x0000003e32327223 */ /* 0x000fe20000010833 */
[----:B------:R-:W-:-:S02]  /*8e40*/  HADD2.F32 R45, -RZ, R32.H0_H0 ;  /* 0x20000020ff2d7230 */ /* 0x000fc40000004100 */
[----:B------:R-:W-:Y:S01]  /*8e50*/  HADD2.F32 R44, -RZ, R12.H0_H0 ;  /* 0x2000000cff2c7230 */ /* 0x000fe20000004100 */
[----:B------:R-:W-:Y:S01]  /*8e60*/  F2FP.F16.F32.PACK_AB R35, R52, R35 ;  /* 0x000000233423723e */ /* 0x000fe200000000ff */
[----:B------:R-:W-:Y:S02]  /*8e70*/  HADD2.F32 R32, -RZ, R32.H1_H1 ;  /* 0x30000020ff207230 */ /* 0x000fe40000004100 */
[-C--:B------:R-:W-:Y:S01]  /*8e80*/  FMUL.FTZ R49, R45, R148.reuse ;  /* 0x000000942d317220 */ /* 0x080fe20000410000 */
[----:B------:R-:W-:Y:S02]  /*8e90*/  HADD2.F32 R12, -RZ, R12.H1_H1 ;  /* 0x3000000cff0c7230 */ /* 0x000fe40000004100 */
[----:B------:R-:W-:Y:S01]  /*8ea0*/  FMUL.FTZ R148, R44, R148 ;  /* 0x000000942c947220 */ /* 0x000fe20000410000 */
[----:B------:R-:W-:Y:S02]  /*8eb0*/  HADD2.F32 R146, -RZ, R146.H0_H0 ;  /* 0x20000092ff927230 */ /* 0x000fe40000004100 */
[----:B------:R-:W-:Y:S01]  /*8ec0*/  FMUL.FTZ R51, R32, R47 ;  /* 0x0000002f20337220 */ /* 0x000fe20000410000 */
[----:B------:R-:W-:-:S02]  /*8ed0*/  HADD2.F32 R11, -RZ, R11.H0_H0 ;  /* 0x2000000bff0b7230 */ /* 0x000fc40000004100 */
[----:B------:R-:W-:Y:S01]  /*8ee0*/  FMUL.FTZ R47, R12, R47 ;  /* 0x0000002f0c2f7220 */ /* 0x000fe20000410000 */
[----:B------:R-:W-:Y:S02]  /*8ef0*/  HADD2.F32 R147, -RZ, R147.H0_H0 ;  /* 0x20000093ff937230 */ /* 0x000fe40000004100 */
[-C--:B------:R-:W-:Y:S01]  /*8f00*/  FFMA.FTZ R49, R44, R146.reuse, -R49 ;  /* 0x000000922c317223 */ /* 0x080fe20000010831 */
[----:B------:R-:W-:Y:S01]  /*8f10*/  FFMA.FTZ R148, R45, R146, R148 ;  /* 0x000000922d947223 */ /* 0x000fe20000010094 */
[-C--:B------:R-:W-:Y:S01]  /*8f20*/  FFMA.FTZ R44, R12, R11.reuse, -R51 ;  /* 0x0000000b0c2c7223 */ /* 0x080fe20000010833 */
[----:B------:R-:W-:Y:S01]  /*8f30*/  FFMA.FTZ R47, R32, R11, R47 ;  /* 0x0000000b202f7223 */ /* 0x000fe2000001002f */
[----:B------:R-:W-:Y:S01]  /*8f40*/  HADD2.F32 R12, -RZ, R34.H0_H0 ;  /* 0x20000022ff0c7230 */ /* 0x000fe20000004100 */
[----:B------:R-:W-:Y:S01]  /*8f50*/  F2FP.F16.F32.PACK_AB R50, R50, R33 ;  /* 0x000000213232723e */ /* 0x000fe200000000ff */
[----:B------:R-:W-:Y:S01]  /*8f60*/  HADD2.F32 R45, -RZ, R43.H0_H0 ;  /* 0x2000002bff2d7230 */ /* 0x000fe20000004100 */
[----:B------:R-:W-:Y:S01]  /*8f70*/  F2FP.F16.F32.PACK_AB R33, R48, R15 ;  /* 0x0000000f3021723e */ /* 0x000fe200000000ff */
[----:B------:R-:W-:-:S02]  /*8f80*/  HADD2.F32 R11, -RZ, R14.H0_H0 ;  /* 0x2000000eff0b7230 */ /* 0x000fc40000004100 */
[-C--:B------:R-:W-:Y:S01]  /*8f90*/  FMUL.FTZ R32, R12, R147.reuse ;  /* 0x000000930c207220 */ /* 0x080fe20000410000 */
[----:B------:R-:W-:Y:S01]  /*8fa0*/  HADD2.F32 R34, -RZ, R34.H1_H1 ;  /* 0x30000022ff227230 */ /* 0x000fe20000004100 */
[----:B------:R-:W-:Y:S01]  /*8fb0*/  F2FP.F16.F32.PACK_AB R148, R47, R148 ;  /* 0x000000942f94723e */ /* 0x000fe200000000ff */
[----:B------:R-:W-:Y:S02]  /*8fc0*/  HADD2.F32 R14, -RZ, R14.H1_H1 ;  /* 0x3000000eff0e7230 */ /* 0x000fe40000004100 */
[C---:B------:R-:W-:Y:S01]  /*8fd0*/  FMUL.FTZ R147, R11.reuse, R147 ;  /* 0x000000930b937220 */ /* 0x040fe20000410000 */
[----:B------:R-:W-:Y:S02]  /*8fe0*/  HADD2.F32 R145, -RZ, R145.H0_H0 ;  /* 0x20000091ff917230 */ /* 0x000fe40000004100 */
[-C--:B------:R-:W-:Y:S01]  /*8ff0*/  FMUL.FTZ R51, R34, R45.reuse ;  /* 0x0000002d22337220 */ /* 0x080fe20000410000 */
[----:B------:R-:W-:Y:S02]  /*9000*/  HADD2.F32 R43, -RZ, R42.H0_H0 ;  /* 0x2000002aff2b7230 */ /* 0x000fe40000004100 */
[----:B------:R-:W-:Y:S01]  /*9010*/  FMUL.FTZ R45, R14, R45 ;  /* 0x0000002d0e2d7220 */ /* 0x000fe20000410000 */
[----:B------:R-:W-:Y:S01]  /*9020*/  MOV R15, R50 ;  /* 0x00000032000f7202 */ /* 0x000fe20000000f00 */
[-C--:B------:R-:W-:Y:S01]  /*9030*/  FFMA.FTZ R32, R11, R145.reuse, -R32 ;  /* 0x000000910b207223 */ /* 0x080fe20000010820 */
[----:B------:R-:W-:Y:S01]  /*9040*/  FFMA.FTZ R147, R12, R145, R147 ;  /* 0x000000910c937223 */ /* 0x000fe20000010093 */
[-C--:B------:R-:W-:Y:S01]  /*9050*/  FFMA.FTZ R51, R14, R43.reuse, -R51 ;  /* 0x0000002b0e337223 */ /* 0x080fe20000010833 */
[----:B------:R-:W-:Y:S01]  /*9060*/  FFMA.FTZ R34, R34, R43, R45 ;  /* 0x0000002b22227223 */ /* 0x000fe2000001002d */
[----:B------:R-:W-:-:S03]  /*9070*/  F2FP.F16.F32.PACK_AB R12, R44, R49 ;  /* 0x000000312c0c723e */ /* 0x000fc600000000ff */
[----:B------:R-:W-:Y:S01]  /*9080*/  F2FP.F16.F32.PACK_AB R14, R51, R32 ;  /* 0x00000020330e723e */ /* 0x000fe200000000ff */
[----:B------:R-:W-:Y:S01]  /*9090*/  IMAD.MOV.U32 R32, RZ, RZ, R148 ;  /* 0x000000ffff207224 */ /* 0x000fe200078e0094 */
[----:B------:R-:W-:-:S07]  /*90a0*/  F2FP.F16.F32.PACK_AB R34, R34, R147 ;  /* 0x000000932222723e */ /* 0x000fce00000000ff */
.L_x_544:
[----:B------:R-:W-:Y:S05]  /*90b0*/  BSYNC B2 ;  /* 0x0000000000027941 */ /* 0x000fea0003800000 */
.L_x_543:
[----:B---3--:R3:W-:Y:S04]  /*90c0*/  ST.E.128 desc[UR56][R38.64], R12 ;  /* 0x0000000c26007985 */ /* 0x0087e8000c101d38 */
[----:B----4-:R3:W-:Y:S02]  /*90d0*/  @!P3 ST.E.128 desc[UR56][R40.64], R32 ;  /* 0x000000202800b985 */ /* 0x0107e4000c101d38 */
.L_x_542:
[----:B------:R-:W-:Y:S05]  /*90e0*/  BSYNC B1 ;  /* 0x0000000000017941 */ /* 0x000fea0003800000 */
.L_x_541:
[----:B------:R-:W-:-:S13]  /*90f0*/  ISETP.NE.AND P3, PT, R8, RZ, PT ;  /* 0x000000ff0800720c */ /* 0x000fda0003f65270 */
[----:B------:R-:W-:Y:S05]  /*9100*/  @!P3 BRA `(.L_x_493) ;  /* 0x0000000c00b0b947 */ /* 0x000fea0003800000 */
[----:B0--3--:R-:W3:Y:S01]  /*9110*/  LDL R11, [R1] ;  /* 0x00000000010b7983 */ /* 0x009ee20000100800 */
[----:B------:R-:W-:Y:S01]  /*9120*/  SHF.R.U32.HI R14, RZ, 0x3, R204 ;  /* 0x00000003ff0e7819 */ /* 0x000fe200000116cc */
[----:B------:R-:W-:Y:S01]  /*9130*/  BSSY B1, `(.L_x_545) ;  /* 0x000006e000017945 */ /* 0x000fe20003800000 */
[----:B----4-:R-:W-:-:S04]  /*9140*/  LEA R38, P3, R5, R36, 0x1 ;  /* 0x0000002405267211 */ /* 0x010fc800078608ff */
[----:B------:R-:W-:Y:S02]  /*9150*/  LEA.HI.X R39, R5, R118, R108, 0x1, P3 ;  /* 0x0000007605277211 */ /* 0x000fe400018f0c6c */
[----:B------:R-:W-:Y:S02]  /*9160*/  ISETP.GE.AND P3, PT, R193, R120, PT ;  /* 0x00000078c100720c */ /* 0x000fe40003f66270 */
[----:B---3--:R-:W-:-:S04]  /*9170*/  LOP3.LUT P4, RZ, R11, 0x1, RZ, 0xc0, !PT ;  /* 0x000000010bff7812 */ /* 0x008fc8000788c0ff */
[----:B------:R-:W-:-:S04]  /*9180*/  SEL R134, R121, R134, !P4 ;  /* 0x0000008679867207 */ /* 0x000fc80006000000 */
[----:B------:R-:W-:-:S04]  /*9190*/  SHF.R.S32.HI R11, RZ, 0x1f, R134 ;  /* 0x0000001fff0b7819 */ /* 0x000fc80000011486 */
[----:B------:R-:W-:-:S04]  /*91a0*/  LEA.HI R11, R11, R134, RZ, 0x4 ;  /* 0x000000860b0b7211 */ /* 0x000fc800078f20ff */
        /* <DEDUP_REMOVED lines=13> */
[----:B------:R-:W0:Y:S04]  /*9280*/  LDS.128 R12, [R13+0x1e400] ;  /* 0x01e400000d0c7984 */ /* 0x000e280000000c00 */
[----:B------:R-:W3:Y:S01]  /*9290*/  LDS.128 R32, [R32+0x1e400] ;  /* 0x01e4000020207984 */ /* 0x000ee20000000c00 */
[----:B------:R-:W-:Y:S05]  /*92a0*/  @P3 BRA `(.L_x_546) ;  /* 0x0000000400583947 */ /* 0x000fea0003800000 */
[----:B------:R-:W-:Y:S01]  /*92b0*/  SHF.R.U32.HI R50, RZ, 0x10, R69 ;  /* 0x00000010ff327819 */ /* 0x000fe20000011645 */
[----:B---3--:R-:W-:Y:S01]  /*92c0*/  IMAD.MOV.U32 R45, RZ, RZ, R35 ;  /* 0x000000ffff2d7224 */ /* 0x008fe200078e0023 */
[----:B------:R-:W-:Y:S01]  /*92d0*/  MOV R44, R32 ;  /* 0x00000020002c7202 */ /* 0x000fe20000000f00 */
[--C-:B------:R-:W-:Y:S01]  /*92e0*/  HADD2.F32 R35, -RZ, R33.reuse.H0_H0 ;  /* 0x20000021ff237230 */ /* 0x100fe20000004100 */
[----:B------:R-:W-:Y:S01]  /*92f0*/  SHF.R.U32.HI R48, RZ, 0x10, R57 ;  /* 0x00000010ff307819 */ /* 0x000fe20000011639 */
[----:B0-----:R-:W-:Y:S01]  /*9300*/  IMAD.MOV.U32 R32, RZ, RZ, R15 ;  /* 0x000000ffff207224 */ /* 0x001fe200078e000f */
[--C-:B------:R-:W-:Y:S01]  /*9310*/  SHF.R.U64 R41, R70, 0x10, R71.reuse ;  /* 0x0000001046297819 */ /* 0x100fe20000001247 */
[----:B------:R-:W-:Y:S01]  /*9320*/  HADD2.F32 R33, -RZ, R33.H1_H1 ;  /* 0x30000021ff217230 */ /* 0x000fe20000004100 */
[----:B------:R-:W-:Y:S01]  /*9330*/  SHF.R.U32.HI R70, RZ, 0x10, R71 ;  /* 0x00000010ff467819 */ /* 0x000fe20000011647 */
[----:B------:R-:W-:Y:S01]  /*9340*/  HADD2.F32 R50, -RZ, R50.H0_H0 ;  /* 0x20000032ff327230 */ /* 0x000fe20000004100 */
[--C-:B------:R-:W-:Y:S01]  /*9350*/  SHF.R.U64 R40, R58, 0x10, R59.reuse ;  /* 0x000000103a287819 */ /* 0x100fe2000000123b */
[----:B------:R-:W-:Y:S01]  /*9360*/  HADD2.F32 R15, -RZ, R13.H1_H1 ;  /* 0x3000000dff0f7230 */ /* 0x000fe20000004100 */
[----:B------:R-:W-:Y:S01]  /*9370*/  SHF.R.U32.HI R58, RZ, 0x10, R59 ;  /* 0x00000010ff3a7819 */ /* 0x000fe2000001163b */
[----:B------:R-:W-:-:S02]  /*9380*/  IMAD.MOV.U32 R43, RZ, RZ, R12 ;  /* 0x000000ffff2b7224 */ /* 0x000fc400078e000c */
[-C--:B------:R-:W-:Y:S01]  /*9390*/  FMUL.FTZ R54, R33, R50.reuse ;  /* 0x0000003221367220 */ /* 0x080fe20000410000 */
[----:B------:R-:W-:Y:S02]  /*93a0*/  HADD2.F32 R47, -RZ, R144.H1_H1 ;  /* 0x30000090ff2f7230 */ /* 0x000fe40000004100 */
[----:B------:R-:W-:Y:S01]  /*93b0*/  FMUL.FTZ R50, R15, R50 ;  /* 0x000000320f327220 */ /* 0x000fe20000410000 */
[----:B------:R-:W-:Y:S01]  /*93c0*/  HADD2.F32 R12, -RZ, R13.H0_H0 ;  /* 0x2000000dff0c7230 */ /* 0x000fe20000004100 */
[----:B------:R-:W-:Y:S01]  /*93d0*/  SHF.R.U64 R53, R68, 0x10, R69 ;  /* 0x0000001044357819 */ /* 0x000fe20000001245 */
[----:B------:R-:W-:Y:S02]  /*93e0*/  HADD2.F32 R48, -RZ, R48.H0_H0 ;  /* 0x20000030ff307230 */ /* 0x000fe40000004100 */
[-C--:B------:R-:W-:Y:S01]  /*93f0*/  FMUL.FTZ R13, R35, R47.reuse ;  /* 0x0000002f230d7220 */ /* 0x080fe20000410000 */
[----:B------:R-:W-:Y:S02]  /*9400*/  HADD2.F32 R46, -RZ, R139.H1_H1 ;  /* 0x3000008bff2e7230 */ /* 0x000fe40000004100 */
[----:B------:R-:W-:Y:S01]  /*9410*/  FMUL.FTZ R52, R12, R47 ;  /* 0x0000002f0c347220 */ /* 0x000fe20000410000 */
[----:B------:R-:W-:-:S02]  /*9420*/  HADD2.F32 R47, -RZ, R70.H0_H0 ;  /* 0x20000046ff2f7230 */ /* 0x000fc40000004100 */
[-C--:B------:R-:W-:Y:S01]  /*9430*/  FFMA.FTZ R49, R15, R48.reuse, -R54 ;  /* 0x000000300f317223 */ /* 0x080fe20000010836 */
[----:B------:R-:W-:Y:S01]  /*9440*/  FFMA.FTZ R50, R33, R48, R50 ;  /* 0x0000003021327223 */ /* 0x000fe20000010032 */
[----:B------:R-:W-:Y:S02]  /*9450*/  HADD2.F32 R48, -RZ, R143.H1_H1 ;  /* 0x3000008fff307230 */ /* 0x000fe40000004100 */
[-C--:B------:R-:W-:Y:S01]  /*9460*/  FFMA.FTZ R12, R12, R46.reuse, -R13 ;  /* 0x0000002e0c0c7223 */ /* 0x080fe2000001080d */
[--C-:B------:R-:W-:Y:S02]  /*9470*/  HADD2.F32 R33, -RZ, R45.reuse.H0_H0 ;  /* 0x2000002dff217230 */ /* 0x100fe40000004100 */
[----:B------:R-:W-:Y:S01]  /*9480*/  FFMA.FTZ R13, R35, R46, R52 ;  /* 0x0000002e230d7223 */ /* 0x000fe20000010034 */
[----:B------:R-:W-:Y:S01]  /*9490*/  HADD2.F32 R45, -RZ, R45.H1_H1 ;  /* 0x3000002dff2d7230 */ /* 0x000fe20000004100 */
[----:B------:R-:W-:Y:S01]  /*94a0*/  SHF.R.U64 R42, R56, 0x10, R57 ;  /* 0x00000010382a7819 */ /* 0x000fe20000001239 */
[----:B------:R-:W-:-:S02]  /*94b0*/  HADD2.F32 R46, -RZ, R138.H1_H1 ;  /* 0x3000008aff2e7230 */ /* 0x000fc40000004100 */
[----:B------:R-:W-:Y:S01]  /*94c0*/  FMUL.FTZ R52, R33, R48 ;  /* 0x0000003021347220 */ /* 0x000fe20000410000 */
[--C-:B------:R-:W-:Y:S02]  /*94d0*/  HADD2.F32 R15, -RZ, R32.reuse.H0_H0 ;  /* 0x20000020ff0f7230 */ /* 0x100fe40000004100 */
[-C--:B------:R-:W-:Y:S01]  /*94e0*/  FMUL.FTZ R51, R45, R47.reuse ;  /* 0x0000002f2d337220 */ /* 0x080fe20000410000 */
[----:B------:R-:W-:Y:S01]  /*94f0*/  HADD2.F32 R32, -RZ, R32.H1_H1 ;  /* 0x30000020ff207230 */ /* 0x000fe20000004100 */
[----:B------:R-:W-:Y:S01]  /*9500*/  F2FP.F16.F32.PACK_AB R49, R49, R12 ;  /* 0x0000000c3131723e */ /* 0x000fe200000000ff */
[----:B------:R-:W-:Y:S02]  /*9510*/  HADD2.F32 R35, -RZ, R58.H0_H0 ;  /* 0x2000003aff237230 */ /* 0x000fe40000004100 */
[C---:B------:R-:W-:Y:S01]  /*9520*/  FMUL.FTZ R48, R15.reuse, R48 ;  /* 0x000000300f307220 */ /* 0x040fe20000410000 */
[----:B------:R-:W-:Y:S01]  /*9530*/  FFMA.FTZ R52, R15, R46, -R52 ;  /* 0x0000002e0f347223 */ /* 0x000fe20000010834 */
[----:B------:R-:W-:Y:S01]  /*9540*/  FMUL.FTZ R54, R32, R47 ;  /* 0x0000002f20367220 */ /* 0x000fe20000410000 */
[----:B------:R-:W-:-:S02]  /*9550*/  HADD2.F32 R144, -RZ, R144.H0_H0 ;  /* 0x20000090ff907230 */ /* 0x000fc40000004100 */
[-C--:B------:R-:W-:Y:S01]  /*9560*/  FFMA.FTZ R51, R32, R35.reuse, -R51 ;  /* 0x0000002320337223 */ /* 0x080fe20000010833 */
[----:B------:R-:W-:Y:S02]  /*9570*/  HADD2.F32 R15, -RZ, R43.H0_H0 ;  /* 0x2000002bff0f7230 */ /* 0x000fe40000004100 */
[----:B------:R-:W-:Y:S01]  /*9580*/  FFMA.FTZ R47, R33, R46, R48 ;  /* 0x0000002e212f7223 */ /* 0x000fe20000010030 */
[----:B------:R-:W-:Y:S02]  /*9590*/  HADD2.F32 R32, -RZ, R44.H0_H0 ;  /* 0x2000002cff207230 */ /* 0x000fe40000004100 */
[----:B------:R-:W-:Y:S01]  /*95a0*/  FFMA.FTZ R54, R45, R35, R54 ;  /* 0x000000232d367223 */ /* 0x000fe20000010036 */
[----:B------:R-:W-:Y:S02]  /*95b0*/  HADD2.F32 R139, -RZ, R139.H0_H0 ;  /* 0x2000008bff8b7230 */ /* 0x000fe40000004100 */
[----:B------:R-:W-:Y:S01]  /*95c0*/  FMUL.FTZ R35, R15, R144 ;  /* 0x000000900f237220 */ /* 0x000fe20000410000 */
[----:B------:R-:W-:-:S02]  /*95d0*/  HADD2.F32 R33, -RZ, R53.H0_H0 ;  /* 0x20000035ff217230 */ /* 0x000fc40000004100 */
[C---:B------:R-:W-:Y:S01]  /*95e0*/  FMUL.FTZ R46, R32.reuse, R144 ;  /* 0x00000090202e7220 */ /* 0x040fe20000410000 */
[----:B------:R-:W-:Y:S02]  /*95f0*/  HADD2.F32 R44, -RZ, R44.H1_H1 ;  /* 0x3000002cff2c7230 */ /* 0x000fe40000004100 */
[-C--:B------:R-:W-:Y:S01]  /*9600*/  FFMA.FTZ R35, R32, R139.reuse, R35 ;  /* 0x0000008b20237223 */ /* 0x080fe20000010023 */
[----:B------:R-:W-:Y:S02]  /*9610*/  HADD2.F32 R43, -RZ, R43.H1_H1 ;  /* 0x3000002bff2b7230 */ /* 0x000fe40000004100 */
[----:B------:R-:W-:Y:S01]  /*9620*/  FFMA.FTZ R46, R15, R139, -R46 ;  /* 0x0000008b0f2e7223 */ /* 0x000fe2000001082e */
[----:B------:R-:W-:Y:S02]  /*9630*/  HADD2.F32 R42, -RZ, R42.H0_H0 ;  /* 0x2000002aff2a7230 */ /* 0x000fe40000004100 */
[----:B------:R-:W-:Y:S01]  /*9640*/  FMUL.FTZ R48, R44, R33 ;  /* 0x000000212c307220 */ /* 0x000fe20000410000 */
[----:B------:R-:W-:-:S02]  /*9650*/  HADD2.F32 R32, -RZ, R34.H0_H0 ;  /* 0x20000022ff207230 */ /* 0x000fc40000004100 */
[C---:B------:R-:W-:Y:S01]  /*9660*/  FMUL.FTZ R33, R43.reuse, R33 ;  /* 0x000000212b217220 */ /* 0x040fe20000410000 */
[----:B------:R-:W-:Y:S02]  /*9670*/  HADD2.F32 R143, -RZ, R143.H0_H0 ;  /* 0x2000008fff8f7230 */ /* 0x000fe40000004100 */
[-C--:B------:R-:W-:Y:S01]  /*9680*/  FFMA.FTZ R43, R43, R42.reuse, -R48 ;  /* 0x0000002a2b2b7223 */ /* 0x080fe20000010830 */
[----:B------:R-:W-:Y:S02]  /*9690*/  HADD2.F32 R41, -RZ, R41.H0_H0 ;  /* 0x20000029ff297230 */ /* 0x000fe40000004100 */
[----:B------:R-:W-:Y:S01]  /*96a0*/  FFMA.FTZ R42, R44, R42, R33 ;  /* 0x0000002a2c2a7223 */ /* 0x000fe20000010021 */
[----:B------:R-:W-:Y:S01]  /*96b0*/  HADD2.F32 R15, -RZ, R14.H0_H0 ;  /* 0x2000000eff0f7230 */ /* 0x000fe20000004100 */
[----:B------:R-:W-:Y:S01]  /*96c0*/  F2FP.F16.F32.PACK_AB R47, R54, R47 ;  /* 0x0000002f362f723e */ /* 0x000fe200000000ff */
[----:B------:R-:W-:Y:S01]  /*96d0*/  HADD2.F32 R34, -RZ, R34.H1_H1 ;  /* 0x30000022ff227230 */ /* 0x000fe20000004100 */
[----:B------:R-:W-:Y:S01]  /*96e0*/  F2FP.F16.F32.PACK_AB R12, R43, R46 ;  /* 0x0000002e2b0c723e */ /* 0x000fe200000000ff */
[----:B------:R-:W-:-:S02]  /*96f0*/  HADD2.F32 R14, -RZ, R14.H1_H1 ;  /* 0x3000000eff0e7230 */ /* 0x000fc40000004100 */
[----:B------:R-:W-:Y:S02]  /*9700*/  HADD2.F32 R33, -RZ, R40.H0_H0 ;  /* 0x20000028ff217230 */ /* 0x000fe40000004100 */
[----:B------:R-:W-:Y:S01]  /*9710*/  FMUL.FTZ R40, R32, R143 ;  /* 0x0000008f20287220 */ /* 0x000fe20000410000 */
[----:B------:R-:W-:Y:S02]  /*9720*/  HADD2.F32 R138, -RZ, R138.H0_H0 ;  /* 0x2000008aff8a7230 */ /* 0x000fe40000004100 */
[----:B------:R-:W-:Y:S01]  /*9730*/  FMUL.FTZ R45, R34, R41 ;  /* 0x00000029222d7220 */ /* 0x000fe20000410000 */
[C---:B------:R-:W-:Y:S01]  /*9740*/  FMUL.FTZ R143, R15.reuse, R143 ;  /* 0x0000008f0f8f7220 */ /* 0x040fe20000410000 */
[----:B------:R-:W-:Y:S01]  /*9750*/  FMUL.FTZ R41, R14, R41 ;  /* 0x000000290e297220 */ /* 0x000fe20000410000 */
[-C--:B------:R-:W-:Y:S02]  /*9760*/  FFMA.FTZ R40, R15, R138.reuse, -R40 ;  /* 0x0000008a0f287223 */ /* 0x080fe40000010828 */
[----:B------:R-:W-:Y:S01]  /*9770*/  FFMA.FTZ R143, R32, R138, R143 ;  /* 0x0000008a208f7223 */ /* 0x000fe2000001008f */
[-C--:B------:R-:W-:Y:S01]  /*9780*/  FFMA.FTZ R45, R14, R33.reuse, -R45 ;  /* 0x000000210e2d7223 */ /* 0x080fe2000001082d */
[----:B------:R-:W-:Y:S01]  /*9790*/  FFMA.FTZ R34, R34, R33, R41 ;  /* 0x0000002122227223 */ /* 0x000fe20000010029 */
[----:B------:R-:W-:-:S02]  /*97a0*/  F2FP.F16.F32.PACK_AB R33, R50, R13 ;  /* 0x0000000d3221723e */ /* 0x000fc400000000ff */
[----:B------:R-:W-:Y:S01]  /*97b0*/  F2FP.F16.F32.PACK_AB R32, R42, R35 ;  /* 0x000000232a20723e */ /* 0x000fe200000000ff */
[----:B------:R-:W-:Y:S01]  /*97c0*/  IMAD.MOV.U32 R35, RZ, RZ, R47 ;  /* 0x000000ffff237224 */ /* 0x000fe200078e002f */
[----:B------:R-:W-:Y:S02]  /*97d0*/  F2FP.F16.F32.PACK_AB R15, R51, R52 ;  /* 0x00000034330f723e */ /* 0x000fe400000000ff */
[----:B------:R-:W-:Y:S02]  /*97e0*/  F2FP.F16.F32.PACK_AB R14, R45, R40 ;  /* 0x000000282d0e723e */ /* 0x000fe400000000ff */
[----:B------:R-:W-:Y:S02]  /*97f0*/  F2FP.F16.F32.PACK_AB R34, R34, R143 ;  /* 0x0000008f2222723e */ /* 0x000fe400000000ff */
[----:B------:R-:W-:-:S07]  /*9800*/  MOV R13, R49 ;  /* 0x00000031000d7202 */ /* 0x000fce0000000f00 */
.L_x_546:
[----:B------:R-:W-:Y:S05]  /*9810*/  BSYNC B1 ;  /* 0x0000000000017941 */ /* 0x000fea0003800000 */
.L_x_545:
[----:B0-----:R0:W-:Y:S01]  /*9820*/  ST.E.128 desc[UR56][R38.64], R12 ;  /* 0x0000000c26007985 */ /* 0x0011e2000c101d38 */
[----:B------:R-:W-:-:S13]  /*9830*/  ISETP.GE.AND P3, PT, R11, R130, PT ;  /* 0x000000820b00720c */ /* 0x000fda0003f66270 */
[----:B------:R-:W-:Y:S05]  /*9840*/  @P3 BRA `(.L_x_493) ;  /* 0x0000000400e03947 */ /* 0x000fea0003800000 */
[----:B------:R-:W-:-:S05]  /*9850*/  IMAD.WIDE R36, R11, 0x2, R36 ;  /* 0x000000020b247825 */ /* 0x000fca00078e0224 */
[----:B---3--:R3:W-:Y:S01]  /*9860*/  ST.E.128 desc[UR56][R36.64], R32 ;  /* 0x0000002024007985 */ /* 0x0087e2000c101d38 */
[----:B------:R-:W-:Y:S05]  /*9870*/  BRA `(.L_x_493) ;  /* 0x0000000400d47947 */ /* 0x000fea0003800000 */
.L_x_458:
[----:B------:R-:W-:-:S06]  /*9880*/  UISETP.NE.AND UP0, UPT, UR59, 0x3, UPT ;  /* 0x000000033b00788c */ /* 0x000fcc000bf05270 */
[----:B------:R-:W-:-:S13]  /*9890*/  PLOP3.LUT P2, PT, PT, PT, UP0, 0x80, 0x0 ;  /* 0x000000000000781c */ /* 0x000fda0003f4f008 */
[----:B------:R-:W-:Y:S05]  /*98a0*/  @!P2 BRA `(.L_x_547) ;  /* 0x000000000004a947 */ /* 0x000fea0003800000 */
[----:B------:R-:W-:Y:S01]  /*98b0*/  BPT.TRAP 0x1 ;  /* 0x000000040000795c */ /* 0x000fe20000300000 */
.L_x_547:
[----:B------:R-:W-:Y:S01]  /*98c0*/  IMAD R86, R19, 0x8, R18 ;  /* 0x0000000813567824 */ /* 0x000fe200078e0212 */
[----:B------:R-:W-:Y:S01]  /*98d0*/  SHF.L.U32 R87, R203, 0x1f, RZ ;  /* 0x0000001fcb577819 */ /* 0x000fe200000006ff */
[----:B------:R-:W-:Y:S01]  /*98e0*/  BSSY B1, `(.L_x_548) ;  /* 0x0000004000017945 */ /* 0x000fe20003800000 */
[----:B------:R-:W-:Y:S02]  /*98f0*/  SHF.R.S32.HI R31, RZ, 0x1f, R26 ;  /* 0x0000001fff1f7819 */ /* 0x000fe4000001141a */
[----:B------:R-:W0:Y:S02]  /*9900*/  SYNCS.PHASECHK.TRANS64.TRYWAIT P3, [R86+URZ+0x30890], R87 ;  /* 0x03089057560075a7 */ /* 0x000e24000806017f */
[----:B0-----:R-:W-:Y:S05]  /*9910*/  @!P3 BRA `(.L_x_549) ;  /* 0x000001640020b947 */ /* 0x001fea0003800000 */
.L_x_806:
[----:B------:R-:W-:Y:S05]  /*9920*/  BSYNC B1 ;  /* 0x0000000000017941 */ /* 0x000fea0003800000 */
.L_x_548:
[----:B------:R-:W-:Y:S01]  /*9930*/  ULDC.64 UR4, c[0x0][0x300] ;  /* 0x0000c00000047ab9 */ /* 0x000fe20000000a00 */
[----:B-----5:R-:W-:Y:S01]  /*9940*/  SHF.R.S32.HI R84, RZ, 0x1f, R21 ;  /* 0x0000001fff547819 */ /* 0x020fe20000011415 */
[----:B------:R-:W-:Y:S02]  /*9950*/  IMAD R11, R31, UR4, RZ ;  /* 0x000000041f0b7c24 */ /* 0x000fe4000f8e02ff */
[----:B------:R-:W-:-:S04]  /*9960*/  IMAD.WIDE.U32 R12, R26, UR4, RZ ;  /* 0x000000041a0c7c25 */ /* 0x000fc8000f8e00ff */
[----:B------:R-:W-:Y:S01]  /*9970*/  IMAD R11, R26, UR5, R11 ;  /* 0x000000051a0b7c24 */ /* 0x000fe2000f8e020b */
[----:B------:R-:W-:Y:S01]  /*9980*/  ULDC.64 UR4, c[0x0][0x310] ;  /* 0x0000c40000047ab9 */ /* 0x000fe20000000a00 */
[----:B------:R-:W-:Y:S02]  /*9990*/  IMAD R85, R2, -0x60, R24 ;  /* 0xffffffa002557824 */ /* 0x000fe400078e0218 */
[----:B------:R-:W-:Y:S01]  /*99a0*/  IMAD R14, R84, UR4, RZ ;  /* 0x00000004540e7c24 */ /* 0x000fe2000f8e02ff */
[----:B------:R-:W-:Y:S02]  /*99b0*/  IADD3 R13, R13, R11, RZ ;  /* 0x0000000b0d0d7210 */ /* 0x000fe40007ffe0ff */
[----:B------:R-:W-:Y:S01]  /*99c0*/  VIMNMX R85, R85, 0x60, PT ;  /* 0x0000006055557848 */ /* 0x000fe20003fe0100 */
[C---:B------:R-:W-:Y:S02]  /*99d0*/  IMAD R11, R21.reuse, UR5, R14 ;  /* 0x00000005150b7c24 */ /* 0x040fe4000f8e020e */
[----:B------:R-:W-:Y:S01]  /*99e0*/  IMAD.WIDE.U32 R12, R21, UR4, R12 ;  /* 0x00000004150c7c25 */ /* 0x000fe2000f8e000c */
[----:B------:R-:W-:Y:S01]  /*99f0*/  ULDC.64 UR4, c[0x0][0x308] ;  /* 0x0000c20000047ab9 */ /* 0x000fe20000000a00 */
[----:B------:R-:W-:-:S02]  /*9a00*/  IADD3 R42, -R202, R85, RZ ;  /* 0x00000055ca2a7210 */ /* 0x000fc40007ffe1ff */
[----:B------:R-:W-:Y:S02]  /*9a10*/  IMAD R15, R0, UR4, RZ ;  /* 0x00000004000f7c24 */ /* 0x000fe4000f8e02ff */
[----:B------:R-:W-:Y:S02]  /*9a20*/  IMAD.IADD R13, R13, 0x1, R11 ;  /* 0x000000010d0d7824 */ /* 0x000fe400078e020b */
[C---:B------:R-:W-:Y:S02]  /*9a30*/  IMAD R15, R30.reuse, UR5, R15 ;  /* 0x000000051e0f7c24 */ /* 0x040fe4000f8e020f */
[----:B------:R-:W-:Y:S01]  /*9a40*/  IMAD.WIDE.U32 R12, R30, UR4, R12 ;  /* 0x000000041e0c7c25 */ /* 0x000fe2000f8e000c */
[----:B------:R-:W-:-:S03]  /*9a50*/  ULDC.64 UR4, c[0x0][0x2e8] ;  /* 0x0000ba0000047ab9 */ /* 0x000fc60000000a00 */
[----:B------:R-:W-:Y:S01]  /*9a60*/  IMAD.IADD R15, R13, 0x1, R15 ;  /* 0x000000010d0f7824 */ /* 0x000fe200078e020f */
[----:B------:R-:W-:Y:S01]  /*9a70*/  LEA R40, P3, R12, UR4, 0x1 ;  /* 0x000000040c287c11 */ /* 0x000fe2000f8608ff */
[----:B------:R-:W-:-:S03]  /*9a80*/  UMOV UR4, 0xffffffff ;  /* 0xffffffff00047882 */ /* 0x000fc60000000000 */
[----:B------:R-:W-:Y:S02]  /*9a90*/  LEA.HI.X R41, R12, UR5, R15, 0x1, P3 ;  /* 0x000000050c297c11 */ /* 0x000fe400098f0c0f */
[----:B------:R-:W-:Y:S01]  /*9aa0*/  ISETP.GE.AND P3, PT, R42, 0x1, PT ;  /* 0x000000012a00780c */ /* 0x000fe20003f66270 */
[----:B------:R-:W-:-:S12]  /*9ab0*/  BRA.DIV UR4, `(.L_x_550) ;  /* 0x0000016204cc7947 */ /* 0x000fd8000b800000 */
[----:B------:R1:W2:Y:S04]  /*9ac0*/  SHFL.IDX PT, R39, R41, RZ, 0x1c1f ;  /* 0x001c1fff29277589 */ /* 0x0002a800000e0000 */
[----:B------:R1:W3:Y:S02]  /*9ad0*/  SHFL.IDX PT, R38, R40, RZ, 0x1c1f ;  /* 0x001c1fff28267589 */ /* 0x0002e400000e0000 */
.L_x_810:
[----:B------:R-:W-:Y:S04]  /*9ae0*/  BSSY B1, `(.L_x_551) ;  /* 0x0000025000017945 */ /* 0x000fe80003800000 */
[----:B------:R-:W-:Y:S05]  /*9af0*/  @!P3 BRA `(.L_x_552) ;  /* 0x00000000008cb947 */ /* 0x000fea0003800000 */
[----:B------:R-:W-:Y:S02]  /*9b00*/  ULDC UR4, c[0x0][0x2f4] ;  /* 0x0000bd0000047ab9 */ /* 0x000fe40000000800 */
[----:B------:R-:W-:Y:S02]  /*9b10*/  ISETP.GE.AND P5, PT, R16, UR4, PT ;  /* 0x0000000410007c0c */ /* 0x000fe4000bfa6270 */
[----:B------:R-:W-:-:S11]  /*9b20*/  ISETP.GE.AND P4, PT, R23, UR4, PT ;  /* 0x0000000417007c0c */ /* 0x000fd6000bf86270 */
[----:B------:R-:W4:Y:S01]  /*9b30*/  @!P5 LDS.128 R12, [R27+0x1e000] ;  /* 0x01e000001b0cd984 */ /* 0x000f220000000c00 */
[----:B---3--:R-:W-:-:S04]  /*9b40*/  @!P5 LEA R36, P3, R16, R38, 0x1 ;  /* 0x000000261024d211 */ /* 0x008fc800078608ff */
[----:B--2---:R-:W-:Y:S02]  /*9b50*/  @!P5 LEA.HI.X R37, R16, R39, R17, 0x1, P3 ;  /* 0x000000271025d211 */ /* 0x004fe400018f0c11 */
[----:B------:R-:W-:-:S04]  /*9b60*/  @!P4 LEA R34, P3, R23, R38, 0x1 ;  /* 0x000000261722c211 */ /* 0x000fc800078608ff */
[----:B------:R-:W-:Y:S02]  /*9b70*/  @!P4 LEA.HI.X R35, R23, R39, R201, 0x1, P3 ;  /* 0x000000271723c211 */ /* 0x000fe400018f0cc9 */
[----:B------:R-:W-:-:S13]  /*9b80*/  ISETP.GE.AND P3, PT, R22, UR4, PT ;  /* 0x0000000416007c0c */ /* 0x000fda000bf66270 */
[----:B------:R-:W-:-:S04]  /*9b90*/  @!P3 LEA R32, P6, R22, R38, 0x1 ;  /* 0x000000261620b211 */ /* 0x000fc800078c08ff */
[----:B------:R-:W-:Y:S01]  /*9ba0*/  @!P3 LEA.HI.X R33, R22, R39, R200, 0x1, P6 ;  /* 0x000000271621b211 */ /* 0x000fe200030f0cc8 */
[----:B----4-:R2:W-:Y:S01]  /*9bb0*/  @!P5 ST.E.128 desc[UR56][R36.64], R12 ;  /* 0x0000000c2400d985 */ /* 0x0105e2000c101d38 */
[----:B------:R-:W-:-:S13]  /*9bc0*/  ISETP.GE.AND P5, PT, R194, UR4, PT ;  /* 0x00000004c2007c0c */ /* 0x000fda000bfa6270 */
[----:B------:R-:W3:Y:S01]  /*9bd0*/  @!P5 LDS.128 R12, [R28+0x1e000] ;  /* 0x01e000001c0cd984 */ /* 0x000ee20000000c00 */
[----:B------:R-:W-:Y:S01]  /*9be0*/  @!P5 IMAD.SHL.U32 R11, R195, 0x8, RZ ;  /* 0x00000008c30bd824 */ /* 0x000fe200078e00ff */
[----:B--2---:R-:W-:Y:S01]  /*9bf0*/  @!P5 MOV R37, R39 ;  /* 0x000000270025d202 */ /* 0x004fe20000000f00 */
[----:B------:R-:W-:-:S04]  /*9c00*/  @!P5 IMAD.MOV.U32 R36, RZ, RZ, R38 ;  /* 0x000000ffff24d224 */ /* 0x000fc800078e0026 */
[----:B------:R-:W-:-:S05]  /*9c10*/  @!P5 IMAD.WIDE R36, R11, 0x2, R36 ;  /* 0x000000020b24d825 */ /* 0x000fca00078e0224 */
[----:B---3--:R2:W-:Y:S01]  /*9c20*/  @!P5 ST.E.128 desc[UR56][R36.64], R12 ;  /* 0x0000000c2400d985 */ /* 0x0085e2000c101d38 */
[----:B------:R-:W-:-:S13]  /*9c30*/  ISETP.GE.AND P5, PT, R193, UR4, PT ;  /* 0x00000004c1007c0c */ /* 0x000fda000bfa6270 */
[----:B------:R-:W3:Y:S01]  /*9c40*/  @!P5 LDS.128 R12, [R27+0x21000] ;  /* 0x021000001b0cd984 */ /* 0x000ee20000000c00 */
[----:B------:R-:W-:Y:S01]  /*9c50*/  @!P5 IMAD.SHL.U32 R11, R198, 0x8, RZ ;  /* 0x00000008c60bd824 */ /* 0x000fe200078e00ff */
[----:B--2---:R-:W-:Y:S01]  /*9c60*/  @!P5 MOV R37, R39 ;  /* 0x000000270025d202 */ /* 0x004fe20000000f00 */
[----:B------:R-:W-:-:S04]  /*9c70*/  @!P5 IMAD.MOV.U32 R36, RZ, RZ, R38 ;  /* 0x000000ffff24d224 */ /* 0x000fc800078e0026 */
[----:B------:R-:W-:-:S05]  /*9c80*/  @!P5 IMAD.WIDE R36, R11, 0x2, R36 ;  /* 0x000000020b24d825 */ /* 0x000fca00078e0224 */
[----:B---3--:R2:W-:Y:S01]  /*9c90*/  @!P5 ST.E.128 desc[UR56][R36.64], R12 ;  /* 0x0000000c2400d985 */ /* 0x0085e2000c101d38 */
[----:B------:R-:W-:-:S03]  /*9ca0*/  ISETP.GE.AND P5, PT, R192, UR4, PT ;  /* 0x00000004c0007c0c */ /* 0x000fc6000bfa6270 */
[----:B------:R-:W3:Y:S10]  /*9cb0*/  @!P4 LDS.128 R12, [R28+0x21000] ;  /* 0x021000001c0cc984 */ /* 0x000ef40000000c00 */
[----:B--2---:R-:W-:-:S04]  /*9cc0*/  @!P5 LEA R36, P6, R192, R38, 0x1 ;  /* 0x00000026c024d211 */ /* 0x004fc800078c08ff */
[----:B------:R-:W-:Y:S01]  /*9cd0*/  @!P5 LEA.HI.X R37, R192, R39, R199, 0x1, P6 ;  /* 0x00000027c025d211 */ /* 0x000fe200030f0cc7 */
[----:B---3--:R-:W-:Y:S04]  /*9ce0*/  @!P4 ST.E.128 desc[UR56][R34.64], R12 ;  /* 0x0000000c2200c985 */ /* 0x008fe8000c101d38 */
[----:B------:R-:W2:Y:S04]  /*9cf0*/  @!P3 LDS.128 R12, [R27+0x24000] ;  /* 0x024000001b0cb984 */ /* 0x000ea80000000c00 */
[----:B--2---:R-:W-:Y:S04]  /*9d00*/  @!P3 ST.E.128 desc[UR56][R32.64], R12 ;  /* 0x0000000c2000b985 */ /* 0x004fe8000c101d38 */
[----:B------:R-:W2:Y:S04]  /*9d10*/  @!P5 LDS.128 R12, [R28+0x24000] ;  /* 0x024000001c0cd984 */ /* 0x000ea80000000c00 */
[----:B--2---:R4:W-:Y:S02]  /*9d20*/  @!P5 ST.E.128 desc[UR56][R36.64], R12 ;  /* 0x0000000c2400d985 */ /* 0x0049e4000c101d38 */
.L_x_552:
[----:B------:R-:W-:Y:S05]  /*9d30*/  BSYNC B1 ;  /* 0x0000000000017941 */ /* 0x000fea0003800000 */
.L_x_551:
[----:B------:R-:W-:-:S03]  /*9d40*/  UMOV UR4, 0xffffffff ;  /* 0xffffffff00047882 */ /* 0x000fc60000000000 */
[----:B------:R-:W-:Y:S05]  /*9d50*/  BRA.DIV UR4, `(.L_x_553) ;  /* 0x0000016204707947 */ /* 0x000fea000b800000 */
[----:B--2---:R2:W0:Y:S04]  /*9d60*/  SHFL.IDX PT, R39, R41, 0x1, 0x1c1f ;  /* 0x003c1f0029277f89 */ /* 0x00442800000e0000 */
[----:B---3--:R2:W3:Y:S02]  /*9d70*/  SHFL.IDX PT, R38, R40, 0x1, 0x1c1f ;  /* 0x003c1f0028267f89 */ /* 0x0084e400000e0000 */
.L_x_814:
[----:B------:R-:W-:-:S13]  /*9d80*/  ISETP.GE.AND P3, PT, R42, 0x41, PT ;  /* 0x000000412a00780c */ /* 0x000fda0003f66270 */
[----:B------:R-:W-:Y:S05]  /*9d90*/  @!P3 BRA `(.L_x_493) ;  /* 0x00000000008cb947 */ /* 0x000fea0003800000 */
[----:B------:R-:W-:Y:S02]  /*9da0*/  ULDC UR4, c[0x0][0x2f4] ;  /* 0x0000bd0000047ab9 */ /* 0x000fe40000000800 */
[----:B------:R-:W-:Y:S02]  /*9db0*/  ISETP.GE.AND P5, PT, R16, UR4, PT ;  /* 0x0000000410007c0c */ /* 0x000fe4000bfa6270 */
[----:B------:R-:W-:-:S11]  /*9dc0*/  ISETP.GE.AND P4, PT, R23, UR4, PT ;  /* 0x0000000417007c0c */ /* 0x000fd6000bf86270 */
[----:B----4-:R-:W4:Y:S01]  /*9dd0*/  @!P5 LDS.128 R12, [R27+0x20000] ;  /* 0x020000001b0cd984 */ /* 0x010f220000000c00 */
[----:B---3--:R-:W-:-:S04]  /*9de0*/  @!P5 LEA R36, P3, R16, R38, 0x1 ;  /* 0x000000261024d211 */ /* 0x008fc800078608ff */
[----:B0-----:R-:W-:Y:S02]  /*9df0*/  @!P5 LEA.HI.X R37, R16, R39, R17, 0x1, P3 ;  /* 0x000000271025d211 */ /* 0x001fe400018f0c11 */
        /* <DEDUP_REMOVED lines=9> */
[----:B0-----:R-:W-:Y:S01]  /*9e90*/  @!P5 MOV R37, R39 ;  /* 0x000000270025d202 */ /* 0x001fe20000000f00 */
[----:B------:R-:W-:-:S04]  /*9ea0*/  @!P5 IMAD.MOV.U32 R36, RZ, RZ, R38 ;  /* 0x000000ffff24d224 */ /* 0x000fc800078e0026 */
[----:B------:R-:W-:-:S05]  /*9eb0*/  @!P5 IMAD.WIDE R36, R11, 0x2, R36 ;  /* 0x000000020b24d825 */ /* 0x000fca00078e0224 */
[----:B---3--:R0:W-:Y:S01]  /*9ec0*/  @!P5 ST.E.128 desc[UR56][R36.64], R12 ;  /* 0x0000000c2400d985 */ /* 0x0081e2000c101d38 */
[----:B------:R-:W-:-:S13]  /*9ed0*/  ISETP.GE.AND P5, PT, R193, UR4, PT ;  /* 0x00000004c1007c0c */ /* 0x000fda000bfa6270 */
[----:B------:R-:W3:Y:S01]  /*9ee0*/  @!P5 LDS.128 R12, [R27+0x23000] ;  /* 0x023000001b0cd984 */ /* 0x000ee20000000c00 */
[----:B------:R-:W-:Y:S01]  /*9ef0*/  @!P5 IMAD.SHL.U32 R11, R198, 0x8, RZ ;  /* 0x00000008c60bd824 */ /* 0x000fe200078e00ff */
[----:B0-----:R-:W-:Y:S01]  /*9f00*/  @!P5 MOV R37, R39 ;  /* 0x000000270025d202 */ /* 0x001fe20000000f00 */
[----:B------:R-:W-:-:S04]  /*9f10*/  @!P5 IMAD.MOV.U32 R36, RZ, RZ, R38 ;  /* 0x000000ffff24d224 */ /* 0x000fc800078e0026 */
[----:B------:R-:W-:-:S05]  /*9f20*/  @!P5 IMAD.WIDE R36, R11, 0x2, R36 ;  /* 0x000000020b24d825 */ /* 0x000fca00078e0224 */
[----:B---3--:R0:W-:Y:S01]  /*9f30*/  @!P5 ST.E.128 desc[UR56][R36.64], R12 ;  /* 0x0000000c2400d985 */ /* 0x0081e2000c101d38 */
[----:B------:R-:W-:-:S03]  /*9f40*/  ISETP.GE.AND P5, PT, R192, UR4, PT ;  /* 0x00000004c0007c0c */ /* 0x000fc6000bfa6270 */
[----:B------:R-:W3:Y:S10]  /*9f50*/  @!P4 LDS.128 R12, [R28+0x23000] ;  /* 0x023000001c0cc984 */ /* 0x000ef40000000c00 */
[----:B0-----:R-:W-:-:S04]  /*9f60*/  @!P5 LEA R36, P6, R192, R38, 0x1 ;  /* 0x00000026c024d211 */ /* 0x001fc800078c08ff */
[----:B------:R-:W-:Y:S01]  /*9f70*/  @!P5 LEA.HI.X R37, R192, R39, R199, 0x1, P6 ;  /* 0x00000027c025d211 */ /* 0x000fe200030f0cc7 */
[----:B---3--:R-:W-:Y:S04]  /*9f80*/  @!P4 ST.E.128 desc[UR56][R34.64], R12 ;  /* 0x0000000c2200c985 */ /* 0x008fe8000c101d38 */
[----:B------:R-:W0:Y:S04]  /*9f90*/  @!P3 LDS.128 R12, [R27+0x26000] ;  /* 0x026000001b0cb984 */ /* 0x000e280000000c00 */
[----:B0-----:R-:W-:Y:S04]  /*9fa0*/  @!P3 ST.E.128 desc[UR56][R32.64], R12 ;  /* 0x0000000c2000b985 */ /* 0x001fe8000c101d38 */
[----:B------:R-:W0:Y:S04]  /*9fb0*/  @!P5 LDS.128 R12, [R28+0x26000] ;  /* 0x026000001c0cd984 */ /* 0x000e280000000c00 */
[----:B0-----:R0:W-:Y:S02]  /*9fc0*/  @!P5 ST.E.128 desc[UR56][R36.64], R12 ;  /* 0x0000000c2400d985 */ /* 0x0011e4000c101d38 */
.L_x_493:
[----:B------:R-:W-:Y:S05]  /*9fd0*/  BSYNC B0 ;  /* 0x0000000000007941 */ /* 0x000fea0003800000 */
.L_x_457:
[----:B0--3--:R-:W0:Y:S01]  /*9fe0*/  S2R R11, SR_TID.X ;  /* 0x00000000000b7919 */ /* 0x009e220000002100 */
[----:B------:R-:W-:Y:S01]  /*9ff0*/  @!PT LDS RZ, [RZ] ;  /* 0x00000000fffff984 */ /* 0x000fe20000000800 */
[----:B------:R-:W-:Y:S01]  /*a000*/  @!PT LDS RZ, [RZ] ;  /* 0x00000000fffff984 */ /* 0x000fe20000000800 */
[----:B------:R-:W-:Y:S01]  /*a010*/  @!PT LDS RZ, [RZ] ;  /* 0x00000000fffff984 */ /* 0x000fe20000000800 */
[----:B------:R-:W-:Y:S01]  /*a020*/  @!PT LDS RZ, [RZ] ;  /* 0x00000000fffff984 */ /* 0x000fe20000000800 */
[----:B------:R3:W-:Y:S06]  /*a030*/  MEMBAR.ALL.CTA ;  /* 0x0000000000007992 */ /* 0x0007ec0000008000 */
[----:B---3--:R-:W3:Y:S01]  /*a040*/  FENCE.VIEW.ASYNC.S ;  /* 0x00000000000073c6 */ /* 0x008ee20000000000 */
[----:B------:R-:W-:Y:S05]  /*a050*/  WARPSYNC.ALL ;  /* 0x0000000000007948 */ /* 0x000fea0003800000 */
[----:B------:R-:W-:Y:S01]  /*a060*/  BSSY B0, `(.L_x_554) ;  /* 0x0000009000007945 */ /* 0x000fe20003800000 */
[----:B0-----:R-:W-:Y:S01]  /*a070*/  LOP3.LUT R11, R11, 0x7f, RZ, 0xc0, !PT ;  /* 0x0000007f0b0b7812 */ /* 0x001fe200078ec0ff */
[----:B---3--:R0:W-:Y:S03]  /*a080*/  BAR.SYNC.DEFER_BLOCKING R137, 0x80 ;  /* 0x000200890000751d */ /* 0x0081e60000010000 */
[----:B------:R-:W-:-:S13]  /*a090*/  ISETP.NE.AND P3, PT, R11, RZ, PT ;  /* 0x000000ff0b00720c */ /* 0x000fda0003f65270 */
[----:B------:R-:W-:-:S05]  /*a0a0*/  @!P3 VIADD R11, R86, 0x308a0 ;  /* 0x000308a0560bb836 */ /* 0x000fca0000000000 */
[----:B------:R-:W-:-:S04]  /*a0b0*/  @!P3 PRMT R11, RZ, 0x654, R11 ;  /* 0x00000654ff0bb816 */ /* 0x000fc8000000000b */
[----:B------:R0:W-:Y:S01]  /*a0c0*/  @!P3 SYNCS.ARRIVE.TRANS64.RED.A1T0 RZ, [R11+URZ], RZ ;  /* 0x000000ff0bffb9a7 */ /* 0x0001e2000810043f */
[----:B------:R-:W-:Y:S05]  /*a0d0*/  @!P2 BRA `(.L_x_555) ;  /* 0x000000000004a947 */ /* 0x000fea0003800000 */
[----:B------:R-:W-:Y:S01]  /*a0e0*/  BPT.TRAP 0x1 ;  /* 0x000000040000795c */ /* 0x000fe20000300000 */
.L_x_555:
[----:B------:R-:W-:Y:S05]  /*a0f0*/  BSYNC B0 ;  /* 0x0000000000007941 */ /* 0x000fea0003800000 */
.L_x_554:
[----:B------:R-:W3:Y:S01]  /*a100*/  SYNCS.PHASECHK.TRANS64.TRYWAIT P2, [R86+URZ+0x308b0], R87 ;  /* 0x0308b057560075a7 */ /* 0x000ee2000804017f */
[----:B------:R-:W-:Y:S01]  /*a110*/  ULDC UR58, c[0x0][0x2f4] ;  /* 0x0000bd00003a7ab9 */ /* 0x000fe20000000800 */
[----:B------:R-:W-:Y:S04]  /*a120*/  BSSY B0, `(.L_x_556) ;  /* 0x0000002000007945 */ /* 0x000fe80003800000 */
[----:B---3--:R-:W-:Y:S05]  /*a130*/  @!P2 BRA `(.L_x_557) ;  /* 0x0000015c00c4a947 */ /* 0x008fea0003800000 */
.L_x_815:
[----:B------:R-:W-:Y:S05]  /*a140*/  BSYNC B0 ;  /* 0x0000000000007941 */ /* 0x000fea0003800000 */
.L_x_556:
[----:B------:R-:W-:Y:S01]  /*a150*/  ULDC.64 UR4, c[0x0][0x328] ;  /* 0x0000ca0000047ab9 */ /* 0x000fe20000000a00 */
[----:B------:R-:W-:Y:S01]  /*a160*/  IMAD.IADD R85, R85, 0x1, -R202 ;  /* 0x0000000155557824 */ /* 0x000fe200078e0aca */
[----:B------:R-:W-:Y:S01]  /*a170*/  BSSY B0, `(.L_x_558) ;  /* 0x0000036000007945 */ /* 0x000fe20003800000 */
[----:B------:R-:W-:Y:S02]  /*a180*/  IMAD R31, R31, UR4, RZ ;  /* 0x000000041f1f7c24 */ /* 0x000fe4000f8e02ff */
[----:B----4-:R-:W-:-:S04]  /*a190*/  IMAD.WIDE.U32 R12, R26, UR4, RZ ;  /* 0x000000041a0c7c25 */ /* 0x010fc8000f8e00ff */
[----:B------:R-:W-:Y:S01]  /*a1a0*/  IMAD R31, R26, UR5, R31 ;  /* 0x000000051a1f7c24 */ /* 0x000fe2000f8e021f */
[----:B------:R-:W-:Y:S02]  /*a1b0*/  ULDC.64 UR4, c[0x0][0x338] ;  /* 0x0000ce0000047ab9 */ /* 0x000fe40000000a00 */
[----:B------:R-:W-:Y:S02]  /*a1c0*/  IMAD R84, R84, UR4, RZ ;  /* 0x0000000454547c24 */ /* 0x000fe4000f8e02ff */
[----:B------:R-:W-:Y:S02]  /*a1d0*/  IMAD.IADD R13, R13, 0x1, R31 ;  /* 0x000000010d0d7824 */ /* 0x000fe400078e021f */
[C---:B0-----:R-:W-:Y:S02]  /*a1e0*/  IMAD R11, R21.reuse, UR5, R84 ;  /* 0x00000005150b7c24 */ /* 0x041fe4000f8e0254 */
[----:B------:R-:W-:Y:S01]  /*a1f0*/  IMAD.WIDE.U32 R12, R21, UR4, R12 ;  /* 0x00000004150c7c25 */ /* 0x000fe2000f8e000c */
[----:B------:R-:W-:-:S03]  /*a200*/  ULDC.64 UR4, c[0x0][0x330] ;  /* 0x0000cc0000047ab9 */ /* 0x000fc60000000a00 */
[----:B------:R-:W-:Y:S01]  /*a210*/  IMAD R15, R0, UR4, RZ ;  /* 0x00000004000f7c24 */ /* 0x000fe2000f8e02ff */
[----:B------:R-:W-:-:S03]  /*a220*/  IADD3 R13, R13, R11, RZ ;  /* 0x0000000b0d0d7210 */ /* 0x000fc60007ffe0ff */
[C---:B------:R-:W-:Y:S02]  /*a230*/  IMAD R11, R30.reuse, UR5, R15 ;  /* 0x000000051e0b7c24 */ /* 0x040fe4000f8e020f */
[----:B------:R-:W-:Y:S01]  /*a240*/  IMAD.WIDE.U32 R12, R30, UR4, R12 ;  /* 0x000000041e0c7c25 */ /* 0x000fe2000f8e000c */
[----:B------:R-:W-:-:S03]  /*a250*/  ULDC.64 UR4, c[0x0][0x318] ;  /* 0x0000c60000047ab9 */ /* 0x000fc60000000a00 */
[----:B------:R-:W-:Y:S01]  /*a260*/  IMAD.IADD R11, R13, 0x1, R11 ;  /* 0x000000010d0b7824 */ /* 0x000fe200078e020b */
[----:B------:R-:W-:-:S04]  /*a270*/  LEA R21, P2, R12, UR4, 0x1 ;  /* 0x000000040c157c11 */ /* 0x000fc8000f8408ff */
[----:B------:R-:W-:Y:S01]  /*a280*/  LEA.HI.X R11, R12, UR5, R11, 0x1, P2 ;  /* 0x000000050c0b7c11 */ /* 0x000fe200090f0c0b */
[----:B------:R0:W4:Y:S01]  /*a290*/  SHFL.IDX PT, R36, R21, RZ, 0x1c1f ;  /* 0x001c1fff15247589 */ /* 0x00012200000e0000 */
[----:B------:R-:W-:-:S03]  /*a2a0*/  ISETP.GE.AND P2, PT, R85, 0x1, PT ;  /* 0x000000015500780c */ /* 0x000fc60003f46270 */
[----:B------:R0:W0:Y:S10]  /*a2b0*/  SHFL.IDX PT, R37, R11, RZ, 0x1c1f ;  /* 0x001c1fff0b257589 */ /* 0x00003400000e0000 */
[----:B------:R-:W-:Y:S05]  /*a2c0*/  @!P2 BRA `(.L_x_559) ;  /* 0x000000000080a947 */ /* 0x000fea0003800000 */
[----:B------:R-:W-:Y:S02]  /*a2d0*/  ISETP.GE.AND P5, PT, R16, UR58, PT ;  /* 0x0000003a10007c0c */ /* 0x000fe4000bfa6270 */
[----:B------:R-:W-:-:S11]  /*a2e0*/  ISETP.GE.AND P4, PT, R23, UR58, PT ;  /* 0x0000003a17007c0c */ /* 0x000fd6000bf86270 */
[----:B------:R-:W5:Y:S01]  /*a2f0*/  @!P5 LDS.128 R12, [R27] ;  /* 0x000000001b0cd984 */ /* 0x000f620000000c00 */
[----:B----4-:R-:W-:-:S04]  /*a300*/  @!P5 LEA R38, P2, R16, R36, 0x1 ;  /* 0x000000241026d211 */ /* 0x010fc800078408ff */
[----:B0-----:R-:W-:Y:S02]  /*a310*/  @!P5 LEA.HI.X R39, R16, R37, R17, 0x1, P2 ;  /* 0x000000251027d211 */ /* 0x001fe400010f0c11 */
[----:B------:R-:W-:-:S04]  /*a320*/  @!P4 LEA R34, P2, R23, R36, 0x1 ;  /* 0x000000241722c211 */ /* 0x000fc800078408ff */
[----:B------:R-:W-:Y:S02]  /*a330*/  @!P4 LEA.HI.X R35, R23, R37, R201, 0x1, P2 ;  /* 0x000000251723c211 */ /* 0x000fe400010f0cc9 */
[----:B------:R-:W-:-:S13]  /*a340*/  ISETP.GE.AND P2, PT, R22, UR58, PT ;  /* 0x0000003a16007c0c */ /* 0x000fda000bf46270 */
[----:B------:R-:W-:-:S04]  /*a350*/  @!P2 LEA R32, P6, R22, R36, 0x1 ;  /* 0x000000241620a211 */ /* 0x000fc800078c08ff */
[----:B------:R-:W-:Y:S01]  /*a360*/  @!P2 LEA.HI.X R33, R22, R37, R200, 0x1, P6 ;  /* 0x000000251621a211 */ /* 0x000fe200030f0cc8 */
[----:B-----5:R0:W-:Y:S01]  /*a370*/  @!P5 ST.E.128 desc[UR56][R38.64], R12 ;  /* 0x0000000c2600d985 */ /* 0x0201e2000c101d38 */
[----:B------:R-:W-:-:S13]  /*a380*/  ISETP.GE.AND P5, PT, R194, UR58, PT ;  /* 0x0000003ac2007c0c */ /* 0x000fda000bfa6270 */
[----:B------:R-:W4:Y:S01]  /*a390*/  @!P5 LDS.128 R12, [R28] ;  /* 0x000000001c0cd984 */ /* 0x000f220000000c00 */
[----:B------:R-:W-:-:S05]  /*a3a0*/  @!P5 SHF.L.U32 R31, R195, 0x3, RZ ;  /* 0x00000003c31fd819 */ /* 0x000fca00000006ff */
[----:B0-----:R-:W-:-:S05]  /*a3b0*/  @!P5 IMAD.WIDE R38, R31, 0x2, R36 ;  /* 0x000000021f26d825 */ /* 0x001fca00078e0224 */
[----:B----4-:R0:W-:Y:S01]  /*a3c0*/  @!P5 ST.E.128 desc[UR56][R38.64], R12 ;  /* 0x0000000c2600d985 */ /* 0x0101e2000c101d38 */
[----:B------:R-:W-:-:S13]  /*a3d0*/  ISETP.GE.AND P5, PT, R193, UR58, PT ;  /* 0x0000003ac1007c0c */ /* 0x000fda000bfa6270 */
[----:B------:R-:W4:Y:S01]  /*a3e0*/  @!P5 LDS.128 R12, [R27+0x3000] ;  /* 0x003000001b0cd984 */ /* 0x000f220000000c00 */
[----:B------:R-:W-:Y:S01]  /*a3f0*/  @!P5 IMAD.SHL.U32 R31, R198, 0x8, RZ ;  /* 0x00000008c61fd824 */ /* 0x000fe200078e00ff */
[----:B0-----:R-:W-:Y:S01]  /*a400*/  @!P5 MOV R39, R37 ;  /* 0x000000250027d202 */ /* 0x001fe20000000f00 */
[----:B------:R-:W-:-:S04]  /*a410*/  @!P5 IMAD.MOV.U32 R38, RZ, RZ, R36 ;  /* 0x000000ffff26d224 */ /* 0x000fc800078e0024 */
[----:B------:R-:W-:-:S05]  /*a420*/  @!P5 IMAD.WIDE R38, R31, 0x2, R38 ;  /* 0x000000021f26d825 */ /* 0x000fca00078e0226 */
[----:B----4-:R-:W-:Y:S01]  /*a430*/  @!P5 ST.E.128 desc[UR56][R38.64], R12 ;  /* 0x0000000c2600d985 */ /* 0x010fe2000c101d38 */
[----:B------:R-:W-:-:S03]  /*a440*/  ISETP.GE.AND P5, PT, R192, UR58, PT ;  /* 0x0000003ac0007c0c */ /* 0x000fc6000bfa6270 */
[----:B------:R-:W0:Y:S10]  /*a450*/  @!P4 LDS.128 R12, [R28+0x3000] ;  /* 0x003000001c0cc984 */ /* 0x000e340000000c00 */
[----:B------:R-:W-:-:S04]  /*a460*/  @!P5 LEA R36, P6, R192, R36, 0x1 ;  /* 0x00000024c024d211 */ /* 0x000fc800078c08ff */
[----:B------:R-:W-:Y:S01]  /*a470*/  @!P5 LEA.HI.X R37, R192, R37, R199, 0x1, P6 ;  /* 0x00000025c025d211 */ /* 0x000fe200030f0cc7 */
[----:B0-----:R-:W-:Y:S04]  /*a480*/  @!P4 ST.E.128 desc[UR56][R34.64], R12 ;  /* 0x0000000c2200c985 */ /* 0x001fe8000c101d38 */
[----:B------:R-:W0:Y:S04]  /*a490*/  @!P2 LDS.128 R12, [R27+0x6000] ;  /* 0x006000001b0ca984 */ /* 0x000e280000000c00 */
[----:B0-----:R-:W-:Y:S04]  /*a4a0*/  @!P2 ST.E.128 desc[UR56][R32.64], R12 ;  /* 0x0000000c2000a985 */ /* 0x001fe8000c101d38 */
[----:B------:R-:W0:Y:S04]  /*a4b0*/  @!P5 LDS.128 R12, [R28+0x6000] ;  /* 0x006000001c0cd984 */ /* 0x000e280000000c00 */
[----:B0-----:R0:W-:Y:S02]  /*a4c0*/  @!P5 ST.E.128 desc[UR56][R36.64], R12 ;  /* 0x0000000c2400d985 */ /* 0x0011e4000c101d38 */
.L_x_559:
[----:B------:R-:W-:Y:S05]  /*a4d0*/  BSYNC B0 ;  /* 0x0000000000007941 */ /* 0x000fea0003800000 */
.L_x_558:
[----:B------:R-:W-:Y:S01]  /*a4e0*/  ISETP.GE.AND P2, PT, R85, 0x41, PT ;  /* 0x000000415500780c */ /* 0x000fe20003f46270 */
[----:B0-----:R0:W0:Y:S01]  /*a4f0*/  SHFL.IDX PT, R37, R11, 0x1, 0x1c1f ;  /* 0x003c1f000b257f89 */ /* 0x00102200000e0000 */
[----:B------:R-:W-:Y:S03]  /*a500*/  BSSY B0, `(.L_x_560) ;  /* 0x0000023000007945 */ /* 0x000fe60003800000 */
[----:B----4-:R4:W0:Y:S08]  /*a510*/  SHFL.IDX PT, R36, R21, 0x1, 0x1c1f ;  /* 0x003c1f0015247f89 */ /* 0x01083000000e0000 */
[----:B----4-:R-:W-:Y:S05]  /*a520*/  @!P2 BRA `(.L_x_561) ;  /* 0x000000000080a947 */ /* 0x010fea0003800000 */
[----:B------:R-:W-:Y:S02]  /*a530*/  ISETP.GE.AND P5, PT, R16, UR58, PT ;  /* 0x0000003a10007c0c */ /* 0x000fe4000bfa6270 */
[----:B------:R-:W-:-:S11]  /*a540*/  ISETP.GE.AND P4, PT, R23, UR58, PT ;  /* 0x0000003a17007c0c */ /* 0x000fd6000bf86270 */
[----:B------:R-:W4:Y:S01]  /*a550*/  @!P5 LDS.128 R12, [R27+0x2000] ;  /* 0x002000001b0cd984 */ /* 0x000f220000000c00 */
[----:B0-----:R-:W-:-:S04]  /*a560*/  @!P5 LEA R38, P2, R16, R36, 0x1 ;  /* 0x000000241026d211 */ /* 0x001fc800078408ff */
[----:B------:R-:W-:Y:S02]  /*a570*/  @!P5 LEA.HI.X R39, R16, R37, R17, 0x1, P2 ;  /* 0x000000251027d211 */ /* 0x000fe400010f0c11 */
[----:B------:R-:W-:-:S04]  /*a580*/  @!P4 LEA R34, P2, R23, R36, 0x1 ;  /* 0x000000241722c211 */ /* 0x000fc800078408ff */
[----:B------:R-:W-:Y:S02]  /*a590*/  @!P4 LEA.HI.X R35, R23, R37, R201, 0x1, P2 ;  /* 0x000000251723c211 */ /* 0x000fe400010f0cc9 */
[----:B------:R-:W-:-:S13]  /*a5a0*/  ISETP.GE.AND P2, PT, R22, UR58, PT ;  /* 0x0000003a16007c0c */ /* 0x000fda000bf46270 */
[----:B------:R-:W-:-:S04]  /*a5b0*/  @!P2 LEA R32, P6, R22, R36, 0x1 ;  /* 0x000000241620a211 */ /* 0x000fc800078c08ff */
[----:B------:R-:W-:Y:S01]  /*a5c0*/  @!P2 LEA.HI.X R33, R22, R37, R200, 0x1, P6 ;  /* 0x000000251621a211 */ /* 0x000fe200030f0cc8 */
[----:B----4-:R0:W-:Y:S01]  /*a5d0*/  @!P5 ST.E.128 desc[UR56][R38.64], R12 ;  /* 0x0000000c2600d985 */ /* 0x0101e2000c101d38 */
[----:B------:R-:W-:-:S13]  /*a5e0*/  ISETP.GE.AND P5, PT, R194, UR58, PT ;  /* 0x0000003ac2007c0c */ /* 0x000fda000bfa6270 */
[----:B------:R-:W4:Y:S01]  /*a5f0*/  @!P5 LDS.128 R12, [R28+0x2000] ;  /* 0x002000001c0cd984 */ /* 0x000f220000000c00 */
[----:B------:R-:W-:-:S04]  /*a600*/  @!P5 IMAD.SHL.U32 R11, R195, 0x8, RZ ;  /* 0x00000008c30bd824 */ /* 0x000fc800078e00ff */
        /* <DEDUP_REMOVED lines=18> */
.L_x_561:
[----:B------:R-:W-:Y:S05]  /*a730*/  BSYNC B0 ;  /* 0x0000000000007941 */ /* 0x000fea0003800000 */
.L_x_560:
[----:B0-----:R-:W5:Y:S01]  /*a740*/  LDL R11, [R1] ;  /* 0x00000000010b7983 */ /* 0x001f620000100800 */
[----:B-1-3--:R-:W-:Y:S01]  /*a750*/  @!P3 VIADD R86, R86, 0x308c0 ;  /* 0x000308c05656b836 */ /* 0x00afe20000000000 */
[----:B------:R-:W-:Y:S01]  /*a760*/  IADD3 R19, R19, 0x1, RZ ;  /* 0x0000000113137810 */ /* 0x000fe20007ffe0ff */
[----:B------:R-:W-:Y:S01]  /*a770*/  @!PT LDS RZ, [RZ] ;  /* 0x00000000fffff984 */ /* 0x000fe20000000800 */
[----:B------:R-:W-:Y:S01]  /*a780*/  @!PT LDS RZ, [RZ] ;  /* 0x00000000fffff984 */ /* 0x000fe20000000800 */
[----:B------:R-:W-:Y:S01]  /*a790*/  @!PT LDS RZ, [RZ] ;  /* 0x00000000fffff984 */ /* 0x000fe20000000800 */
[----:B------:R-:W-:Y:S01]  /*a7a0*/  @!PT LDS RZ, [RZ] ;  /* 0x00000000fffff984 */ /* 0x000fe20000000800 */
[----:B------:R0:W-:Y:S06]  /*a7b0*/  MEMBAR.ALL.CTA ;  /* 0x0000000000007992 */ /* 0x0001ec0000008000 */
[----:B0-----:R-:W0:Y:S02]  /*a7c0*/  FENCE.VIEW.ASYNC.S ;  /* 0x00000000000073c6 */ /* 0x001e240000000000 */
[----:B0-----:R0:W-:Y:S01]  /*a7d0*/  BAR.SYNC.DEFER_BLOCKING R137, 0x80 ;  /* 0x000200890000751d */ /* 0x0011e20000010000 */
[----:B------:R-:W-:-:S02]  /*a7e0*/  @!P3 PRMT R86, RZ, 0x654, R86 ;  /* 0x00000654ff56b816 */ /* 0x000fc40000000056 */
[----:B------:R-:W-:-:S03]  /*a7f0*/  PLOP3.LUT P2, PT, PT, PT, PT, 0x8, 0x0 ;  /* 0x000000000000781c */ /* 0x000fc60003f4e170 */
[----:B------:R0:W-:Y:S01]  /*a800*/  @!P3 SYNCS.ARRIVE.TRANS64.RED.A1T0 RZ, [R86+URZ], RZ ;  /* 0x000000ff56ffb9a7 */ /* 0x0001e2000810043f */
[----:B------:R-:W-:-:S04]  /*a810*/  ISETP.NE.AND P3, PT, R19, 0x2, PT ;  /* 0x000000021300780c */ /* 0x000fc80003f65270 */
[----:B----4-:R-:W-:Y:S02]  /*a820*/  SEL R12, RZ, 0x1, P3 ;  /* 0x00000001ff0c7807 */ /* 0x010fe40001800000 */
[----:B------:R-:W-:Y:S02]  /*a830*/  SEL R19, R19, RZ, P3 ;  /* 0x000000ff13137207 */ /* 0x000fe40001800000 */
[----:B------:R-:W-:Y:S02]  /*a840*/  LOP3.LUT R203, R203, R12, RZ, 0x3c, !PT ;  /* 0x0000000ccbcb7212 */ /* 0x000fe400078e3cff */
[----:B-----5:R-:W-:-:S13]  /*a850*/  LOP3.LUT P4, RZ, R11, 0x2, RZ, 0xc0, !PT ;  /* 0x000000020bff7812 */ /* 0x020fda000788c0ff */
[----:B0-----:R-:W-:Y:S05]  /*a860*/  @P4 BRA `(.L_x_562) ;  /* 0xffffff7c004c4947 */ /* 0x001fea000383ffff */
.L_x_452:
[----:B------:R-:W-:Y:S01]  /*a870*/  BSSY B0, `(.L_x_563) ;  /* 0x000003a000007945 */ /* 0x000fe20003800000 */
[----:B------:R-:W-:Y:S02]  /*a880*/  ISETP.GE.AND P1, PT, R141, 0x1, PT ;  /* 0x000000018d00780c */ /* 0x000fe40003f26270 */
[----:B------:R-:W-:Y:S02]  /*a890*/  CS2R R2, SRZ ;  /* 0x0000000000027805 */ /* 0x000fe4000001ff00 */
[----:B------:R-:W-:Y:S02]  /*a8a0*/  PLOP3.LUT P0, PT, PT, PT, PT, 0x80, 0x0 ;  /* 0x000000000000781c */ /* 0x000fe40003f0f070 */
[----:B--2---:R-:W-:Y:S02]  /*a8b0*/  CS2R R118, SRZ ;  /* 0x0000000000767805 */ /* 0x004fe4000001ff00 */
[----:B------:R-:W-:Y:S02]  /*a8c0*/  CS2R R116, SRZ ;  /* 0x0000000000747805 */ /* 0x000fe4000001ff00 */
[----:B------:R-:W-:-:S02]  /*a8d0*/  CS2R R114, SRZ ;  /* 0x0000000000727805 */ /* 0x000fc4000001ff00 */
[----:B------:R-:W-:Y:S02]  /*a8e0*/  CS2R R112, SRZ ;  /* 0x0000000000707805 */ /* 0x000fe4000001ff00 */
[----:B------:R-:W-:Y:S01]  /*a8f0*/  CS2R R106, SRZ ;  /* 0x00000000006a7805 */ /* 0x000fe2000001ff00 */
[----:B------:R-:W-:Y:S01]  /*a900*/  IMAD.MOV.U32 R110, RZ, RZ, RZ ;  /* 0x000000ffff6e7224 */ /* 0x000fe200078e00ff */
[----:B------:R-:W-:Y:S02]  /*a910*/  CS2R R108, SRZ ;  /* 0x00000000006c7805 */ /* 0x000fe4000001ff00 */
[----:B------:R-:W-:Y:S02]  /*a920*/  CS2R R54, SRZ ;  /* 0x0000000000367805 */ /* 0x000fe4000001ff00 */
[----:B------:R-:W-:Y:S01]  /*a930*/  CS2R R104, SRZ ;  /* 0x0000000000687805 */ /* 0x000fe2000001ff00 */
[----:B------:R-:W-:Y:S01]  /*a940*/  IMAD.MOV.U32 R103, RZ, RZ, RZ ;  /* 0x000000ffff677224 */ /* 0x000fe200078e00ff */
[----:B------:R-:W-:-:S02]  /*a950*/  CS2R R98, SRZ ;  /* 0x0000000000627805 */ /* 0x000fc4000001ff00 */
[----:B------:R-:W-:Y:S02]  /*a960*/  CS2R R100, SRZ ;  /* 0x0000000000647805 */ /* 0x000fe4000001ff00 */
[----:B------:R-:W-:Y:S02]  /*a970*/  CS2R R62, SRZ ;  /* 0x00000000003e7805 */ /* 0x000fe4000001ff00 */
[----:B------:R-:W-:Y:S02]  /*a980*/  CS2R R96, SRZ ;  /* 0x0000000000607805 */ /* 0x000fe4000001ff00 */
[----:B------:R-:W-:Y:S02]  /*a990*/  MOV R95, RZ ;  /* 0x000000ff005f7202 */ /* 0x000fe40000000f00 */
[----:B------:R-:W-:Y:S02]  /*a9a0*/  CS2R R90, SRZ ;  /* 0x00000000005a7805 */ /* 0x000fe4000001ff00 */
[----:B------:R-:W-:-:S02]  /*a9b0*/  CS2R R92, SRZ ;  /* 0x00000000005c7805 */ /* 0x000fc4000001ff00 */
[----:B------:R-:W-:Y:S01]  /*a9c0*/  CS2R R88, SRZ ;  /* 0x0000000000587805 */ /* 0x000fe2000001ff00 */
[----:B------:R-:W-:Y:S01]  /*a9d0*/  IMAD.MOV.U32 R87, RZ, RZ, RZ ;  /* 0x000000ffff577224 */ /* 0x000fe200078e00ff */
[----:B------:R-:W-:Y:S02]  /*a9e0*/  CS2R R82, SRZ ;  /* 0x0000000000527805 */ /* 0x000fe4000001ff00 */
        /* <DEDUP_REMOVED lines=25> */
[----:B------:R-:W-:Y:S02]  /*ab80*/  MOV R137, RZ ;  /* 0x000000ff00897202 */ /* 0x000fe40000000f00 */
[----:B------:R-:W-:Y:S02]  /*ab90*/  CS2R R124, SRZ ;  /* 0x00000000007c7805 */ /* 0x000fe4000001ff00 */
[----:B------:R-:W-:Y:S02]  /*aba0*/  CS2R R32, SRZ ;  /* 0x0000000000207805 */ /* 0x000fe4000001ff00 */
[----:B------:R-:W-:Y:S01]  /*abb0*/  CS2R R138, SRZ ;  /* 0x00000000008a7805 */ /* 0x000fe2000001ff00 */
[----:B------:R-:W-:-:S02]  /*abc0*/  IMAD.MOV.U32 R4, RZ, RZ, RZ ;  /* 0x000000ffff047224 */ /* 0x000fc400078e00ff */
[----:B------:R-:W-:Y:S01]  /*abd0*/  IMAD.MOV.U32 R0, RZ, RZ, RZ ;  /* 0x000000ffff007224 */ /* 0x000fe200078e00ff */
[----:B------:R-:W-:Y:S06]  /*abe0*/  @P2 BRA `(.L_x_564) ;  /* 0x0000000000082947 */ /* 0x000fec0003800000 */
[----:B------:R-:W0:Y:S02]  /*abf0*/  FENCE.VIEW.ASYNC.G ;  /* 0x00000000000073c6 */ /* 0x000e240000000100 */
[----:B0-----:R-:W-:Y:S06]  /*ac00*/  BAR.ARV 0xc, 0x180 ;  /* 0x0306000000007b1d */ /* 0x001fec0000002000 */
.L_x_564:
[----:B------:R-:W-:Y:S05]  /*ac10*/  BSYNC B0 ;  /* 0x0000000000007941 */ /* 0x000fea0003800000 */
.L_x_563:
[----:B------:R-:W-:Y:S01]  /*ac20*/  CS2R R24, SRZ ;  /* 0x0000000000187805 */ /* 0x000fe2000001ff00 */
[----:B------:R-:W-:Y:S06]  /*ac30*/  @!P1 BRA `(.L_x_565) ;  /* 0x000000b800609947 */ /* 0x000fec0003800000 */
[----:B------:R-:W0:Y:S01]  /*ac40*/  S2R R6, SR_TID.X ;  /* 0x0000000000067919 */ /* 0x000e220000002100 */
[----:B------:R-:W-:-:S06]  /*ac50*/  ULOP3.LUT UP0, URZ, UR60, 0x1bf, URZ, 0xc0, !UPT ;  /* 0x000001bf3c3f7892 */ /* 0x000fcc000f80c03f */
[----:B------:R-:W-:Y:S02]  /*ac60*/  PLOP3.LUT P0, PT, PT, PT, UP0, 0x80, 0x0 ;  /* 0x000000000000781c */ /* 0x000fe40003f0f008 */
[----:B0-----:R-:W-:-:S04]  /*ac70*/  IADD3 R6, R6, -0x80, RZ ;  /* 0xffffff8006067810 */ /* 0x001fc80007ffe0ff */
[----:B------:R-:W-:-:S04]  /*ac80*/  SHF.R.S32.HI R5, RZ, 0x1f, R6 ;  /* 0x0000001fff057819 */ /* 0x000fc80000011406 */
[----:B------:R-:W-:-:S04]  /*ac90*/  LEA.HI R5, R5, R6, RZ, 0x7 ;  /* 0x0000000605057211 */ /* 0x000fc800078f38ff */
[----:B------:R-:W-:-:S05]  /*aca0*/  SHF.R.S32.HI R5, RZ, 0x7, R5 ;  /* 0x00000007ff057819 */ /* 0x000fca0000011405 */
[----:B------:R-:W0:Y:S02]  /*acb0*/  SHFL.IDX PT, R0, R5, RZ, 0x1f ;  /* 0x00001fff05007589 */ /* 0x000e2400000e0000 */
[----:B0-----:R-:W-:-:S04]  /*acc0*/  LEA.HI R2, R0, R0, RZ, 0x1 ;  /* 0x0000000000027211 */ /* 0x001fc800078f08ff */
[----:B------:R-:W-:-:S05]  /*acd0*/  LOP3.LUT R3, R2, 0x1e, RZ, 0xc0, !PT ;  /* 0x0000001e02037812 */ /* 0x000fca00078ec0ff */
[----:B------:R-:W-:-:S05]  /*ace0*/  IMAD.IADD R3, R0, 0x1, -R3 ;  /* 0x0000000100037824 */ /* 0x000fca00078e0a03 */
[----:B------:R-:W-:-:S04]  /*acf0*/  LEA R3, R3, UR60, 0xd ;  /* 0x0000003c03037c11 */ /* 0x000fc8000f8e68ff */
[----:B------:R-:W-:-:S04]  /*ad00*/  SHF.R.U32.HI R2, RZ, 0x4, R3 ;  /* 0x00000004ff027819 */ /* 0x000fc80000011603 */
[----:B------:R-:W-:Y:S01]  /*ad10*/  LOP3.LUT R2, R2, 0x3fff, RZ, 0xc0, !PT ;  /* 0x00003fff02027812 */ /* 0x000fe200078ec0ff */
[----:B------:R-:W-:Y:S06]  /*ad20*/  @!P0 BRA `(.L_x_566) ;  /* 0x0000000000408947 */ /* 0x000fec0003800000 */
        /* <DEDUP_REMOVED lines=16> */
.L_x_566:
[----:B------:R-:W-:Y:S02]  /*ae30*/  ULDC UR4, c[0x0][0x3f4] ;  /* 0x0000fd0000047ab9 */ /* 0x000fe40000000800 */
[----:B------:R-:W-:-:S13]  /*ae40*/  ISETP.LT.AND P0, PT, RZ, UR4, PT ;  /* 0x00000004ff007c0c */ /* 0x000fda000bf01270 */
[----:B------:R-:W-:Y:S05]  /*ae50*/  @P0 BRA `(.L_x_567) ;  /* 0x0000000000400947 */ /* 0x000fea0003800000 */
[----:B------:R-:W2:Y:S02]  /*ae60*/  LDL R20, [R1+0x4] ;  /* 0x0000040001147983 */ /* 0x000ea40000100800 */
[----:B--2---:R-:W-:-:S04]  /*ae70*/  LEA.HI R0, R20, R20, RZ, 0x1 ;  /* 0x0000001414007211 */ /* 0x004fc800078f08ff */
[----:B------:R-:W-:-:S05]  /*ae80*/  LOP3.LUT R0, R0, 0xfffffffe, RZ, 0xc0, !PT ;  /* 0xfffffffe00007812 */ /* 0x000fca00078ec0ff */
[----:B------:R-:W-:-:S05]  /*ae90*/  IMAD.IADD R0, R20, 0x1, -R0 ;  /* 0x0000000114007824 */ /* 0x000fca00078e0a00 */
[----:B------:R-:W-:-:S04]  /*aea0*/  SHF.L.U32 R3, R0, 0x1f, RZ ;  /* 0x0000001f00037819 */ /* 0x000fc800000006ff */
[----:B------:R0:W1:Y:S03]  /*aeb0*/  SYNCS.PHASECHK.TRANS64.TRYWAIT P0, [R18+URZ+0x30800], R3 ;  /* 0x03080003120075a7 */ /* 0x000066000800017f */
[----:B-1----:R-:W-:Y:S05]  /*aec0*/  @!P0 NANOSLEEP.SYNCS 0x989680 ;  /* 0x009896800000895d */ /* 0x002fea0003900000 */
[----:B------:R-:W1:Y:S01]  /*aed0*/  @!P0 SYNCS.PHASECHK.TRANS64 P0, [R18+URZ+0x30800], R3 ;  /* 0x03080003120085a7 */ /* 0x000e62000800007f */
[----:B------:R-:W-:Y:S04]  /*aee0*/  BSSY B0, `(.L_x_568) ;  /* 0x0000006000007945 */ /* 0x000fe80003800000 */
[----:B-1----:R-:W-:Y:S05]  /*aef0*/  @P0 BRA `(.L_x_569) ;  /* 0x0000000000100947 */ /* 0x002fea0003800000 */
.L_x_570:
[----:B-1----:R1:W2:Y:S02]  /*af00*/  SYNCS.PHASECHK.TRANS64.TRYWAIT P0, [R18+URZ+0x30800], R3 ;  /* 0x03080003120075a7 */ /* 0x0022a4000800017f */
[----:B--2---:R-:W-:Y:S05]  /*af10*/  @!P0 NANOSLEEP.SYNCS 0x989680 ;  /* 0x009896800000895d */ /* 0x004fea0003900000 */
[----:B------:R-:W2:Y:S02]  /*af20*/  @!P0 SYNCS.PHASECHK.TRANS64 P0, [R18+URZ+0x30800], R3 ;  /* 0x03080003120085a7 */ /* 0x000ea4000800007f */
[----:B--2---:R-:W-:Y:S05]  /*af30*/  @!P0 BRA `(.L_x_570) ;  /* 0xfffffffc00f08947 */ /* 0x004fea000383ffff */
.L_x_569:
[----:B------:R-:W-:Y:S05]  /*af40*/  BSYNC B0 ;  /* 0x0000000000007941 */ /* 0x000fea0003800000 */
.L_x_568:
[----:B------:R-:W-:Y:S05]  /*af50*/  BRA `(.L_x_571) ;  /* 0x0000005800ac7947 */ /* 0x000fea0003800000 */
.L_x_567:
[----:B-----5:R-:W-:Y:S01]  /*af60*/  SHF.R.S32.HI R0, RZ, 0x1f, R136 ;  /* 0x0000001fff007819 */ /* 0x020fe20000011488 */
[----:B------:R-:W-:Y:S01]  /*af70*/  ULOP3.LUT UP0, URZ, UR60, 0x3ff, URZ, 0xc0, !UPT ;  /* 0x000003ff3c3f7892 */ /* 0x000fe2000f80c03f */
[----:B------:R-:W-:Y:S01]  /*af80*/  ULDC.64 UR4, c[0x0][0x3f8] ;  /* 0x0000fe0000047ab9 */ /* 0x000fe20000000a00 */
[----:B------:R-:W-:Y:S02]  /*af90*/  ULDC.64 UR6, c[0x0][0x408] ;  /* 0x0001020000067ab9 */ /* 0x000fe40000000a00 */
[C---:B------:R-:W-:Y:S02]  /*afa0*/  IMAD R3, R0.reuse, UR4, RZ ;  /* 0x0000000400037c24 */ /* 0x040fe4000f8e02ff */
[----:B------:R-:W-:Y:S01]  /*afb0*/  IMAD R7, R0, UR6, RZ ;  /* 0x0000000600077c24 */ /* 0x000fe2000f8e02ff */
[----:B------:R-:W-:Y:S01]  /*afc0*/  PLOP3.LUT P2, PT, PT, PT, UP0, 0x80, 0x0 ;  /* 0x000000000000781c */ /* 0x000fe20003f4f008 */
[----:B------:R-:W-:-:S04]  /*afd0*/  IMAD.WIDE.U32 R4, R136, UR4, RZ ;  /* 0x0000000488047c25 */ /* 0x000fc8000f8e00ff */
[C---:B------:R-:W-:Y:S01]  /*afe0*/  IMAD R3, R136.reuse, UR5, R3 ;  /* 0x0000000588037c24 */ /* 0x040fe2000f8e0203 */
[----:B------:R-:W-:Y:S01]  /*aff0*/  ULDC.64 UR4, c[0x0][0x3e8] ;  /* 0x0000fa0000047ab9 */ /* 0x000fe20000000a00 */
[----:B------:R-:W-:Y:S01]  /*b000*/  IMAD R7, R136, UR7, R7 ;  /* 0x0000000788077c24 */ /* 0x000fe2000f8e0207 */
[----:B------:R-:W-:Y:S01]  /*b010*/  LEA R24, P0, R4, UR4, 0x1 ;  /* 0x0000000404187c11 */ /* 0x000fe2000f8008ff */
[----:B------:R-:W-:Y:S01]  /*b020*/  IMAD.WIDE.U32 R136, R136, UR6, RZ ;  /* 0x0000000688887c25 */ /* 0x000fe2000f8e00ff */
[----:B------:R-:W-:Y:S01]  /*b030*/  ULDC.64 UR6, c[0x0][0x400] ;  /* 0x0001000000067ab9 */ /* 0x000fe20000000a00 */
[----:B------:R-:W-:Y:S02]  /*b040*/  IADD3 R25, R3, R5, RZ ;  /* 0x0000000503197210 */ /* 0x000fe40007ffe0ff */
[----:B------:R-:W-:Y:S01]  /*b050*/  IMAD.IADD R27, R7, 0x1, R137 ;  /* 0x00000001071b7824 */ /* 0x000fe200078e0289 */
[----:B------:R-:W-:Y:S02]  /*b060*/  LEA R26, P1, R136, UR6, 0x1 ;  /* 0x00000006881a7c11 */ /* 0x000fe4000f8208ff */
[----:B------:R-:W-:-:S02]  /*b070*/  LEA.HI.X R25, R4, UR5, R25, 0x1, P0 ;  /* 0x0000000504197c11 */ /* 0x000fc400080f0c19 */
[----:B------:R-:W-:Y:S01]  /*b080*/  LEA.HI.X R27, R136, UR7, R27, 0x1, P1 ;  /* 0x00000007881b7c11 */ /* 0x000fe200088f0c1b */
[----:B------:R-:W-:Y:S08]  /*b090*/  @!P2 BRA `(.L_x_572) ;  /* 0x000000000040a947 */ /* 0x000ff00003800000 */
        /* <DEDUP_REMOVED lines=15> */
[----:B-1----:R-:W-:Y:S05]  /*b190*/  CALL.ABS.NOINC R14 ;  /* 0x000000000e007343 */ /* 0x002fea0003c00000 */
.L_x_572:
[----:B------:R-:W-:Y:S01]  /*b1a0*/  ULDC.U8 UR4, c[0x0][0x410] ;  /* 0x0001040000047ab9 */ /* 0x000fe20000000000 */
[----:B------:R-:W-:Y:S01]  /*b1b0*/  BSSY B0, `(.L_x_573) ;  /* 0x000057d000007945 */ /* 0x000fe20003800000 */
[----:B------:R-:W-:Y:S01]  /*b1c0*/  ISETP.NE.AND P0, PT, RZ, UR4, PT ;  /* 0x00000004ff007c0c */ /* 0x000fe2000bf05270 */
[----:B------:R-:W-:-:S12]  /*b1d0*/  IMAD R6, R29, 0x80, R202 ;  /* 0x000000801d067824 */ /* 0x000fd800078e02ca */
[----:B------:R-:W-:Y:S05]  /*b1e0*/  @!P0 BRA `(.L_x_574) ;  /* 0x0000002800cc8947 */ /* 0x000fea0003800000 */
[----:B------:R-:W-:-:S03]  /*b1f0*/  UMOV UR4, 0xffffffff ;  /* 0xffffffff00047882 */ /* 0x000fc60000000000 */
[----:B------:R-:W-:Y:S05]  /*b200*/  BRA.DIV UR4, `(.L_x_575) ;  /* 0x0000014e04a47947 */ /* 0x000fea000b800000 */
[----:B------:R0:W1:Y:S04]  /*b210*/  SHFL.IDX PT, R3, R25, RZ, 0x1c1f ;  /* 0x001c1fff19037589 */ /* 0x00006800000e0000 */
[----:B------:R0:W2:Y:S04]  /*b220*/  SHFL.IDX PT, R0, R24, RZ, 0x1c1f ;  /* 0x001c1fff18007589 */ /* 0x0000a800000e0000 */
[----:B------:R0:W3:Y:S04]  /*b230*/  SHFL.IDX PT, R5, R27, RZ, 0x1c1f ;  /* 0x001c1fff1b057589 */ /* 0x0000e800000e0000 */
[----:B------:R0:W4:Y:S02]  /*b240*/  SHFL.IDX PT, R14, R26, RZ, 0x1c1f ;  /* 0x001c1fff1a0e7589 */ /* 0x00012400000e0000 */
.L_x_821:
[----:B------:R-:W-:Y:S01]  /*b250*/  ULDC UR4, c[0x0][0x448] ;  /* 0x0001120000047ab9 */ /* 0x000fe20000000800 */
[----:B------:R-:W-:Y:S01]  /*b260*/  LOP3.LUT R9, R215, 0x18, R16, 0xf8, !PT ;  /* 0x00000018d7097812 */ /* 0x000fe200078ef810 */
[----:B------:R-:W-:Y:S01]  /*b270*/  IMAD R4, R140, UR4, RZ ;  /* 0x000000048c047c24 */ /* 0x000fe2000f8e02ff */
[----:B------:R-:W-:Y:S01]  /*b280*/  BSSY B1, `(.L_x_576) ;  /* 0x0000058000017945 */ /* 0x000fe20003800000 */
[----:B------:R-:W-:Y:S02]  /*b290*/  LOP3.LUT P0, RZ, R223, 0x4, RZ, 0xc0, !PT ;  /* 0x00000004dfff7812 */ /* 0x000fe4000780c0ff */
[----:B------:R-:W-:Y:S02]  /*b2a0*/  CS2R R10, SRZ ;  /* 0x00000000000a7805 */ /* 0x000fe4000001ff00 */
[----:B------:R-:W-:Y:S02]  /*b2b0*/  LOP3.LUT R8, R9, R216, RZ, 0x3c, !PT ;  /* 0x000000d809087212 */ /* 0x000fe400078e3cff */
[----:B------:R-:W-:-:S02]  /*b2c0*/  CS2R R12, SRZ ;  /* 0x00000000000c7805 */ /* 0x000fc4000001ff00 */
[----:B------:R-:W-:Y:S01]  /*b2d0*/  ISETP.GE.AND P1, PT, R6, R4, PT ;  /* 0x000000040600720c */ /* 0x000fe20003f26270 */
[----:B------:R-:W-:Y:S01]  /*b2e0*/  IMAD R4, R29, -0x80, R4 ;  /* 0xffffff801d047824 */ /* 0x000fe200078e0204 */
[----:B------:R-:W-:Y:S02]  /*b2f0*/  IADD3 R9, R217, R8, RZ ;  /* 0x00000008d9097210 */ /* 0x000fe40007ffe0ff */
[----:B------:R-:W-:Y:S02]  /*b300*/  CS2R R28, SRZ ;  /* 0x00000000001c7805 */ /* 0x000fe4000001ff00 */
[----:B------:R-:W-:Y:S02]  /*b310*/  CS2R R6, SRZ ;  /* 0x0000000000067805 */ /* 0x000fe4000001ff00 */
[----:B0-----:R-:W-:Y:S02]  /*b320*/  CS2R R26, SRZ ;  /* 0x00000000001a7805 */ /* 0x001fe4000001ff00 */
[----:B------:R-:W-:Y:S01]  /*b330*/  CS2R R24, SRZ ;  /* 0x0000000000187805 */ /* 0x000fe2000001ff00 */
[----:B------:R-:W-:Y:S01]  /*b340*/  IMAD R9, R9, 0x2, R18 ;  /* 0x0000000209097824 */ /* 0x000fe200078e0212 */
[----:B------:R-:W-:-:S02]  /*b350*/  CS2R R38, SRZ ;  /* 0x0000000000267805 */ /* 0x000fc4000001ff00 */
[----:B------:R-:W-:Y:S02]  /*b360*/  CS2R R20, SRZ ;  /* 0x0000000000147805 */ /* 0x000fe4000001ff00 */
[----:B------:R-:W-:Y:S02]  /*b370*/  CS2R R30, SRZ ;  /* 0x00000000001e7805 */ /* 0x000fe4000001ff00 */
[----:B------:R-:W-:Y:S02]  /*b380*/  CS2R R34, SRZ ;  /* 0x0000000000227805 */ /* 0x000fe4000001ff00 */
[----:B------:R-:W-:Y:S01]  /*b390*/  CS2R R32, SRZ ;  /* 0x0000000000207805 */ /* 0x000fe2000001ff00 */
[C---:B------:R-:W-:Y:S01]  /*b3a0*/  VIADD R50, R9.reuse, 0x12400 ;  /* 0x0001240009327836 */ /* 0x040fe20000000000 */
[----:B------:R-:W-:Y:S02]  /*b3b0*/  IADD3 R8, R9, 0x12440, RZ ;  /* 0x0001244009087810 */ /* 0x000fe40007ffe0ff */
[----:B------:R-:W-:Y:S01]  /*b3c0*/  CS2R R36, SRZ ;  /* 0x0000000000247805 */ /* 0x000fe2000001ff00 */
[----:B------:R-:W-:Y:S06]  /*b3d0*/  @P1 BRA `(.L_x_577) ;  /* 0x0000000400081947 */ /* 0x000fec0003800000 */
[----:B------:R-:W1:Y:S01]  /*b3e0*/  LDL R41, [R1+0x48] ;  /* 0x0000480001297983 */ /* 0x000e620000100800 */
[----:B------:R-:W-:-:S03]  /*b3f0*/  ULDC UR4, c[0x0][0x3f4] ;  /* 0x0000fd0000047ab9 */ /* 0x000fc60000000800 */
[----:B------:R-:W3:Y:S04]  /*b400*/  LDL R40, [R1+0x4c] ;  /* 0x00004c0001287983 */ /* 0x000ee80000100800 */
[----:B------:R-:W3:Y:S01]  /*b410*/  LDL R15, [R1+0x50] ;  /* 0x00005000010f7983 */ /* 0x000ee20000100800 */
[C---:B------:R-:W-:Y:S01]  /*b420*/  ISETP.GE.AND P4, PT, R207.reuse, UR4, PT ;  /* 0x00000004cf007c0c */ /* 0x040fe2000bf86270 */
[----:B------:R-:W-:Y:S01]  /*b430*/  IMAD.SHL.U32 R25, R207, 0x2, RZ ;  /* 0x00000002cf197824 */ /* 0x000fe200078e00ff */
[C---:B------:R-:W-:Y:S01]  /*b440*/  ISETP.GE.AND P2, PT, R205.reuse, UR4, PT ;  /* 0x00000004cd007c0c */ /* 0x040fe2000bf46270 */
[----:B------:R-:W3:Y:S01]  /*b450*/  LDL R52, [R1+0x54] ;  /* 0x0000540001347983 */ /* 0x000ee20000100800 */
[----:B------:R-:W-:Y:S02]  /*b460*/  CS2R R20, SRZ ;  /* 0x0000000000147805 */ /* 0x000fe4000001ff00 */
[----:B------:R-:W-:Y:S01]  /*b470*/  CS2R R6, SRZ ;  /* 0x0000000000067805 */ /* 0x000fe2000001ff00 */
[----:B------:R-:W-:Y:S01]  /*b480*/  IMAD.SHL.U32 R29, R205, 0x2, RZ ;  /* 0x00000002cd1d7824 */ /* 0x000fe200078e00ff */
[----:B------:R-:W3:Y:S05]  /*b490*/  LDL R51, [R1+0x58] ;  /* 0x0000580001337983 */ /* 0x000eea0000100800 */
[----:B--2---:R-:W-:-:S02]  /*b4a0*/  @!P4 IADD3 R12, P1, R0, R25, RZ ;  /* 0x00000019000cc210 */ /* 0x004fc40007f3e0ff */
[----:B----4-:R-:W-:Y:S02]  /*b4b0*/  @!P4 IADD3 R24, P3, R14, R25, RZ ;  /* 0x000000190e18c210 */ /* 0x010fe40007f7e0ff */
[----:B------:R-:W-:Y:S02]  /*b4c0*/  CS2R R30, SRZ ;  /* 0x00000000001e7805 */ /* 0x000fe4000001ff00 */
[----:B------:R-:W-:Y:S02]  /*b4d0*/  CS2R R10, SRZ ;  /* 0x00000000000a7805 */ /* 0x000fe4000001ff00 */
[----:B------:R-:W-:Y:S01]  /*b4e0*/  CS2R R34, SRZ ;  /* 0x0000000000227805 */ /* 0x000fe2000001ff00 */
[----:B------:R-:W-:Y:S01]  /*b4f0*/  IMAD.SHL.U32 R47, R208, 0x2, RZ ;  /* 0x00000002d02f7824 */ /* 0x000fe200078e00ff */
[----:B------:R-:W-:Y:S02]  /*b500*/  CS2R R32, SRZ ;  /* 0x0000000000207805 */ /* 0x000fe4000001ff00 */
[----:B------:R-:W-:-:S02]  /*b510*/  CS2R R38, SRZ ;  /* 0x0000000000267805 */ /* 0x000fc4000001ff00 */
[----:B-1----:R-:W-:Y:S01]  /*b520*/  @!P4 IADD3.X R13, R3, R41, RZ, P1, !PT ;  /* 0x00000029030dc210 */ /* 0x002fe20000ffe4ff */
[----:B---3--:R-:W-:Y:S01]  /*b530*/  @!P4 IMAD.X R25, R5, 0x1, R41, P3 ;  /* 0x000000010519c824 */ /* 0x008fe200018e0629 */
[----:B------:R-:W-:Y:S02]  /*b540*/  ISETP.GE.AND P1, PT, R206, UR4, PT ;  /* 0x00000004ce007c0c */ /* 0x000fe4000bf26270 */
[----:B------:R-:W-:Y:S01]  /*b550*/  @!P2 IADD3 R26, P3, R0, R29, RZ ;  /* 0x0000001d001aa210 */ /* 0x000fe20007f7e0ff */
[----:B------:R0:W5:Y:S01]  /*b560*/  @!P4 LD.E.64 R20, desc[UR56][R12.64] ;  /* 0x000000380c14c980 */ /* 0x000162000c101b00 */
[----:B------:R-:W-:-:S03]  /*b570*/  SHF.L.U32 R41, R206, 0x1, RZ ;  /* 0x00000001ce297819 */ /* 0x000fc600000006ff */
[----:B------:R-:W5:Y:S01]  /*b580*/  @!P4 LD.E.64 R6, desc[UR56][R24.64] ;  /* 0x000000381806c980 */ /* 0x000f62000c101b00 */
[----:B------:R-:W-:Y:S01]  /*b590*/  @!P2 IADD3 R28, P4, R14, R29, RZ ;  /* 0x0000001d0e1ca210 */ /* 0x000fe20007f9e0ff */
[----:B------:R-:W-:-:S04]  /*b5a0*/  @!P2 IMAD.X R27, R3, 0x1, R40, P3 ;  /* 0x00000001031ba824 */ /* 0x000fc800018e0628 */
[----:B------:R-:W-:Y:S01]  /*b5b0*/  @!P2 IMAD.X R29, R5, 0x1, R40, P4 ;  /* 0x00000001051da824 */ /* 0x000fe200020e0628 */
[-C--:B------:R-:W-:Y:S02]  /*b5c0*/  @!P1 IADD3 R36, P3, R0, R41.reuse, RZ ;  /* 0x0000002900249210 */ /* 0x080fe40007f7e0ff */
[----:B0-----:R-:W-:Y:S02]  /*b5d0*/  CS2R R12, SRZ ;  /* 0x00000000000c7805 */ /* 0x001fe4000001ff00 */
[----:B------:R-:W-:Y:S01]  /*b5e0*/  @!P1 IADD3 R40, P4, R14, R41, RZ ;  /* 0x000000290e289210 */ /* 0x000fe20007f9e0ff */
[----:B------:R0:W5:Y:S01]  /*b5f0*/  @!P2 LD.E.64 R30, desc[UR56][R26.64] ;  /* 0x000000381a1ea980 */ /* 0x000162000c101b00 */
[----:B------:R-:W-:Y:S02]  /*b600*/  @!P1 IMAD.X R37, R3, 0x1, R15, P3 ;  /* 0x0000000103259824 */ /* 0x000fe400018e060f */
[----:B------:R-:W-:Y:S01]  /*b610*/  @!P1 IADD3.X R41, R5, R15, RZ, P4, !PT ;  /* 0x0000000f05299210 */ /* 0x000fe200027fe4ff */
[----:B------:R-:W5:Y:S01]  /*b620*/  @!P2 LD.E.64 R10, desc[UR56][R28.64] ;  /* 0x000000381c0aa980 */ /* 0x000f62000c101b00 */
[----:B------:R-:W-:-:S02]  /*b630*/  ISETP.GE.AND P2, PT, R208, UR4, PT ;  /* 0x00000004d0007c0c */ /* 0x000fc4000bf46270 */
[----:B------:R-:W-:Y:S01]  /*b640*/  ISETP.GE.AND P3, PT, R196, UR4, PT ;  /* 0x00000004c4007c0c */ /* 0x000fe2000bf66270 */
[----:B------:R-:W5:Y:S04]  /*b650*/  @!P1 LD.E.64 R34, desc[UR56][R36.64] ;  /* 0x0000003824229980 */ /* 0x000f68000c101b00 */
[----:B------:R1:W5:Y:S01]  /*b660*/  @!P1 LD.E.64 R12, desc[UR56][R40.64] ;  /* 0x00000038280c9980 */ /* 0x000362000c101b00 */
[C---:B------:R-:W-:Y:S01]  /*b670*/  ISETP.GE.AND P1, PT, R209.reuse, UR4, PT ;  /* 0x00000004d1007c0c */ /* 0x040fe2000bf26270 */
[----:B0-----:R-:W-:-:S04]  /*b680*/  IMAD.SHL.U32 R27, R209, 0x2, RZ ;  /* 0x00000002d11b7824 */ /* 0x001fc800078e00ff */
[-C--:B------:R-:W-:Y:S02]  /*b690*/  @!P2 IADD3 R44, P5, R0, R47.reuse, RZ ;  /* 0x0000002f002ca210 */ /* 0x080fe40007fbe0ff */
[----:B------:R-:W-:Y:S01]  /*b6a0*/  @!P3 IMAD.MOV.U32 R15, RZ, RZ, R5 ;  /* 0x000000ffff0fb224 */ /* 0x000fe200078e0005 */
[----:B------:R-:W-:Y:S01]  /*b6b0*/  @!P3 MOV R24, R0 ;  /* 0x000000000018b202 */ /* 0x000fe20000000f00 */
[----:B------:R-:W-:Y:S01]  /*b6c0*/  @!P3 IMAD.MOV.U32 R25, RZ, RZ, R3 ;  /* 0x000000ffff19b224 */ /* 0x000fe200078e0003 */
[----:B------:R-:W-:Y:S01]  /*b6d0*/  @!P2 IADD3.X R45, R3, R52, RZ, P5, !PT ;  /* 0x00000034032da210 */ /* 0x000fe20002ffe4ff */
[----:B------:R-:W-:Y:S01]  /*b6e0*/  @!P3 IMAD.WIDE R42, R196, 0x2, R14 ;  /* 0x00000002c42ab825 */ /* 0x000fe200078e020e */
[----:B------:R-:W-:Y:S02]  /*b6f0*/  @!P2 IADD3 R46, P4, R14, R47, RZ ;  /* 0x0000002f0e2ea210 */ /* 0x000fe40007f9e0ff */
[-C--:B------:R-:W-:Y:S01]  /*b700*/  @!P1 IADD3 R48, P5, R0, R27.reuse, RZ ;  /* 0x0000001b00309210 */ /* 0x080fe20007fbe0ff */
[----:B-1----:R-:W-:Y:S01]  /*b710*/  @!P3 IMAD.WIDE R40, R196, 0x2, R24 ;  /* 0x00000002c428b825 */ /* 0x002fe200078e0218 */
[----:B------:R-:W-:-:S02]  /*b720*/  @!P1 IADD3 R14, P6, R14, R27, RZ ;  /* 0x0000001b0e0e9210 */ /* 0x000fc40007fde0ff */
[----:B------:R-:W-:Y:S02]  /*b730*/  CS2R R28, SRZ ;  /* 0x00000000001c7805 */ /* 0x000fe4000001ff00 */
[----:B------:R-:W-:Y:S02]  /*b740*/  CS2R R26, SRZ ;  /* 0x00000000001a7805 */ /* 0x000fe4000001ff00 */
[----:B------:R-:W-:Y:S02]  /*b750*/  CS2R R36, SRZ ;  /* 0x0000000000247805 */ /* 0x000fe4000001ff00 */
[----:B------:R-:W-:Y:S01]  /*b760*/  CS2R R24, SRZ ;  /* 0x0000000000187805 */ /* 0x000fe2000001ff00 */
[C---:B------:R-:W-:Y:S01]  /*b770*/  @!P2 IMAD.X R47, R5.reuse, 0x1, R52, P4 ;  /* 0x00000001052fa824 */ /* 0x040fe200020e0634 */
[----:B------:R-:W-:Y:S01]  /*b780*/  @!P1 IADD3.X R15, R5, R51, RZ, P6, !PT ;  /* 0x00000033050f9210 */ /* 0x000fe200037fe4ff */
[----:B------:R-:W-:Y:S01]  /*b790*/  @!P1 IMAD.X R49, R3, 0x1, R51, P5 ;  /* 0x0000000103319824 */ /* 0x000fe200028e0633 */
[----:B------:R0:W5:Y:S04]  /*b7a0*/  @!P3 LD.E.64 R38, desc[UR56][R40.64] ;  /* 0x000000382826b980 */ /* 0x000168000c101b00 */
[----:B------:R0:W5:Y:S04]  /*b7b0*/  @!P3 LD.E.64 R28, desc[UR56][R42.64] ;  /* 0x000000382a1cb980 */ /* 0x000168000c101b00 */
[----:B------:R0:W5:Y:S04]  /*b7c0*/  @!P2 LD.E.64 R32, desc[UR56][R44.64] ;  /* 0x000000382c20a980 */ /* 0x000168000c101b00 */
[----:B------:R0:W5:Y:S04]  /*b7d0*/  @!P2 LD.E.64 R26, desc[UR56][R46.64] ;  /* 0x000000382e1aa980 */ /* 0x000168000c101b00 */
[----:B------:R0:W5:Y:S04]  /*b7e0*/  @!P1 LD.E.64 R36, desc[UR56][R48.64] ;  /* 0x0000003830249980 */ /* 0x000168000c101b00 */
[----:B------:R0:W5:Y:S02]  /*b7f0*/  @!P1 LD.E.64 R24, desc[UR56][R14.64] ;  /* 0x000000380e189980 */ /* 0x000164000c101b00 */
.L_x_577:
[----:B------:R-:W-:Y:S05]  /*b800*/  BSYNC B1 ;  /* 0x0000000000017941 */ /* 0x000fea0003800000 */
.L_x_576:
[----:B------:R-:W4:Y:S01]  /*b810*/  LDL R70, [R1+0x4] ;  /* 0x0000040001467983 */ /* 0x000f220000100800 */
[----:B--2--5:R-:W-:Y:S01]  /*b820*/  IMAD.MOV.U32 R0, RZ, RZ, R38 ;  /* 0x000000ffff007224 */ /* 0x024fe200078e0026 */
[----:B-1----:R-:W-:Y:S01]  /*b830*/  MOV R3, R39 ;  /* 0x0000002700037202 */ /* 0x002fe20000000f00 */
[----:B---3--:R-:W-:Y:S01]  /*b840*/  IMAD.MOV.U32 R5, RZ, RZ, R20 ;  /* 0x000000ffff057224 */ /* 0x008fe200078e0014 */
[----:B0-----:R-:W-:Y:S01]  /*b850*/  MOV R42, R35 ;  /* 0x00000023002a7202 */ /* 0x001fe20000000f00 */
[----:B----4-:R-:W-:Y:S01]  /*b860*/  IMAD.MOV.U32 R14, RZ, RZ, R21 ;  /* 0x000000ffff0e7224 */ /* 0x010fe200078e0015 */
[--C-:B------:R-:W-:Y:S01]  /*b870*/  SHF.R.U64 R52, R34, 0x10, R35.reuse ;  /* 0x0000001022347819 */ /* 0x100fe20000001223 */
[----:B------:R-:W-:Y:S01]  /*b880*/  @P0 VIADD R8, R50, 0xffffffc0 ;  /* 0xffffffc032080836 */ /* 0x000fe20000000000 */
[----:B------:R-:W-:Y:S01]  /*b890*/  SHF.R.U32.HI R53, RZ, 0x10, R35 ;  /* 0x00000010ff357819 */ /* 0x000fe20000011623 */
[----:B------:R-:W-:Y:S01]  /*b8a0*/  IMAD.MOV.U32 R43, RZ, RZ, R33 ;  /* 0x000000ffff2b7224 */ /* 0x000fe200078e0021 */
[----:B------:R-:W-:Y:S01]  /*b8b0*/  PRMT R35, R0, 0x5410, R3 ;  /* 0x0000541000237816 */ /* 0x000fe20000000003 */
[----:B------:R-:W-:Y:S01]  /*b8c0*/  IMAD.MOV.U32 R45, RZ, RZ, R37 ;  /* 0x000000ffff2d7224 */ /* 0x000fe200078e0025 */
[----:B------:R-:W-:Y:S01]  /*b8d0*/  SHF.R.U64 R46, R38, 0x10, R39 ;  /* 0x00000010262e7819 */ /* 0x000fe20000001227 */
[--C-:B------:R-:W-:Y:S01]  /*b8e0*/  IMAD.MOV.U32 R38, RZ, RZ, R31.reuse ;  /* 0x000000ffff267224 */ /* 0x100fe200078e001f */
[----:B------:R-:W-:Y:S01]  /*b8f0*/  SHF.R.U64 R50, R30, 0x10, R31 ;  /* 0x000000101e327819 */ /* 0x000fe2000000121f */
[----:B------:R-:W-:Y:S01]  /*b900*/  IMAD.MOV.U32 R41, RZ, RZ, R25 ;  /* 0x000000ffff297224 */ /* 0x000fe200078e0019 */
[----:B------:R-:W-:Y:S01]  /*b910*/  SHF.R.U32.HI R51, RZ, 0x10, R31 ;  /* 0x00000010ff337819 */ /* 0x000fe2000001161f */
[----:B------:R-:W-:Y:S01]  /*b920*/  BSSY B1, `(.L_x_578) ;  /* 0x0000041000017945 */ /* 0x000fe20003800000 */
[----:B------:R-:W-:-:S02]  /*b930*/  PRMT R31, R5, 0x5410, R14 ;  /* 0x00005410051f7816 */ /* 0x000fc4000000000e */
[----:B------:R-:W-:Y:S01]  /*b940*/  SHF.R.U64 R48, R20, 0x10, R21 ;  /* 0x0000001014307819 */ /* 0x000fe20000001215 */
[----:B------:R-:W-:Y:S01]  /*b950*/  IMAD.MOV.U32 R20, RZ, RZ, R7 ;  /* 0x000000ffff147224 */ /* 0x000fe200078e0007 */
[----:B------:R-:W-:Y:S02]  /*b960*/  SHF.R.U32.HI R49, RZ, 0x10, R21 ;  /* 0x00000010ff317819 */ /* 0x000fe40000011615 */
[----:B------:R-:W-:Y:S01]  /*b970*/  MOV R21, R30 ;  /* 0x0000001e00157202 */ /* 0x000fe20000000f00 */
[----:B------:R-:W-:Y:S01]  /*b980*/  IMAD.MOV.U32 R30, RZ, RZ, R34 ;  /* 0x000000ffff1e7224 */ /* 0x000fe200078e0022 */
[--C-:B------:R-:W-:Y:S01]  /*b990*/  SHF.R.U64 R54, R32, 0x10, R33.reuse ;  /* 0x0000001020367819 */ /* 0x100fe20000001221 */
[----:B------:R-:W-:Y:S01]  /*b9a0*/  IMAD.MOV.U32 R34, RZ, RZ, R32 ;  /* 0x000000ffff227224 */ /* 0x000fe200078e0020 */
[----:B------:R-:W-:Y:S01]  /*b9b0*/  SHF.R.U32.HI R55, RZ, 0x10, R33 ;  /* 0x00000010ff377819 */ /* 0x000fe20000011621 */
[----:B------:R-:W-:Y:S01]  /*b9c0*/  IMAD.MOV.U32 R33, RZ, RZ, R6 ;  /* 0x000000ffff217224 */ /* 0x000fe200078e0006 */
[----:B------:R-:W-:-:S02]  /*b9d0*/  SHF.R.U64 R56, R36, 0x10, R37 ;  /* 0x0000001024387819 */ /* 0x000fc40000001225 */
[----:B------:R-:W-:Y:S01]  /*b9e0*/  SHF.R.U32.HI R57, RZ, 0x10, R37 ;  /* 0x00000010ff397819 */ /* 0x000fe20000011625 */
[----:B------:R-:W-:Y:S01]  /*b9f0*/  IMAD.MOV.U32 R37, RZ, RZ, R28 ;  /* 0x000000ffff257224 */ /* 0x000fe200078e001c */
[----:B------:R-:W-:Y:S02]  /*ba00*/  MOV R15, R29 ;  /* 0x0000001d000f7202 */ /* 0x000fe40000000f00 */
[--C-:B------:R-:W-:Y:S02]  /*ba10*/  SHF.R.U64 R58, R28, 0x10, R29.reuse ;  /* 0x000000101c3a7819 */ /* 0x100fe4000000121d */
[----:B------:R-:W-:Y:S02]  /*ba20*/  SHF.R.U32.HI R59, RZ, 0x10, R29 ;  /* 0x00000010ff3b7819 */ /* 0x000fe4000001161d */
[----:B------:R-:W-:Y:S01]  /*ba30*/  SHF.R.U64 R60, R6, 0x10, R7 ;  /* 0x00000010063c7819 */ /* 0x000fe20000001207 */
[----:B------:R-:W-:Y:S01]  /*ba40*/  IMAD.MOV.U32 R6, RZ, RZ, R11 ;  /* 0x000000ffff067224 */ /* 0x000fe200078e000b */
[----:B------:R-:W-:Y:S01]  /*ba50*/  SHF.R.U32.HI R61, RZ, 0x10, R7 ;  /* 0x00000010ff3d7819 */ /* 0x000fe20000011607 */
[----:B------:R-:W-:Y:S01]  /*ba60*/  IMAD.MOV.U32 R7, RZ, RZ, R12 ;  /* 0x000000ffff077224 */ /* 0x000fe200078e000c */
[----:B------:R-:W-:Y:S01]  /*ba70*/  SHF.R.U32.HI R47, RZ, 0x10, R39 ;  /* 0x00000010ff2f7819 */ /* 0x000fe20000011627 */
[----:B------:R-:W-:Y:S01]  /*ba80*/  IMAD.MOV.U32 R39, RZ, RZ, R27 ;  /* 0x000000ffff277224 */ /* 0x000fe200078e001b */
[----:B------:R-:W-:-:S02]  /*ba90*/  MOV R29, R10 ;  /* 0x0000000a001d7202 */ /* 0x000fc40000000f00 */
[--C-:B------:R-:W-:Y:S02]  /*baa0*/  SHF.R.U64 R62, R10, 0x10, R11.reuse ;  /* 0x000000100a3e7819 */ /* 0x100fe4000000120b */
[----:B------:R-:W-:Y:S01]  /*bab0*/  SHF.R.U32.HI R63, RZ, 0x10, R11 ;  /* 0x00000010ff3f7819 */ /* 0x000fe2000001160b */
[----:B------:R-:W-:Y:S01]  /*bac0*/  IMAD.MOV.U32 R11, RZ, RZ, R26 ;  /* 0x000000ffff0b7224 */ /* 0x000fe200078e001a */
[----:B------:R-:W-:Y:S02]  /*bad0*/  MOV R10, R13 ;  /* 0x0000000d000a7202 */ /* 0x000fe40000000f00 */
[--C-:B------:R-:W-:Y:S02]  /*bae0*/  SHF.R.U64 R64, R12, 0x10, R13.reuse ;  /* 0x000000100c407819 */ /* 0x100fe4000000120d */
[----:B------:R-:W-:Y:S02]  /*baf0*/  SHF.R.U32.HI R65, RZ, 0x10, R13 ;  /* 0x00000010ff417819 */ /* 0x000fe4000001160d */
[----:B------:R-:W-:-:S02]  /*bb00*/  MOV R44, R36 ;  /* 0x00000024002c7202 */ /* 0x000fc40000000f00 */
[--C-:B------:R-:W-:Y:S02]  /*bb10*/  SHF.R.U64 R66, R26, 0x10, R27.reuse ;  /* 0x000000101a427819 */ /* 0x100fe4000000121b */
[----:B------:R-:W-:Y:S02]  /*bb20*/  SHF.R.U32.HI R67, RZ, 0x10, R27 ;  /* 0x00000010ff437819 */ /* 0x000fe4000001161b */
[----:B------:R-:W-:Y:S02]  /*bb30*/  MOV R40, R24 ;  /* 0x0000001800287202 */ /* 0x000fe40000000f00 */
[----:B------:R-:W-:Y:S02]  /*bb40*/  VIMNMX R13, R4, 0x80, PT ;  /* 0x00000080040d7848 */ /* 0x000fe40003fe0100 */
[--C-:B------:R-:W-:Y:S02]  /*bb50*/  SHF.R.U64 R68, R24, 0x10, R25.reuse ;  /* 0x0000001018447819 */ /* 0x100fe40000001219 */
[----:B------:R-:W-:-:S02]  /*bb60*/  SHF.R.U32.HI R69, RZ, 0x10, R25 ;  /* 0x00000010ff457819 */ /* 0x000fc40000011619 */
[----:B------:R-:W-:Y:S02]  /*bb70*/  PRMT R27, R21, 0x5410, R38 ;  /* 0x00005410151b7816 */ /* 0x000fe40000000026 */
[----:B------:R-:W-:Y:S02]  /*bb80*/  PRMT R21, R30, 0x5410, R42 ;  /* 0x000054101e157816 */ /* 0x000fe4000000002a */
[----:B------:R-:W-:Y:S02]  /*bb90*/  PRMT R12, R34, 0x5410, R43 ;  /* 0x00005410220c7816 */ /* 0x000fe4000000002b */
[----:B------:R-:W-:Y:S02]  /*bba0*/  PRMT R37, R37, 0x5410, R15 ;  /* 0x0000541025257816 */ /* 0x000fe4000000000f */
[----:B------:R-:W-:Y:S02]  /*bbb0*/  PRMT R33, R33, 0x5410, R20 ;  /* 0x0000541021217816 */ /* 0x000fe40000000014 */
[----:B------:R-:W-:-:S02]  /*bbc0*/  PRMT R25, R7, 0x5410, R10 ;  /* 0x0000541007197816 */ /* 0x000fc4000000000a */
        /* <DEDUP_REMOVED lines=11> */
[----:B------:R-:W-:-:S02]  /*bc80*/  ISETP.GE.AND P1, PT, R202, R13, PT ;  /* 0x0000000dca00720c */ /* 0x000fc40003f26270 */
[----:B------:R-:W-:Y:S02]  /*bc90*/  PRMT R15, R11, 0x5410, R39 ;  /* 0x000054100b0f7816 */ /* 0x000fe40000000027 */
[----:B------:R-:W-:Y:S02]  /*bca0*/  PRMT R20, R66, 0x5410, R67 ;  /* 0x0000541042147816 */ /* 0x000fe40000000043 */
[----:B------:R-:W-:Y:S02]  /*bcb0*/  PRMT R10, R40, 0x5410, R41 ;  /* 0x00005410280a7816 */ /* 0x000fe40000000029 */
[----:B------:R-:W-:-:S04]  /*bcc0*/  LEA.HI R0, R70, R70, RZ, 0x1 ;  /* 0x0000004646007211 */ /* 0x000fc800078f08ff */
[----:B------:R-:W-:-:S05]  /*bcd0*/  LOP3.LUT R0, R0, 0xfffffffe, RZ, 0xc0, !PT ;  /* 0xfffffffe00007812 */ /* 0x000fca00078ec0ff */
[----:B------:R-:W-:-:S05]  /*bce0*/  IMAD.IADD R0, R70, 0x1, -R0 ;  /* 0x0000000146007824 */ /* 0x000fca00078e0a00 */
[----:B------:R-:W-:Y:S02]  /*bcf0*/  SHF.L.U32 R5, R0, 0x1f, RZ ;  /* 0x0000001f00057819 */ /* 0x000fe400000006ff */
[----:B------:R-:W-:Y:S02]  /*bd00*/  PRMT R0, R44, 0x5410, R45 ;  /* 0x000054102c007816 */ /* 0x000fe4000000002d */
[----:B------:R-:W0:Y:S02]  /*bd10*/  SYNCS.PHASECHK.TRANS64.TRYWAIT P0, [R18+URZ+0x30800], R5 ;  /* 0x03080005120075a7 */ /* 0x000e24000800017f */
[----:B0-----:R-:W-:Y:S05]  /*bd20*/  @!P0 BRA `(.L_x_579) ;  /* 0x00000144004c8947 */ /* 0x001fea0003800000 */
.L_x_822:
[----:B------:R-:W-:Y:S05]  /*bd30*/  BSYNC B1 ;  /* 0x0000000000017941 */ /* 0x000fea0003800000 */
.L_x_578:
[----:B------:R-:W-:Y:S01]  /*bd40*/  BSSY B1, `(.L_x_580) ;  /* 0x00000fe000017945 */ /* 0x000fe20003800000 */
[----:B------:R-:W-:-:S03]  /*bd50*/  PRMT R11, R68, 0x5410, R69 ;  /* 0x00005410440b7816 */ /* 0x000fc60000000045 */
[----:B------:R-:W-:Y:S05]  /*bd60*/  @P1 BRA `(.L_x_581) ;  /* 0x0000000c00ec1947 */ /* 0x000fea0003800000 */
[----:B------:R-:W1:Y:S01]  /*bd70*/  LDC R4, c[0x0][0x3f4] ;  /* 0x0000fd00ff047b82 */ /* 0x000e620000000800 */
[----:B------:R-:W-:Y:S01]  /*bd80*/  BSSY B2, `(.L_x_582) ;  /* 0x000002e000027945 */ /* 0x000fe20003800000 */
[-C--:B-1----:R-:W-:Y:S02]  /*bd90*/  ISETP.GE.AND P0, PT, R196, R4.reuse, PT ;  /* 0x00000004c400720c */ /* 0x082fe40003f06270 */
[-C--:B------:R-:W-:Y:S02]  /*bda0*/  ISETP.GE.AND P1, PT, R207, R4.reuse, PT ;  /* 0x00000004cf00720c */ /* 0x080fe40003f26270 */
[-C--:B------:R-:W-:Y:S02]  /*bdb0*/  ISETP.GE.AND P2, PT, R205, R4.reuse, PT ;  /* 0x00000004cd00720c */ /* 0x080fe40003f46270 */
[-C--:B------:R-:W-:Y:S02]  /*bdc0*/  ISETP.GE.AND P3, PT, R206, R4.reuse, PT ;  /* 0x00000004ce00720c */ /* 0x080fe40003f66270 */
[----:B------:R-:W-:-:S02]  /*bdd0*/  ISETP.GE.AND P4, PT, R208, R4, PT ;  /* 0x00000004d000720c */ /* 0x000fc40003f86270 */
[----:B------:R-:W-:-:S03]  /*bde0*/  ISETP.GE.AND P5, PT, R209, R4, PT ;  /* 0x00000004d100720c */ /* 0x000fc60003fa6270 */
[----:B------:R-:W-:Y:S10]  /*bdf0*/  @P0 BRA `(.L_x_583) ;  /* 0x0000000000980947 */ /* 0x000ff40003800000 */
[----:B0-----:R-:W0:Y:S01]  /*be00*/  LDS.128 R4, [R9+0x12400] ;  /* 0x0124000009047984 */ /* 0x001e220000000c00 */
[----:B------:R-:W-:Y:S02]  /*be10*/  HADD2.F32 R45, -RZ, R37.H0_H0 ;  /* 0x20000025ff2d7230 */ /* 0x000fe40000004100 */
[----:B------:R-:W-:Y:S02]  /*be20*/  HADD2.F32 R43, -RZ, R35.H0_H0 ;  /* 0x20000023ff2b7230 */ /* 0x000fe40000004100 */
[----:B------:R-:W-:Y:S02]  /*be30*/  HADD2.F32 R44, -RZ, R36.H0_H0 ;  /* 0x20000024ff2c7230 */ /* 0x000fe40000004100 */
[----:B------:R-:W-:Y:S02]  /*be40*/  HADD2.F32 R46, -RZ, R38.H0_H0 ;  /* 0x20000026ff2e7230 */ /* 0x000fe40000004100 */
[--C-:B0-----:R-:W-:Y:S02]  /*be50*/  HADD2.F32 R39, -RZ, R4.reuse.H0_H0 ;  /* 0x20000004ff277230 */ /* 0x101fe40000004100 */
[----:B------:R-:W-:-:S02]  /*be60*/  HADD2.F32 R4, -RZ, R4.H1_H1 ;  /* 0x30000004ff047230 */ /* 0x000fc40000004100 */
[--C-:B------:R-:W-:Y:S02]  /*be70*/  HADD2.F32 R40, -RZ, R5.reuse.H0_H0 ;  /* 0x20000005ff287230 */ /* 0x100fe40000004100 */
[----:B------:R-:W-:Y:S02]  /*be80*/  HADD2.F32 R5, -RZ, R5.H1_H1 ;  /* 0x30000005ff057230 */ /* 0x000fe40000004100 */
[C---:B------:R-:W-:Y:S01]  /*be90*/  FMUL.FTZ R48, R4.reuse, R45 ;  /* 0x0000002d04307220 */ /* 0x040fe20000410000 */
[-C--:B------:R-:W-:Y:S01]  /*bea0*/  FMUL.FTZ R4, R4, R43.reuse ;  /* 0x0000002b04047220 */ /* 0x080fe20000410000 */
[--C-:B------:R-:W-:Y:S02]  /*beb0*/  HADD2.F32 R41, -RZ, R6.reuse.H0_H0 ;  /* 0x20000006ff297230 */ /* 0x100fe40000004100 */
[----:B------:R-:W-:Y:S02]  /*bec0*/  HADD2.F32 R42, -RZ, R7.H0_H0 ;  /* 0x20000007ff2a7230 */ /* 0x000fe40000004100 */
[----:B------:R-:W-:Y:S01]  /*bed0*/  FMUL.FTZ R47, R5, R46 ;  /* 0x0000002e052f7220 */ /* 0x000fe20000410000 */
[C---:B------:R-:W-:Y:S01]  /*bee0*/  FFMA.FTZ R48, R39.reuse, R43, -R48 ;  /* 0x0000002b27307223 */ /* 0x040fe20000010830 */
[----:B------:R-:W-:Y:S01]  /*bef0*/  FFMA.FTZ R45, R39, R45, R4 ;  /* 0x0000002d272d7223 */ /* 0x000fe20000010004 */
[----:B------:R-:W-:Y:S01]  /*bf00*/  FMUL.FTZ R49, R5, R44 ;  /* 0x0000002c05317220 */ /* 0x000fe20000410000 */
[----:B------:R-:W-:-:S02]  /*bf10*/  HADD2.F32 R6, -RZ, R6.H1_H1 ;  /* 0x30000006ff067230 */ /* 0x000fc40000004100 */
[C---:B------:R-:W-:Y:S01]  /*bf20*/  FFMA.FTZ R47, R40.reuse, R44, -R47 ;  /* 0x0000002c282f7223 */ /* 0x040fe2000001082f */
[----:B------:R-:W-:Y:S02]  /*bf30*/  HADD2.F32 R7, -RZ, R7.H1_H1 ;  /* 0x30000007ff077230 */ /* 0x000fe40000004100 */
[----:B------:R-:W-:Y:S01]  /*bf40*/  FFMA.FTZ R40, R40, R46, R49 ;  /* 0x0000002e28287223 */ /* 0x000fe20000010031 */
[----:B------:R-:W-:Y:S02]  /*bf50*/  HADD2.F32 R39, -RZ, R37.H1_H1 ;  /* 0x30000025ff277230 */ /* 0x000fe40000004100 */
[----:B------:R-:W-:Y:S02]  /*bf60*/  HADD2.F32 R4, -RZ, R35.H1_H1 ;  /* 0x30000023ff047230 */ /* 0x000fe40000004100 */
[----:B------:R-:W-:Y:S02]  /*bf70*/  HADD2.F32 R43, -RZ, R38.H1_H1 ;  /* 0x30000026ff2b7230 */ /* 0x000fe40000004100 */
[----:B------:R-:W-:Y:S01]  /*bf80*/  FMUL.FTZ R44, R6, R39 ;  /* 0x00000027062c7220 */ /* 0x000fe20000410000 */
[----:B------:R-:W-:-:S02]  /*bf90*/  HADD2.F32 R5, -RZ, R36.H1_H1 ;  /* 0x30000024ff057230 */ /* 0x000fc40000004100 */
[-C--:B------:R-:W-:Y:S01]  /*bfa0*/  FMUL.FTZ R46, R6, R4.reuse ;  /* 0x00000004062e7220 */ /* 0x080fe20000410000 */
[----:B------:R-:W-:Y:S01]  /*bfb0*/  FMUL.FTZ R49, R7, R43 ;  /* 0x0000002b07317220 */ /* 0x000fe20000410000 */
[----:B------:R-:W-:Y:S01]  /*bfc0*/  FFMA.FTZ R6, R41, R4, -R44 ;  /* 0x0000000429067223 */ /* 0x000fe2000001082c */
[----:B------:R-:W-:Y:S01]  /*bfd0*/  FMUL.FTZ R50, R7, R5 ;  /* 0x0000000507327220 */ /* 0x000fe20000410000 */
[----:B------:R-:W-:Y:S01]  /*bfe0*/  FFMA.FTZ R39, R41, R39, R46 ;  /* 0x0000002729277223 */ /* 0x000fe2000001002e */
[C---:B------:R-:W-:Y:S01]  /*bff0*/  FFMA.FTZ R7, R42.reuse, R5, -R49 ;  /* 0x000000052a077223 */ /* 0x040fe20000010831 */
[----:B------:R-:W-:Y:S01]  /*c000*/  F2FP.F16.F32.PACK_AB R4, R45, R48 ;  /* 0x000000302d04723e */ /* 0x000fe200000000ff */
[----:B------:R-:W-:Y:S01]  /*c010*/  FFMA.FTZ R50, R42, R43, R50 ;  /* 0x0000002b2a327223 */ /* 0x000fe20000010032 */
[----:B------:R-:W-:Y:S02]  /*c020*/  F2FP.F16.F32.PACK_AB R5, R40, R47 ;  /* 0x0000002f2805723e */ /* 0x000fe400000000ff */
[----:B------:R-:W-:-:S02]  /*c030*/  F2FP.F16.F32.PACK_AB R6, R39, R6 ;  /* 0x000000062706723e */ /* 0x000fc400000000ff */
[----:B------:R-:W-:-:S05]  /*c040*/  F2FP.F16.F32.PACK_AB R7, R50, R7 ;  /* 0x000000073207723e */ /* 0x000fca00000000ff */
[----:B------:R1:W-:Y:S02]  /*c050*/  STS.128 [R9+0x12400], R4 ;  /* 0x0124000409007388 */ /* 0x0003e40000000c00 */
.L_x_583:
[----:B------:R-:W-:Y:S05]  /*c060*/  BSYNC B2 ;  /* 0x0000000000027941 */ /* 0x000fea0003800000 */
.L_x_582:
[----:B------:R-:W-:Y:S04]  /*c070*/  BSSY B2, `(.L_x_584) ;  /* 0x0000028000027945 */ /* 0x000fe80003800000 */
[----:B------:R-:W-:Y:S05]  /*c080*/  @P1 BRA `(.L_x_585) ;  /* 0x0000000000981947 */ /* 0x000fea0003800000 */
[----:B01----:R-:W0:Y:S01]  /*c090*/  LDS.128 R4, [R8] ;  /* 0x0000000008047984 */ /* 0x003e220000000c00 */
        /* <DEDUP_REMOVED lines=36> */
[----:B------:R2:W-:Y:S02]  /*c2e0*/  STS.128 [R8], R4 ;  /* 0x0000000408007388 */ /* 0x0005e40000000c00 */
.L_x_585:
[----:B------:R-:W-:Y:S05]  /*c2f0*/  BSYNC B2 ;  /* 0x0000000000027941 */ /* 0x000fea0003800000 */
.L_x_584:
[----:B------:R-:W-:Y:S04]  /*c300*/  BSSY B2, `(.L_x_586) ;  /* 0x0000028000027945 */ /* 0x000fe80003800000 */
[----:B------:R-:W-:Y:S05]  /*c310*/  @P2 BRA `(.L_x_587) ;  /* 0x0000000000982947 */ /* 0x000fea0003800000 */
[----:B012---:R-:W0:Y:S01]  /*c320*/  LDS.128 R4, [R9+0x16400] ;  /* 0x0164000009047984 */ /* 0x007e220000000c00 */
        /* <DEDUP_REMOVED lines=37> */
.L_x_587:
[----:B------:R-:W-:Y:S05]  /*c580*/  BSYNC B2 ;  /* 0x0000000000027941 */ /* 0x000fea0003800000 */
.L_x_586:
[----:B------:R-:W-:Y:S04]  /*c590*/  BSSY B2, `(.L_x_588) ;  /* 0x0000028000027945 */ /* 0x000fe80003800000 */
[----:B------:R-:W-:Y:S05]  /*c5a0*/  @P3 BRA `(.L_x_589) ;  /* 0x0000000000983947 */ /* 0x000fea0003800000 */
[----:B0123--:R-:W0:Y:S01]  /*c5b0*/  LDS.128 R4, [R8+0x4000] ;  /* 0x0040000008047984 */ /* 0x00fe220000000c00 */
        /* <DEDUP_REMOVED lines=37> */
.L_x_589:
[----:B------:R-:W-:Y:S05]  /*c810*/  BSYNC B2 ;  /* 0x0000000000027941 */ /* 0x000fea0003800000 */
.L_x_588:
[----:B------:R-:W-:Y:S04]  /*c820*/  BSSY B2, `(.L_x_590) ;  /* 0x0000028000027945 */ /* 0x000fe80003800000 */
[----:B------:R-:W-:Y:S05]  /*c830*/  @P4 BRA `(.L_x_591) ;  /* 0x0000000000984947 */ /* 0x000fea0003800000 */
[----:B01234-:R-:W0:Y:S01]  /*c840*/  LDS.128 R4, [R9+0x1a400] ;  /* 0x01a4000009047984 */ /* 0x01fe220000000c00 */
        /* <DEDUP_REMOVED lines=37> */
.L_x_591:
[----:B------:R-:W-:Y:S05]  /*caa0*/  BSYNC B2 ;  /* 0x0000000000027941 */ /* 0x000fea0003800000 */
.L_x_590:
        /* <DEDUP_REMOVED lines=39> */
.L_x_581:
[----:B------:R-:W-:Y:S05]  /*cd20*/  BSYNC B1 ;  /* 0x0000000000017941 */ /* 0x000fea0003800000 */
.L_x_580:
[----:B01234-:R-:W-:-:S04]  /*cd30*/  IADD3 R4, R202, 0x40, RZ ;  /* 0x00000040ca047810 */ /* 0x01ffc80007ffe0ff */
[----:B------:R-:W-:-:S13]  /*cd40*/  ISETP.GE.AND P0, PT, R4, R13, PT ;  /* 0x0000000d0400720c */ /* 0x000fda0003f06270 */
[----:B------:R-:W-:Y:S05]  /*cd50*/  @P0 BRA `(.L_x_592) ;  /* 0x0000003c00080947 */ /* 0x000fea0003800000 */
[----:B------:R-:W0:Y:S01]  /*cd60*/  LDC R4, c[0x0][0x3f4] ;  /* 0x0000fd00ff047b82 */ /* 0x000e220000000800 */
[----:B------:R-:W-:Y:S01]  /*cd70*/  BSSY B1, `(.L_x_593) ;  /* 0x000002e000017945 */ /* 0x000fe20003800000 */
[-C--:B0-----:R-:W-:Y:S02]  /*cd80*/  ISETP.GE.AND P0, PT, R196, R4.reuse, PT ;  /* 0x00000004c400720c */ /* 0x081fe40003f06270 */
[-C--:B------:R-:W-:Y:S02]  /*cd90*/  ISETP.GE.AND P1, PT, R207, R4.reuse, PT ;  /* 0x00000004cf00720c */ /* 0x080fe40003f26270 */
[-C--:B------:R-:W-:Y:S02]  /*cda0*/  ISETP.GE.AND P2, PT, R205, R4.reuse, PT ;  /* 0x00000004cd00720c */ /* 0x080fe40003f46270 */
[-C--:B------:R-:W-:Y:S02]  /*cdb0*/  ISETP.GE.AND P3, PT, R206, R4.reuse, PT ;  /* 0x00000004ce00720c */ /* 0x080fe40003f66270 */
[----:B------:R-:W-:-:S02]  /*cdc0*/  ISETP.GE.AND P4, PT, R208, R4, PT ;  /* 0x00000004d000720c */ /* 0x000fc40003f86270 */
[----:B------:R-:W-:-:S03]  /*cdd0*/  ISETP.GE.AND P5, PT, R209, R4, PT ;  /* 0x00000004d100720c */ /* 0x000fc60003fa6270 */
[----:B------:R-:W-:Y:S10]  /*cde0*/  @P0 BRA `(.L_x_594) ;  /* 0x0000000000980947 */ /* 0x000ff40003800000 */
[----:B------:R-:W0:Y:S01]  /*cdf0*/  LDS.128 R4, [R9+0x14400] ;  /* 0x0144000009047984 */ /* 0x000e220000000c00 */
        /* <DEDUP_REMOVED lines=8> */
[-C--:B------:R-:W-:Y:S01]  /*ce80*/  FMUL.FTZ R42, R47, R4.reuse ;  /* 0x000000042f2a7220 */ /* 0x080fe20000410000 */
[----:B------:R-:W-:Y:S01]  /*ce90*/  FMUL.FTZ R44, R43, R4 ;  /* 0x000000042b2c7220 */ /* 0x000fe20000410000 */
[----:B------:R-:W-:Y:S02]  /*cea0*/  HADD2.F32 R40, -RZ, R6.H0_H0 ;  /* 0x20000006ff287230 */ /* 0x000fe40000004100 */
[----:B------:R-:W-:Y:S01]  /*ceb0*/  FMUL.FTZ R46, R49, R5 ;  /* 0x00000005312e7220 */ /* 0x000fe20000410000 */
[----:B------:R-:W-:Y:S01]  /*cec0*/  FFMA.FTZ R4, R43, R13, -R42 ;  /* 0x0000000d2b047223 */ /* 0x000fe2000001082a */
[----:B------:R-:W-:Y:S01]  /*ced0*/  FMUL.FTZ R42, R45, R5 ;  /* 0x000000052d2a7220 */ /* 0x000fe20000410000 */
[----:B------:R-:W-:-:S02]  /*cee0*/  HADD2.F32 R41, -RZ, R7.H0_H0 ;  /* 0x20000007ff297230 */ /* 0x000fc40000004100 */
[----:B------:R-:W-:Y:S01]  /*cef0*/  FFMA.FTZ R13, R47, R13, R44 ;  /* 0x0000000d2f0d7223 */ /* 0x000fe2000001002c */
[-C--:B------:R-:W-:Y:S01]  /*cf00*/  FFMA.FTZ R5, R45, R39.reuse, -R46 ;  /* 0x000000272d057223 */ /* 0x080fe2000001082e */
[----:B------:R-:W-:Y:S02]  /*cf10*/  HADD2.F32 R6, -RZ, R6.H1_H1 ;  /* 0x30000006ff067230 */ /* 0x000fe40000004100 */
[----:B------:R-:W-:Y:S01]  /*cf20*/  FFMA.FTZ R42, R49, R39, R42 ;  /* 0x00000027312a7223 */ /* 0x000fe2000001002a */
[----:B------:R-:W-:Y:S01]  /*cf30*/  HADD2.F32 R7, -RZ, R7.H1_H1 ;  /* 0x30000007ff077230 */ /* 0x000fe20000004100 */
[----:B------:R-:W-:Y:S01]  /*cf40*/  F2FP.F16.F32.PACK_AB R4, R13, R4 ;  /* 0x000000040d04723e */ /* 0x000fe200000000ff */
[----:B------:R-:W-:Y:S02]  /*cf50*/  HADD2.F32 R46, -RZ, R37.H1_H1 ;  /* 0x30000025ff2e7230 */ /* 0x000fe40000004100 */
[----:B------:R-:W-:Y:S01]  /*cf60*/  HADD2.F32 R44, -RZ, R35.H1_H1 ;  /* 0x30000023ff2c7230 */ /* 0x000fe20000004100 */
[----:B------:R-:W-:Y:S01]  /*cf70*/  F2FP.F16.F32.PACK_AB R5, R42, R5 ;  /* 0x000000052a05723e */ /* 0x000fe200000000ff */
[----:B------:R-:W-:-:S02]  /*cf80*/  HADD2.F32 R45, -RZ, R38.H1_H1 ;  /* 0x30000026ff2d7230 */ /* 0x000fc40000004100 */
[-C--:B------:R-:W-:Y:S01]  /*cf90*/  FMUL.FTZ R35, R46, R6.reuse ;  /* 0x000000062e237220 */ /* 0x080fe20000410000 */
[----:B------:R-:W-:Y:S02]  /*cfa0*/  HADD2.F32 R43, -RZ, R36.H1_H1 ;  /* 0x30000024ff2b7230 */ /* 0x000fe40000004100 */
[C---:B------:R-:W-:Y:S01]  /*cfb0*/  FMUL.FTZ R37, R44.reuse, R6 ;  /* 0x000000062c257220 */ /* 0x040fe20000410000 */
[-C--:B------:R-:W-:Y:S01]  /*cfc0*/  FMUL.FTZ R36, R45, R7.reuse ;  /* 0x000000072d247220 */ /* 0x080fe20000410000 */
[-C--:B------:R-:W-:Y:S01]  /*cfd0*/  FFMA.FTZ R6, R44, R40.reuse, -R35 ;  /* 0x000000282c067223 */ /* 0x080fe20000010823 */
[C---:B------:R-:W-:Y:S01]  /*cfe0*/  FMUL.FTZ R38, R43.reuse, R7 ;  /* 0x000000072b267220 */ /* 0x040fe20000410000 */
[----:B------:R-:W-:Y:S01]  /*cff0*/  FFMA.FTZ R37, R46, R40, R37 ;  /* 0x000000282e257223 */ /* 0x000fe20000010025 */
[-C--:B------:R-:W-:Y:S02]  /*d000*/  FFMA.FTZ R7, R43, R41.reuse, -R36 ;  /* 0x000000292b077223 */ /* 0x080fe40000010824 */
[----:B------:R-:W-:-:S02]  /*d010*/  FFMA.FTZ R38, R45, R41, R38 ;  /* 0x000000292d267223 */ /* 0x000fc40000010026 */
[----:B------:R-:W-:-:S03]  /*d020*/  F2FP.F16.F32.PACK_AB R6, R37, R6 ;  /* 0x000000062506723e */ /* 0x000fc600000000ff */
[----:B------:R-:W-:-:S05]  /*d030*/  F2FP.F16.F32.PACK_AB R7, R38, R7 ;  /* 0x000000072607723e */ /* 0x000fca00000000ff */
[----:B------:R0:W-:Y:S02]  /*d040*/  STS.128 [R9+0x14400], R4 ;  /* 0x0144000409007388 */ /* 0x0001e40000000c00 */
.L_x_594:
[----:B------:R-:W-:Y:S05]  /*d050*/  BSYNC B1 ;  /* 0x0000000000017941 */ /* 0x000fea0003800000 */
.L_x_593:
[----:B------:R-:W-:Y:S04]  /*d060*/  BSSY B1, `(.L_x_595) ;  /* 0x0000028000017945 */ /* 0x000fe80003800000 */
[----:B------:R-:W-:Y:S05]  /*d070*/  @P1 BRA `(.L_x_596) ;  /* 0x0000000000981947 */ /* 0x000fea0003800000 */
        /* <DEDUP_REMOVED lines=38> */
.L_x_596:
[----:B------:R-:W-:Y:S05]  /*d2e0*/  BSYNC B1 ;  /* 0x0000000000017941 */ /* 0x000fea0003800000 */
.L_x_595:
[----:B------:R-:W-:Y:S04]  /*d2f0*/  BSSY B1, `(.L_x_597) ;  /* 0x0000028000017945 */ /* 0x000fe80003800000 */
[----:B------:R-:W-:Y:S05]  /*d300*/  @P2 BRA `(.L_x_598) ;  /* 0x0000000000982947 */ /* 0x000fea0003800000 */
[----:B01----:R-:W0:Y:S01]  /*d310*/  LDS.128 R4, [R9+0x18400] ;  /* 0x0184000009047984 */ /* 0x003e220000000c00 */
        /* <DEDUP_REMOVED lines=37> */
.L_x_598:
[----:B------:R-:W-:Y:S05]  /*d570*/  BSYNC B1 ;  /* 0x0000000000017941 */ /* 0x000fea0003800000 */
.L_x_597:
        /* <DEDUP_REMOVED lines=40> */
.L_x_600:
[----:B------:R-:W-:Y:S05]  /*d800*/  BSYNC B1 ;  /* 0x0000000000017941 */ /* 0x000fea0003800000 */
.L_x_599:
        /* <DEDUP_REMOVED lines=40> */
.L_x_602:
[----:B------:R-:W-:Y:S05]  /*da90*/  BSYNC B1 ;  /* 0x0000000000017941 */ /* 0x000fea0003800000 */
.L_x_601:
        /* <DEDUP_REMOVED lines=11> */
[C---:B------:R-:W-:Y:S01]  /*db50*/  FMUL.FTZ R24, R21.reuse, R4 ;  /* 0x0000000415187220 */ /* 0x040fe20000410000 */
[----:B------:R-:W-:Y:S02]  /*db60*/  HADD2.F32 R13, -RZ, R6.H0_H0 ;  /* 0x20000006ff0d7230 */ /* 0x000fe40000004100 */
[----:B------:R-:W-:Y:S01]  /*db70*/  FMUL.FTZ R15, R28, R5 ;  /* 0x000000051c0f7220 */ /* 0x000fe20000410000 */
[----:B------:R-:W-:Y:S01]  /*db80*/  FFMA.FTZ R4, R21, R9, -R20 ;  /* 0x0000000915047223 */ /* 0x000fe20000010814 */
[----:B------:R-:W-:-:S02]  /*db90*/  HADD2.F32 R14, -RZ, R7.H0_H0 ;  /* 0x20000007ff0e7230 */ /* 0x000fc40000004100 */
[----:B------:R-:W-:Y:S01]  /*dba0*/  FFMA.FTZ R9, R25, R9, R24 ;  /* 0x0000000919097223 */ /* 0x000fe20000010018 */
[C---:B------:R-:W-:Y:S01]  /*dbb0*/  FMUL.FTZ R21, R26.reuse, R5 ;  /* 0x000000051a157220 */ /* 0x040fe20000410000 */
[----:B------:R-:W-:Y:S02]  /*dbc0*/  HADD2.F32 R6, -RZ, R6.H1_H1 ;  /* 0x30000006ff067230 */ /* 0x000fe40000004100 */
[-C--:B------:R-:W-:Y:S01]  /*dbd0*/  FFMA.FTZ R5, R26, R12.reuse, -R15 ;  /* 0x0000000c1a057223 */ /* 0x080fe2000001080f */
[----:B------:R-:W-:Y:S02]  /*dbe0*/  HADD2.F32 R7, -RZ, R7.H1_H1 ;  /* 0x30000007ff077230 */ /* 0x000fe40000004100 */
[----:B------:R-:W-:Y:S01]  /*dbf0*/  FFMA.FTZ R12, R28, R12, R21 ;  /* 0x0000000c1c0c7223 */ /* 0x000fe20000010015 */
[----:B------:R-:W-:Y:S01]  /*dc00*/  HADD2.F32 R25, -RZ, R10.H1_H1 ;  /* 0x3000000aff197230 */ /* 0x000fe20000004100 */
[----:B------:R-:W-:Y:S01]  /*dc10*/  F2FP.F16.F32.PACK_AB R4, R9, R4 ;  /* 0x000000040904723e */ /* 0x000fe200000000ff */
[----:B------:R-:W-:-:S02]  /*dc20*/  HADD2.F32 R20, -RZ, R11.H1_H1 ;  /* 0x3000000bff147230 */ /* 0x000fc40000004100 */
[----:B------:R-:W-:Y:S02]  /*dc30*/  HADD2.F32 R15, -RZ, R0.H1_H1 ;  /* 0x30000000ff0f7230 */ /* 0x000fe40000004100 */
[-C--:B------:R-:W-:Y:S01]  /*dc40*/  FMUL.FTZ R0, R25, R6.reuse ;  /* 0x0000000619007220 */ /* 0x080fe20000410000 */
[----:B------:R-:W-:Y:S02]  /*dc50*/  HADD2.F32 R10, -RZ, R3.H1_H1 ;  /* 0x30000003ff0a7230 */ /* 0x000fe40000004100 */
[----:B------:R-:W-:Y:S01]  /*dc60*/  FMUL.FTZ R3, R20, R7 ;  /* 0x0000000714037220 */ /* 0x000fe20000410000 */
[----:B------:R-:W-:Y:S01]  /*dc70*/  F2FP.F16.F32.PACK_AB R5, R12, R5 ;  /* 0x000000050c05723e */ /* 0x000fe200000000ff */
[C---:B------:R-:W-:Y:S01]  /*dc80*/  FMUL.FTZ R6, R15.reuse, R6 ;  /* 0x000000060f067220 */ /* 0x040fe20000410000 */
[----:B------:R-:W-:Y:S01]  /*dc90*/  FFMA.FTZ R0, R15, R13, -R0 ;  /* 0x0000000d0f007223 */ /* 0x000fe20000010800 */
[C---:B------:R-:W-:Y:S01]  /*dca0*/  FMUL.FTZ R7, R10.reuse, R7 ;  /* 0x000000070a077220 */ /* 0x040fe20000410000 */
[----:B------:R-:W-:Y:S01]  /*dcb0*/  FFMA.FTZ R3, R10, R14, -R3 ;  /* 0x0000000e0a037223 */ /* 0x000fe20000010803 */
[----:B------:R-:W-:-:S02]  /*dcc0*/  FFMA.FTZ R13, R25, R13, R6 ;  /* 0x0000000d190d7223 */ /* 0x000fc40000010006 */
[----:B------:R-:W-:-:S03]  /*dcd0*/  FFMA.FTZ R14, R20, R14, R7 ;  /* 0x0000000e140e7223 */ /* 0x000fc60000010007 */
[----:B------:R-:W-:Y:S02]  /*dce0*/  F2FP.F16.F32.PACK_AB R6, R13, R0 ;  /* 0x000000000d06723e */ /* 0x000fe400000000ff */
[----:B------:R-:W-:-:S05]  /*dcf0*/  F2FP.F16.F32.PACK_AB R7, R14, R3 ;  /* 0x000000030e07723e */ /* 0x000fca00000000ff */
[----:B------:R0:W-:Y:S01]  /*dd00*/  STS.128 [R8+0xa000], R4 ;  /* 0x00a0000408007388 */ /* 0x0001e20000000c00 */
[----:B------:R-:W-:Y:S05]  /*dd10*/  BRA `(.L_x_592) ;  /* 0x0000002c00187947 */ /* 0x000fea0003800000 */
.L_x_574:
[----:B------:R-:W-:-:S03]  /*dd20*/  UMOV UR4, 0xffffffff ;  /* 0xffffffff00047882 */ /* 0x000fc60000000000 */
[----:B------:R-:W-:Y:S05]  /*dd30*/  BRA.DIV UR4, `(.L_x_603) ;  /* 0x00000126045c7947 */ /* 0x000fea000b800000 */
[----:B------:R0:W1:Y:S04]  /*dd40*/  SHFL.IDX PT, R3, R25, RZ, 0x1c1f ;  /* 0x001c1fff19037589 */ /* 0x00006800000e0000 */
[----:B------:R0:W2:Y:S04]  /*dd50*/  SHFL.IDX PT, R0, R24, RZ, 0x1c1f ;  /* 0x001c1fff18007589 */ /* 0x0000a800000e0000 */
[----:B------:R0:W3:Y:S04]  /*dd60*/  SHFL.IDX PT, R21, R27, RZ, 0x1c1f ;  /* 0x001c1fff1b157589 */ /* 0x0000e800000e0000 */
[----:B------:R0:W4:Y:S02]  /*dd70*/  SHFL.IDX PT, R20, R26, RZ, 0x1c1f ;  /* 0x001c1fff1a147589 */ /* 0x00012400000e0000 */
.L_x_828:
[----:B------:R-:W-:Y:S01]  /*dd80*/  ULDC UR4, c[0x0][0x448] ;  /* 0x0001120000047ab9 */ /* 0x000fe20000000800 */
[----:B------:R-:W-:Y:S01]  /*dd90*/  BSSY B1, `(.L_x_604) ;  /* 0x0000035000017945 */ /* 0x000fe20003800000 */
[----:B------:R-:W-:Y:S01]  /*dda0*/  IMAD R48, R140, UR4, RZ ;  /* 0x000000048c307c24 */ /* 0x000fe2000f8e02ff */
[----:B------:R-:W-:Y:S02]  /*ddb0*/  CS2R R4, SRZ ;  /* 0x0000000000047805 */ /* 0x000fe4000001ff00 */
[----:B------:R-:W-:Y:S02]  /*ddc0*/  CS2R R8, SRZ ;  /* 0x0000000000087805 */ /* 0x000fe4000001ff00 */
[----:B------:R-:W-:Y:S02]  /*ddd0*/  CS2R R10, SRZ ;  /* 0x00000000000a7805 */ /* 0x000fe4000001ff00 */
[----:B------:R-:W-:Y:S02]  /*dde0*/  CS2R R12, SRZ ;  /* 0x00000000000c7805 */ /* 0x000fe4000001ff00 */
[----:B------:R-:W-:Y:S01]  /*ddf0*/  ISETP.GE.AND P0, PT, R6, R48, PT ;  /* 0x000000300600720c */ /* 0x000fe20003f06270 */
[----:B------:R-:W-:Y:S01]  /*de00*/  IMAD R48, R29, -0x80, R48 ;  /* 0xffffff801d307824 */ /* 0x000fe200078e0230 */
[----:B------:R-:W-:-:S02]  /*de10*/  CS2R R6, SRZ ;  /* 0x0000000000067805 */ /* 0x000fc4000001ff00 */
[----:B------:R-:W-:Y:S02]  /*de20*/  CS2R R14, SRZ ;  /* 0x00000000000e7805 */ /* 0x000fe4000001ff00 */
[----:B0-----:R-:W-:Y:S02]  /*de30*/  CS2R R24, SRZ ;  /* 0x0000000000187805 */ /* 0x001fe4000001ff00 */
[----:B------:R-:W-:Y:S02]  /*de40*/  CS2R R26, SRZ ;  /* 0x00000000001a7805 */ /* 0x000fe4000001ff00 */
[----:B------:R-:W-:Y:S02]  /*de50*/  CS2R R28, SRZ ;  /* 0x00000000001c7805 */ /* 0x000fe4000001ff00 */
[----:B------:R-:W-:Y:S02]  /*de60*/  CS2R R30, SRZ ;  /* 0x00000000001e7805 */ /* 0x000fe4000001ff00 */
[----:B------:R-:W-:-:S02]  /*de70*/  CS2R R32, SRZ ;  /* 0x0000000000207805 */ /* 0x000fc4000001ff00 */
[----:B------:R-:W-:Y:S01]  /*de80*/  CS2R R34, SRZ ;  /* 0x0000000000227805 */ /* 0x000fe2000001ff00 */
[----:B------:R-:W-:Y:S06]  /*de90*/  @P0 BRA `(.L_x_605) ;  /* 0x0000000000900947 */ /* 0x000fec0003800000 */
[----:B------:R-:W-:Y:S01]  /*dea0*/  ULDC UR4, c[0x0][0x3f4] ;  /* 0x0000fd0000047ab9 */ /* 0x000fe20000000800 */
[----:B-1----:R-:W-:Y:S01]  /*deb0*/  MOV R5, R3 ;  /* 0x0000000300057202 */ /* 0x002fe20000000f00 */
[----:B--2---:R-:W-:Y:S01]  /*dec0*/  IMAD.MOV.U32 R4, RZ, RZ, R0 ;  /* 0x000000ffff047224 */ /* 0x004fe200078e0000 */
[----:B------:R-:W-:Y:S02]  /*ded0*/  ISETP.GE.AND P2, PT, R16, UR4, PT ;  /* 0x0000000410007c0c */ /* 0x000fe4000bf46270 */
[----:B------:R-:W-:Y:S02]  /*dee0*/  CS2R R28, SRZ ;  /* 0x00000000001c7805 */ /* 0x000fe4000001ff00 */
[----:B------:R-:W-:Y:S02]  /*def0*/  ISETP.GE.AND P3, PT, R194, UR4, PT ;  /* 0x00000004c2007c0c */ /* 0x000fe4000bf66270 */
[----:B------:R-:W-:Y:S02]  /*df00*/  CS2R R30, SRZ ;  /* 0x00000000001e7805 */ /* 0x000fe4000001ff00 */
[----:B------:R-:W-:-:S02]  /*df10*/  ISETP.GE.AND P4, PT, R193, UR4, PT ;  /* 0x00000004c1007c0c */ /* 0x000fc4000bf86270 */
[----:B------:R-:W-:Y:S02]  /*df20*/  CS2R R8, SRZ ;  /* 0x0000000000087805 */ /* 0x000fe4000001ff00 */
[----:B------:R-:W-:Y:S02]  /*df30*/  CS2R R10, SRZ ;  /* 0x00000000000a7805 */ /* 0x000fe4000001ff00 */
[----:B------:R-:W-:Y:S02]  /*df40*/  CS2R R32, SRZ ;  /* 0x0000000000207805 */ /* 0x000fe4000001ff00 */
[----:B------:R-:W-:Y:S01]  /*df50*/  CS2R R34, SRZ ;  /* 0x0000000000227805 */ /* 0x000fe2000001ff00 */
[----:B------:R-:W-:Y:S02]  /*df60*/  @!P2 IMAD.SHL.U32 R47, R16, 0x2, RZ ;  /* 0x00000002102fa824 */ /* 0x000fe400078e00ff */
[----:B------:R-:W-:Y:S02]  /*df70*/  @!P3 IMAD.SHL.U32 R39, R195, 0x8, RZ ;  /* 0x00000008c327b824 */ /* 0x000fe400078e00ff */
[----:B------:R-:W-:Y:S01]  /*df80*/  @!P4 IMAD.SHL.U32 R43, R198, 0x8, RZ ;  /* 0x00000008c62bc824 */ /* 0x000fe200078e00ff */
[-C--:B------:R-:W-:Y:S01]  /*df90*/  @!P2 IADD3 R44, P0, R0, R47.reuse, RZ ;  /* 0x0000002f002ca210 */ /* 0x080fe20007f1e0ff */
[----:B------:R-:W-:Y:S01]  /*dfa0*/  @!P3 IMAD.WIDE R36, R39, 0x2, R4 ;  /* 0x000000022724b825 */ /* 0x000fe200078e0204 */
[----:B----4-:R-:W-:-:S02]  /*dfb0*/  @!P2 IADD3 R46, P1, R20, R47, RZ ;  /* 0x0000002f142ea210 */ /* 0x010fc40007f3e0ff */
[----:B------:R-:W-:Y:S01]  /*dfc0*/  @!P2 SHF.L.U64.HI R0, R16, 0x1, R17 ;  /* 0x000000011000a819 */ /* 0x000fe20000010211 */
[----:B------:R-:W-:Y:S01]  /*dfd0*/  @!P4 IMAD.WIDE R40, R43, 0x2, R4 ;  /* 0x000000022b28c825 */ /* 0x000fe200078e0204 */
[----:B------:R-:W-:Y:S02]  /*dfe0*/  CS2R R12, SRZ ;  /* 0x00000000000c7805 */ /* 0x000fe4000001ff00 */
[----:B------:R-:W-:Y:S02]  /*dff0*/  CS2R R14, SRZ ;  /* 0x00000000000e7805 */ /* 0x000fe4000001ff00 */
[----:B------:R-:W-:Y:S02]  /*e000*/  CS2R R24, SRZ ;  /* 0x0000000000187805 */ /* 0x000fe4000001ff00 */
[----:B------:R-:W-:Y:S02]  /*e010*/  CS2R R26, SRZ ;  /* 0x00000000001a7805 */ /* 0x000fe4000001ff00 */
[----:B------:R-:W-:-:S02]  /*e020*/  CS2R R4, SRZ ;  /* 0x0000000000047805 */ /* 0x000fc4000001ff00 */
[----:B------:R-:W-:Y:S01]  /*e030*/  CS2R R6, SRZ ;  /* 0x0000000000067805 */ /* 0x000fe2000001ff00 */
[--C-:B---3--:R-:W-:Y:S01]  /*e040*/  @!P3 IMAD.WIDE R38, R39, 0x2, R20.reuse ;  /* 0x000000022726b825 */ /* 0x108fe200078e0214 */
[----:B------:R-:W-:Y:S01]  /*e050*/  @!P2 IADD3.X R45, R3, R0, RZ, P0, !PT ;  /* 0x00000000032da210 */ /* 0x000fe200007fe4ff */
[----:B------:R0:W5:Y:S02]  /*e060*/  @!P3 LD.E.128 R28, desc[UR56][R36.64] ;  /* 0x00000038241cb980 */ /* 0x000164000c101d00 */
[----:B------:R-:W-:Y:S02]  /*e070*/  @!P4 IMAD.WIDE R42, R43, 0x2, R20 ;  /* 0x000000022b2ac825 */ /* 0x000fe400078e0214 */
[----:B------:R0:W5:Y:S02]  /*e080*/  @!P3 LD.E.128 R8, desc[UR56][R38.64] ;  /* 0x000000382608b980 */ /* 0x000164000c101d00 */
[----:B------:R-:W-:Y:S02]  /*e090*/  @!P2 IMAD.X R47, R21, 0x1, R0, P1 ;  /* 0x00000001152fa824 */ /* 0x000fe400008e0600 */
[----:B------:R0:W5:Y:S04]  /*e0a0*/  @!P4 LD.E.128 R32, desc[UR56][R40.64] ;  /* 0x000000382820c980 */ /* 0x000168000c101d00 */
[----:B------:R0:W5:Y:S04]  /*e0b0*/  @!P4 LD.E.128 R12, desc[UR56][R42.64] ;  /* 0x000000382a0cc980 */ /* 0x000168000c101d00 */
[----:B------:R0:W5:Y:S04]  /*e0c0*/  @!P2 LD.E.128 R24, desc[UR56][R44.64] ;  /* 0x000000382c18a980 */ /* 0x000168000c101d00 */
[----:B------:R0:W5:Y:S02]  /*e0d0*/  @!P2 LD.E.128 R4, desc[UR56][R46.64] ;  /* 0x000000382e04a980 */ /* 0x000164000c101d00 */
.L_x_605:
[----:B------:R-:W-:Y:S05]  /*e0e0*/  BSYNC B1 ;  /* 0x0000000000017941 */ /* 0x000fea0003800000 */
.L_x_604:
[----:B------:R-:W4:Y:S01]  /*e0f0*/  LDL R64, [R1+0x4] ;  /* 0x0000040001407983 */ /* 0x000f220000100800 */
[----:B--2--5:R-:W-:Y:S01]  /*e100*/  IMAD.MOV.U32 R0, RZ, RZ, R24 ;  /* 0x000000ffff007224 */ /* 0x024fe200078e0018 */
[----:B-1----:R-:W-:Y:S01]  /*e110*/  MOV R3, R25 ;  /* 0x0000001900037202 */ /* 0x002fe20000000f00 */
[----:B0-----:R-:W-:Y:S01]  /*e120*/  IMAD.MOV.U32 R36, RZ, RZ, R26 ;  /* 0x000000ffff247224 */ /* 0x001fe200078e001a */
[--C-:B------:R-:W-:Y:S01]  /*e130*/  SHF.R.U64 R26, R26, 0x10, R27.reuse ;  /* 0x000000101a1a7819 */ /* 0x100fe2000000121b */
[--C-:B---3--:R-:W-:Y:S01]  /*e140*/  IMAD.MOV.U32 R21, RZ, RZ, R27.reuse ;  /* 0x000000ffff157224 */ /* 0x108fe200078e001b */
[----:B------:R-:W-:Y:S01]  /*e150*/  SHF.R.U32.HI R42, RZ, 0x10, R27 ;  /* 0x00000010ff2a7819 */ /* 0x000fe2000001161b */
[----:B------:R-:W-:Y:S01]  /*e160*/  IMAD.MOV.U32 R27, RZ, RZ, R30 ;  /* 0x000000ffff1b7224 */ /* 0x000fe200078e001e */
[----:B------:R-:W-:Y:S01]  /*e170*/  SHF.R.U64 R45, R30, 0x10, R31 ;  /* 0x000000101e2d7819 */ /* 0x000fe2000000121f */
[----:B------:R-:W-:Y:S01]  /*e180*/  IMAD.MOV.U32 R30, RZ, RZ, R32 ;  /* 0x000000ffff1e7224 */ /* 0x000fe200078e0020 */
[--C-:B------:R-:W-:Y:S01]  /*e190*/  SHF.R.U64 R47, R32, 0x10, R33.reuse ;  /* 0x00000010202f7819 */ /* 0x100fe20000001221 */
[----:B------:R-:W-:Y:S01]  /*e1a0*/  IMAD.MOV.U32 R38, RZ, RZ, R4 ;  /* 0x000000ffff267224 */ /* 0x000fe200078e0004 */
[----:B------:R-:W-:Y:S01]  /*e1b0*/  MOV R32, R34 ;  /* 0x0000002200207202 */ /* 0x000fe20000000f00 */
[----:B------:R-:W-:Y:S01]  /*e1c0*/  IMAD.MOV.U32 R39, RZ, RZ, R33 ;  /* 0x000000ffff277224 */ /* 0x000fe200078e0021 */
[----:B------:R-:W-:Y:S01]  /*e1d0*/  SHF.R.U64 R50, R34, 0x10, R35 ;  /* 0x0000001022327819 */ /* 0x000fe20000001223 */
[----:B------:R-:W-:Y:S01]  /*e1e0*/  IMAD.MOV.U32 R40, RZ, RZ, R6 ;  /* 0x000000ffff287224 */ /* 0x000fe200078e0006 */
[----:B------:R-:W-:Y:S01]  /*e1f0*/  PRMT R34, R0, 0x5410, R3 ;  /* 0x0000541000227816 */ /* 0x000fe20000000003 */
[----:B------:R-:W-:Y:S01]  /*e200*/  BSSY B1, `(.L_x_606) ;  /* 0x0000040000017945 */ /* 0x000fe20003800000 */
[----:B----4-:R-:W-:-:S02]  /*e210*/  MOV R20, R5 ;  /* 0x0000000500147202 */ /* 0x010fc40000000f00 */
[----:B------:R-:W-:Y:S01]  /*e220*/  SHF.R.U64 R52, R4, 0x10, R5 ;  /* 0x0000001004347819 */ /* 0x000fe20000001205 */
[----:B------:R-:W-:Y:S01]  /*e230*/  IMAD.MOV.U32 R4, RZ, RZ, R7 ;  /* 0x000000ffff047224 */ /* 0x000fe200078e0007 */
[----:B------:R-:W-:Y:S02]  /*e240*/  SHF.R.U32.HI R53, RZ, 0x10, R5 ;  /* 0x00000010ff357819 */ /* 0x000fe40000011605 */
[--C-:B------:R-:W-:Y:S02]  /*e250*/  SHF.R.U64 R37, R24, 0x10, R25.reuse ;  /* 0x0000001018257819 */ /* 0x100fe40000001219 */
[----:B------:R-:W-:Y:S01]  /*e260*/  SHF.R.U32.HI R41, RZ, 0x10, R25 ;  /* 0x00000010ff297819 */ /* 0x000fe20000011619 */
[--C-:B------:R-:W-:Y:S01]  /*e270*/  IMAD.MOV.U32 R25, RZ, RZ, R29.reuse ;  /* 0x000000ffff197224 */ /* 0x100fe200078e001d */
[----:B------:R-:W-:Y:S02]  /*e280*/  MOV R24, R28 ;  /* 0x0000001c00187202 */ /* 0x000fe40000000f00 */
[----:B------:R-:W-:-:S02]  /*e290*/  SHF.R.U64 R43, R28, 0x10, R29 ;  /* 0x000000101c2b7819 */ /* 0x000fc4000000121d */
[----:B------:R-:W-:Y:S02]  /*e2a0*/  SHF.R.U32.HI R44, RZ, 0x10, R29 ;  /* 0x00000010ff2c7819 */ /* 0x000fe4000001161d */
[----:B------:R-:W-:Y:S01]  /*e2b0*/  SHF.R.U32.HI R49, RZ, 0x10, R33 ;  /* 0x00000010ff317819 */ /* 0x000fe20000011621 */
[----:B------:R-:W-:Y:S01]  /*e2c0*/  IMAD.MOV.U32 R33, RZ, RZ, R35 ;  /* 0x000000ffff217224 */ /* 0x000fe200078e0023 */
[----:B------:R-:W-:Y:S01]  /*e2d0*/  SHF.R.U64 R54, R6, 0x10, R7 ;  /* 0x0000001006367819 */ /* 0x000fe20000001207 */
[----:B------:R-:W-:Y:S01]  /*e2e0*/  IMAD.MOV.U32 R6, RZ, RZ, R9 ;  /* 0x000000ffff067224 */ /* 0x000fe200078e0009 */
[----:B------:R-:W-:Y:S02]  /*e2f0*/  SHF.R.U32.HI R55, RZ, 0x10, R7 ;  /* 0x00000010ff377819 */ /* 0x000fe40000011607 */
[----:B------:R-:W-:Y:S02]  /*e300*/  MOV R28, R31 ;  /* 0x0000001f001c7202 */ /* 0x000fe40000000f00 */
[----:B------:R-:W-:Y:S01]  /*e310*/  SHF.R.U32.HI R46, RZ, 0x10, R31 ;  /* 0x00000010ff2e7819 */ /* 0x000fe2000001161f */
[----:B------:R-:W-:Y:S01]  /*e320*/  IMAD.MOV.U32 R31, RZ, RZ, R10 ;  /* 0x000000ffff1f7224 */ /* 0x000fe200078e000a */
[----:B------:R-:W-:-:S02]  /*e330*/  MOV R29, R8 ;  /* 0x00000008001d7202 */ /* 0x000fc40000000f00 */
[--C-:B------:R-:W-:Y:S01]  /*e340*/  SHF.R.U64 R56, R8, 0x10, R9.reuse ;  /* 0x0000001008387819 */ /* 0x100fe20000001209 */
[----:B------:R-:W-:Y:S01]  /*e350*/  IMAD.MOV.U32 R8, RZ, RZ, R12 ;  /* 0x000000ffff087224 */ /* 0x000fe200078e000c */
[----:B------:R-:W-:Y:S01]  /*e360*/  SHF.R.U32.HI R57, RZ, 0x10, R9 ;  /* 0x00000010ff397819 */ /* 0x000fe20000011609 */
[----:B------:R-:W-:Y:S01]  /*e370*/  IMAD.MOV.U32 R9, RZ, RZ, R13 ;  /* 0x000000ffff097224 */ /* 0x000fe200078e000d */
[----:B------:R-:W-:Y:S02]  /*e380*/  MOV R7, R11 ;  /* 0x0000000b00077202 */ /* 0x000fe40000000f00 */
[--C-:B------:R-:W-:Y:S02]  /*e390*/  SHF.R.U64 R58, R10, 0x10, R11.reuse ;  /* 0x000000100a3a7819 */ /* 0x100fe4000000120b */
[----:B------:R-:W-:Y:S01]  /*e3a0*/  SHF.R.U32.HI R59, RZ, 0x10, R11 ;  /* 0x00000010ff3b7819 */ /* 0x000fe2000001160b */
[----:B------:R-:W-:Y:S01]  /*e3b0*/  IMAD.MOV.U32 R11, RZ, RZ, R15 ;  /* 0x000000ffff0b7224 */ /* 0x000fe200078e000f */
[----:B------:R-:W-:-:S02]  /*e3c0*/  PRMT R24, R24, 0x5410, R25 ;  /* 0x0000541018187816 */ /* 0x000fc40000000019 */
[----:B------:R-:W-:Y:S02]  /*e3d0*/  SHF.R.U32.HI R51, RZ, 0x10, R35 ;  /* 0x00000010ff337819 */ /* 0x000fe40000011623 */
[--C-:B------:R-:W-:Y:S02]  /*e3e0*/  SHF.R.U64 R60, R12, 0x10, R13.reuse ;  /* 0x000000100c3c7819 */ /* 0x100fe4000000120d */
[----:B------:R-:W-:Y:S02]  /*e3f0*/  SHF.R.U32.HI R61, RZ, 0x10, R13 ;  /* 0x00000010ff3d7819 */ /* 0x000fe4000001160d */
[----:B------:R-:W-:Y:S02]  /*e400*/  MOV R10, R14 ;  /* 0x0000000e000a7202 */ /* 0x000fe40000000f00 */
[----:B------:R-:W-:Y:S02]  /*e410*/  VIMNMX R25, R48, 0x80, PT ;  /* 0x0000008030197848 */ /* 0x000fe40003fe0100 */
[----:B------:R-:W-:-:S02]  /*e420*/  PRMT R35, R37, 0x5410, R41 ;  /* 0x0000541025237816 */ /* 0x000fc40000000029 */
[--C-:B------:R-:W-:Y:S02]  /*e430*/  SHF.R.U64 R62, R14, 0x10, R15.reuse ;  /* 0x000000100e3e7819 */ /* 0x100fe4000000120f */
[----:B------:R-:W-:Y:S02]  /*e440*/  SHF.R.U32.HI R63, RZ, 0x10, R15 ;  /* 0x00000010ff3f7819 */ /* 0x000fe4000001160f */
        /* <DEDUP_REMOVED lines=14> */
[----:B------:R-:W-:Y:S02]  /*e530*/  ISETP.GE.AND P1, PT, R202, R25, PT ;  /* 0x00000019ca00720c */ /* 0x000fe40003f26270 */
[----:B------:R-:W-:-:S02]  /*e540*/  PRMT R14, R8, 0x5410, R9 ;  /* 0x00005410080e7816 */ /* 0x000fc40000000009 */
[----:B------:R-:W-:Y:S02]  /*e550*/  PRMT R15, R60, 0x5410, R61 ;  /* 0x000054103c0f7816 */ /* 0x000fe4000000003d */
[----:B------:R-:W-:Y:S02]  /*e560*/  PRMT R20, R10, 0x5410, R11 ;  /* 0x000054100a147816 */ /* 0x000fe4000000000b */
[----:B------:R-:W-:-:S04]  /*e570*/  LEA.HI R0, R64, R64, RZ, 0x1 ;  /* 0x0000004040007211 */ /* 0x000fc800078f08ff */
[----:B------:R-:W-:-:S05]  /*e580*/  LOP3.LUT R0, R0, 0xfffffffe, RZ, 0xc0, !PT ;  /* 0xfffffffe00007812 */ /* 0x000fca00078ec0ff */
[----:B------:R-:W-:-:S05]  /*e590*/  IMAD.IADD R0, R64, 0x1, -R0 ;  /* 0x0000000140007824 */ /* 0x000fca00078e0a00 */
[----:B------:R-:W-:Y:S02]  /*e5a0*/  SHF.L.U32 R5, R0, 0x1f, RZ ;  /* 0x0000001f00057819 */ /* 0x000fe400000006ff */
[----:B------:R-:W-:Y:S02]  /*e5b0*/  PRMT R0, R30, 0x5410, R39 ;  /* 0x000054101e007816 */ /* 0x000fe40000000027 */
[----:B------:R-:W0:Y:S01]  /*e5c0*/  SYNCS.PHASECHK.TRANS64.TRYWAIT P0, [R18+URZ+0x30800], R5 ;  /* 0x03080005120075a7 */ /* 0x000e22000800017f */
[----:B------:R-:W-:Y:S02]  /*e5d0*/  PRMT R39, R52, 0x5410, R53 ;  /* 0x0000541034277816 */ /* 0x000fe40000000035 */
[----:B------:R-:W-:Y:S01]  /*e5e0*/  PRMT R30, R56, 0x5410, R57 ;  /* 0x00005410381e7816 */ /* 0x000fe20000000039 */
[----:B0-----:R-:W-:Y:S06]  /*e5f0*/  @!P0 BRA `(.L_x_607) ;  /* 0x0000011c00a08947 */ /* 0x001fec0003800000 */
.L_x_829:
[----:B------:R-:W-:Y:S05]  /*e600*/  BSYNC B1 ;  /* 0x0000000000017941 */ /* 0x000fea0003800000 */
.L_x_606:
[----:B------:R-:W-:Y:S01]  /*e610*/  BSSY B1, `(.L_x_608) ;  /* 0x000011c000017945 */ /* 0x000fe20003800000 */
[----:B------:R-:W-:-:S03]  /*e620*/  PRMT R21, R62, 0x5410, R63 ;  /* 0x000054103e157816 */ /* 0x000fc6000000003f */
[----:B------:R-:W-:Y:S05]  /*e630*/  @P1 BRA `(.L_x_609) ;  /* 0x0000001000641947 */ /* 0x000fea0003800000 */
[----:B------:R-:W1:Y:S01]  /*e640*/  LDC R33, c[0x0][0x3f4] ;  /* 0x0000fd00ff217b82 */ /* 0x000e620000000800 */
[----:B------:R-:W-:Y:S01]  /*e650*/  BSSY B2, `(.L_x_610) ;  /* 0x0000065000027945 */ /* 0x000fe20003800000 */
[-C--:B-1----:R-:W-:Y:S02]  /*e660*/  ISETP.GE.AND P0, PT, R16, R33.reuse, PT ;  /* 0x000000211000720c */ /* 0x082fe40003f06270 */
[-C--:B------:R-:W-:Y:S02]  /*e670*/  ISETP.GE.AND P1, PT, R194, R33.reuse, PT ;  /* 0x00000021c200720c */ /* 0x080fe40003f26270 */
[----:B------:R-:W-:-:S09]  /*e680*/  ISETP.GE.AND P2, PT, R193, R33, PT ;  /* 0x00000021c100720c */ /* 0x000fd20003f46270 */
[----:B------:R-:W-:Y:S05]  /*e690*/  @P0 BRA `(.L_x_611) ;  /* 0x0000000400800947 */ /* 0x000fea0003800000 */
[----:B------:R-:W1:Y:S01]  /*e6a0*/  S2R R6, SR_TID.X ;  /* 0x0000000000067919 */ /* 0x000e620000002100 */
[----:B0-----:R-:W-:Y:S01]  /*e6b0*/  LOP3.LUT R5, R215, 0x38, R16, 0xf8, !PT ;  /* 0x00000038d7057812 */ /* 0x001fe200078ef810 */
[----:B------:R-:W-:Y:S02]  /*e6c0*/  HADD2.F32 R53, -RZ, R38.H0_H0 ;  /* 0x20000026ff357230 */ /* 0x000fe40000004100 */
[----:B------:R-:W-:Y:S02]  /*e6d0*/  HADD2.F32 R51, -RZ, R34.H0_H0 ;  /* 0x20000022ff337230 */ /* 0x000fe40000004100 */
[----:B------:R-:W-:Y:S01]  /*e6e0*/  HADD2.F32 R55, -RZ, R39.H0_H0 ;  /* 0x20000027ff377230 */ /* 0x000fe20000004100 */
[----:B-1----:R-:W-:-:S04]  /*e6f0*/  IADD3 R6, R6, -0x80, RZ ;  /* 0xffffff8006067810 */ /* 0x002fc80007ffe0ff */
[----:B------:R-:W-:-:S04]  /*e700*/  SHF.R.S32.HI R4, RZ, 0x1f, R6 ;  /* 0x0000001fff047819 */ /* 0x000fc80000011406 */
[----:B------:R-:W-:-:S04]  /*e710*/  LEA.HI R4, R4, R6, RZ, 0x2 ;  /* 0x0000000604047211 */ /* 0x000fc800078f10ff */
[----:B------:R-:W-:-:S05]  /*e720*/  LOP3.LUT R4, R4, 0xfffffffc, RZ, 0xc0, !PT ;  /* 0xfffffffc04047812 */ /* 0x000fca00078ec0ff */
[----:B------:R-:W-:-:S05]  /*e730*/  IMAD.IADD R4, R6, 0x1, -R4 ;  /* 0x0000000106047824 */ /* 0x000fca00078e0a04 */
[----:B------:R-:W-:Y:S02]  /*e740*/  LEA.HI R6, R33, R4, RZ, 0x1d ;  /* 0x0000000421067211 */ /* 0x000fe400078fe8ff */
[----:B------:R-:W-:Y:S02]  /*e750*/  LOP3.LUT R4, R5, R216, RZ, 0x3c, !PT ;  /* 0x000000d805047212 */ /* 0x000fe400078e3cff */
[----:B------:R-:W-:Y:S01]  /*e760*/  SHF.R.S32.HI R7, RZ, 0x1f, R6 ;  /* 0x0000001fff077819 */ /* 0x000fe20000011406 */
[----:B------:R-:W-:Y:S01]  /*e770*/  IMAD.SHL.U32 R8, R6, 0x8, RZ ;  /* 0x0000000806087824 */ /* 0x000fe200078e00ff */
[----:B------:R-:W-:Y:S02]  /*e780*/  IADD3 R5, R217, R4, RZ ;  /* 0x00000004d9057210 */ /* 0x000fe40007ffe0ff */
[----:B------:R-:W-:Y:S02]  /*e790*/  LEA.HI R6, R7, R6, RZ, 0x3 ;  /* 0x0000000607067211 */ /* 0x000fe400078f18ff */
[----:B------:R-:W-:Y:S01]  /*e7a0*/  LOP3.LUT R7, R215, 0x38, R8, 0xf8, !PT ;  /* 0x00000038d7077812 */ /* 0x000fe200078ef808 */
[----:B------:R-:W-:-:S02]  /*e7b0*/  IMAD R58, R5, 0x2, R18 ;  /* 0x00000002053a7824 */ /* 0x000fc400078e0212 */
[----:B------:R-:W-:Y:S01]  /*e7c0*/  IMAD.SHL.U32 R6, R6, 0x400, RZ ;  /* 0x0000040006067824 */ /* 0x000fe200078e00ff */
[----:B------:R-:W-:-:S04]  /*e7d0*/  LOP3.LUT R9, R7, R216, RZ, 0x3c, !PT ;  /* 0x000000d807097212 */ /* 0x000fc800078e3cff */
[----:B------:R-:W-:Y:S02]  /*e7e0*/  LOP3.LUT R8, R6, 0x7fffe000, RZ, 0xc0, !PT ;  /* 0x7fffe00006087812 */ /* 0x000fe400078ec0ff */
[----:B------:R-:W0:Y:S02]  /*e7f0*/  LDS.128 R4, [R58+0x12400] ;  /* 0x012400003a047984 */ /* 0x000e240000000c00 */
[----:B------:R-:W-:-:S04]  /*e800*/  IADD3 R9, R9, R8, R217 ;  /* 0x0000000809097210 */ /* 0x000fc80007ffe0d9 */
[----:B------:R-:W-:-:S05]  /*e810*/  LEA R60, R9, R18, 0x1 ;  /* 0x00000012093c7211 */ /* 0x000fca00078e08ff */
[----:B------:R-:W1:Y:S01]  /*e820*/  LDS.128 R8, [R60+0x12400] ;  /* 0x012400003c087984 */ /* 0x000e620000000c00 */
[--C-:B0-----:R-:W-:Y:S02]  /*e830*/  HADD2.F32 R42, -RZ, R4.reuse.H0_H0 ;  /* 0x20000004ff2a7230 */ /* 0x101fe40000004100 */
[----:B------:R-:W-:Y:S02]  /*e840*/  HADD2.F32 R4, -RZ, R4.H1_H1 ;  /* 0x30000004ff047230 */ /* 0x000fe40000004100 */
[--C-:B------:R-:W-:Y:S02]  /*e850*/  HADD2.F32 R43, -RZ, R5.reuse.H0_H0 ;  /* 0x20000005ff2b7230 */ /* 0x100fe40000004100 */
[----:B------:R-:W-:Y:S02]  /*e860*/  HADD2.F32 R5, -RZ, R5.H1_H1 ;  /* 0x30000005ff057230 */ /* 0x000fe40000004100 */
[--C-:B------:R-:W-:Y:S02]  /*e870*/  HADD2.F32 R44, -RZ, R6.reuse.H0_H0 ;  /* 0x20000006ff2c7230 */ /* 0x100fe40000004100 */
[----:B------:R-:W-:-:S02]  /*e880*/  HADD2.F32 R6, -RZ, R6.H1_H1 ;  /* 0x30000006ff067230 */ /* 0x000fc40000004100 */
[--C-:B-1----:R-:W-:Y:S02]  /*e890*/  HADD2.F32 R46, -RZ, R8.reuse.H0_H0 ;  /* 0x20000008ff2e7230 */ /* 0x102fe40000004100 */
[----:B------:R-:W-:Y:S02]  /*e8a0*/  HADD2.F32 R8, -RZ, R8.H1_H1 ;  /* 0x30000008ff087230 */ /* 0x000fe40000004100 */
[----:B------:R-:W-:Y:S02]  /*e8b0*/  HADD2.F32 R47, -RZ, R9.H0_H0 ;  /* 0x20000009ff2f7230 */ /* 0x000fe40000004100 */
[C---:B------:R-:W-:Y:S01]  /*e8c0*/  FMUL.FTZ R57, R46.reuse, R53 ;  /* 0x000000352e397220 */ /* 0x040fe20000410000 */
[----:B------:R-:W-:Y:S01]  /*e8d0*/  FMUL.FTZ R59, R46, R51 ;  /* 0x000000332e3b7220 */ /* 0x000fe20000410000 */
[----:B------:R-:W-:Y:S02]  /*e8e0*/  HADD2.F32 R46, -RZ, R38.H1_H1 ;  /* 0x30000026ff2e7230 */ /* 0x000fe40000004100 */
[----:B------:R-:W-:Y:S01]  /*e8f0*/  FMUL.FTZ R61, R8, R55 ;  /* 0x00000037083d7220 */ /* 0x000fe20000410000 */
[----:B------:R-:W-:Y:S01]  /*e900*/  FFMA.FTZ R57, R42, R51, -R57 ;  /* 0x000000332a397223 */ /* 0x000fe20000010839 */
[----:B------:R-:W-:-:S02]  /*e910*/  HADD2.F32 R51, -RZ, R35.H0_H0 ;  /* 0x20000023ff337230 */ /* 0x000fc40000004100 */
[----:B------:R-:W-:Y:S01]  /*e920*/  FFMA.FTZ R59, R42, R53, R59 ;  /* 0x000000352a3b7223 */ /* 0x000fe2000001003b */
[----:B------:R-:W-:Y:S02]  /*e930*/  HADD2.F32 R42, -RZ, R34.H1_H1 ;  /* 0x30000022ff2a7230 */ /* 0x000fe40000004100 */
[C---:B------:R-:W-:Y:S01]  /*e940*/  FMUL.FTZ R54, R47.reuse, R46 ;  /* 0x0000002e2f367220 */ /* 0x040fe20000410000 */
[----:B------:R-:W-:Y:S02]  /*e950*/  HADD2.F32 R9, -RZ, R9.H1_H1 ;  /* 0x30000009ff097230 */ /* 0x000fe40000004100 */
[-C--:B------:R-:W-:Y:S01]  /*e960*/  FMUL.FTZ R53, R8, R51.reuse ;  /* 0x0000003308357220 */ /* 0x080fe20000410000 */
[C---:B------:R-:W-:Y:S01]  /*e970*/  FFMA.FTZ R50, R4.reuse, R51, -R61 ;  /* 0x0000003304327223 */ /* 0x040fe2000001083d */
[----:B------:R-:W-:Y:S01]  /*e980*/  FMUL.FTZ R47, R47, R42 ;  /* 0x0000002a2f2f7220 */ /* 0x000fe20000410000 */
[----:B------:R-:W-:Y:S02]  /*e990*/  HADD2.F32 R8, -RZ, R39.H1_H1 ;  /* 0x30000027ff087230 */ /* 0x000fe40000004100 */
[----:B------:R-:W-:Y:S01]  /*e9a0*/  FFMA.FTZ R52, R4, R55, R53 ;  /* 0x0000003704347223 */ /* 0x000fe20000010035 */
[----:B------:R-:W-:-:S02]  /*e9b0*/  HADD2.F32 R4, -RZ, R35.H1_H1 ;  /* 0x30000023ff047230 */ /* 0x000fc40000004100 */
[C---:B------:R-:W-:Y:S01]  /*e9c0*/  FFMA.FTZ R46, R43.reuse, R46, R47 ;  /* 0x0000002e2b2e7223 */ /* 0x040fe2000001002f */
[----:B------:R-:W-:Y:S02]  /*e9d0*/  HADD2.F32 R48, -RZ, R10.H0_H0 ;  /* 0x2000000aff307230 */ /* 0x000fe40000004100 */
[----:B------:R-:W-:Y:S01]  /*e9e0*/  FFMA.FTZ R54, R43, R42, -R54 ;  /* 0x0000002a2b367223 */ /* 0x000fe20000010836 */
[----:B------:R-:W-:Y:S02]  /*e9f0*/  HADD2.F32 R47, -RZ, R40.H0_H0 ;  /* 0x20000028ff2f7230 */ /* 0x000fe40000004100 */
[C---:B------:R-:W-:Y:S01]  /*ea00*/  FMUL.FTZ R42, R9.reuse, R8 ;  /* 0x00000008092a7220 */ /* 0x040fe20000410000 */
[----:B------:R-:W-:Y:S02]  /*ea10*/  HADD2.F32 R43, -RZ, R36.H0_H0 ;  /* 0x20000024ff2b7230 */ /* 0x000fe40000004100 */
[----:B------:R-:W-:Y:S01]  /*ea20*/  FMUL.FTZ R56, R9, R4 ;  /* 0x0000000409387220 */ /* 0x000fe20000410000 */
[----:B------:R-:W-:-:S02]  /*ea30*/  HADD2.F32 R10, -RZ, R10.H1_H1 ;  /* 0x3000000aff0a7230 */ /* 0x000fc40000004100 */
[C---:B------:R-:W-:Y:S01]  /*ea40*/  FMUL.FTZ R61, R48.reuse, R47 ;  /* 0x0000002f303d7220 */ /* 0x040fe20000410000 */
[----:B------:R-:W-:Y:S02]  /*ea50*/  HADD2.F32 R51, -RZ, R41.H0_H0 ;  /* 0x20000029ff337230 */ /* 0x000fe40000004100 */
[C---:B------:R-:W-:Y:S01]  /*ea60*/  FFMA.FTZ R53, R5.reuse, R4, -R42 ;  /* 0x0000000405357223 */ /* 0x040fe2000001082a */
[----:B------:R-:W-:Y:S02]  /*ea70*/  HADD2.F32 R9, -RZ, R37.H0_H0 ;  /* 0x20000025ff097230 */ /* 0x000fe40000004100 */
[-C--:B------:R-:W-:Y:S01]  /*ea80*/  FMUL.FTZ R48, R48, R43.reuse ;  /* 0x0000002b30307220 */ /* 0x080fe20000410000 */
[----:B------:R-:W-:Y:S01]  /*ea90*/  FFMA.FTZ R55, R5, R8, R56 ;  /* 0x0000000805377223 */ /* 0x000fe20000010038 */
[----:B------:R-:W-:Y:S01]  /*eaa0*/  FFMA.FTZ R61, R44, R43, -R61 ;  /* 0x0000002b2c3d7223 */ /* 0x000fe2000001083d */
[--C-:B------:R-:W-:Y:S02]  /*eab0*/  HADD2.F32 R49, -RZ, R11.reuse.H0_H0 ;  /* 0x2000000bff317230 */ /* 0x100fe40000004100 */
[C---:B------:R-:W-:Y:S01]  /*eac0*/  FMUL.FTZ R5, R10.reuse, R51 ;  /* 0x000000330a057220 */ /* 0x040fe20000410000 */
[----:B------:R-:W-:Y:S01]  /*ead0*/  FMUL.FTZ R43, R10, R9 ;  /* 0x000000090a2b7220 */ /* 0x000fe20000410000 */
[----:B------:R-:W-:-:S02]  /*eae0*/  HADD2.F32 R11, -RZ, R11.H1_H1 ;  /* 0x3000000bff0b7230 */ /* 0x000fc40000004100 */
[----:B------:R-:W-:Y:S01]  /*eaf0*/  FFMA.FTZ R48, R44, R47, R48 ;  /* 0x0000002f2c307223 */ /* 0x000fe20000010030 */
[----:B------:R-:W-:Y:S02]  /*eb00*/  HADD2.F32 R10, -RZ, R40.H1_H1 ;  /* 0x30000028ff0a7230 */ /* 0x000fe40000004100 */
[C---:B------:R-:W-:Y:S01]  /*eb10*/  FFMA.FTZ R44, R6.reuse, R9, -R5 ;  /* 0x00000009062c7223 */ /* 0x040fe20000010805 */
[----:B------:R-:W-:Y:S02]  /*eb20*/  HADD2.F32 R42, -RZ, R41.H1_H1 ;  /* 0x30000029ff2a7230 */ /* 0x000fe40000004100 */
[----:B------:R-:W-:Y:S01]  /*eb30*/  FFMA.FTZ R43, R6, R51, R43 ;  /* 0x00000033062b7223 */ /* 0x000fe2000001002b */
[----:B------:R-:W-:Y:S02]  /*eb40*/  HADD2.F32 R4, -RZ, R36.H1_H1 ;  /* 0x30000024ff047230 */ /* 0x000fe40000004100 */
[----:B------:R-:W-:Y:S01]  /*eb50*/  FMUL.FTZ R6, R49, R10 ;  /* 0x0000000a31067220 */ /* 0x000fe20000410000 */
[----:B------:R-:W-:-:S02]  /*eb60*/  HADD2.F32 R8, -RZ, R37.H1_H1 ;  /* 0x30000025ff087230 */ /* 0x000fc40000004100 */
[----:B------:R-:W-:Y:S01]  /*eb70*/  FMUL.FTZ R56, R11, R42 ;  /* 0x0000002a0b387220 */ /* 0x000fe20000410000 */
[--C-:B------:R-:W-:Y:S02]  /*eb80*/  HADD2.F32 R45, -RZ, R7.reuse.H0_H0 ;  /* 0x20000007ff2d7230 */ /* 0x100fe40000004100 */
[----:B------:R-:W-:Y:S01]  /*eb90*/  FMUL.FTZ R49, R49, R4 ;  /* 0x0000000431317220 */ /* 0x000fe20000410000 */
[----:B------:R-:W-:Y:S02]  /*eba0*/  HADD2.F32 R7, -RZ, R7.H1_H1 ;  /* 0x30000007ff077230 */ /* 0x000fe40000004100 */
[----:B------:R-:W-:Y:S01]  /*ebb0*/  FMUL.FTZ R5, R11, R8 ;  /* 0x000000080b057220 */ /* 0x000fe20000410000 */
[----:B------:R-:W-:Y:S01]  /*ebc0*/  F2FP.F16.F32.PACK_AB R9, R55, R46 ;  /* 0x0000002e3709723e */ /* 0x000fe200000000ff */
[C---:B------:R-:W-:Y:S01]  /*ebd0*/  FFMA.FTZ R11, R45.reuse, R4, -R6 ;  /* 0x000000042d0b7223 */ /* 0x040fe20000010806 */
[----:B------:R-:W-:Y:S01]  /*ebe0*/  FFMA.FTZ R49, R45, R10, R49 ;  /* 0x0000000a2d317223 */ /* 0x000fe20000010031 */
[C---:B------:R-:W-:Y:S01]  /*ebf0*/  FFMA.FTZ R56, R7.reuse, R8, -R56 ;  /* 0x0000000807387223 */ /* 0x040fe20000010838 */
[----:B------:R-:W-:Y:S01]  /*ec00*/  FFMA.FTZ R42, R7, R42, R5 ;  /* 0x0000002a072a7223 */ /* 0x000fe20000010005 */
[----:B------:R-:W-:-:S02]  /*ec10*/  F2FP.F16.F32.PACK_AB R4, R50, R57 ;  /* 0x000000393204723e */ /* 0x000fc400000000ff */
[----:B------:R-:W-:Y:S02]  /*ec20*/  F2FP.F16.F32.PACK_AB R5, R53, R54 ;  /* 0x000000363505723e */ /* 0x000fe400000000ff */
[----:B------:R-:W-:Y:S02]  /*ec30*/  F2FP.F16.F32.PACK_AB R6, R44, R61 ;  /* 0x0000003d2c06723e */ /* 0x000fe400000000ff */
[----:B------:R-:W-:Y:S02]  /*ec40*/  F2FP.F16.F32.PACK_AB R7, R56, R11 ;  /* 0x0000000b3807723e */ /* 0x000fe400000000ff */
[----:B------:R-:W-:Y:S02]  /*ec50*/  F2FP.F16.F32.PACK_AB R8, R52, R59 ;  /* 0x0000003b3408723e */ /* 0x000fe400000000ff */
[----:B------:R-:W-:Y:S01]  /*ec60*/  F2FP.F16.F32.PACK_AB R10, R43, R48 ;  /* 0x000000302b0a723e */ /* 0x000fe200000000ff */
[----:B------:R1:W-:Y:S01]  /*ec70*/  STS.128 [R58+0x12400], R4 ;  /* 0x012400043a007388 */ /* 0x0003e20000000c00 */
[----:B------:R-:W-:-:S05]  /*ec80*/  F2FP.F16.F32.PACK_AB R11, R42, R49 ;  /* 0x000000312a0b723e */ /* 0x000fca00000000ff */
[----:B------:R1:W-:Y:S02]  /*ec90*/  STS.128 [R60+0x12400], R8 ;  /* 0x012400083c007388 */ /* 0x0003e40000000c00 */
.L_x_611:
[----:B------:R-:W-:Y:S05]  /*eca0*/  BSYNC B2 ;  /* 0x0000000000027941 */ /* 0x000fea0003800000 */
.L_x_610:
[----:B------:R-:W-:Y:S04]  /*ecb0*/  BSSY B2, `(.L_x_612) ;  /* 0x0000059000027945 */ /* 0x000fe80003800000 */
[----:B------:R-:W-:Y:S05]  /*ecc0*/  @P1 BRA `(.L_x_613) ;  /* 0x00000004005c1947 */ /* 0x000fea0003800000 */
[----:B------:R-:W2:Y:S01]  /*ecd0*/  LDL R59, [R1+0x6c] ;  /* 0x00006c00013b7983 */ /* 0x000ea20000100800 */
[----:B-1----:R-:W-:Y:S01]  /*ece0*/  LEA.HI R4, R33, R195, RZ, 0x1d ;  /* 0x000000c321047211 */ /* 0x002fe200078fe8ff */
[----:B------:R-:W-:Y:S02]  /*ecf0*/  HADD2.F32 R52, -RZ, R24.H0_H0 ;  /* 0x20000018ff347230 */ /* 0x000fe40000004100 */
[--C-:B------:R-:W-:Y:S01]  /*ed00*/  HADD2.F32 R54, -RZ, R29.reuse.H0_H0 ;  /* 0x2000001dff367230 */ /* 0x100fe20000004100 */
[----:B0-----:R-:W-:Y:S01]  /*ed10*/  SHF.R.S32.HI R5, RZ, 0x1f, R4 ;  /* 0x0000001fff057819 */ /* 0x001fe20000011404 */
[----:B------:R-:W-:Y:S02]  /*ed20*/  IMAD.SHL.U32 R6, R4, 0x8, RZ ;  /* 0x0000000804067824 */ /* 0x000fe400078e00ff */
[----:B------:R-:W-:Y:S01]  /*ed30*/  HADD2.F32 R51, -RZ, R30.H0_H0 ;  /* 0x2000001eff337230 */ /* 0x000fe20000004100 */
[----:B------:R-:W-:Y:S01]  /*ed40*/  LEA.HI R4, R5, R4, RZ, 0x3 ;  /* 0x0000000405047211 */ /* 0x000fe200078f18ff */
[----:B------:R-:W-:Y:S01]  /*ed50*/  HADD2.F32 R53, -RZ, R29.H1_H1 ;  /* 0x3000001dff357230 */ /* 0x000fe20000004100 */
[----:B------:R-:W-:-:S03]  /*ed60*/  LOP3.LUT R5, R215, 0x38, R6, 0xf8, !PT ;  /* 0x00000038d7057812 */ /* 0x000fc600078ef806 */
[----:B------:R-:W-:Y:S01]  /*ed70*/  IMAD.SHL.U32 R4, R4, 0x400, RZ ;  /* 0x0000040004047824 */ /* 0x000fe200078e00ff */
[----:B------:R-:W-:-:S04]  /*ed80*/  LOP3.LUT R9, R5, R216, RZ, 0x3c, !PT ;  /* 0x000000d805097212 */ /* 0x000fc800078e3cff */
[----:B------:R-:W-:-:S04]  /*ed90*/  LOP3.LUT R8, R4, 0x7fffe000, RZ, 0xc0, !PT ;  /* 0x7fffe00004087812 */ /* 0x000fc800078ec0ff */
[----:B------:R-:W-:-:S04]  /*eda0*/  IADD3 R9, R9, R8, R217 ;  /* 0x0000000809097210 */ /* 0x000fc80007ffe0d9 */
[----:B------:R-:W-:-:S05]  /*edb0*/  LEA R42, R9, R18, 0x1 ;  /* 0x00000012092a7211 */ /* 0x000fca00078e08ff */
[----:B------:R-:W0:Y:S02]  /*edc0*/  LDS.128 R8, [R42+0x12400] ;  /* 0x012400002a087984 */ /* 0x000e240000000c00 */
[--C-:B0-----:R-:W-:Y:S02]  /*edd0*/  HADD2.F32 R47, -RZ, R8.reuse.H0_H0 ;  /* 0x20000008ff2f7230 */ /* 0x101fe40000004100 */
[----:B------:R-:W-:Y:S02]  /*ede0*/  HADD2.F32 R8, -RZ, R8.H1_H1 ;  /* 0x30000008ff087230 */ /* 0x000fe40000004100 */
[----:B------:R-:W-:Y:S02]  /*edf0*/  HADD2.F32 R48, -RZ, R9.H0_H0 ;  /* 0x20000009ff307230 */ /* 0x000fe40000004100 */
[C---:B------:R-:W-:Y:S01]  /*ee00*/  FMUL.FTZ R56, R47.reuse, R54 ;  /* 0x000000362f387220 */ /* 0x040fe20000410000 */
[----:B------:R-:W-:Y:S01]  /*ee10*/  FMUL.FTZ R58, R47, R52 ;  /* 0x000000342f3a7220 */ /* 0x000fe20000410000 */
[----:B------:R-:W-:-:S02]  /*ee20*/  HADD2.F32 R47, -RZ, R26.H0_H0 ;  /* 0x2000001aff2f7230 */ /* 0x000fc40000004100 */
[C---:B------:R-:W-:Y:S01]  /*ee30*/  FMUL.FTZ R55, R8.reuse, R51 ;  /* 0x0000003308377220 */ /* 0x040fe20000410000 */
[----:B------:R-:W-:Y:S02]  /*ee40*/  HADD2.F32 R9, -RZ, R9.H1_H1 ;  /* 0x30000009ff097230 */ /* 0x000fe40000004100 */
[--C-:B------:R-:W-:Y:S02]  /*ee50*/  HADD2.F32 R49, -RZ, R10.reuse.H0_H0 ;  /* 0x2000000aff317230 */ /* 0x100fe40000004100 */
[----:B------:R-:W-:Y:S01]  /*ee60*/  FMUL.FTZ R57, R8, R47 ;  /* 0x0000002f08397220 */ /* 0x000fe20000410000 */
[----:B------:R-:W-:Y:S02]  /*ee70*/  HADD2.F32 R8, -RZ, R27.H0_H0 ;  /* 0x2000001bff087230 */ /* 0x000fe40000004100 */
[----:B------:R-:W-:Y:S02]  /*ee80*/  HADD2.F32 R10, -RZ, R10.H1_H1 ;  /* 0x3000000aff0a7230 */ /* 0x000fe40000004100 */
[----:B------:R-:W-:-:S02]  /*ee90*/  HADD2.F32 R50, -RZ, R11.H0_H0 ;  /* 0x2000000bff327230 */ /* 0x000fc40000004100 */
[----:B------:R-:W-:Y:S01]  /*eea0*/  HADD2.F32 R11, -RZ, R11.H1_H1 ;  /* 0x3000000bff0b7230 */ /* 0x000fe20000004100 */
[----:B--2---:R-:W0:Y:S02]  /*eeb0*/  LDS.128 R4, [R59] ;  /* 0x000000003b047984 */ /* 0x004e240000000c00 */
[--C-:B0-----:R-:W-:Y:S02]  /*eec0*/  HADD2.F32 R43, -RZ, R4.reuse.H0_H0 ;  /* 0x20000004ff2b7230 */ /* 0x101fe40000004100 */
[----:B------:R-:W-:Y:S02]  /*eed0*/  HADD2.F32 R4, -RZ, R4.H1_H1 ;  /* 0x30000004ff047230 */ /* 0x000fe40000004100 */
[----:B------:R-:W-:Y:S02]  /*eee0*/  HADD2.F32 R44, -RZ, R5.H0_H0 ;  /* 0x20000005ff2c7230 */ /* 0x000fe40000004100 */
[C---:B------:R-:W-:Y:S01]  /*eef0*/  FFMA.FTZ R56, R43.reuse, R52, -R56 ;  /* 0x000000342b387223 */ /* 0x040fe20000010838 */
[----:B------:R-:W-:Y:S01]  /*ef00*/  FFMA.FTZ R58, R43, R54, R58 ;  /* 0x000000362b3a7223 */ /* 0x000fe2000001003a */
[----:B------:R-:W-:-:S02]  /*ef10*/  HADD2.F32 R43, -RZ, R24.H1_H1 ;  /* 0x30000018ff2b7230 */ /* 0x000fc40000004100 */
[----:B------:R-:W-:Y:S01]  /*ef20*/  FFMA.FTZ R55, R4, R47, -R55 ;  /* 0x0000002f04377223 */ /* 0x000fe20000010837 */
[----:B------:R-:W-:Y:S01]  /*ef30*/  FMUL.FTZ R47, R48, R53 ;  /* 0x00000035302f7220 */ /* 0x000fe20000410000 */
[----:B------:R-:W-:Y:S02]  /*ef40*/  HADD2.F32 R52, -RZ, R30.H1_H1 ;  /* 0x3000001eff347230 */ /* 0x000fe40000004100 */
[----:B------:R-:W-:Y:S01]  /*ef50*/  FFMA.FTZ R57, R4, R51, R57 ;  /* 0x0000003304397223 */ /* 0x000fe20000010039 */
[-C--:B------:R-:W-:Y:S01]  /*ef60*/  FMUL.FTZ R48, R48, R43.reuse ;  /* 0x0000002b30307220 */ /* 0x080fe20000410000 */
[----:B------:R-:W-:Y:S02]  /*ef70*/  HADD2.F32 R4, -RZ, R26.H1_H1 ;  /* 0x3000001aff047230 */ /* 0x000fe40000004100 */
[C---:B------:R-:W-:Y:S01]  /*ef80*/  FFMA.FTZ R47, R44.reuse, R43, -R47 ;  /* 0x0000002b2c2f7223 */ /* 0x040fe2000001082f */
[----:B------:R-:W-:Y:S02]  /*ef90*/  HADD2.F32 R5, -RZ, R5.H1_H1 ;  /* 0x30000005ff057230 */ /* 0x000fe40000004100 */
[----:B------:R-:W-:Y:S01]  /*efa0*/  FFMA.FTZ R48, R44, R53, R48 ;  /* 0x000000352c307223 */ /* 0x000fe20000010030 */
[----:B------:R-:W-:Y:S01]  /*efb0*/  FMUL.FTZ R54, R9, R52 ;  /* 0x0000003409367220 */ /* 0x000fe20000410000 */
[----:B------:R-:W-:-:S02]  /*efc0*/  HADD2.F32 R44, -RZ, R31.H0_H0 ;  /* 0x2000001fff2c7230 */ /* 0x000fc40000004100 */
[-C--:B------:R-:W-:Y:S01]  /*efd0*/  FMUL.FTZ R60, R9, R4.reuse ;  /* 0x00000004093c7220 */ /* 0x080fe20000410000 */
[----:B------:R-:W-:Y:S02]  /*efe0*/  HADD2.F32 R43, -RZ, R32.H0_H0 ;  /* 0x20000020ff2b7230 */ /* 0x000fe40000004100 */
[----:B------:R-:W-:Y:S01]  /*eff0*/  FFMA.FTZ R54, R5, R4, -R54 ;  /* 0x0000000405367223 */ /* 0x000fe20000010836 */
[----:B------:R-:W-:Y:S02]  /*f000*/  HADD2.F32 R45, -RZ, R6.H0_H0 ;  /* 0x20000006ff2d7230 */ /* 0x000fe40000004100 */
[C---:B------:R-:W-:Y:S01]  /*f010*/  FMUL.FTZ R4, R49.reuse, R44 ;  /* 0x0000002c31047220 */ /* 0x040fe20000410000 */
[----:B------:R-:W-:Y:S02]  /*f020*/  HADD2.F32 R9, -RZ, R28.H0_H0 ;  /* 0x2000001cff097230 */ /* 0x000fe40000004100 */
[----:B------:R-:W-:Y:S01]  /*f030*/  FMUL.FTZ R53, R49, R8 ;  /* 0x0000000831357220 */ /* 0x000fe20000410000 */
[----:B------:R-:W-:-:S02]  /*f040*/  HADD2.F32 R6, -RZ, R6.H1_H1 ;  /* 0x30000006ff067230 */ /* 0x000fc40000004100 */
[----:B------:R-:W-:Y:S01]  /*f050*/  FFMA.FTZ R49, R5, R52, R60 ;  /* 0x0000003405317223 */ /* 0x000fe2000001003c */
[C---:B------:R-:W-:Y:S01]  /*f060*/  FMUL.FTZ R5, R10.reuse, R43 ;  /* 0x0000002b0a057220 */ /* 0x040fe20000410000 */
[C---:B------:R-:W-:Y:S01]  /*f070*/  FFMA.FTZ R51, R45.reuse, R8, -R4 ;  /* 0x000000082d337223 */ /* 0x040fe20000010804 */
[----:B------:R-:W-:Y:S01]  /*f080*/  FFMA.FTZ R53, R45, R44, R53 ;  /* 0x0000002c2d357223 */ /* 0x000fe20000010035 */
[-C--:B------:R-:W-:Y:S01]  /*f090*/  FMUL.FTZ R45, R10, R9.reuse ;  /* 0x000000090a2d7220 */ /* 0x080fe20000410000 */
[C---:B------:R-:W-:Y:S01]  /*f0a0*/  FFMA.FTZ R10, R6.reuse, R9, -R5 ;  /* 0x00000009060a7223 */ /* 0x040fe20000010805 */
[----:B------:R-:W-:Y:S02]  /*f0b0*/  HADD2.F32 R9, -RZ, R31.H1_H1 ;  /* 0x3000001fff097230 */ /* 0x000fe40000004100 */
[----:B------:R-:W-:Y:S02]  /*f0c0*/  HADD2.F32 R5, -RZ, R27.H1_H1 ;  /* 0x3000001bff057230 */ /* 0x000fe40000004100 */
[----:B------:R-:W-:Y:S01]  /*f0d0*/  FFMA.FTZ R44, R6, R43, R45 ;  /* 0x0000002b062c7223 */ /* 0x000fe2000001002d */
[----:B------:R-:W-:-:S02]  /*f0e0*/  HADD2.F32 R8, -RZ, R32.H1_H1 ;  /* 0x30000020ff087230 */ /* 0x000fc40000004100 */
[C---:B------:R-:W-:Y:S01]  /*f0f0*/  FMUL.FTZ R43, R50.reuse, R9 ;  /* 0x00000009322b7220 */ /* 0x040fe20000410000 */
[----:B------:R-:W-:Y:S02]  /*f100*/  HADD2.F32 R4, -RZ, R28.H1_H1 ;  /* 0x3000001cff047230 */ /* 0x000fe40000004100 */
[-C--:B------:R-:W-:Y:S01]  /*f110*/  FMUL.FTZ R50, R50, R5.reuse ;  /* 0x0000000532327220 */ /* 0x080fe20000410000 */
[--C-:B------:R-:W-:Y:S02]  /*f120*/  HADD2.F32 R46, -RZ, R7.reuse.H0_H0 ;  /* 0x20000007ff2e7230 */ /* 0x100fe40000004100 */
[C---:B------:R-:W-:Y:S01]  /*f130*/  FMUL.FTZ R6, R11.reuse, R8 ;  /* 0x000000080b067220 */ /* 0x040fe20000410000 */
[----:B------:R-:W-:Y:S02]  /*f140*/  HADD2.F32 R7, -RZ, R7.H1_H1 ;  /* 0x30000007ff077230 */ /* 0x000fe40000004100 */
[-C--:B------:R-:W-:Y:S01]  /*f150*/  FMUL.FTZ R45, R11, R4.reuse ;  /* 0x000000040b2d7220 */ /* 0x080fe20000410000 */
        /* <DEDUP_REMOVED lines=10> */
[----:B------:R2:W-:Y:S01]  /*f200*/  STS.128 [R59], R4 ;  /* 0x000000043b007388 */ /* 0x0005e20000000c00 */
[----:B------:R-:W-:-:S02]  /*f210*/  F2FP.F16.F32.PACK_AB R10, R44, R53 ;  /* 0x000000352c0a723e */ /* 0x000fc400000000ff */
[----:B------:R-:W-:-:S05]  /*f220*/  F2FP.F16.F32.PACK_AB R11, R50, R11 ;  /* 0x0000000b320b723e */ /* 0x000fca00000000ff */
[----:B------:R2:W-:Y:S02]  /*f230*/  STS.128 [R42+0x12400], R8 ;  /* 0x012400082a007388 */ /* 0x0005e40000000c00 */
.L_x_613:
[----:B------:R-:W-:Y:S05]  /*f240*/  BSYNC B2 ;  /* 0x0000000000027941 */ /* 0x000fea0003800000 */
.L_x_612:
[----:B------:R-:W-:Y:S05]  /*f250*/  @P2 BRA `(.L_x_609) ;  /* 0x00000004005c2947 */ /* 0x000fea0003800000 */
[----:B-1----:R-:W3:Y:S01]  /*f260*/  LDL R58, [R1+0x64] ;  /* 0x00006400013a7983 */ /* 0x002ee20000100800 */
[----:B------:R-:W-:Y:S01]  /*f270*/  LEA.HI R33, R33, R198, RZ, 0x1d ;  /* 0x000000c621217211 */ /* 0x000fe200078fe8ff */
[----:B------:R-:W-:Y:S02]  /*f280*/  HADD2.F32 R53, -RZ, R14.H0_H0 ;  /* 0x2000000eff357230 */ /* 0x000fe40000004100 */
[----:B------:R-:W-:Y:S01]  /*f290*/  HADD2.F32 R51, -RZ, R0.H0_H0 ;  /* 0x20000000ff337230 */ /* 0x000fe20000004100 */
[----:B--2---:R-:W-:Y:S01]  /*f2a0*/  SHF.R.S32.HI R6, RZ, 0x1f, R33 ;  /* 0x0000001fff067819 */ /* 0x004fe20000011421 */
[----:B------:R-:W-:Y:S02]  /*f2b0*/  IMAD.SHL.U32 R4, R33, 0x8, RZ ;  /* 0x0000000821047824 */ /* 0x000fe400078e00ff */
[----:B------:R-:W-:Y:S01]  /*f2c0*/  HADD2.F32 R55, -RZ, R15.H0_H0 ;  /* 0x2000000fff377230 */ /* 0x000fe20000004100 */
[----:B------:R-:W-:Y:S02]  /*f2d0*/  LEA.HI R6, R6, R33, RZ, 0x3 ;  /* 0x0000002106067211 */ /* 0x000fe400078f18ff */
[----:B0-----:R-:W-:-:S03]  /*f2e0*/  LOP3.LUT R5, R215, 0x38, R4, 0xf8, !PT ;  /* 0x00000038d7057812 */ /* 0x001fc600078ef804 */
        /* <DEDUP_REMOVED lines=11> */
[----:B------:R-:W-:-:S02]  /*f3a0*/  HADD2.F32 R46, -RZ, R14.H1_H1 ;  /* 0x3000000eff2e7230 */ /* 0x000fc40000004100 */
[----:B------:R-:W-:Y:S01]  /*f3b0*/  FMUL.FTZ R61, R8, R55 ;  /* 0x00000037083d7220 */ /* 0x000fe20000410000 */
[----:B------:R-:W-:Y:S02]  /*f3c0*/  HADD2.F32 R9, -RZ, R9.H1_H1 ;  /* 0x30000009ff097230 */ /* 0x000fe40000004100 */
[--C-:B------:R-:W-:Y:S02]  /*f3d0*/  HADD2.F32 R48, -RZ, R10.reuse.H0_H0 ;  /* 0x2000000aff307230 */ /* 0x100fe40000004100 */
[----:B------:R-:W-:Y:S01]  /*f3e0*/  FMUL.FTZ R54, R47, R46 ;  /* 0x0000002e2f367220 */ /* 0x000fe20000410000 */
[----:B------:R-:W-:Y:S02]  /*f3f0*/  HADD2.F32 R10, -RZ, R10.H1_H1 ;  /* 0x3000000aff0a7230 */ /* 0x000fe40000004100 */
[--C-:B------:R-:W-:Y:S02]  /*f400*/  HADD2.F32 R49, -RZ, R11.reuse.H0_H0 ;  /* 0x2000000bff317230 */ /* 0x100fe40000004100 */
[----:B------:R-:W-:Y:S01]  /*f410*/  HADD2.F32 R11, -RZ, R11.H1_H1 ;  /* 0x3000000bff0b7230 */ /* 0x000fe20000004100 */
[----:B---3--:R-:W0:Y:S02]  /*f420*/  LDS.128 R4, [R58] ;  /* 0x000000003a047984 */ /* 0x008e240000000c00 */
[----:B0-----:R-:W-:-:S02]  /*f430*/  HADD2.F32 R42, -RZ, R4.H0_H0 ;  /* 0x20000004ff2a7230 */ /* 0x001fc40000004100 */
[----:B------:R-:W-:Y:S02]  /*f440*/  HADD2.F32 R4, -RZ, R4.H1_H1 ;  /* 0x30000004ff047230 */ /* 0x000fe40000004100 */
[----:B------:R-:W-:Y:S02]  /*f450*/  HADD2.F32 R43, -RZ, R5.H0_H0 ;  /* 0x20000005ff2b7230 */ /* 0x000fe40000004100 */
[C---:B------:R-:W-:Y:S01]  /*f460*/  FFMA.FTZ R57, R42.reuse, R51, -R57 ;  /* 0x000000332a397223 */ /* 0x040fe20000010839 */
[----:B------:R-:W-:Y:S02]  /*f470*/  HADD2.F32 R51, -RZ, R3.H0_H0 ;  /* 0x20000003ff337230 */ /* 0x000fe40000004100 */
[----:B------:R-:W-:Y:S01]  /*f480*/  FFMA.FTZ R59, R42, R53, R59 ;  /* 0x000000352a3b7223 */ /* 0x000fe2000001003b */
[----:B------:R-:W-:Y:S02]  /*f490*/  HADD2.F32 R42, -RZ, R0.H1_H1 ;  /* 0x30000000ff2a7230 */ /* 0x000fe40000004100 */
[----:B------:R-:W-:-:S02]  /*f4a0*/  HADD2.F32 R5, -RZ, R5.H1_H1 ;  /* 0x30000005ff057230 */ /* 0x000fc40000004100 */
[-C--:B------:R-:W-:Y:S01]  /*f4b0*/  FMUL.FTZ R53, R8, R51.reuse ;  /* 0x0000003308357220 */ /* 0x080fe20000410000 */
[C---:B------:R-:W-:Y:S01]  /*f4c0*/  FFMA.FTZ R50, R4.reuse, R51, -R61 ;  /* 0x0000003304327223 */ /* 0x040fe2000001083d */
[----:B------:R-:W-:Y:S01]  /*f4d0*/  FMUL.FTZ R47, R47, R42 ;  /* 0x0000002a2f2f7220 */ /* 0x000fe20000410000 */
[----:B------:R-:W-:Y:S02]  /*f4e0*/  HADD2.F32 R8, -RZ, R15.H1_H1 ;  /* 0x3000000fff087230 */ /* 0x000fe40000004100 */
[----:B------:R-:W-:Y:S01]  /*f4f0*/  FFMA.FTZ R52, R4, R55, R53 ;  /* 0x0000003704347223 */ /* 0x000fe20000010035 */
[----:B------:R-:W-:Y:S02]  /*f500*/  HADD2.F32 R4, -RZ, R3.H1_H1 ;  /* 0x30000003ff047230 */ /* 0x000fe40000004100 */
[C---:B------:R-:W-:Y:S01]  /*f510*/  FFMA.FTZ R46, R43.reuse, R46, R47 ;  /* 0x0000002e2b2e7223 */ /* 0x040fe2000001002f */
[----:B------:R-:W-:Y:S02]  /*f520*/  HADD2.F32 R47, -RZ, R20.H0_H0 ;  /* 0x20000014ff2f7230 */ /* 0x000fe40000004100 */
[----:B------:R-:W-:Y:S01]  /*f530*/  FFMA.FTZ R54, R43, R42, -R54 ;  /* 0x0000002a2b367223 */ /* 0x000fe20000010836 */
[----:B------:R-:W-:-:S02]  /*f540*/  HADD2.F32 R44, -RZ, R6.H0_H0 ;  /* 0x20000006ff2c7230 */ /* 0x000fc40000004100 */
[C---:B------:R-:W-:Y:S01]  /*f550*/  FMUL.FTZ R42, R9.reuse, R8 ;  /* 0x00000008092a7220 */ /* 0x040fe20000410000 */
[----:B------:R-:W-:Y:S02]  /*f560*/  HADD2.F32 R43, -RZ, R12.H0_H0 ;  /* 0x2000000cff2b7230 */ /* 0x000fe40000004100 */
[-C--:B------:R-:W-:Y:S01]  /*f570*/  FMUL.FTZ R56, R9, R4.reuse ;  /* 0x0000000409387220 */ /* 0x080fe20000410000 */
[----:B------:R-:W-:Y:S02]  /*f580*/  HADD2.F32 R51, -RZ, R21.H0_H0 ;  /* 0x20000015ff337230 */ /* 0x000fe40000004100 */
[C---:B------:R-:W-:Y:S01]  /*f590*/  FMUL.FTZ R61, R48.reuse, R47 ;  /* 0x0000002f303d7220 */ /* 0x040fe20000410000 */
[----:B------:R-:W-:Y:S02]  /*f5a0*/  HADD2.F32 R9, -RZ, R13.H0_H0 ;  /* 0x2000000dff097230 */ /* 0x000fe40000004100 */
[C---:B------:R-:W-:Y:S01]  /*f5b0*/  FFMA.FTZ R53, R5.reuse, R4, -R42 ;  /* 0x0000000405357223 */ /* 0x040fe2000001082a */
[-C--:B------:R-:W-:Y:S01]  /*f5c0*/  FMUL.FTZ R48, R48, R43.reuse ;  /* 0x0000002b30307220 */ /* 0x080fe20000410000 */
[----:B------:R-:W-:Y:S01]  /*f5d0*/  FFMA.FTZ R55, R5, R8, R56 ;  /* 0x0000000805377223 */ /* 0x000fe20000010038 */
[----:B------:R-:W-:Y:S01]  /*f5e0*/  FFMA.FTZ R61, R44, R43, -R61 ;  /* 0x0000002b2c3d7223 */ /* 0x000fe2000001083d */
[----:B------:R-:W-:-:S02]  /*f5f0*/  HADD2.F32 R6, -RZ, R6.H1_H1 ;  /* 0x30000006ff067230 */ /* 0x000fc40000004100 */
[C---:B------:R-:W-:Y:S01]  /*f600*/  FMUL.FTZ R5, R10.reuse, R51 ;  /* 0x000000330a057220 */ /* 0x040fe20000410000 */
[----:B------:R-:W-:Y:S01]  /*f610*/  FMUL.FTZ R43, R10, R9 ;  /* 0x000000090a2b7220 */ /* 0x000fe20000410000 */
[----:B------:R-:W-:Y:S02]  /*f620*/  HADD2.F32 R10, -RZ, R20.H1_H1 ;  /* 0x30000014ff0a7230 */ /* 0x000fe40000004100 */
[----:B------:R-:W-:Y:S01]  /*f630*/  FFMA.FTZ R48, R44, R47, R48 ;  /* 0x0000002f2c307223 */ /* 0x000fe20000010030 */
[----:B------:R-:W-:Y:S02]  /*f640*/  HADD2.F32 R42, -RZ, R21.H1_H1 ;  /* 0x30000015ff2a7230 */ /* 0x000fe40000004100 */
[C---:B------:R-:W-:Y:S01]  /*f650*/  FFMA.FTZ R44, R6.reuse, R9, -R5 ;  /* 0x00000009062c7223 */ /* 0x040fe20000010805 */
[----:B------:R-:W-:Y:S02]  /*f660*/  HADD2.F32 R4, -RZ, R12.H1_H1 ;  /* 0x3000000cff047230 */ /* 0x000fe40000004100 */
[----:B------:R-:W-:Y:S01]  /*f670*/  FFMA.FTZ R43, R6, R51, R43 ;  /* 0x00000033062b7223 */ /* 0x000fe2000001002b */
[----:B------:R-:W-:-:S02]  /*f680*/  HADD2.F32 R8, -RZ, R13.H1_H1 ;  /* 0x3000000dff087230 */ /* 0x000fc40000004100 */
[----:B------:R-:W-:Y:S01]  /*f690*/  FMUL.FTZ R6, R49, R10 ;  /* 0x0000000a31067220 */ /* 0x000fe20000410000 */
[--C-:B------:R-:W-:Y:S02]  /*f6a0*/  HADD2.F32 R45, -RZ, R7.reuse.H0_H0 ;  /* 0x20000007ff2d7230 */ /* 0x100fe40000004100 */
[----:B------:R-:W-:Y:S01]  /*f6b0*/  FMUL.FTZ R56, R11, R42 ;  /* 0x0000002a0b387220 */ /* 0x000fe20000410000 */
[----:B------:R-:W-:Y:S02]  /*f6c0*/  HADD2.F32 R7, -RZ, R7.H1_H1 ;  /* 0x30000007ff077230 */ /* 0x000fe40000004100 */
[----:B------:R-:W-:Y:S01]  /*f6d0*/  FMUL.FTZ R49, R49, R4 ;  /* 0x0000000431317220 */ /* 0x000fe20000410000 */
[----:B------:R-:W-:Y:S01]  /*f6e0*/  FMUL.FTZ R5, R11, R8 ;  /* 0x000000080b057220 */ /* 0x000fe20000410000 */
[----:B------:R-:W-:Y:S01]  /*f6f0*/  FFMA.FTZ R11, R45, R4, -R6 ;  /* 0x000000042d0b7223 */ /* 0x000fe20000010806 */
[----:B------:R-:W-:Y:S01]  /*f700*/  F2FP.F16.F32.PACK_AB R4, R50, R57 ;  /* 0x000000393204723e */ /* 0x000fe200000000ff */
[----:B------:R-:W-:Y:S01]  /*f710*/  FFMA.FTZ R56, R7, R8, -R56 ;  /* 0x0000000807387223 */ /* 0x000fe20000010838 */
[----:B------:R-:W-:Y:S01]  /*f720*/  FFMA.FTZ R49, R45, R10, R49 ;  /* 0x0000000a2d317223 */ /* 0x000fe20000010031 */
[----:B------:R-:W-:Y:S01]  /*f730*/  FFMA.FTZ R42, R7, R42, R5 ;  /* 0x0000002a072a7223 */ /* 0x000fe20000010005 */
[----:B------:R-:W-:-:S02]  /*f740*/  F2FP.F16.F32.PACK_AB R5, R53, R54 ;  /* 0x000000363505723e */ /* 0x000fc400000000ff */
[----:B------:R-:W-:Y:S02]  /*f750*/  F2FP.F16.F32.PACK_AB R6, R44, R61 ;  /* 0x0000003d2c06723e */ /* 0x000fe400000000ff */
[----:B------:R-:W-:Y:S02]  /*f760*/  F2FP.F16.F32.PACK_AB R7, R56, R11 ;  /* 0x0000000b3807723e */ /* 0x000fe400000000ff */
[----:B------:R-:W-:Y:S02]  /*f770*/  F2FP.F16.F32.PACK_AB R8, R52, R59 ;  /* 0x0000003b3408723e */ /* 0x000fe400000000ff */
[----:B------:R-:W-:Y:S01]  /*f780*/  F2FP.F16.F32.PACK_AB R9, R55, R46 ;  /* 0x0000002e3709723e */ /* 0x000fe200000000ff */
[----:B------:R3:W-:Y:S01]  /*f790*/  STS.128 [R58], R4 ;  /* 0x000000043a007388 */ /* 0x0007e20000000c00 */
[----:B------:R-:W-:Y:S02]  /*f7a0*/  F2FP.F16.F32.PACK_AB R10, R43, R48 ;  /* 0x000000302b0a723e */ /* 0x000fe400000000ff */
[----:B------:R-:W-:-:S05]  /*f7b0*/  F2FP.F16.F32.PACK_AB R11, R42, R49 ;  /* 0x000000312a0b723e */ /* 0x000fca00000000ff */
[----:B------:R3:W-:Y:S02]  /*f7c0*/  STS.128 [R33+0x12400], R8 ;  /* 0x0124000821007388 */ /* 0x0007e40000000c00 */
.L_x_609:
[----:B------:R-:W-:Y:S05]  /*f7d0*/  BSYNC B1 ;  /* 0x0000000000017941 */ /* 0x000fea0003800000 */
.L_x_608:
[----:B-123--:R-:W-:-:S05]  /*f7e0*/  VIADD R4, R202, 0x40 ;  /* 0x00000040ca047836 */ /* 0x00efca0000000000 */
[----:B------:R-:W-:-:S13]  /*f7f0*/  ISETP.GE.AND P0, PT, R4, R25, PT ;  /* 0x000000190400720c */ /* 0x000fda0003f06270 */
[----:B------:R-:W-:Y:S05]  /*f800*/  @P0 BRA `(.L_x_592) ;  /* 0x00000010005c0947 */ /* 0x000fea0003800000 */
[----:B------:R-:W1:Y:S01]  /*f810*/  LDC R25, c[0x0][0x3f4] ;  /* 0x0000fd00ff197b82 */ /* 0x000e620000000800 */
[----:B------:R-:W-:Y:S01]  /*f820*/  BSSY B1, `(.L_x_614) ;  /* 0x0000063000017945 */ /* 0x000fe20003800000 */
[----:B------:R-:W-:Y:S02]  /*f830*/  SHF.R.U32.HI R56, RZ, 0x3, R204 ;  /* 0x00000003ff387819 */ /* 0x000fe400000116cc */
[-C--:B-1----:R-:W-:Y:S02]  /*f840*/  ISETP.GE.AND P0, PT, R16, R25.reuse, PT ;  /* 0x000000191000720c */ /* 0x082fe40003f06270 */
[-C--:B------:R-:W-:Y:S02]  /*f850*/  ISETP.GE.AND P1, PT, R194, R25.reuse, PT ;  /* 0x00000019c200720c */ /* 0x080fe40003f26270 */
[----:B------:R-:W-:-:S09]  /*f860*/  ISETP.GE.AND P2, PT, R193, R25, PT ;  /* 0x00000019c100720c */ /* 0x000fd20003f46270 */
[----:B------:R-:W-:Y:S05]  /*f870*/  @P0 BRA `(.L_x_615) ;  /* 0x0000000400740947 */ /* 0x000fea0003800000 */
[----:B------:R-:W2:Y:S01]  /*f880*/  LDL R58, [R1+0x68] ;  /* 0x00006800013a7983 */ /* 0x000ea20000100800 */
[----:B0-----:R-:W0:Y:S02]  /*f890*/  S2R R5, SR_TID.X ;  /* 0x0000000000057919 */ /* 0x001e240000002100 */
[----:B0-----:R-:W-:-:S05]  /*f8a0*/  VIADD R5, R5, 0xffffff80 ;  /* 0xffffff8005057836 */ /* 0x001fca0000000000 */
[----:B------:R-:W-:-:S04]  /*f8b0*/  SHF.R.S32.HI R4, RZ, 0x1f, R5 ;  /* 0x0000001fff047819 */ /* 0x000fc80000011405 */
[----:B------:R-:W-:-:S04]  /*f8c0*/  LEA.HI R4, R4, R5, RZ, 0x2 ;  /* 0x0000000504047211 */ /* 0x000fc800078f10ff */
[----:B------:R-:W-:-:S04]  /*f8d0*/  LOP3.LUT R4, R4, 0xfffffffc, RZ, 0xc0, !PT ;  /* 0xfffffffc04047812 */ /* 0x000fc800078ec0ff */
[----:B------:R-:W-:-:S04]  /*f8e0*/  IADD3 R4, R5, -R4, RZ ;  /* 0x8000000405047210 */ /* 0x000fc80007ffe0ff */
[----:B------:R-:W-:-:S04]  /*f8f0*/  LEA.HI R4, R25, R4, RZ, 0x1d ;  /* 0x0000000419047211 */ /* 0x000fc800078fe8ff */
[----:B------:R-:W-:Y:S01]  /*f900*/  SHF.R.S32.HI R7, RZ, 0x1f, R4 ;  /* 0x0000001fff077819 */ /* 0x000fe20000011404 */
[----:B------:R-:W-:-:S03]  /*f910*/  IMAD.SHL.U32 R5, R4, 0x8, RZ ;  /* 0x0000000804057824 */ /* 0x000fc600078e00ff */
[----:B------:R-:W-:Y:S02]  /*f920*/  LEA.HI R7, R7, R4, RZ, 0x3 ;  /* 0x0000000407077211 */ /* 0x000fe400078f18ff */
[----:B------:R-:W-:-:S03]  /*f930*/  LOP3.LUT R4, R204, 0x38, R5, 0xf8, !PT ;  /* 0x00000038cc047812 */ /* 0x000fc600078ef805 */
[----:B------:R-:W-:Y:S01]  /*f940*/  IMAD.SHL.U32 R7, R7, 0x400, RZ ;  /* 0x0000040007077824 */ /* 0x000fe200078e00ff */
[----:B------:R-:W-:-:S04]  /*f950*/  LOP3.LUT R9, R4, R56, RZ, 0x3c, !PT ;  /* 0x0000003804097212 */ /* 0x000fc800078e3cff */
[----:B------:R-:W-:-:S04]  /*f960*/  LOP3.LUT R8, R7, 0x7fffe000, RZ, 0xc0, !PT ;  /* 0x7fffe00007087812 */ /* 0x000fc800078ec0ff */
[----:B------:R-:W-:-:S04]  /*f970*/  IADD3 R9, R9, R8, R218 ;  /* 0x0000000809097210 */ /* 0x000fc80007ffe0da */
[----:B------:R-:W-:-:S05]  /*f980*/  LEA R33, R9, R18, 0x1 ;  /* 0x0000001209217211 */ /* 0x000fca00078e08ff */
[----:B------:R-:W0:Y:S01]  /*f990*/  LDS.128 R8, [R33+0x12400] ;  /* 0x0124000021087984 */ /* 0x000e220000000c00 */
[----:B------:R-:W-:Y:S02]  /*f9a0*/  HADD2.F32 R50, -RZ, R34.H0_H0 ;  /* 0x20000022ff327230 */ /* 0x000fe40000004100 */
[----:B------:R-:W-:Y:S02]  /*f9b0*/  HADD2.F32 R52, -RZ, R38.H0_H0 ;  /* 0x20000026ff347230 */ /* 0x000fe40000004100 */
[----:B------:R-:W-:Y:S02]  /*f9c0*/  HADD2.F32 R54, -RZ, R39.H0_H0 ;  /* 0x20000027ff367230 */ /* 0x000fe40000004100 */
[----:B------:R-:W-:Y:S02]  /*f9d0*/  HADD2.F32 R59, -RZ, R34.H1_H1 ;  /* 0x30000022ff3b7230 */ /* 0x000fe40000004100 */
[----:B------:R-:W-:Y:S02]  /*f9e0*/  HADD2.F32 R61, -RZ, R38.H1_H1 ;  /* 0x30000026ff3d7230 */ /* 0x000fe40000004100 */
[----:B0-----:R-:W-:-:S02]  /*f9f0*/  HADD2.F32 R46, -RZ, R8.H0_H0 ;  /* 0x20000008ff2e7230 */ /* 0x001fc40000004100 */
[----:B------:R-:W-:-:S03]  /*fa00*/  HADD2.F32 R8, -RZ, R8.H1_H1 ;  /* 0x30000008ff087230 */ /* 0x000fc60000004100 */
[-C--:B------:R-:W-:Y:S01]  /*fa10*/  FMUL.FTZ R51, R52, R46.reuse ;  /* 0x0000002e34337220 */ /* 0x080fe20000410000 */
[----:B------:R-:W-:Y:S01]  /*fa20*/  FMUL.FTZ R53, R50, R46 ;  /* 0x0000002e32357220 */ /* 0x000fe20000410000 */
[----:B------:R-:W-:Y:S02]  /*fa30*/  HADD2.F32 R46, -RZ, R35.H0_H0 ;  /* 0x20000023ff2e7230 */ /* 0x000fe40000004100 */
[-C--:B------:R-:W-:Y:S01]  /*fa40*/  FMUL.FTZ R55, R54, R8.reuse ;  /* 0x0000000836377220 */ /* 0x080fe20000410000 */
[--C-:B------:R-:W-:Y:S02]  /*fa50*/  HADD2.F32 R47, -RZ, R9.reuse.H0_H0 ;  /* 0x20000009ff2f7230 */ /* 0x100fe40000004100 */
[----:B------:R-:W-:Y:S01]  /*fa60*/  FMUL.FTZ R57, R46, R8 ;  /* 0x000000082e397220 */ /* 0x000fe20000410000 */
[----:B------:R-:W-:Y:S02]  /*fa70*/  HADD2.F32 R9, -RZ, R9.H1_H1 ;  /* 0x30000009ff097230 */ /* 0x000fe40000004100 */
[----:B------:R-:W-:-:S02]  /*fa80*/  HADD2.F32 R35, -RZ, R35.H1_H1 ;  /* 0x30000023ff237230 */ /* 0x000fc40000004100 */
[--C-:B------:R-:W-:Y:S02]  /*fa90*/  HADD2.F32 R48, -RZ, R10.reuse.H0_H0 ;  /* 0x2000000aff307230 */ /* 0x100fe40000004100 */
[----:B------:R-:W-:Y:S02]  /*faa0*/  HADD2.F32 R10, -RZ, R10.H1_H1 ;  /* 0x3000000aff0a7230 */ /* 0x000fe40000004100 */
[----:B------:R-:W-:Y:S01]  /*fab0*/  FMUL.FTZ R38, R61, R47 ;  /* 0x0000002f3d267220 */ /* 0x000fe20000410000 */
[--C-:B------:R-:W-:Y:S02]  /*fac0*/  HADD2.F32 R49, -RZ, R11.reuse.H0_H0 ;  /* 0x2000000bff317230 */ /* 0x100fe40000004100 */
[----:B------:R-:W-:Y:S01]  /*fad0*/  HADD2.F32 R11, -RZ, R11.H1_H1 ;  /* 0x3000000bff0b7230 */ /* 0x000fe20000004100 */
[----:B--2---:R-:W0:Y:S02]  /*fae0*/  LDS.128 R4, [R58] ;  /* 0x000000003a047984 */ /* 0x004e240000000c00 */
[----:B0-----:R-:W-:-:S02]  /*faf0*/  HADD2.F32 R42, -RZ, R4.H0_H0 ;  /* 0x20000004ff2a7230 */ /* 0x001fc40000004100 */
[----:B------:R-:W-:-:S05]  /*fb00*/  HADD2.F32 R4, -RZ, R4.H1_H1 ;  /* 0x30000004ff047230 */ /* 0x000fca0000004100 */
[-C--:B------:R-:W-:Y:S01]  /*fb10*/  FFMA.FTZ R8, R46, R4.reuse, -R55 ;  /* 0x000000042e087223 */ /* 0x080fe20000010837 */
[----:B------:R-:W-:Y:S02]  /*fb20*/  HADD2.F32 R55, -RZ, R39.H1_H1 ;  /* 0x30000027ff377230 */ /* 0x000fe40000004100 */
[----:B------:R-:W-:Y:S01]  /*fb30*/  FFMA.FTZ R34, R54, R4, R57 ;  /* 0x0000000436227223 */ /* 0x000fe20000010039 */
[--C-:B------:R-:W-:Y:S02]  /*fb40*/  HADD2.F32 R43, -RZ, R5.reuse.H0_H0 ;  /* 0x20000005ff2b7230 */ /* 0x100fe40000004100 */
[----:B------:R-:W-:Y:S02]  /*fb50*/  HADD2.F32 R5, -RZ, R5.H1_H1 ;  /* 0x30000005ff057230 */ /* 0x000fe40000004100 */
[-C--:B------:R-:W-:Y:S01]  /*fb60*/  FMUL.FTZ R4, R55, R9.reuse ;  /* 0x0000000937047220 */ /* 0x080fe20000410000 */
[----:B------:R-:W-:Y:S01]  /*fb70*/  FMUL.FTZ R46, R35, R9 ;  /* 0x00000009232e7220 */ /* 0x000fe20000410000 */
[----:B------:R-:W-:-:S02]  /*fb80*/  HADD2.F32 R54, -RZ, R41.H0_H0 ;  /* 0x20000029ff367230 */ /* 0x000fc40000004100 */
[-C--:B------:R-:W-:Y:S01]  /*fb90*/  FFMA.FTZ R9, R35, R5.reuse, -R4 ;  /* 0x0000000523097223 */ /* 0x080fe20000010804 */
[--C-:B------:R-:W-:Y:S02]  /*fba0*/  HADD2.F32 R44, -RZ, R6.reuse.H0_H0 ;  /* 0x20000006ff2c7230 */ /* 0x100fe40000004100 */
[-C--:B------:R-:W-:Y:S01]  /*fbb0*/  FFMA.FTZ R51, R50, R42.reuse, -R51 ;  /* 0x0000002a32337223 */ /* 0x080fe20000010833 */
[----:B------:R-:W-:Y:S02]  /*fbc0*/  HADD2.F32 R4, -RZ, R37.H0_H0 ;  /* 0x20000025ff047230 */ /* 0x000fe40000004100 */
[----:B------:R-:W-:Y:S01]  /*fbd0*/  FFMA.FTZ R53, R52, R42, R53 ;  /* 0x0000002a34357223 */ /* 0x000fe20000010035 */
[----:B------:R-:W-:Y:S02]  /*fbe0*/  HADD2.F32 R6, -RZ, R6.H1_H1 ;  /* 0x30000006ff067230 */ /* 0x000fe40000004100 */
[----:B------:R-:W-:Y:S01]  /*fbf0*/  FFMA.FTZ R35, R55, R5, R46 ;  /* 0x0000000537237223 */ /* 0x000fe2000001002e */
[----:B------:R-:W-:Y:S01]  /*fc00*/  FMUL.FTZ R42, R59, R47 ;  /* 0x0000002f3b2a7220 */ /* 0x000fe20000410000 */
[----:B------:R-:W-:-:S02]  /*fc10*/  HADD2.F32 R50, -RZ, R36.H0_H0 ;  /* 0x20000024ff327230 */ /* 0x000fc40000004100 */
[-C--:B------:R-:W-:Y:S01]  /*fc20*/  FMUL.FTZ R5, R54, R10.reuse ;  /* 0x0000000a36057220 */ /* 0x080fe20000410000 */
[--C-:B------:R-:W-:Y:S02]  /*fc30*/  HADD2.F32 R52, -RZ, R40.reuse.H0_H0 ;  /* 0x20000028ff347230 */ /* 0x100fe40000004100 */
[C---:B------:R-:W-:Y:S01]  /*fc40*/  FMUL.FTZ R47, R4.reuse, R10 ;  /* 0x0000000a042f7220 */ /* 0x040fe20000410000 */
[-C--:B------:R-:W-:Y:S01]  /*fc50*/  FFMA.FTZ R38, R59, R43.reuse, -R38 ;  /* 0x0000002b3b267223 */ /* 0x080fe20000010826 */
[----:B------:R-:W-:Y:S01]  /*fc60*/  FFMA.FTZ R42, R61, R43, R42 ;  /* 0x0000002b3d2a7223 */ /* 0x000fe2000001002a */
[----:B------:R-:W-:Y:S01]  /*fc70*/  FFMA.FTZ R10, R4, R6, -R5 ;  /* 0x00000006040a7223 */ /* 0x000fe20000010805 */
[----:B------:R-:W-:Y:S02]  /*fc80*/  HADD2.F32 R55, -RZ, R40.H1_H1 ;  /* 0x30000028ff377230 */ /* 0x000fe40000004100 */
[----:B------:R-:W-:Y:S01]  /*fc90*/  FMUL.FTZ R39, R52, R48 ;  /* 0x0000003034277220 */ /* 0x000fe20000410000 */
[----:B------:R-:W-:-:S02]  /*fca0*/  HADD2.F32 R41, -RZ, R41.H1_H1 ;  /* 0x30000029ff297230 */ /* 0x000fc40000004100 */
[C---:B------:R-:W-:Y:S01]  /*fcb0*/  FMUL.FTZ R43, R50.reuse, R48 ;  /* 0x00000030322b7220 */ /* 0x040fe20000410000 */
[----:B------:R-:W-:Y:S02]  /*fcc0*/  HADD2.F32 R5, -RZ, R36.H1_H1 ;  /* 0x30000024ff057230 */ /* 0x000fe40000004100 */
[----:B------:R-:W-:Y:S02]  /*fcd0*/  HADD2.F32 R37, -RZ, R37.H1_H1 ;  /* 0x30000025ff257230 */ /* 0x000fe40000004100 */
[--C-:B------:R-:W-:Y:S02]  /*fce0*/  HADD2.F32 R45, -RZ, R7.reuse.H0_H0 ;  /* 0x20000007ff2d7230 */ /* 0x100fe40000004100 */
[-C--:B------:R-:W-:Y:S01]  /*fcf0*/  FFMA.FTZ R39, R50, R44.reuse, -R39 ;  /* 0x0000002c32277223 */ /* 0x080fe20000010827 */
[----:B------:R-:W-:Y:S02]  /*fd00*/  HADD2.F32 R7, -RZ, R7.H1_H1 ;  /* 0x30000007ff077230 */ /* 0x000fe40000004100 */
[----:B------:R-:W-:Y:S01]  /*fd10*/  FFMA.FTZ R43, R52, R44, R43 ;  /* 0x0000002c342b7223 */ /* 0x000fe2000001002b */
[----:B------:R-:W-:Y:S01]  /*fd20*/  FFMA.FTZ R36, R54, R6, R47 ;  /* 0x0000000636247223 */ /* 0x000fe2000001002f */
[----:B------:R-:W-:Y:S01]  /*fd30*/  FMUL.FTZ R4, R55, R49 ;  /* 0x0000003137047220 */ /* 0x000fe20000410000 */
[----:B------:R-:W-:Y:S01]  /*fd40*/  FMUL.FTZ R40, R41, R11 ;  /* 0x0000000b29287220 */ /* 0x000fe20000410000 */
[----:B------:R-:W-:Y:S01]  /*fd50*/  FMUL.FTZ R6, R5, R49 ;  /* 0x0000003105067220 */ /* 0x000fe20000410000 */
[----:B------:R-:W-:Y:S01]  /*fd60*/  FMUL.FTZ R44, R37, R11 ;  /* 0x0000000b252c7220 */ /* 0x000fe20000410000 */
[----:B------:R-:W-:Y:S01]  /*fd70*/  FFMA.FTZ R11, R5, R45, -R4 ;  /* 0x0000002d050b7223 */ /* 0x000fe20000010804 */
[----:B------:R-:W-:Y:S01]  /*fd80*/  FFMA.FTZ R40, R37, R7, -R40 ;  /* 0x0000000725287223 */ /* 0x000fe20000010828 */
[----:B------:R-:W-:Y:S01]  /*fd90*/  FFMA.FTZ R45, R55, R45, R6 ;  /* 0x0000002d372d7223 */ /* 0x000fe20000010006 */
[----:B------:R-:W-:Y:S01]  /*fda0*/  FFMA.FTZ R44, R41, R7, R44 ;  /* 0x00000007292c7223 */ /* 0x000fe2000001002c */
[----:B------:R-:W-:-:S02]  /*fdb0*/  F2FP.F16.F32.PACK_AB R4, R8, R51 ;  /* 0x000000330804723e */ /* 0x000fc400000000ff */
[----:B------:R-:W-:Y:S02]  /*fdc0*/  F2FP.F16.F32.PACK_AB R5, R9, R38 ;  /* 0x000000260905723e */ /* 0x000fe400000000ff */
[----:B------:R-:W-:Y:S02]  /*fdd0*/  F2FP.F16.F32.PACK_AB R6, R10, R39 ;  /* 0x000000270a06723e */ /* 0x000fe400000000ff */
[----:B------:R-:W-:Y:S02]  /*fde0*/  F2FP.F16.F32.PACK_AB R7, R40, R11 ;  /* 0x0000000b2807723e */ /* 0x000fe400000000ff */
[----:B------:R-:W-:Y:S02]  /*fdf0*/  F2FP.F16.F32.PACK_AB R8, R34, R53 ;  /* 0x000000352208723e */ /* 0x000fe400000000ff */
[----:B------:R-:W-:Y:S02]  /*fe00*/  F2FP.F16.F32.PACK_AB R9, R35, R42 ;  /* 0x0000002a2309723e */ /* 0x000fe400000000ff */
[----:B------:R-:W-:-:S02]  /*fe10*/  F2FP.F16.F32.PACK_AB R10, R36, R43 ;  /* 0x0000002b240a723e */ /* 0x000fc400000000ff */
[----:B------:R-:W-:Y:S01]  /*fe20*/  F2FP.F16.F32.PACK_AB R11, R44, R45 ;  /* 0x0000002d2c0b723e */ /* 0x000fe200000000ff */
[----:B------:R1:W-:Y:S04]  /*fe30*/  STS.128 [R58], R4 ;  /* 0x000000043a007388 */ /* 0x0003e80000000c00 */
[----:B------:R1:W-:Y:S02]  /*fe40*/  STS.128 [R33+0x12400], R8 ;  /* 0x0124000821007388 */ /* 0x0003e40000000c00 */
.L_x_615:
[----:B------:R-:W-:Y:S05]  /*fe50*/  BSYNC B1 ;  /* 0x0000000000017941 */ /* 0x000fea0003800000 */
.L_x_614:
[----:B------:R-:W-:Y:S04]  /*fe60*/  BSSY B1, `(.L_x_616) ;  /* 0x0000059000017945 */ /* 0x000fe80003800000 */
[----:B------:R-:W-:Y:S05]  /*fe70*/  @P1 BRA `(.L_x_617) ;  /* 0x00000004005c1947 */ /* 0x000fea0003800000 */
[----:B------:R-:W2:Y:S01]  /*fe80*/  LDL R48, [R1+0x60] ;  /* 0x0000600001307983 */ /* 0x000ea20000100800 */
[----:B-1----:R-:W-:Y:S01]  /*fe90*/  LEA.HI R4, R25, R195, RZ, 0x1d ;  /* 0x000000c319047211 */ /* 0x002fe200078fe8ff */
[----:B------:R-:W-:Y:S02]  /*fea0*/  HADD2.F32 R42, -RZ, R24.H0_H0 ;  /* 0x20000018ff2a7230 */ /* 0x000fe40000004100 */
[--C-:B------:R-:W-:Y:S01]  /*feb0*/  HADD2.F32 R44, -RZ, R29.reuse.H0_H0 ;  /* 0x2000001dff2c7230 */ /* 0x100fe20000004100 */
[----:B------:R-:W-:Y:S01]  /*fec0*/  SHF.R.S32.HI R7, RZ, 0x1f, R4 ;  /* 0x0000001fff077819 */ /* 0x000fe20000011404 */
[----:B0-----:R-:W-:Y:S02]  /*fed0*/  IMAD.SHL.U32 R5, R4, 0x8, RZ ;  /* 0x0000000804057824 */ /* 0x001fe400078e00ff */
[--C-:B------:R-:W-:Y:S01]  /*fee0*/  HADD2.F32 R46, -RZ, R30.reuse.H0_H0 ;  /* 0x2000001eff2e7230 */ /* 0x100fe20000004100 */
[----:B------:R-:W-:Y:S01]  /*fef0*/  LEA.HI R7, R7, R4, RZ, 0x3 ;  /* 0x0000000407077211 */ /* 0x000fe200078f18ff */
[----:B------:R-:W-:Y:S01]  /*ff00*/  HADD2.F32 R51, -RZ, R29.H1_H1 ;  /* 0x3000001dff337230 */ /* 0x000fe20000004100 */
[----:B------:R-:W-:Y:S01]  /*ff10*/  LOP3.LUT R4, R204, 0x38, R5, 0xf8, !PT ;  /* 0x00000038cc047812 */ /* 0x000fe200078ef805 */
[----:B------:R-:W-:-:S02]  /*ff20*/  HADD2.F32 R53, -RZ, R30.H1_H1 ;  /* 0x3000001eff357230 */ /* 0x000fc40000004100 */
[----:B------:R-:W-:Y:S01]  /*ff30*/  IMAD.SHL.U32 R7, R7, 0x400, RZ ;  /* 0x0000040007077824 */ /* 0x000fe200078e00ff */
[----:B------:R-:W-:Y:S01]  /*ff40*/  LOP3.LUT R9, R4, R56, RZ, 0x3c, !PT ;  /* 0x0000003804097212 */ /* 0x000fe200078e3cff */
[----:B------:R-:W-:-:S03]  /*ff50*/  HADD2.F32 R49, -RZ, R24.H1_H1 ;  /* 0x30000018ff317230 */ /* 0x000fc60000004100 */
[----:B------:R-:W-:-:S04]  /*ff60*/  LOP3.LUT R8, R7, 0x7fffe000, RZ, 0xc0, !PT ;  /* 0x7fffe00007087812 */ /* 0x000fc800078ec0ff */
[----:B------:R-:W-:-:S04]  /*ff70*/  IADD3 R9, R9, R8, R218 ;  /* 0x0000000809097210 */ /* 0x000fc80007ffe0da */
[----:B------:R-:W-:-:S05]  /*ff80*/  LEA R33, R9, R18, 0x1 ;  /* 0x0000001209217211 */ /* 0x000fca00078e08ff */
[----:B------:R-:W0:Y:S02]  /*ff90*/  LDS.128 R8, [R33+0x12400] ;  /* 0x0124000021087984 */ /* 0x000e240000000c00 */
[--C-:B0-----:R-:W-:Y:S02]  /*ffa0*/  HADD2.F32 R38, -RZ, R8.reuse.H0_H0 ;  /* 0x20000008ff267230 */ /* 0x101fe40000004100 */
[----:B------:R-:W-:Y:S02]  /*ffb0*/  HADD2.F32 R8, -RZ, R8.H1_H1 ;  /* 0x30000008ff087230 */ /* 0x000fe40000004100 */
[----:B------:R-:W-:Y:S02]  /*ffc0*/  HADD2.F32 R39, -RZ, R9.H0_H0 ;  /* 0x20000009ff277230 */ /* 0x000fe40000004100 */
[-C--:B------:R-:W-:Y:S01]  /*ffd0*/  FMUL.FTZ R43, R44, R38.reuse ;  /* 0x000000262c2b7220 */ /* 0x080fe20000410000 */
[----:B------:R-:W-:Y:S01]  /*ffe0*/  FMUL.FTZ R45, R42, R38 ;  /* 0x000000262a2d7220 */ /* 0x000fe20000410000 */
[----:B------:R-:W-:-:S02]  /*fff0*/  HADD2.F32 R38, -RZ, R26.H0_H0 ;  /* 0x2000001aff267230 */ /* 0x000fc40000004100 */
[-C--:B------:R-:W-:Y:S01]  /*10000*/  FMUL.FTZ R29, R46, R8.reuse ;  /* 0x000000082e1d7220 */ /* 0x080fe20000410000 */
[----:B------:R-:W-:Y:S02]  /*10010*/  HADD2.F32 R9, -RZ, R9.H1_H1 ;  /* 0x30000009ff097230 */ /* 0x000fe40000004100 */
[----:B------:R-:W-:Y:S01]  /*10020*/  FMUL.FTZ R30, R49, R39 ;  /* 0x00000027311e7220 */ /* 0x000fe20000410000 */
[--C-:B------:R-:W-:Y:S02]  /*10030*/  HADD2.F32 R40, -RZ, R10.reuse.H0_H0 ;  /* 0x2000000aff287230 */ /* 0x100fe40000004100 */
[----:B------:R-:W-:Y:S01]  /*10040*/  FMUL.FTZ R47, R38, R8 ;  /* 0x00000008262f7220 */ /* 0x000fe20000410000 */
[----:B------:R-:W-:Y:S02]  /*10050*/  HADD2.F32 R10, -RZ, R10.H1_H1 ;  /* 0x3000000aff0a7230 */ /* 0x000fe40000004100 */
[--C-:B------:R-:W-:Y:S02]  /*10060*/  HADD2.F32 R41, -RZ, R11.reuse.H0_H0 ;  /* 0x2000000bff297230 */ /* 0x100fe40000004100 */
[----:B------:R-:W-:Y:S01]  /*10070*/  HADD2.F32 R11, -RZ, R11.H1_H1 ;  /* 0x3000000bff0b7230 */ /* 0x000fe20000004100 */
[----:B--2---:R-:W0:Y:S02]  /*10080*/  LDS.128 R4, [R48] ;  /* 0x0000000030047984 */ /* 0x004e240000000c00 */
[----:B0-----:R-:W-:-:S02]  /*10090*/  HADD2.F32 R34, -RZ, R4.H0_H0 ;  /* 0x20000004ff227230 */ /* 0x001fc40000004100 */
[----:B------:R-:W-:Y:S02]  /*100a0*/  HADD2.F32 R4, -RZ, R4.H1_H1 ;  /* 0x30000004ff047230 */ /* 0x000fe40000004100 */
[--C-:B------:R-:W-:Y:S02]  /*100b0*/  HADD2.F32 R35, -RZ, R5.reuse.H0_H0 ;  /* 0x20000005ff237230 */ /* 0x100fe40000004100 */
[----:B------:R-:W-:Y:S01]  /*100c0*/  FFMA.FTZ R45, R44, R34, R45 ;  /* 0x000000222c2d7223 */ /* 0x000fe2000001002d */
[----:B------:R-:W-:Y:S02]  /*100d0*/  HADD2.F32 R5, -RZ, R5.H1_H1 ;  /* 0x30000005ff057230 */ /* 0x000fe40000004100 */
[-C--:B------:R-:W-:Y:S01]  /*100e0*/  FFMA.FTZ R8, R38, R4.reuse, -R29 ;  /* 0x0000000426087223 */ /* 0x080fe2000001081d */
[----:B------:R-:W-:Y:S02]  /*100f0*/  HADD2.F32 R29, -RZ, R26.H1_H1 ;  /* 0x3000001aff1d7230 */ /* 0x000fe40000004100 */
[----:B------:R-:W-:Y:S01]  /*10100*/  FFMA.FTZ R24, R46, R4, R47 ;  /* 0x000000042e187223 */ /* 0x000fe2000001002f */
[----:B------:R-:W-:Y:S01]  /*10110*/  FMUL.FTZ R4, R53, R9 ;  /* 0x0000000935047220 */ /* 0x000fe20000410000 */
[----:B------:R-:W-:-:S02]  /*10120*/  HADD2.F32 R44, -RZ, R32.H0_H0 ;  /* 0x20000020ff2c7230 */ /* 0x000fc40000004100 */
[----:B------:R-:W-:Y:S01]  /*10130*/  FFMA.FTZ R43, R42, R34, -R43 ;  /* 0x000000222a2b7223 */ /* 0x000fe2000001082b */
[C---:B------:R-:W-:Y:S01]  /*10140*/  FMUL.FTZ R26, R29.reuse, R9 ;  /* 0x000000091d1a7220 */ /* 0x040fe20000410000 */
[----:B------:R-:W-:Y:S01]  /*10150*/  FFMA.FTZ R9, R29, R5, -R4 ;  /* 0x000000051d097223 */ /* 0x000fe20000010804 */
[----:B------:R-:W-:Y:S02]  /*10160*/  HADD2.F32 R36, -RZ, R6.H0_H0 ;  /* 0x20000006ff247230 */ /* 0x000fe40000004100 */
[----:B------:R-:W-:Y:S01]  /*10170*/  FMUL.FTZ R34, R51, R39 ;  /* 0x0000002733227220 */ /* 0x000fe20000410000 */
[----:B------:R-:W-:Y:S02]  /*10180*/  HADD2.F32 R4, -RZ, R28.H0_H0 ;  /* 0x2000001cff047230 */ /* 0x000fe40000004100 */
[----:B------:R-:W-:Y:S01]  /*10190*/  FFMA.FTZ R29, R53, R5, R26 ;  /* 0x00000005351d7223 */ /* 0x000fe2000001001a */
[----:B------:R-:W-:Y:S02]  /*101a0*/  HADD2.F32 R6, -RZ, R6.H1_H1 ;  /* 0x30000006ff067230 */ /* 0x000fe40000004100 */
[----:B------:R-:W-:Y:S01]  /*101b0*/  FMUL.FTZ R5, R44, R10 ;  /* 0x0000000a2c057220 */ /* 0x000fe20000410000 */
[----:B------:R-:W-:Y:S01]  /*101c0*/  FFMA.FTZ R34, R49, R35, -R34 ;  /* 0x0000002331227223 */ /* 0x000fe20000010822 */
[----:B------:R-:W-:-:S02]  /*101d0*/  HADD2.F32 R42, -RZ, R31.H0_H0 ;  /* 0x2000001fff2a7230 */ /* 0x000fc40000004100 */
[C---:B------:R-:W-:Y:S01]  /*101e0*/  FMUL.FTZ R47, R4.reuse, R10 ;  /* 0x0000000a042f7220 */ /* 0x040fe20000410000 */
[----:B------:R-:W-:Y:S02]  /*101f0*/  HADD2.F32 R38, -RZ, R27.H0_H0 ;  /* 0x2000001bff267230 */ /* 0x000fe40000004100 */
[----:B------:R-:W-:Y:S01]  /*10200*/  FFMA.FTZ R10, R4, R6, -R5 ;  /* 0x00000006040a7223 */ /* 0x000fe20000010805 */
[----:B------:R-:W-:Y:S02]  /*10210*/  HADD2.F32 R31, -RZ, R31.H1_H1 ;  /* 0x3000001fff1f7230 */ /* 0x000fe40000004100 */
[----:B------:R-:W-:Y:S01]  /*10220*/  FFMA.FTZ R30, R51, R35, R30 ;  /* 0x00000023331e7223 */ /* 0x000fe2000001001e */
[----:B------:R-:W-:Y:S02]  /*10230*/  HADD2.F32 R49, -RZ, R32.H1_H1 ;  /* 0x30000020ff317230 */ /* 0x000fe40000004100 */
[----:B------:R-:W-:Y:S01]  /*10240*/  FMUL.FTZ R35, R42, R40 ;  /* 0x000000282a237220 */ /* 0x000fe20000410000 */
[----:B------:R-:W-:-:S02]  /*10250*/  HADD2.F32 R27, -RZ, R27.H1_H1 ;  /* 0x3000001bff1b7230 */ /* 0x000fc40000004100 */
[----:B------:R-:W-:Y:S01]  /*10260*/  FFMA.FTZ R26, R44, R6, R47 ;  /* 0x000000062c1a7223 */ /* 0x000fe2000001002f */
[----:B------:R-:W-:Y:S02]  /*10270*/  HADD2.F32 R5, -RZ, R28.H1_H1 ;  /* 0x3000001cff057230 */ /* 0x000fe40000004100 */
[----:B------:R-:W-:Y:S01]  /*10280*/  FMUL.FTZ R4, R31, R41 ;  /* 0x000000291f047220 */ /* 0x000fe20000410000 */
[--C-:B------:R-:W-:Y:S02]  /*10290*/  HADD2.F32 R37, -RZ, R7.reuse.H0_H0 ;  /* 0x20000007ff257230 */ /* 0x100fe40000004100 */
[----:B------:R-:W-:Y:S01]  /*102a0*/  FMUL.FTZ R28, R49, R11 ;  /* 0x0000000b311c7220 */ /* 0x000fe20000410000 */
[----:B------:R-:W-:Y:S02]  /*102b0*/  HADD2.F32 R7, -RZ, R7.H1_H1 ;  /* 0x30000007ff077230 */ /* 0x000fe40000004100 */
[C---:B------:R-:W-:Y:S01]  /*102c0*/  FMUL.FTZ R39, R38.reuse, R40 ;  /* 0x0000002826277220 */ /* 0x040fe20000410000 */
[----:B------:R-:W-:Y:S01]  /*102d0*/  FMUL.FTZ R6, R27, R41 ;  /* 0x000000291b067220 */ /* 0x000fe20000410000 */
[----:B------:R-:W-:Y:S01]  /*102e0*/  FMUL.FTZ R32, R5, R11 ;  /* 0x0000000b05207220 */ /* 0x000fe20000410000 */
[-C--:B------:R-:W-:Y:S01]  /*102f0*/  FFMA.FTZ R35, R38, R36.reuse, -R35 ;  /* 0x0000002426237223 */ /* 0x080fe20000010823 */
[----:B------:R-:W-:Y:S01]  /*10300*/  FFMA.FTZ R11, R27, R37, -R4 ;  /* 0x000000251b0b7223 */ /* 0x000fe20000010804 */
[----:B------:R-:W-:Y:S01]  /*10310*/  FFMA.FTZ R28, R5, R7, -R28 ;  /* 0x00000007051c7223 */ /* 0x000fe2000001081c */
[----:B------:R-:W-:Y:S01]  /*10320*/  FFMA.FTZ R39, R42, R36, R39 ;  /* 0x000000242a277223 */ /* 0x000fe20000010027 */
[----:B------:R-:W-:Y:S01]  /*10330*/  FFMA.FTZ R37, R31, R37, R6 ;  /* 0x000000251f257223 */ /* 0x000fe20000010006 */
        /* <DEDUP_REMOVED lines=11> */
.L_x_617:
[----:B------:R-:W-:Y:S05]  /*103f0*/  BSYNC B1 ;  /* 0x0000000000017941 */ /* 0x000fea0003800000 */
.L_x_616:
[----:B------:R-:W-:Y:S05]  /*10400*/  @P2 BRA `(.L_x_592) ;  /* 0x00000004005c2947 */ /* 0x000fea0003800000 */
[----:B------:R-:W3:Y:S01]  /*10410*/  LDL R41, [R1+0x5c] ;  /* 0x00005c0001297983 */ /* 0x000ee20000100800 */
[----:B------:R-:W-:Y:S01]  /*10420*/  LEA.HI R25, R25, R198, RZ, 0x1d ;  /* 0x000000c619197211 */ /* 0x000fe200078fe8ff */
[----:B-12---:R-:W-:Y:S02]  /*10430*/  HADD2.F32 R33, -RZ, R0.H0_H0 ;  /* 0x20000000ff217230 */ /* 0x006fe40000004100 */
[--C-:B------:R-:W-:Y:S01]  /*10440*/  HADD2.F32 R35, -RZ, R14.reuse.H0_H0 ;  /* 0x2000000eff237230 */ /* 0x100fe20000004100 */
[----:B------:R-:W-:Y:S01]  /*10450*/  SHF.R.S32.HI R4, RZ, 0x1f, R25 ;  /* 0x0000001fff047819 */ /* 0x000fe20000011419 */
[----:B0-----:R-:W-:Y:S02]  /*10460*/  IMAD.SHL.U32 R5, R25, 0x8, RZ ;  /* 0x0000000819057824 */ /* 0x001fe400078e00ff */
[----:B------:R-:W-:Y:S01]  /*10470*/  HADD2.F32 R40, -RZ, R15.H0_H0 ;  /* 0x2000000fff287230 */ /* 0x000fe20000004100 */
[----:B------:R-:W-:Y:S01]  /*10480*/  LEA.HI R25, R4, R25, RZ, 0x3 ;  /* 0x0000001904197211 */ /* 0x000fe200078f18ff */
[----:B------:R-:W-:Y:S01]  /*10490*/  HADD2.F32 R38, -RZ, R3.H0_H0 ;  /* 0x20000003ff267230 */ /* 0x000fe20000004100 */
[----:B------:R-:W-:Y:S01]  /*104a0*/  LOP3.LUT R4, R204, 0x38, R5, 0xf8, !PT ;  /* 0x00000038cc047812 */ /* 0x000fe200078ef805 */
[----:B------:R-:W-:-:S02]  /*104b0*/  HADD2.F32 R14, -RZ, R14.H1_H1 ;  /* 0x3000000eff0e7230 */ /* 0x000fc40000004100 */
[----:B------:R-:W-:Y:S01]  /*104c0*/  IMAD.SHL.U32 R25, R25, 0x400, RZ ;  /* 0x0000040019197824 */ /* 0x000fe200078e00ff */
[----:B------:R-:W-:Y:S01]  /*104d0*/  LOP3.LUT R9, R4, R56, RZ, 0x3c, !PT ;  /* 0x0000003804097212 */ /* 0x000fe200078e3cff */
[----:B------:R-:W-:Y:S02]  /*104e0*/  HADD2.F32 R0, -RZ, R0.H1_H1 ;  /* 0x30000000ff007230 */ /* 0x000fe40000004100 */
[----:B------:R-:W-:Y:S01]  /*104f0*/  HADD2.F32 R37, -RZ, R15.H1_H1 ;  /* 0x3000000fff257230 */ /* 0x000fe20000004100 */
[----:B------:R-:W-:Y:S01]  /*10500*/  LOP3.LUT R25, R25, 0x7fffe000, RZ, 0xc0, !PT ;  /* 0x7fffe00019197812 */ /* 0x000fe200078ec0ff */
[----:B------:R-:W-:Y:S02]  /*10510*/  HADD2.F32 R3, -RZ, R3.H1_H1 ;  /* 0x30000003ff037230 */ /* 0x000fe40000004100 */
[--C-:B------:R-:W-:Y:S01]  /*10520*/  HADD2.F32 R39, -RZ, R20.reuse.H0_H0 ;  /* 0x20000014ff277230 */ /* 0x100fe20000004100 */
[----:B------:R-:W-:Y:S01]  /*10530*/  IADD3 R9, R9, R25, R218 ;  /* 0x0000001909097210 */ /* 0x000fe20007ffe0da */
[----:B------:R-:W-:-:S03]  /*10540*/  HADD2.F32 R20, -RZ, R20.H1_H1 ;  /* 0x30000014ff147230 */ /* 0x000fc60000004100 */
[----:B------:R-:W-:-:S05]  /*10550*/  LEA R24, R9, R18, 0x1 ;  /* 0x0000001209187211 */ /* 0x000fca00078e08ff */
[----:B------:R-:W0:Y:S02]  /*10560*/  LDS.128 R8, [R24+0x12400] ;  /* 0x0124000018087984 */ /* 0x000e240000000c00 */
[--C-:B0-----:R-:W-:Y:S02]  /*10570*/  HADD2.F32 R29, -RZ, R8.reuse.H0_H0 ;  /* 0x20000008ff1d7230 */ /* 0x101fe40000004100 */
[----:B------:R-:W-:Y:S02]  /*10580*/  HADD2.F32 R8, -RZ, R8.H1_H1 ;  /* 0x30000008ff087230 */ /* 0x000fe40000004100 */
[--C-:B------:R-:W-:Y:S02]  /*10590*/  HADD2.F32 R30, -RZ, R9.reuse.H0_H0 ;  /* 0x20000009ff1e7230 */ /* 0x100fe40000004100 */
[-C--:B------:R-:W-:Y:S01]  /*105a0*/  FMUL.FTZ R34, R35, R29.reuse ;  /* 0x0000001d23227220 */ /* 0x080fe20000410000 */
[----:B------:R-:W-:Y:S01]  /*105b0*/  FMUL.FTZ R36, R33, R29 ;  /* 0x0000001d21247220 */ /* 0x000fe20000410000 */
[----:B------:R-:W-:-:S02]  /*105c0*/  HADD2.F32 R9, -RZ, R9.H1_H1 ;  /* 0x30000009ff097230 */ /* 0x000fc40000004100 */
[----:B------:R-:W-:Y:S01]  /*105d0*/  FMUL.FTZ R29, R40, R8 ;  /* 0x00000008281d7220 */ /* 0x000fe20000410000 */
        /* <DEDUP_REMOVED lines=8> */
[--C-:B------:R-:W-:Y:S02]  /*10660*/  HADD2.F32 R26, -RZ, R5.reuse.H0_H0 ;  /* 0x20000005ff1a7230 */ /* 0x100fe40000004100 */
[-C--:B------:R-:W-:Y:S01]  /*10670*/  FFMA.FTZ R34, R33, R25.reuse, -R34 ;  /* 0x0000001921227223 */ /* 0x080fe20000010822 */
[----:B------:R-:W-:Y:S01]  /*10680*/  FFMA.FTZ R36, R35, R25, R36 ;  /* 0x0000001923247223 */ /* 0x000fe20000010024 */
[----:B------:R-:W-:Y:S01]  /*10690*/  FMUL.FTZ R25, R38, R8 ;  /* 0x0000000826197220 */ /* 0x000fe20000410000 */
[----:B------:R-:W-:Y:S01]  /*106a0*/  FMUL.FTZ R33, R14, R30 ;  /* 0x0000001e0e217220 */ /* 0x000fe20000410000 */
[----:B------:R-:W-:Y:S02]  /*106b0*/  HADD2.F32 R35, -RZ, R12.H0_H0 ;  /* 0x2000000cff237230 */ /* 0x000fe40000004100 */
[----:B------:R-:W-:Y:S01]  /*106c0*/  FFMA.FTZ R29, R38, R4, -R29 ;  /* 0x00000004261d7223 */ /* 0x000fe2000001081d */
[----:B------:R-:W-:-:S02]  /*106d0*/  HADD2.F32 R5, -RZ, R5.H1_H1 ;  /* 0x30000005ff057230 */ /* 0x000fc40000004100 */
[----:B------:R-:W-:Y:S01]  /*106e0*/  FFMA.FTZ R25, R40, R4, R25 ;  /* 0x0000000428197223 */ /* 0x000fe20000010019 */
[-C--:B------:R-:W-:Y:S01]  /*106f0*/  FFMA.FTZ R33, R0, R26.reuse, -R33 ;  /* 0x0000001a00217223 */ /* 0x080fe20000010821 */
[----:B------:R-:W-:Y:S02]  /*10700*/  HADD2.F32 R27, -RZ, R6.H0_H0 ;  /* 0x20000006ff1b7230 */ /* 0x000fe40000004100 */
[----:B------:R-:W-:Y:S01]  /*10710*/  FFMA.FTZ R15, R14, R26, R15 ;  /* 0x0000001a0e0f7223 */ /* 0x000fe2000001000f */
[-C--:B------:R-:W-:Y:S01]  /*10720*/  FMUL.FTZ R0, R37, R9.reuse ;  /* 0x0000000925007220 */ /* 0x080fe20000410000 */
[----:B------:R-:W-:Y:S01]  /*10730*/  FMUL.FTZ R4, R3, R9 ;  /* 0x0000000903047220 */ /* 0x000fe20000410000 */
[----:B------:R-:W-:Y:S02]  /*10740*/  HADD2.F32 R38, -RZ, R21.H0_H0 ;  /* 0x20000015ff267230 */ /* 0x000fe40000004100 */
[-C--:B------:R-:W-:Y:S01]  /*10750*/  FMUL.FTZ R8, R39, R31.reuse ;  /* 0x0000001f27087220 */ /* 0x080fe20000410000 */
[----:B------:R-:W-:Y:S01]  /*10760*/  FMUL.FTZ R26, R35, R31 ;  /* 0x0000001f231a7220 */ /* 0x000fe20000410000 */
[----:B------:R-:W-:-:S02]  /*10770*/  HADD2.F32 R30, -RZ, R13.H0_H0 ;  /* 0x2000000dff1e7230 */ /* 0x000fc40000004100 */
[-C--:B------:R-:W-:Y:S01]  /*10780*/  FFMA.FTZ R0, R3, R5.reuse, -R0 ;  /* 0x0000000503007223 */ /* 0x080fe20000010800 */
[----:B------:R-:W-:Y:S02]  /*10790*/  HADD2.F32 R6, -RZ, R6.H1_H1 ;  /* 0x30000006ff067230 */ /* 0x000fe40000004100 */
[----:B------:R-:W-:Y:S01]  /*107a0*/  FFMA.FTZ R14, R37, R5, R4 ;  /* 0x00000005250e7223 */ /* 0x000fe20000010004 */
[-C--:B------:R-:W-:Y:S01]  /*107b0*/  FMUL.FTZ R5, R38, R10.reuse ;  /* 0x0000000a26057220 */ /* 0x080fe20000410000 */
[-C--:B------:R-:W-:Y:S01]  /*107c0*/  FFMA.FTZ R3, R35, R27.reuse, -R8 ;  /* 0x0000001b23037223 */ /* 0x080fe20000010808 */
[----:B------:R-:W-:Y:S01]  /*107d0*/  FFMA.FTZ R26, R39, R27, R26 ;  /* 0x0000001b271a7223 */ /* 0x000fe2000001001a */
[----:B------:R-:W-:Y:S02]  /*107e0*/  HADD2.F32 R27, -RZ, R21.H1_H1 ;  /* 0x30000015ff1b7230 */ /* 0x000fe40000004100 */
[----:B------:R-:W-:Y:S01]  /*107f0*/  FMUL.FTZ R9, R30, R10 ;  /* 0x0000000a1e097220 */ /* 0x000fe20000410000 */
[----:B------:R-:W-:-:S02]  /*10800*/  HADD2.F32 R12, -RZ, R12.H1_H1 ;  /* 0x3000000cff0c7230 */ /* 0x000fc40000004100 */
[----:B------:R-:W-:Y:S01]  /*10810*/  FFMA.FTZ R10, R30, R6, -R5 ;  /* 0x000000061e0a7223 */ /* 0x000fe20000010805 */
[----:B------:R-:W-:Y:S02]  /*10820*/  HADD2.F32 R21, -RZ, R13.H1_H1 ;  /* 0x3000000dff157230 */ /* 0x000fe40000004100 */
[----:B------:R-:W-:Y:S01]  /*10830*/  FMUL.FTZ R5, R20, R32 ;  /* 0x0000002014057220 */ /* 0x000fe20000410000 */
[--C-:B------:R-:W-:Y:S02]  /*10840*/  HADD2.F32 R28, -RZ, R7.reuse.H0_H0 ;  /* 0x20000007ff1c7230 */ /* 0x100fe40000004100 */
[----:B------:R-:W-:Y:S01]  /*10850*/  FFMA.FTZ R13, R38, R6, R9 ;  /* 0x00000006260d7223 */ /* 0x000fe20000010009 */
[----:B------:R-:W-:Y:S02]  /*10860*/  HADD2.F32 R7, -RZ, R7.H1_H1 ;  /* 0x30000007ff077230 */ /* 0x000fe40000004100 */
[-C--:B------:R-:W-:Y:S01]  /*10870*/  FMUL.FTZ R4, R27, R11.reuse ;  /* 0x0000000b1b047220 */ /* 0x080fe20000410000 */
[C---:B------:R-:W-:Y:S01]  /*10880*/  FMUL.FTZ R9, R12.reuse, R32 ;  /* 0x000000200c097220 */ /* 0x040fe20000410000 */
[C---:B------:R-:W-:Y:S01]  /*10890*/  FMUL.FTZ R6, R21.reuse, R11 ;  /* 0x0000000b15067220 */ /* 0x040fe20000410000 */
[-C--:B------:R-:W-:Y:S01]  /*108a0*/  FFMA.FTZ R11, R12, R28.reuse, -R5 ;  /* 0x0000001c0c0b7223 */ /* 0x080fe20000010805 */
[-C--:B------:R-:W-:Y:S01]  /*108b0*/  FFMA.FTZ R12, R21, R7.reuse, -R4 ;  /* 0x00000007150c7223 */ /* 0x080fe20000010804 */
        /* <DEDUP_REMOVED lines=12> */
.L_x_592:
[----:B------:R-:W-:Y:S05]  /*10980*/  BSYNC B0 ;  /* 0x0000000000007941 */ /* 0x000fea0003800000 */
.L_x_573:
[----:B------:R-:W-:Y:S01]  /*10990*/  @!PT LDS RZ, [RZ] ;  /* 0x00000000fffff984 */ /* 0x000fe20000000800 */
[----:B------:R-:W-:Y:S01]  /*109a0*/  @!PT LDS RZ, [RZ] ;  /* 0x00000000fffff984 */ /* 0x000fe20000000800 */
[----:B------:R-:W-:Y:S01]  /*109b0*/  @!PT LDS RZ, [RZ] ;  /* 0x00000000fffff984 */ /* 0x000fe20000000800 */
[----:B------:R-:W-:Y:S01]  /*109c0*/  @!PT LDS RZ, [RZ] ;  /* 0x00000000fffff984 */ /* 0x000fe20000000800 */
[----:B------:R5:W-:Y:S06]  /*109d0*/  MEMBAR.ALL.CTA ;  /* 0x0000000000007992 */ /* 0x000bec0000008000 */
[----:B-----5:R-:W5:Y:S01]  /*109e0*/  FENCE.VIEW.ASYNC.S ;  /* 0x00000000000073c6 */ /* 0x020f620000000000 */
[----:B------:R-:W-:Y:S05]  /*109f0*/  WARPSYNC.ALL ;  /* 0x0000000000007948 */ /* 0x000fea0003800000 */
[----:B-----5:R-:W-:Y:S06]  /*10a00*/  BAR.SYNC.DEFER_BLOCKING 0xd, 0x100 ;  /* 0x0344000000007b1d */ /* 0x020fec0000010000 */
.L_x_571:
[----:B------:R-:W-:-:S05]  /*10a10*/  IMAD.U32 R0, RZ, RZ, UR59 ;  /* 0x0000003bff007e24 */ /* 0x000fca000f8e00ff */
[----:B------:R-:W-:-:S13]  /*10a20*/  ISETP.NE.AND P0, PT, R0, 0x3, PT ;  /* 0x000000030000780c */ /* 0x000fda0003f05270 */
[----:B------:R-:W-:Y:S05]  /*10a30*/  @!P0 BRA `(.L_x_618) ;  /* 0x0000000000048947 */ /* 0x000fea0003800000 */
[----:B------:R-:W-:Y:S01]  /*10a40*/  BPT.TRAP 0x1 ;  /* 0x000000040000795c */ /* 0x000fe20000300000 */
.L_x_618:
[----:B01----:R-:W-:Y:S01]  /*10a50*/  IMAD R3, R210, 0x8, R18 ;  /* 0x00000008d2037824 */ /* 0x003fe200078e0212 */
[----:B------:R-:W-:-:S04]  /*10a60*/  SHF.L.U32 R0, R219, 0x1f, RZ ;  /* 0x0000001fdb007819 */ /* 0x000fc800000006ff */
[----:B------:R0:W1:Y:S01]  /*10a70*/  SYNCS.PHASECHK.TRANS64.TRYWAIT P1, [R3+URZ+0x30830], R0 ;  /* 0x03083000030075a7 */ /* 0x000062000802017f */
[----:B------:R-:W-:Y:S05]  /*10a80*/  @!P0 BRA `(.L_x_619) ;  /* 0x0000000000048947 */ /* 0x000fea0003800000 */
[----:B------:R-:W-:Y:S01]  /*10a90*/  BPT.TRAP 0x1 ;  /* 0x000000040000795c */ /* 0x000fe20000300000 */
.L_x_619:
[----:B------:R-:W-:Y:S01]  /*10aa0*/  MOV R119, RZ ;  /* 0x000000ff00777202 */ /* 0x000fe20000000f00 */
[----:B-1----:R-:W-:Y:S06]  /*10ab0*/  @P1 BRA `(.L_x_620) ;  /* 0x0000000000081947 */ /* 0x002fec0003800000 */
[----:B------:R-:W1:Y:S02]  /*10ac0*/  SYNCS.PHASECHK.TRANS64.TRYWAIT P1, [R3+URZ+0x30830], R0 ;  /* 0x03083000030075a7 */ /* 0x000e64000802017f */
[----:B-1----:R-:W-:Y:S05]  /*10ad0*/  @!P1 BRA `(.L_x_621) ;  /* 0x000000f8007c9947 */ /* 0x002fea0003800000 */
.L_x_620:
[----:B------:R-:W-:Y:S05]  /*10ae0*/  WARPSYNC.ALL ;  /* 0x0000000000007948 */ /* 0x000fea0003800000 */
[----:B01----:R-:W-:Y:S01]  /*10af0*/  VIADD R0, R18, 0x1e400 ;  /* 0x0001e40012007836 */ /* 0x003fe20000000000 */
[----:B------:R-:W-:Y:S01]  /*10b00*/  R2UR UR4, R2 ;  /* 0x00000000020472ca */ /* 0x000fe200000e0000 */
[----:B--234-:R-:W-:Y:S01]  /*10b10*/  IMAD.MOV.U32 R5, RZ, RZ, 0x40000040 ;  /* 0x40000040ff057424 */ /* 0x01cfe200078e00ff */
[----:B------:R-:W-:Y:S01]  /*10b20*/  WARPGROUP.ARRIVE ;  /* 0x00000000000079c5 */ /* 0x000fe20000000000 */
[----:B------:R-:W-:Y:S01]  /*10b30*/  UMOV UR9, 0x40000040 ;  /* 0x4000004000097882 */ /* 0x000fe20000000000 */
[----:B------:R-:W-:Y:S01]  /*10b40*/  SHF.R.U32.HI R0, RZ, 0x4, R0 ;  /* 0x00000004ff007819 */ /* 0x000fe20000011600 */
[----:B------:R-:W-:Y:S01]  /*10b50*/  IMAD.U32 R9, RZ, RZ, UR9 ;  /* 0x00000009ff097e24 */ /* 0x000fe2000f8e00ff */
[----:B------:R-:W-:Y:S01]  /*10b60*/  R2UR UR11, R5 ;  /* 0x00000000050b72ca */ /* 0x000fe200000e0000 */
[----:B------:R-:W-:Y:S01]  /*10b70*/  UMOV UR53, 0x40000040 ;  /* 0x4000004000357882 */ /* 0x000fe20000000000 */
[----:B------:R-:W-:Y:S01]  /*10b80*/  LOP3.LUT R0, R0, 0x3fff, RZ, 0xc0, !PT ;  /* 0x00003fff00007812 */ /* 0x000fe200078ec0ff */
[----:B------:R-:W-:Y:S01]  /*10b90*/  UMOV UR49, 0x40000040 ;  /* 0x4000004000317882 */ /* 0x000fe20000000000 */
[----:B------:R-:W-:Y:S01]  /*10ba0*/  MOV R7, 0x40000040 ;  /* 0x4000004000077802 */ /* 0x000fe20000000f00 */
[----:B------:R-:W-:Y:S01]  /*10bb0*/  UMOV UR45, 0x40000040 ;  /* 0x40000040002d7882 */ /* 0x000fe20000000000 */
[----:B------:R-:W-:Y:S01]  /*10bc0*/  LOP3.LUT R220, R0, 0x10000, RZ, 0xfc, !PT ;  /* 0x0001000000dc7812 */ /* 0x000fe200078efcff */
[----:B------:R-:W-:Y:S01]  /*10bd0*/  ULOP3.LUT UR4, UR4, 0x10000, URZ, 0xfc, !UPT ;  /* 0x0001000004047892 */ /* 0x000fe2000f8efc3f */
[----:B------:R-:W-:Y:S01]  /*10be0*/  IMAD.MOV.U32 R5, RZ, RZ, 0x40000040 ;  /* 0x40000040ff057424 */ /* 0x000fe200078e00ff */
[----:B------:R-:W-:Y:S01]  /*10bf0*/  UMOV UR41, 0x40000040 ;  /* 0x4000004000297882 */ /* 0x000fe20000000000 */
[----:B------:R-:W-:Y:S01]  /*10c00*/  UMOV UR37, 0x40000040 ;  /* 0x4000004000257882 */ /* 0x000fe20000000000 */
[----:B------:R-:W-:Y:S01]  /*10c10*/  IMAD R4, R210, 0x900, R220 ;  /* 0x00000900d2047824 */ /* 0x000fe200078e02dc */
[----:B------:R-:W-:Y:S01]  /*10c20*/  UIADD3 UR5, UR4, 0x2, URZ ;  /* 0x0000000204057890 */ /* 0x000fe2000fffe03f */
[----:B------:R-:W-:Y:S01]  /*10c30*/  R2UR UR39, R5 ;  /* 0x00000000052772ca */ /* 0x000fe200000e0000 */
[----:B------:R-:W-:Y:S01]  /*10c40*/  UMOV UR8, UR4 ;  /* 0x0000000400087c82 */ /* 0x000fe20008000000 */
[C---:B------:R-:W-:Y:S01]  /*10c50*/  VIADD R6, R4.reuse, 0x2 ;  /* 0x0000000204067836 */ /* 0x040fe20000000000 */
[----:B------:R-:W-:Y:S01]  /*10c60*/  R2UR UR10, R4 ;  /* 0x00000000040a72ca */ /* 0x000fe200000e0000 */
[----:B------:R-:W-:Y:S01]  /*10c70*/  UIADD3 UR52, UR4, 0x406, URZ ;  /* 0x0000040604347890 */ /* 0x000fe2000fffe03f */
[----:B------:R-:W-:Y:S01]  /*10c80*/  MOV R8, UR8 ;  /* 0x0000000800087c02 */ /* 0x000fe20008000f00 */
[----:B------:R-:W-:-:S02]  /*10c90*/  UIADD3 UR48, UR4, 0x800, URZ ;  /* 0x0000080004307890 */ /* 0x000fc4000fffe03f */
[----:B------:R-:W-:Y:S02]  /*10ca0*/  UIADD3 UR44, UR4, 0x802, URZ ;  /* 0x00000802042c7890 */ /* 0x000fe4000fffe03f */
[----:B------:R0:W-:Y:S01]  /*10cb0*/  STL.64 [R1+0x38], R8 ;  /* 0x0000380801007387 */ /* 0x0001e20000100a00 */
[----:B------:R-:W-:Y:S02]  /*10cc0*/  UIADD3 UR40, UR4, 0x804, URZ ;  /* 0x0000080404287890 */ /* 0x000fe4000fffe03f */
[----:B------:R-:W-:-:S03]  /*10cd0*/  UIADD3 UR36, UR4, 0x806, URZ ;  /* 0x0000080604247890 */ /* 0x000fc6000fffe03f */
[----:B------:R-:W-:Y:S01]  /*10ce0*/  HGMMA.64x96x16.F32 R24, gdesc[UR8], RZ, !UPT, gsb0 ;  /* 0x01600000081879f0 */ /* 0x000fe2000c0008ff */
[----:B------:R-:W-:Y:S01]  /*10cf0*/  R2UR UR10, R6 ;  /* 0x00000000060a72ca */ /* 0x000fe200000e0000 */
[----:B------:R-:W-:Y:S01]  /*10d00*/  UMOV UR8, UR5 ;  /* 0x0000000500087c82 */ /* 0x000fe20008000000 */
[----:B------:R-:W-:Y:S01]  /*10d10*/  R2UR UR11, R7 ;  /* 0x00000000070b72ca */ /* 0x000fe200000e0000 */
[----:B------:R-:W-:Y:S01]  /*10d20*/  UMOV UR9, 0x40000040 ;  /* 0x4000004000097882 */ /* 0x000fe20000000000 */
[----:B------:R-:W-:Y:S01]  /*10d30*/  IMAD.MOV.U32 R7, RZ, RZ, 0x40000040 ;  /* 0x40000040ff077424 */ /* 0x000fe200078e00ff */
[----:B------:R-:W-:Y:S01]  /*10d40*/  IADD3 R6, R4, 0x4, RZ ;  /* 0x0000000404067810 */ /* 0x000fe20007ffe0ff */
[----:B------:R-:W-:Y:S01]  /*10d50*/  UIADD3 UR5, UR4, 0x4, URZ ;  /* 0x0000000404057890 */ /* 0x000fe2000fffe03f */
[----:B0-----:R-:W-:Y:S02]  /*10d60*/  IMAD.U32 R8, RZ, RZ, UR8 ;  /* 0x00000008ff087e24 */ /* 0x001fe4000f8e00ff */
[----:B------:R-:W-:-:S05]  /*10d70*/  IMAD.U32 R9, RZ, RZ, UR9 ;  /* 0x00000009ff097e24 */ /* 0x000fca000f8e00ff */
[----:B------:R0:W-:Y:S01]  /*10d80*/  STL.64 [R1+0x30], R8 ;  /* 0x0000300801007387 */ /* 0x0001e20000100a00 */
[----:B------:R-:W-:Y:S02]  /*10d90*/  WARPGROUP.DEPBAR.LE gsb0, 0x0 ;  /* 0x00008000000079c5 */ /* 0x000fe40000010000 */
[----:B------:R-:W-:-:S06]  /*10da0*/  WARPGROUP.ARRIVE ;  /* 0x00000000000079c5 */ /* 0x000fcc0000000000 */
[----:B------:R-:W-:Y:S01]  /*10db0*/  HGMMA.64x96x16.F32 R24, gdesc[UR8], R24, gsb0 ;  /* 0x01600000081879f0 */ /* 0x000fe20008000818 */
[----:B------:R-:W-:Y:S01]  /*10dc0*/  R2UR UR10, R6 ;  /* 0x00000000060a72ca */ /* 0x000fe200000e0000 */
[----:B------:R-:W-:Y:S01]  /*10dd0*/  UMOV UR8, UR5 ;  /* 0x0000000500087c82 */ /* 0x000fe20008000000 */
[----:B------:R-:W-:Y:S01]  /*10de0*/  R2UR UR11, R7 ;  /* 0x00000000070b72ca */ /* 0x000fe200000e0000 */
[----:B------:R-:W-:Y:S01]  /*10df0*/  UMOV UR9, 0x40000040 ;  /* 0x4000004000097882 */ /* 0x000fe20000000000 */
[----:B------:R-:W-:Y:S01]  /*10e00*/  VIADD R6, R4, 0x6 ;  /* 0x0000000604067836 */ /* 0x000fe20000000000 */
[----:B------:R-:W-:Y:S01]  /*10e10*/  UIADD3 UR5, UR4, 0x6, URZ ;  /* 0x0000000604057890 */ /* 0x000fe2000fffe03f */
[----:B------:R-:W-:Y:S01]  /*10e20*/  IMAD.MOV.U32 R7, RZ, RZ, 0x40000040 ;  /* 0x40000040ff077424 */ /* 0x000fe200078e00ff */
[----:B0-----:R-:W-:Y:S01]  /*10e30*/  MOV R9, UR9 ;  /* 0x0000000900097c02 */ /* 0x001fe20008000f00 */
        /* <DEDUP_REMOVED lines=10> */
[----:B------:R-:W-:Y:S01]  /*10ee0*/  MOV R7, 0x40000040 ;  /* 0x4000004000077802 */ /* 0x000fe20000000f00 */
[----:B------:R-:W-:Y:S01]  /*10ef0*/  UIADD3 UR5, UR4, 0x400, URZ ;  /* 0x0000040004057890 */ /* 0x000fe2000fffe03f */
        /* <DEDUP_REMOVED lines=38> */
[----:B0-----:R-:W-:Y:S01]  /*11160*/  IMAD.U32 R9, RZ, RZ, UR9 ;  /* 0x00000009ff097e24 */ /* 0x001fe2000f8e00ff */
[----:B------:R-:W-:Y:S02]  /*11170*/  MOV R8, UR8 ;  /* 0x0000000800087c02 */ /* 0x000fe40008000f00 */
[----:B------:R-:W-:Y:S01]  /*11180*/  R2UR UR54, R6 ;  /* 0x00000000063672ca */ /* 0x000fe200000e0000 */
[----:B------:R-:W-:Y:S01]  /*11190*/  VIADD R6, R4, 0x600 ;  /* 0x0000060004067836 */ /* 0x000fe20000000000 */
[----:B------:R-:W-:Y:S01]  /*111a0*/  R2UR UR55, R7 ;  /* 0x00000000073772ca */ /* 0x000fe200000e0000 */
[----:B------:R-:W-:Y:S01]  /*111b0*/  IMAD.MOV.U32 R7, RZ, RZ, 0x40000040 ;  /* 0x40000040ff077424 */ /* 0x000fe200078e00ff */
[----:B------:R0:W-:Y:S02]  /*111c0*/  STL.64 [R1+0x8], R8 ;  /* 0x0000080801007387 */ /* 0x0001e40000100a00 */
[----:B------:R-:W-:-:S02]  /*111d0*/  R2UR UR50, R6 ;  /* 0x00000000063272ca */ /* 0x000fc400000e0000 */
[----:B------:R-:W-:Y:S01]  /*111e0*/  R2UR UR51, R7 ;  /* 0x00000000073372ca */ /* 0x000fe200000e0000 */
[----:B------:R-:W-:Y:S01]  /*111f0*/  IMAD.MOV.U32 R7, RZ, RZ, 0x40000040 ;  /* 0x40000040ff077424 */ /* 0x000fe200078e00ff */
[----:B------:R-:W-:-:S04]  /*11200*/  IADD3 R6, R4, 0x602, RZ ;  /* 0x0000060204067810 */ /* 0x000fc80007ffe0ff */
[----:B------:R-:W-:Y:S01]  /*11210*/  R2UR UR46, R6 ;  /* 0x00000000062e72ca */ /* 0x000fe200000e0000 */
[C---:B------:R-:W-:Y:S01]  /*11220*/  VIADD R6, R4.reuse, 0x604 ;  /* 0x0000060404067836 */ /* 0x040fe20000000000 */
[----:B------:R-:W-:Y:S01]  /*11230*/  R2UR UR47, R7 ;  /* 0x00000000072f72ca */ /* 0x000fe200000e0000 */
[----:B------:R-:W-:Y:S01]  /*11240*/  VIADD R4, R4, 0x606 ;  /* 0x0000060604047836 */ /* 0x000fe20000000000 */
[----:B------:R-:W-:Y:S02]  /*11250*/  MOV R7, 0x40000040 ;  /* 0x4000004000077802 */ /* 0x000fe40000000f00 */
[----:B------:R-:W-:Y:S02]  /*11260*/  R2UR UR42, R6 ;  /* 0x00000000062a72ca */ /* 0x000fe400000e0000 */
[----:B------:R-:W-:Y:S02]  /*11270*/  R2UR UR43, R7 ;  /* 0x00000000072b72ca */ /* 0x000fe400000e0000 */
[----:B------:R-:W-:Y:S01]  /*11280*/  R2UR UR38, R4 ;  /* 0x00000000042672ca */ /* 0x000fe200000e0000 */
[----:B------:R-:W-:-:S02]  /*11290*/  WARPGROUP.DEPBAR.LE gsb0, 0x0 ;  /* 0x00008000000079c5 */ /* 0x000fc40000010000 */
        /* <DEDUP_REMOVED lines=18> */
[----:B0-----:R-:W-:Y:S05]  /*113c0*/  @!P0 BRA `(.L_x_622) ;  /* 0x0000000000048947 */ /* 0x001fea0003800000 */
[----:B------:R-:W-:Y:S01]  /*113d0*/  BPT.TRAP 0x1 ;  /* 0x000000040000795c */ /* 0x000fe20000300000 */
.L_x_622:
[----:B------:R-:W2:Y:S01]  /*113e0*/  LDL R0, [R1+0x74] ;  /* 0x0000740001007983 */ /* 0x000ea20000100800 */
[----:B------:R-:W-:Y:S01]  /*113f0*/  ULDC UR4, c[0x0][0x988] ;  /* 0x0002620000047ab9 */ /* 0x000fe20000000800 */
[----:B------:R-:W-:Y:S01]  /*11400*/  P2R R12, PR, RZ, 0x1 ;  /* 0x00000001ff0c7803 */ /* 0x000fe20000000000 */
[----:B------:R-:W-:Y:S01]  /*11410*/  ULDC UR38, c[0x0][0x988] ;  /* 0x0002620000267ab9 */ /* 0x000fe20000000800 */
[----:B------:R-:W-:Y:S01]  /*11420*/  BSSY B0, `(.L_x_623) ;  /* 0x00003f8000007945 */ /* 0x000fe20003800000 */
[--C-:B------:R-:W-:Y:S01]  /*11430*/  IMAD.MOV.U32 R118, RZ, RZ, R119.reuse ;  /* 0x000000ffff767224 */ /* 0x100fe200078e0077 */
[-C--:B------:R-:W-:Y:S01]  /*11440*/  MOV R114, R119.reuse ;  /* 0x0000007700727202 */ /* 0x080fe20000000f00 */
        /* <DEDUP_REMOVED lines=13> */
[----:B------:R-:W-:Y:S01]  /*11520*/  MOV R72, R119 ;  /* 0x0000007700487202 */ /* 0x000fe20000000f00 */
[----:B------:R-:W-:-:S02]  /*11530*/  IMAD.MOV.U32 R94, RZ, RZ, R119 ;  /* 0x000000ffff5e7224 */ /* 0x000fc400078e0077 */
[--C-:B------:R-:W-:Y:S02]  /*11540*/  IMAD.MOV.U32 R92, RZ, RZ, R119.reuse ;  /* 0x000000ffff5c7224 */ /* 0x100fe400078e0077 */
[--C-:B------:R-:W-:Y:S02]  /*11550*/  IMAD.MOV.U32 R88, RZ, RZ, R119.reuse ;  /* 0x000000ffff587224 */ /* 0x100fe400078e0077 */
[--C-:B------:R-:W-:Y:S02]  /*11560*/  IMAD.MOV.U32 R86, RZ, RZ, R119.reuse ;  /* 0x000000ffff567224 */ /* 0x100fe400078e0077 */
[--C-:B------:R-:W-:Y:S02]  /*11570*/  IMAD.MOV.U32 R82, RZ, RZ, R119.reuse ;  /* 0x000000ffff527224 */ /* 0x100fe400078e0077 */
[--C-:B------:R-:W-:Y:S02]  /*11580*/  IMAD.MOV.U32 R80, RZ, RZ, R119.reuse ;  /* 0x000000ffff507224 */ /* 0x100fe400078e0077 */
[----:B------:R-:W-:-:S02]  /*11590*/  IMAD.MOV.U32 R76, RZ, RZ, R119 ;  /* 0x000000ffff4c7224 */ /* 0x000fc400078e0077 */
[----:B------:R-:W-:Y:S01]  /*115a0*/  IMAD.MOV.U32 R74, RZ, RZ, R119 ;  /* 0x000000ffff4a7224 */ /* 0x000fe200078e0077 */
[----:B--2---:R-:W-:-:S05]  /*115b0*/  IADD3 R5, R0, R141, RZ ;  /* 0x0000008d00057210 */ /* 0x004fca0007ffe0ff */
[----:B------:R-:W-:-:S05]  /*115c0*/  IMAD R5, R142, -0x60, R5 ;  /* 0xffffffa08e057824 */ /* 0x000fca00078e0205 */
[C---:B------:R-:W-:Y:S02]  /*115d0*/  ISETP.GT.AND P6, PT, R5.reuse, RZ, PT ;  /* 0x000000ff0500720c */ /* 0x040fe40003fc4270 */
[C---:B------:R-:W-:Y:S02]  /*115e0*/  ISETP.GT.AND P5, PT, R5.reuse, 0x1, PT ;  /* 0x000000010500780c */ /* 0x040fe40003fa4270 */
[----:B------:R-:W-:Y:S02]  /*115f0*/  ISETP.GT.AND P4, PT, R5, 0x8, PT ;  /* 0x000000080500780c */ /* 0x000fe40003f84270 */
[----:B------:R-:W-:Y:S02]  /*11600*/  FSEL R79, R24, -INF , P6 ;  /* 0xff800000184f7808 */ /* 0x000fe40003000000 */
[----:B------:R-:W-:Y:S02]  /*11610*/  FSEL R2, R25, -INF , P5 ;  /* 0xff80000019027808 */ /* 0x000fe40002800000 */
[----:B------:R-:W-:-:S02]  /*11620*/  ISETP.GT.AND P3, PT, R5, 0x9, PT ;  /* 0x000000090500780c */ /* 0x000fc40003f64270 */
[----:B------:R-:W-:Y:S02]  /*11630*/  FSEL R81, R28, -INF , P4 ;  /* 0xff8000001c517808 */ /* 0x000fe40002000000 */
[----:B------:R-:W-:Y:S02]  /*11640*/  FMNMX.FTZ R0, R79, R2, !PT ;  /* 0x000000024f007209 */ /* 0x000fe40007810000 */
[----:B------:R-:W-:Y:S02]  /*11650*/  ISETP.GT.AND P2, PT, R5, 0x10, PT ;  /* 0x000000100500780c */ /* 0x000fe40003f44270 */
[----:B------:R-:W-:Y:S02]  /*11660*/  FSEL R83, R29, -INF , P3 ;  /* 0xff8000001d537808 */ /* 0x000fe40001800000 */
[----:B------:R-:W-:Y:S02]  /*11670*/  FMNMX.FTZ R0, R81, R0, !PT ;  /* 0x0000000051007209 */ /* 0x000fe40007810000 */
        /* <DEDUP_REMOVED lines=21> */
[----:B------:R-:W-:Y:S02]  /*117d0*/  ISETP.GT.AND P2, PT, R5, 0x28, PT ;  /* 0x000000280500780c */ /* 0x000fe40003f44270 */
        /* <DEDUP_REMOVED lines=63> */
[----:B------:R-:W-:Y:S02]  /*11bd0*/  FSEL R117, R69, -INF , P1 ;  /* 0xff80000045757808 */ /* 0x000fe40000800000 */
[----:B------:R-:W-:Y:S02]  /*11be0*/  FMNMX.FTZ R0, R115, R0, !PT ;  /* 0x0000000073007209 */ /* 0x000fe40007810000 */
[----:B------:R-:W-:Y:S01]  /*11bf0*/  FSEL R53, R62, -INF , P6 ;  /* 0xff8000003e357808 */ /* 0x000fe20003000000 */
[----:B------:R-:W-:Y:S01]  /*11c00*/  IMAD.MOV.U32 R62, RZ, RZ, R119 ;  /* 0x000000ffff3e7224 */ /* 0x000fe200078e0077 */
[----:B------:R-:W-:Y:S01]  /*11c10*/  FMNMX.FTZ R6, R117, R0, !PT ;  /* 0x0000000075067209 */ /* 0x000fe20007810000 */
[----:B------:R-:W-:Y:S01]  /*11c20*/  IMAD.U32 R0, RZ, RZ, UR4 ;  /* 0x00000004ff007e24 */ /* 0x000fe2000f8e00ff */
[----:B------:R-:W-:-:S02]  /*11c30*/  FSEL R63, R63, -INF , P5 ;  /* 0xff8000003f3f7808 */ /* 0x000fc40002800000 */
[----:B------:R-:W-:Y:S01]  /*11c40*/  FSEL R61, R66, -INF , P4 ;  /* 0xff800000423d7808 */ /* 0x000fe20002000000 */
[----:B------:R-:W0:Y:S01]  /*11c50*/  SHFL.BFLY PT, R5, R6, 0x2, 0x1f ;  /* 0x0c401f0006057f89 */ /* 0x000e2200000e0000 */
[----:B------:R-:W-:Y:S02]  /*11c60*/  FSEL R67, R67, -INF , P3 ;  /* 0xff80000043437808 */ /* 0x000fe40001800000 */
[----:B------:R-:W-:Y:S01]  /*11c70*/  FSEL R65, R70, -INF , P2 ;  /* 0xff80000046417808 */ /* 0x000fe20001000000 */
[----:B------:R-:W-:Y:S01]  /*11c80*/  IMAD.MOV.U32 R70, RZ, RZ, R119 ;  /* 0x000000ffff467224 */ /* 0x000fe200078e0077 */
[----:B------:R-:W-:Y:S02]  /*11c90*/  FSEL R71, R71, -INF , P1 ;  /* 0xff80000047477808 */ /* 0x000fe40000800000 */
[-C--:B------:R-:W-:Y:S02]  /*11ca0*/  MOV R66, R119.reuse ;  /* 0x0000007700427202 */ /* 0x080fe40000000f00 */
[----:B------:R-:W-:-:S02]  /*11cb0*/  MOV R60, R119 ;  /* 0x00000077003c7202 */ /* 0x000fc40000000f00 */
[-C--:B------:R-:W-:Y:S02]  /*11cc0*/  MOV R54, R119.reuse ;  /* 0x0000007700367202 */ /* 0x080fe40000000f00 */
[-C--:B------:R-:W-:Y:S02]  /*11cd0*/  MOV R48, R119.reuse ;  /* 0x0000007700307202 */ /* 0x080fe40000000f00 */
[-C--:B------:R-:W-:Y:S02]  /*11ce0*/  MOV R42, R119.reuse ;  /* 0x00000077002a7202 */ /* 0x080fe40000000f00 */
[----:B------:R-:W-:Y:S02]  /*11cf0*/  MOV R36, R119 ;  /* 0x0000007700247202 */ /* 0x000fe40000000f00 */
[----:B0-----:R-:W-:-:S05]  /*11d00*/  FMNMX.FTZ R8, R6, R5, !PT ;  /* 0x0000000506087209 */ /* 0x001fca0007810000 */
        /* <DEDUP_REMOVED lines=10> */
[-CC-:B------:R-:W-:Y:S01]  /*11db0*/  FFMA.FTZ R190, R81, R0.reuse, -R10.reuse ;  /* 0x0000000051be7223 */ /* 0x180fe2000001080a */
[--C-:B------:R-:W-:Y:S01]  /*11dc0*/  FFMA.FTZ R41, R83, R0, -R10.reuse ;  /* 0x0000000053297223 */ /* 0x100fe2000001080a */
[----:B------:R-:W-:Y:S01]  /*11dd0*/  FMNMX.FTZ R4, R31, R4, !PT ;  /* 0x000000041f047209 */ /* 0x000fe20007810000 */
[----:B------:R-:W-:Y:S01]  /*11de0*/  MUFU.EX2 R188, R188 ;  /* 0x000000bc00bc7308 */ /* 0x000fe20000000800 */
[-CC-:B------:R-:W-:Y:S01]  /*11df0*/  FFMA.FTZ R184, R85, R0.reuse, -R10.reuse ;  /* 0x0000000055b87223 */ /* 0x180fe2000001080a */
[--C-:B------:R-:W-:Y:S01]  /*11e00*/  FFMA.FTZ R45, R87, R0, -R10.reuse ;  /* 0x00000000572d7223 */ /* 0x100fe2000001080a */
[----:B------:R-:W-:Y:S01]  /*11e10*/  FMNMX.FTZ R4, R11, R4, !PT ;  /* 0x000000040b047209 */ /* 0x000fe20007810000 */
[-CC-:B------:R-:W-:Y:S01]  /*11e20*/  FFMA.FTZ R186, R89, R0.reuse, -R10.reuse ;  /* 0x0000000059ba7223 */ /* 0x180fe2000001080a */
[-CC-:B------:R-:W-:Y:S01]  /*11e30*/  FFMA.FTZ R49, R91, R0.reuse, -R10.reuse ;  /* 0x000000005b317223 */ /* 0x180fe2000001080a */
[--C-:B------:R-:W-:Y:S01]  /*11e40*/  FFMA.FTZ R182, R73, R0, -R10.reuse ;  /* 0x0000000049b67223 */ /* 0x100fe2000001080a */
[----:B------:R-:W-:Y:S01]  /*11e50*/  FMNMX.FTZ R4, R35, R4, !PT ;  /* 0x0000000423047209 */ /* 0x000fe20007810000 */
[----:B------:R-:W0:Y:S01]  /*11e60*/  MUFU.EX2 R37, R37 ;  /* 0x0000002500257308 */ /* 0x000e220000000800 */
[-CC-:B------:R-:W-:Y:S01]  /*11e70*/  FFMA.FTZ R69, R75, R0.reuse, -R10.reuse ;  /* 0x000000004b457223 */ /* 0x180fe2000001080a */
[--C-:B------:R-:W-:Y:S01]  /*11e80*/  FFMA.FTZ R176, R77, R0, -R10.reuse ;  /* 0x000000004db07223 */ /* 0x100fe2000001080a */
[----:B------:R-:W-:Y:S01]  /*11e90*/  FMNMX.FTZ R4, R13, R4, !PT ;  /* 0x000000040d047209 */ /* 0x000fe20007810000 */
[-CC-:B------:R-:W-:Y:S01]  /*11ea0*/  FFMA.FTZ R180, R93, R0.reuse, -R10.reuse ;  /* 0x000000005db47223 */ /* 0x180fe2000001080a */
[-CC-:B------:R-:W-:Y:S01]  /*11eb0*/  FFMA.FTZ R57, R95, R0.reuse, -R10.reuse ;  /* 0x000000005f397223 */ /* 0x180fe2000001080a */
[--C-:B------:R-:W-:Y:S01]  /*11ec0*/  FFMA.FTZ R73, R97, R0, -R10.reuse ;  /* 0x0000000061497223 */ /* 0x100fe2000001080a */
[----:B------:R-:W-:Y:S01]  /*11ed0*/  FMNMX.FTZ R4, R39, R4, !PT ;  /* 0x0000000427047209 */ /* 0x000fe20007810000 */
[----:B------:R-:W1:Y:S01]  /*11ee0*/  MUFU.EX2 R190, R190 ;  /* 0x000000be00be7308 */ /* 0x000e620000000800 */
[-CC-:B------:R-:W-:Y:S01]  /*11ef0*/  FFMA.FTZ R178, R99, R0.reuse, -R10.reuse ;  /* 0x0000000063b27223 */ /* 0x180fe2000001080a */
[--C-:B------:R-:W-:Y:S01]  /*11f00*/  FFMA.FTZ R75, R101, R0, -R10.reuse ;  /* 0x00000000654b7223 */ /* 0x100fe2000001080a */
[----:B------:R-:W-:Y:S01]  /*11f10*/  FMNMX.FTZ R4, R15, R4, !PT ;  /* 0x000000040f047209 */ /* 0x000fe20007810000 */
[-CC-:B------:R-:W-:Y:S01]  /*11f20*/  FFMA.FTZ R172, R103, R0.reuse, -R10.reuse ;  /* 0x0000000067ac7223 */ /* 0x180fe2000001080a */
[-CC-:B------:R-:W-:Y:S01]  /*11f30*/  FFMA.FTZ R77, R105, R0.reuse, -R10.reuse ;  /* 0x00000000694d7223 */ /* 0x180fe2000001080a */
[--C-:B------:R-:W-:Y:S01]  /*11f40*/  FFMA.FTZ R174, R107, R0, -R10.reuse ;  /* 0x000000006bae7223 */ /* 0x100fe2000001080a */
[----:B------:R-:W-:Y:S01]  /*11f50*/  FMNMX.FTZ R4, R43, R4, !PT ;  /* 0x000000042b047209 */ /* 0x000fe20007810000 */
[----:B------:R-:W2:Y:S01]  /*11f60*/  MUFU.EX2 R41, R41 ;  /* 0x0000002900297308 */ /* 0x000ea20000000800 */
[-CC-:B------:R-:W-:Y:S01]  /*11f70*/  FFMA.FTZ R168, R111, R0.reuse, -R10.reuse ;  /* 0x000000006fa87223 */ /* 0x180fe2000001080a */
[--C-:B------:R-:W-:Y:S01]  /*11f80*/  FFMA.FTZ R113, R113, R0, -R10.reuse ;  /* 0x0000000071717223 */ /* 0x100fe2000001080a */
[----:B------:R-:W-:Y:S01]  /*11f90*/  FMNMX.FTZ R4, R21, R4, !PT ;  /* 0x0000000415047209 */ /* 0x000fe20007810000 */
[-CC-:B------:R-:W-:Y:S01]  /*11fa0*/  FFMA.FTZ R170, R115, R0.reuse, -R10.reuse ;  /* 0x0000000073aa7223 */ /* 0x180fe2000001080a */
[----:B------:R-:W-:Y:S01]  /*11fb0*/  FFMA.FTZ R83, R117, R0, -R10 ;  /* 0x0000000075537223 */ /* 0x000fe2000001080a */
[-C--:B------:R-:W-:Y:S01]  /*11fc0*/  MOV R117, R119.reuse ;  /* 0x0000007700757202 */ /* 0x080fe20000000f00 */
[--C-:B------:R-:W-:Y:S01]  /*11fd0*/  IMAD.MOV.U32 R115, RZ, RZ, R119.reuse ;  /* 0x000000ffff737224 */ /* 0x100fe200078e0077 */
[----:B------:R-:W-:Y:S01]  /*11fe0*/  FMNMX.FTZ R4, R47, R4, !PT ;  /* 0x000000042f047209 */ /* 0x000fe20007810000 */
[----:B------:R-:W3:Y:S01]  /*11ff0*/  MUFU.EX2 R184, R184 ;  /* 0x000000b800b87308 */ /* 0x000ee20000000800 */
[-C--:B------:R-:W-:Y:S01]  /*12000*/  MOV R111, R119.reuse ;  /* 0x00000077006f7202 */ /* 0x080fe20000000f00 */
[--C-:B------:R-:W-:Y:S01]  /*12010*/  IMAD.MOV.U32 R107, RZ, RZ, R119.reuse ;  /* 0x000000ffff6b7224 */ /* 0x100fe200078e0077 */
[----:B------:R-:W-:Y:S01]  /*12020*/  FMNMX.FTZ R4, R25, R4, !PT ;  /* 0x0000000419047209 */ /* 0x000fe20007810000 */
[--C-:B------:R-:W-:Y:S01]  /*12030*/  IMAD.MOV.U32 R103, RZ, RZ, R119.reuse ;  /* 0x000000ffff677224 */ /* 0x100fe200078e0077 */
[-C--:B------:R-:W-:Y:S01]  /*12040*/  MOV R105, R119.reuse ;  /* 0x0000007700697202 */ /* 0x080fe20000000f00 */
[--C-:B------:R-:W-:Y:S01]  /*12050*/  IMAD.MOV.U32 R101, RZ, RZ, R119.reuse ;  /* 0x000000ffff657224 */ /* 0x100fe200078e0077 */
[----:B------:R-:W-:Y:S01]  /*12060*/  FMNMX.FTZ R4, R51, R4, !PT ;  /* 0x0000000433047209 */ /* 0x000fe20007810000 */
[----:B------:R-:W4:Y:S01]  /*12070*/  MUFU.EX2 R45, R45 ;  /* 0x0000002d002d7308 */ /* 0x000f220000000800 */
        /* <DEDUP_REMOVED lines=8> */
[--C-:B------:R-:W-:Y:S01]  /*12100*/  IMAD.MOV.U32 R89, RZ, RZ, R119.reuse ;  /* 0x000000ffff597224 */ /* 0x100fe200078e0077 */
[----:B------:R-:W-:Y:S01]  /*12110*/  MOV R87, R119 ;  /* 0x0000007700577202 */ /* 0x000fe20000000f00 */
[----:B------:R-:W-:Y:S01]  /*12120*/  IMAD.MOV.U32 R85, RZ, RZ, R119 ;  /* 0x000000ffff557224 */ /* 0x000fe200078e0077 */
[----:B------:R-:W-:-:S04]  /*12130*/  FMNMX.FTZ R4, R33, R4, !PT ;  /* 0x0000000421047209 */ /* 0x000fc80007810000 */
[----:B------:R-:W-:Y:S01]  /*12140*/  FMNMX.FTZ R4, R59, R4, !PT ;  /* 0x000000043b047209 */ /* 0x000fe20007810000 */
[----:B------:R-:W4:Y:S03]  /*12150*/  MUFU.EX2 R49, R49 ;  /* 0x0000003100317308 */ /* 0x000f260000000800 */
[----:B------:R-:W-:-:S04]  /*12160*/  FMNMX.FTZ R4, R53, R4, !PT ;  /* 0x0000000435047209 */ /* 0x000fc80007810000 */
[----:B------:R-:W-:Y:S01]  /*12170*/  FMNMX.FTZ R4, R63, R4, !PT ;  /* 0x000000043f047209 */ /* 0x000fe20007810000 */
[----:B------:R-:W-:Y:S03]  /*12180*/  MUFU.EX2 R180, R180 ;  /* 0x000000b400b47308 */ /* 0x000fe60000000800 */
[----:B------:R-:W-:-:S04]  /*12190*/  FMNMX.FTZ R4, R61, R4, !PT ;  /* 0x000000043d047209 */ /* 0x000fc80007810000 */
[----:B------:R-:W-:Y:S01]  /*121a0*/  FMNMX.FTZ R4, R67, R4, !PT ;  /* 0x0000000443047209 */ /* 0x000fe20007810000 */
[----:B------:R-:W-:Y:S03]  /*121b0*/  MUFU.EX2 R57, R57 ;  /* 0x0000003900397308 */ /* 0x000fe60000000800 */
[----:B------:R-:W-:-:S04]  /*121c0*/  FMNMX.FTZ R4, R65, R4, !PT ;  /* 0x0000000441047209 */ /* 0x000fc80007810000 */
[----:B------:R-:W-:Y:S01]  /*121d0*/  FMNMX.FTZ R4, R71, R4, !PT ;  /* 0x0000000447047209 */ /* 0x000fe20007810000 */
[----:B------:R-:W-:Y:S04]  /*121e0*/  MUFU.EX2 R182, R182 ;  /* 0x000000b600b67308 */ /* 0x000fe80000000800 */
[----:B------:R-:W0:Y:S04]  /*121f0*/  SHFL.BFLY PT, R79, R4, 0x2, 0x1f ;  /* 0x0c401f00044f7f89 */ /* 0x000e2800000e0000 */
[----:B------:R-:W-:Y:S08]  /*12200*/  MUFU.EX2 R69, R69 ;  /* 0x0000004500457308 */ /* 0x000ff00000000800 */
[----:B------:R-:W-:Y:S08]  /*12210*/  MUFU.EX2 R176, R176 ;  /* 0x000000b000b07308 */ /* 0x000ff00000000800 */
[----:B------:R-:W-:Y:S01]  /*12220*/  MUFU.EX2 R73, R73 ;  /* 0x0000004900497308 */ /* 0x000fe20000000800 */
[----:B0-----:R-:W-:Y:S01]  /*12230*/  FMNMX.FTZ R2, R4, R79, !PT ;  /* 0x0000004f04027209 */ /* 0x001fe20007810000 */
[----:B------:R-:W-:Y:S01]  /*12240*/  FFMA.FTZ R79, R109, R0, -R10 ;  /* 0x000000006d4f7223 */ /* 0x000fe2000001080a */
[----:B------:R-:W-:-:S05]  /*12250*/  IMAD.MOV.U32 R109, RZ, RZ, R119 ;  /* 0x000000ffff6d7224 */ /* 0x000fca00078e0077 */
[----:B------:R-:W-:Y:S01]  /*12260*/  MUFU.EX2 R178, R178 ;  /* 0x000000b200b27308 */ /* 0x000fe20000000800 */
[----:B------:R-:W0:Y:S07]  /*12270*/  SHFL.BFLY PT, R81, R2, 0x1, 0x1f ;  /* 0x0c201f0002517f89 */ /* 0x000e2e00000e0000 */
[----:B------:R-:W-:Y:S08]  /*12280*/  MUFU.EX2 R75, R75 ;  /* 0x0000004b004b7308 */ /* 0x000ff00000000800 */
[----:B------:R-:W-:Y:S08]  /*12290*/  MUFU.EX2 R172, R172 ;  /* 0x000000ac00ac7308 */ /* 0x000ff00000000800 */
[----:B------:R-:W-:Y:S01]  /*122a0*/  MUFU.EX2 R77, R77 ;  /* 0x0000004d004d7308 */ /* 0x000fe20000000800 */
[----:B0-----:R-:W-:-:S04]  /*122b0*/  FMNMX.FTZ R4, R2, R81, !PT ;  /* 0x0000005102047209 */ /* 0x001fc80007810000 */
[C---:B------:R-:W-:Y:S01]  /*122c0*/  FSETP.NEU.FTZ.AND P1, PT, R4.reuse, -INF , PT ;  /* 0xff8000000400780b */ /* 0x040fe20003f3d000 */
[----:B------:R-:W-:Y:S02]  /*122d0*/  FMUL.FTZ R2, R4, R0 ;  /* 0x0000000004027220 */ /* 0x000fe40000410000 */
[----:B------:R-:W-:Y:S03]  /*122e0*/  MUFU.EX2 R174, R174 ;  /* 0x000000ae00ae7308 */ /* 0x000fe60000000800 */
[----:B------:R-:W-:Y:S02]  /*122f0*/  FSEL R12, R2, RZ, P1 ;  /* 0x000000ff020c7208 */ /* 0x000fe40000800000 */
[----:B------:R-:W-:-:S03]  /*12300*/  ISETP.GE.AND P1, PT, R141, 0x61, PT ;  /* 0x000000618d00780c */ /* 0x000fc60003f26270 */
[-CC-:B------:R-:W-:Y:S01]  /*12310*/  FFMA.FTZ R189, R7, R0.reuse, -R12.reuse ;  /* 0x0000000007bd7223 */ /* 0x180fe2000001080c */
[-CC-:B------:R-:W-:Y:S01]  /*12320*/  FFMA.FTZ R2, R27, R0.reuse, -R12.reuse ;  /* 0x000000001b027223 */ /* 0x180fe2000001080c */
[-CC-:B------:R-:W-:Y:S01]  /*12330*/  FFMA.FTZ R191, R9, R0.reuse, -R12.reuse ;  /* 0x0000000009bf7223 */ /* 0x180fe2000001080c */
[-CC-:B------:R-:W-:Y:S01]  /*12340*/  FFMA.FTZ R6, R31, R0.reuse, -R12.reuse ;  /* 0x000000001f067223 */ /* 0x180fe2000001080c */
[----:B------:R-:W-:Y:S01]  /*12350*/  FADD.FTZ R7, R188, R37 ;  /* 0x00000025bc077221 */ /* 0x000fe20000010000 */
[-CC-:B------:R-:W-:Y:S01]  /*12360*/  FFMA.FTZ R185, R11, R0.reuse, -R12.reuse ;  /* 0x000000000bb97223 */ /* 0x180fe2000001080c */
[----:B------:R-:W-:Y:S01]  /*12370*/  MUFU.EX2 R189, R189 ;  /* 0x000000bd00bd7308 */ /* 0x000fe20000000800 */
[-CC-:B------:R-:W-:Y:S01]  /*12380*/  FFMA.FTZ R8, R35, R0.reuse, -R12.reuse ;  /* 0x0000000023087223 */ /* 0x180fe2000001080c */
[----:B-1----:R-:W-:Y:S01]  /*12390*/  FADD.FTZ R10, R190, R7 ;  /* 0x00000007be0a7221 */ /* 0x002fe20000010000 */
[-CC-:B------:R-:W-:Y:S01]  /*123a0*/  FFMA.FTZ R187, R13, R0.reuse, -R12.reuse ;  /* 0x000000000dbb7223 */ /* 0x180fe2000001080c */
[-CC-:B------:R-:W-:Y:S01]  /*123b0*/  FFMA.FTZ R39, R39, R0.reuse, -R12.reuse ;  /* 0x0000000027277223 */ /* 0x180fe2000001080c */
[-C--:B------:R-:W-:Y:S01]  /*123c0*/  FFMA.FTZ R15, R15, R0.reuse, -R12 ;  /* 0x000000000f0f7223 */ /* 0x080fe2000001080c */
[----:B--2---:R-:W-:Y:S01]  /*123d0*/  FADD.FTZ R7, R41, R10 ;  /* 0x0000000a29077221 */ /* 0x004fe20000010000 */
[-CC-:B------:R-:W-:Y:S01]  /*123e0*/  FFMA.FTZ R43, R43, R0.reuse, -R12.reuse ;  /* 0x000000002b2b7223 */ /* 0x180fe2000001080c */
[----:B------:R-:W0:Y:S01]  /*123f0*/  MUFU.EX2 R2, R2 ;  /* 0x0000000200027308 */ /* 0x000e220000000800 */
[-CC-:B------:R-:W-:Y:S01]  /*12400*/  FFMA.FTZ R21, R21, R0.reuse, -R12.reuse ;  /* 0x0000000015157223 */ /* 0x180fe2000001080c */
[----:B---3--:R-:W-:Y:S01]  /*12410*/  FADD.FTZ R28, R184, R7 ;  /* 0x00000007b81c7221 */ /* 0x008fe20000010000 */
[-CC-:B------:R-:W-:Y:S01]  /*12420*/  FFMA.FTZ R47, R47, R0.reuse, -R12.reuse ;  /* 0x000000002f2f7223 */ /* 0x180fe2000001080c */
[-CC-:B------:R-:W-:Y:S01]  /*12430*/  FFMA.FTZ R25, R25, R0.reuse, -R12.reuse ;  /* 0x0000000019197223 */ /* 0x180fe2000001080c */
[-C--:B------:R-:W-:Y:S01]  /*12440*/  FFMA.FTZ R51, R51, R0.reuse, -R12 ;  /* 0x0000000033337223 */ /* 0x080fe2000001080c */
[----:B----4-:R-:W-:Y:S01]  /*12450*/  FADD.FTZ R9, R45, R28 ;  /* 0x0000001c2d097221 */ /* 0x010fe20000010000 */
[-CC-:B------:R-:W-:Y:S01]  /*12460*/  FFMA.FTZ R29, R29, R0.reuse, -R12.reuse ;  /* 0x000000001d1d7223 */ /* 0x180fe2000001080c */
[----:B------:R-:W1:Y:S01]  /*12470*/  MUFU.EX2 R191, R191 ;  /* 0x000000bf00bf7308 */ /* 0x000e620000000800 */
[-CC-:B------:R-:W-:Y:S01]  /*12480*/  FFMA.FTZ R55, R55, R0.reuse, -R12.reuse ;  /* 0x0000000037377223 */ /* 0x180fe2000001080c */
[----:B------:R-:W-:Y:S01]  /*12490*/  FADD.FTZ R30, R186, R9 ;  /* 0x00000009ba1e7221 */ /* 0x000fe20000010000 */
[-CC-:B------:R-:W-:Y:S01]  /*124a0*/  FFMA.FTZ R33, R33, R0.reuse, -R12.reuse ;  /* 0x0000000021217223 */ /* 0x180fe2000001080c */
[-CC-:B------:R-:W-:Y:S01]  /*124b0*/  FFMA.FTZ R59, R59, R0.reuse, -R12.reuse ;  /* 0x000000003b3b7223 */ /* 0x180fe2000001080c */
[-C--:B------:R-:W-:Y:S01]  /*124c0*/  FFMA.FTZ R53, R53, R0.reuse, -R12 ;  /* 0x0000000035357223 */ /* 0x080fe2000001080c */
[----:B------:R-:W-:Y:S01]  /*124d0*/  FADD.FTZ R9, R49, R30 ;  /* 0x0000001e31097221 */ /* 0x000fe20000010000 */
[-C--:B------:R-:W-:Y:S01]  /*124e0*/  FFMA.FTZ R63, R63, R0.reuse, -R12 ;  /* 0x000000003f3f7223 */ /* 0x080fe2000001080c */
[----:B------:R-:W2:Y:S01]  /*124f0*/  MUFU.EX2 R6, R6 ;  /* 0x0000000600067308 */ /* 0x000ea20000000800 */
[----:B0-----:R-:W-:Y:S01]  /*12500*/  FADD.FTZ R10, R189, R2 ;  /* 0x00000002bd0a7221 */ /* 0x001fe20000010000 */
[-CC-:B------:R-:W-:Y:S01]  /*12510*/  FFMA.FTZ R61, R61, R0.reuse, -R12.reuse ;  /* 0x000000003d3d7223 */ /* 0x180fe2000001080c */
[-CC-:B------:R-:W-:Y:S01]  /*12520*/  FFMA.FTZ R67, R67, R0.reuse, -R12.reuse ;  /* 0x0000000043437223 */ /* 0x180fe2000001080c */
[-CC-:B------:R-:W-:Y:S01]  /*12530*/  FFMA.FTZ R65, R65, R0.reuse, -R12.reuse ;  /* 0x0000000041417223 */ /* 0x180fe2000001080c */
[----:B------:R-:W-:Y:S01]  /*12540*/  FFMA.FTZ R71, R71, R0, -R12 ;  /* 0x0000000047477223 */ /* 0x000fe2000001080c */
[----:B------:R-:W-:Y:S01]  /*12550*/  F2FP.F16.F32.PACK_AB R189, R2, R189 ;  /* 0x000000bd02bd723e */ /* 0x000fe200000000ff */
[--C-:B------:R-:W-:Y:S01]  /*12560*/  IMAD.MOV.U32 R35, RZ, RZ, R119.reuse ;  /* 0x000000ffff237224 */ /* 0x100fe200078e0077 */
[----:B------:R-:W0:Y:S01]  /*12570*/  MUFU.EX2 R185, R185 ;  /* 0x000000b900b97308 */ /* 0x000e220000000800 */
[----:B-1----:R-:W-:Y:S01]  /*12580*/  FADD.FTZ R7, R191, R10 ;  /* 0x0000000abf077221 */ /* 0x002fe20000010000 */
[----:B------:R-:W-:Y:S01]  /*12590*/  F2FP.F16.F32.PACK_AB R188, R37, R188 ;  /* 0x000000bc25bc723e */ /* 0x000fe200000000ff */
[--C-:B------:R-:W-:Y:S01]  /*125a0*/  IMAD.MOV.U32 R37, RZ, RZ, R119.reuse ;  /* 0x000000ffff257224 */ /* 0x100fe200078e0077 */
[----:B------:R-:W-:Y:S01]  /*125b0*/  F2FP.F16.F32.PACK_AB R190, R41, R190 ;  /* 0x000000be29be723e */ /* 0x000fe200000000ff */
[--C-:B------:R-:W-:Y:S01]  /*125c0*/  IMAD.MOV.U32 R41, RZ, RZ, R119.reuse ;  /* 0x000000ffff297224 */ /* 0x100fe200078e0077 */
[----:B------:R-:W-:Y:S01]  /*125d0*/  F2FP.F16.F32.PACK_AB R184, R45, R184 ;  /* 0x000000b82db8723e */ /* 0x000fe200000000ff */
[----:B------:R-:W-:Y:S01]  /*125e0*/  IMAD.MOV.U32 R31, RZ, RZ, R119 ;  /* 0x000000ffff1f7224 */ /* 0x000fe200078e0077 */
[----:B------:R-:W1:Y:S01]  /*125f0*/  MUFU.EX2 R8, R8 ;  /* 0x0000000800087308 */ /* 0x000e620000000800 */
[C---:B--2---:R-:W-:Y:S01]  /*12600*/  FADD.FTZ R10, R6.reuse, R7 ;  /* 0x00000007060a7221 */ /* 0x044fe20000010000 */
[----:B------:R-:W-:-:S02]  /*12610*/  F2FP.F16.F32.PACK_AB R191, R6, R191 ;  /* 0x000000bf06bf723e */ /* 0x000fc400000000ff */
[----:B------:R-:W-:Y:S01]  /*12620*/  F2FP.F16.F32.PACK_AB R186, R49, R186 ;  /* 0x000000ba31ba723e */ /* 0x000fe200000000ff */
[----:B------:R-:W-:Y:S01]  /*12630*/  IMAD.MOV.U32 R49, RZ, RZ, R119 ;  /* 0x000000ffff317224 */ /* 0x000fe200078e0077 */
[-C--:B------:R-:W-:Y:S02]  /*12640*/  MOV R45, R119.reuse ;  /* 0x00000077002d7202 */ /* 0x080fe40000000f00 */
[----:B------:R-:W2:Y:S01]  /*12650*/  MUFU.EX2 R187, R187 ;  /* 0x000000bb00bb7308 */ /* 0x000ea20000000800 */
[----:B0-----:R-:W-:Y:S01]  /*12660*/  FADD.FTZ R7, R185, R10 ;  /* 0x0000000ab9077221 */ /* 0x001fe20000010000 */
[----:B------:R-:W-:Y:S01]  /*12670*/  FADD.FTZ R10, R180, R9 ;  /* 0x00000009b40a7221 */ /* 0x000fe20000010000 */
[----:B------:R-:W-:Y:S02]  /*12680*/  F2FP.F16.F32.PACK_AB R180, R57, R180 ;  /* 0x000000b439b4723e */ /* 0x000fe400000000ff */
[----:B------:R-:W-:-:S03]  /*12690*/  MOV R27, R119 ;  /* 0x00000077001b7202 */ /* 0x000fc60000000f00 */
[----:B------:R-:W0:Y:S01]  /*126a0*/  MUFU.EX2 R14, R39 ;  /* 0x00000027000e7308 */ /* 0x000e220000000800 */
[C---:B-1----:R-:W-:Y:S01]  /*126b0*/  FADD.FTZ R30, R8.reuse, R7 ;  /* 0x00000007081e7221 */ /* 0x042fe20000010000 */
[----:B------:R-:W-:Y:S01]  /*126c0*/  FADD.FTZ R7, R57, R10 ;  /* 0x0000000a39077221 */ /* 0x000fe20000010000 */
[----:B------:R-:W-:Y:S01]  /*126d0*/  VIADD R10, R3, 0x30840 ;  /* 0x00030840030a7836 */ /* 0x000fe20000000000 */
[----:B------:R-:W-:Y:S02]  /*126e0*/  F2FP.F16.F32.PACK_AB R185, R8, R185 ;  /* 0x000000b908b9723e */ /* 0x000fe400000000ff */
[----:B------:R-:W-:Y:S01]  /*126f0*/  FADD.FTZ R34, R182, R7 ;  /* 0x00000007b6227221 */ /* 0x000fe20000010000 */
[----:B------:R-:W-:Y:S01]  /*12700*/  F2FP.F16.F32.PACK_AB R182, R69, R182 ;  /* 0x000000b645b6723e */ /* 0x000fe200000000ff */
[----:B------:R-:W1:Y:S01]  /*12710*/  MUFU.EX2 R15, R15 ;  /* 0x0000000f000f7308 */ /* 0x000e620000000800 */
[----:B--2---:R-:W-:Y:S01]  /*12720*/  FADD.FTZ R3, R187, R30 ;  /* 0x0000001ebb037221 */ /* 0x004fe20000010000 */
[----:B------:R-:W-:Y:S01]  /*12730*/  PRMT R10, R221, 0x654, R10 ;  /* 0x00000654dd0a7816 */ /* 0x000fe2000000000a */
[----:B------:R-:W-:Y:S01]  /*12740*/  FADD.FTZ R7, R69, R34 ;  /* 0x0000002245077221 */ /* 0x000fe20000010000 */
[----:B------:R-:W-:-:S02]  /*12750*/  MOV R69, R119 ;  /* 0x0000007700457202 */ /* 0x000fc40000000f00 */
[----:B------:R2:W-:Y:S01]  /*12760*/  SYNCS.ARRIVE.TRANS64.RED.A1T0 RZ, [R10+URZ], RZ ;  /* 0x000000ff0aff79a7 */ /* 0x0005e2000810043f */
[----:B------:R-:W-:Y:S01]  /*12770*/  MOV R57, R119 ;  /* 0x0000007700397202 */ /* 0x000fe20000000f00 */
[----:B------:R3:W2:Y:S01]  /*12780*/  MUFU.EX2 R20, R43 ;  /* 0x0000002b00147308 */ /* 0x0006a20000000800 */
[C---:B0-----:R-:W-:Y:S01]  /*12790*/  FADD.FTZ R32, R14.reuse, R3 ;  /* 0x000000030e207221 */ /* 0x041fe20000010000 */
[----:B------:R-:W-:Y:S02]  /*127a0*/  F2FP.F16.F32.PACK_AB R187, R14, R187 ;  /* 0x000000bb0ebb723e */ /* 0x000fe400000000ff */
[----:B------:R-:W-:-:S04]  /*127b0*/  MOV R39, R119 ;  /* 0x0000007700277202 */ /* 0x000fc80000000f00 */
[----:B------:R-:W0:Y:S01]  /*127c0*/  MUFU.EX2 R21, R21 ;  /* 0x0000001500157308 */ /* 0x000e220000000800 */
[----:B-1----:R-:W-:Y:S01]  /*127d0*/  FADD.FTZ R3, R15, R32 ;  /* 0x000000200f037221 */ /* 0x002fe20000010000 */
[----:B------:R-:W-:Y:S01]  /*127e0*/  FADD.FTZ R32, R176, R7 ;  /* 0x00000007b0207221 */ /* 0x000fe20000010000 */
[C---:B------:R-:W-:Y:S01]  /*127f0*/  F2FP.F16.F32.PACK_AB R176, R73.reuse, R176 ;  /* 0x000000b049b0723e */ /* 0x040fe200000000ff */
[--C-:B---3--:R-:W-:Y:S02]  /*12800*/  IMAD.MOV.U32 R43, RZ, RZ, R119.reuse ;  /* 0x000000ffff2b7224 */ /* 0x108fe400078e0077 */
[----:B------:R-:W-:Y:S01]  /*12810*/  FADD.FTZ R7, R73, R32 ;  /* 0x0000002049077221 */ /* 0x000fe20000010000 */
[----:B------:R-:W-:Y:S01]  /*12820*/  IMAD.MOV.U32 R73, RZ, RZ, R119 ;  /* 0x000000ffff497224 */ /* 0x000fe200078e0077 */
[----:B------:R1:W3:Y:S01]  /*12830*/  MUFU.EX2 R24, R47 ;  /* 0x0000002f00187308 */ /* 0x0002e20000000800 */
[----:B--2---:R-:W-:Y:S01]  /*12840*/  FADD.FTZ R10, R20, R3 ;  /* 0x00000003140a7221 */ /* 0x004fe20000010000 */
[----:B------:R-:W-:Y:S01]  /*12850*/  FADD.FTZ R34, R178, R7 ;  /* 0x00000007b2227221 */ /* 0x000fe20000010000 */
[----:B------:R-:W-:-:S02]  /*12860*/  F2FP.F16.F32.PACK_AB R178, R75, R178 ;  /* 0x000000b24bb2723e */ /* 0x000fc400000000ff */
[----:B------:R-:W-:Y:S01]  /*12870*/  F2FP.F16.F32.PACK_AB R181, R20, R15 ;  /* 0x0000000f14b5723e */ /* 0x000fe200000000ff */
[----:B------:R-:W-:Y:S01]  /*12880*/  FADD.FTZ R7, R75, R34 ;  /* 0x000000224b077221 */ /* 0x000fe20000010000 */
[----:B------:R-:W-:Y:S01]  /*12890*/  MOV R75, R119 ;  /* 0x00000077004b7202 */ /* 0x000fe20000000f00 */
[----:B------:R-:W2:Y:S01]  /*128a0*/  MUFU.EX2 R25, R25 ;  /* 0x0000001900197308 */ /* 0x000ea20000000800 */
[----:B0-----:R-:W-:Y:S01]  /*128b0*/  FADD.FTZ R3, R21, R10 ;  /* 0x0000000a15037221 */ /* 0x001fe20000010000 */
[----:B-1----:R-:W-:-:S06]  /*128c0*/  IMAD.MOV.U32 R47, RZ, RZ, R119 ;  /* 0x000000ffff2f7224 */ /* 0x002fcc00078e0077 */
[----:B------:R0:W1:Y:S01]  /*128d0*/  MUFU.EX2 R26, R51 ;  /* 0x00000033001a7308 */ /* 0x0000620000000800 */
[C---:B---3--:R-:W-:Y:S01]  /*128e0*/  FADD.FTZ R32, R24.reuse, R3 ;  /* 0x0000000318207221 */ /* 0x048fe20000010000 */
[----:B------:R-:W-:Y:S02]  /*128f0*/  F2FP.F16.F32.PACK_AB R183, R24, R21 ;  /* 0x0000001518b7723e */ /* 0x000fe400000000ff */
[----:B------:R-:W-:-:S04]  /*12900*/  MOV R24, R119 ;  /* 0x0000007700187202 */ /* 0x000fc80000000f00 */
[----:B------:R-:W3:Y:S01]  /*12910*/  MUFU.EX2 R29, R29 ;  /* 0x0000001d001d7308 */ /* 0x000ee20000000800 */
[----:B--2---:R-:W-:Y:S01]  /*12920*/  FADD.FTZ R3, R25, R32 ;  /* 0x0000002019037221 */ /* 0x004fe20000010000 */
[----:B------:R-:W-:Y:S01]  /*12930*/  FADD.FTZ R32, R172, R7 ;  /* 0x00000007ac207221 */ /* 0x000fe20000010000 */
[C---:B------:R-:W-:Y:S02]  /*12940*/  F2FP.F16.F32.PACK_AB R172, R77.reuse, R172 ;  /* 0x000000ac4dac723e */ /* 0x040fe400000000ff */
[----:B0-----:R-:W-:Y:S01]  /*12950*/  MOV R51, R119 ;  /* 0x0000007700337202 */ /* 0x001fe20000000f00 */
[----:B------:R-:W-:Y:S01]  /*12960*/  FADD.FTZ R7, R77, R32 ;  /* 0x000000204d077221 */ /* 0x000fe20000010000 */
[----:B------:R-:W-:Y:S01]  /*12970*/  IMAD.MOV.U32 R77, RZ, RZ, R119 ;  /* 0x000000ffff4d7224 */ /* 0x000fe200078e0077 */
[----:B------:R0:W2:Y:S01]  /*12980*/  MUFU.EX2 R28, R55 ;  /* 0x00000037001c7308 */ /* 0x0000a20000000800 */
[----:B-1----:R-:W-:Y:S01]  /*12990*/  FADD.FTZ R12, R26, R3 ;  /* 0x000000031a0c7221 */ /* 0x002fe20000010000 */
[----:B------:R-:W-:Y:S01]  /*129a0*/  FADD.FTZ R34, R174, R7 ;  /* 0x00000007ae227221 */ /* 0x000fe20000010000 */
[----:B------:R-:W-:Y:S01]  /*129b0*/  F2FP.F16.F32.PACK_AB R177, R26, R25 ;  /* 0x000000191ab1723e */ /* 0x000fe200000000ff */
[----:B------:R-:W-:-:S02]  /*129c0*/  IMAD.MOV.U32 R26, RZ, RZ, R119 ;  /* 0x000000ffff1a7224 */ /* 0x000fc400078e0077 */
[--C-:B------:R-:W-:Y:S02]  /*129d0*/  IMAD.MOV.U32 R25, RZ, RZ, R119.reuse ;  /* 0x000000ffff197224 */ /* 0x100fe400078e0077 */
[----:B------:R-:W1:Y:S01]  /*129e0*/  MUFU.EX2 R33, R33 ;  /* 0x0000002100217308 */ /* 0x000e620000000800 */
[----:B---3--:R-:W-:Y:S01]  /*129f0*/  FADD.FTZ R3, R29, R12 ;  /* 0x0000000c1d037221 */ /* 0x008fe20000010000 */
[----:B0-----:R-:W-:-:S06]  /*12a00*/  IMAD.MOV.U32 R55, RZ, RZ, R119 ;  /* 0x000000ffff377224 */ /* 0x001fcc00078e0077 */
[----:B------:R-:W0:Y:S01]  /*12a10*/  MUFU.EX2 R79, R79 ;  /* 0x0000004f004f7308 */ /* 0x000e220000000800 */
[C---:B--2---:R-:W-:Y:S01]  /*12a20*/  FADD.FTZ R32, R28.reuse, R3 ;  /* 0x000000031c207221 */ /* 0x044fe20000010000 */
[----:B------:R-:W-:Y:S01]  /*12a30*/  F2FP.F16.F32.PACK_AB R179, R28, R29 ;  /* 0x0000001d1cb3723e */ /* 0x000fe200000000ff */
[--C-:B------:R-:W-:Y:S02]  /*12a40*/  IMAD.MOV.U32 R29, RZ, RZ, R119.reuse ;  /* 0x000000ffff1d7224 */ /* 0x100fe400078e0077 */
[----:B------:R-:W-:-:S03]  /*12a50*/  IMAD.MOV.U32 R28, RZ, RZ, R119 ;  /* 0x000000ffff1c7224 */ /* 0x000fc600078e0077 */
[----:B------:R2:W3:Y:S01]  /*12a60*/  MUFU.EX2 R30, R59 ;  /* 0x0000003b001e7308 */ /* 0x0004e20000000800 */
[----:B-1----:R-:W-:-:S07]  /*12a70*/  FADD.FTZ R3, R33, R32 ;  /* 0x0000002021037221 */ /* 0x002fce0000010000 */
[----:B------:R-:W1:Y:S01]  /*12a80*/  MUFU.EX2 R168, R168 ;  /* 0x000000a800a87308 */ /* 0x000e620000000800 */
[C---:B0-----:R-:W-:Y:S01]  /*12a90*/  FADD.FTZ R7, R79.reuse, R34 ;  /* 0x000000224f077221 */ /* 0x041fe20000010000 */
[----:B------:R-:W-:Y:S01]  /*12aa0*/  F2FP.F16.F32.PACK_AB R174, R79, R174 ;  /* 0x000000ae4fae723e */ /* 0x000fe200000000ff */
[--C-:B------:R-:W-:Y:S02]  /*12ab0*/  IMAD.MOV.U32 R79, RZ, RZ, R119.reuse ;  /* 0x000000ffff4f7224 */ /* 0x100fe400078e0077 */
[----:B--2---:R-:W-:-:S03]  /*12ac0*/  IMAD.MOV.U32 R59, RZ, RZ, R119 ;  /* 0x000000ffff3b7224 */ /* 0x004fc600078e0077 */
[----:B------:R-:W0:Y:S01]  /*12ad0*/  MUFU.EX2 R53, R53 ;  /* 0x0000003500357308 */ /* 0x000e220000000800 */
[C---:B---3--:R-:W-:Y:S01]  /*12ae0*/  FADD.FTZ R32, R30.reuse, R3 ;  /* 0x000000031e207221 */ /* 0x048fe20000010000 */
[----:B------:R-:W-:Y:S02]  /*12af0*/  F2FP.F16.F32.PACK_AB R173, R30, R33 ;  /* 0x000000211ead723e */ /* 0x000fe400000000ff */
[-C--:B------:R-:W-:Y:S02]  /*12b00*/  MOV R33, R119.reuse ;  /* 0x0000007700217202 */ /* 0x080fe40000000f00 */
[----:B------:R-:W-:Y:S02]  /*12b10*/  MOV R30, R119 ;  /* 0x00000077001e7202 */ /* 0x000fe40000000f00 */
[----:B------:R2:W3:Y:S01]  /*12b20*/  MUFU.EX2 R81, R113 ;  /* 0x0000007100517308 */ /* 0x0004e20000000800 */
[----:B-1----:R-:W-:-:S07]  /*12b30*/  FADD.FTZ R34, R168, R7 ;  /* 0x00000007a8227221 */ /* 0x002fce0000010000 */
[----:B------:R1:W4:Y:S01]  /*12b40*/  MUFU.EX2 R10, R63 ;  /* 0x0000003f000a7308 */ /* 0x0003220000000800 */
[----:B0-----:R-:W-:Y:S01]  /*12b50*/  FADD.FTZ R3, R53, R32 ;  /* 0x0000002035037221 */ /* 0x001fe20000010000 */
[----:B--2---:R-:W-:-:S06]  /*12b60*/  IMAD.MOV.U32 R113, RZ, RZ, R119 ;  /* 0x000000ffff717224 */ /* 0x004fcc00078e0077 */
[----:B------:R-:W0:Y:S01]  /*12b70*/  MUFU.EX2 R61, R61 ;  /* 0x0000003d003d7308 */ /* 0x000e220000000800 */
[C---:B---3--:R-:W-:Y:S01]  /*12b80*/  FADD.FTZ R7, R81.reuse, R34 ;  /* 0x0000002251077221 */ /* 0x048fe20000010000 */
[----:B------:R-:W-:Y:S02]  /*12b90*/  F2FP.F16.F32.PACK_AB R168, R81, R168 ;  /* 0x000000a851a8723e */ /* 0x000fe400000000ff */
[-C--:B------:R-:W-:Y:S02]  /*12ba0*/  MOV R81, R119.reuse ;  /* 0x0000007700517202 */ /* 0x080fe40000000f00 */
[----:B-1----:R-:W-:Y:S02]  /*12bb0*/  MOV R63, R119 ;  /* 0x00000077003f7202 */ /* 0x002fe40000000f00 */
[----:B------:R1:W2:Y:S01]  /*12bc0*/  MUFU.EX2 R12, R67 ;  /* 0x00000043000c7308 */ /* 0x0002a20000000800 */
[C---:B----4-:R-:W-:Y:S01]  /*12bd0*/  FADD.FTZ R34, R10.reuse, R3 ;  /* 0x000000030a227221 */ /* 0x050fe20000010000 */
[----:B------:R-:W-:Y:S01]  /*12be0*/  F2FP.F16.F32.PACK_AB R175, R10, R53 ;  /* 0x000000350aaf723e */ /* 0x000fe200000000ff */
[----:B------:R-:W-:-:S05]  /*12bf0*/  IMAD.MOV.U32 R53, RZ, RZ, R119 ;  /* 0x000000ffff357224 */ /* 0x000fca00078e0077 */
        /* <DEDUP_REMOVED lines=8> */
[----:B------:R-:W1:Y:S01]  /*12c80*/  MUFU.EX2 R83, R83 ;  /* 0x0000005300537308 */ /* 0x000e620000000800 */
[----:B---3--:R-:W-:-:S07]  /*12c90*/  FADD.FTZ R214, R170, R7 ;  /* 0x00000007aad67221 */ /* 0x008fce0000010000 */
[----:B------:R2:W3:Y:S01]  /*12ca0*/  MUFU.EX2 R32, R71 ;  /* 0x0000004700207308 */ /* 0x0004e20000000800 */
[----:B0-----:R-:W-:Y:S01]  /*12cb0*/  FADD.FTZ R3, R65, R2 ;  /* 0x0000000241037221 */ /* 0x001fe20000010000 */
[----:B------:R-:W-:Y:S01]  /*12cc0*/  MOV R2, 0x3f800000 ;  /* 0x3f80000000027802 */ /* 0x000fe20000000f00 */
[C---:B-1----:R-:W-:Y:S01]  /*12cd0*/  FADD.FTZ R214, R83.reuse, R214 ;  /* 0x000000d653d67221 */ /* 0x042fe20000010000 */
[----:B------:R-:W-:Y:S01]  /*12ce0*/  F2FP.F16.F32.PACK_AB R170, R83, R170 ;  /* 0x000000aa53aa723e */ /* 0x000fe200000000ff */
[--C-:B------:R-:W-:Y:S02]  /*12cf0*/  IMAD.MOV.U32 R83, RZ, RZ, R119.reuse ;  /* 0x000000ffff537224 */ /* 0x100fe400078e0077 */
[----:B--2---:R-:W-:Y:S02]  /*12d00*/  IMAD.MOV.U32 R71, RZ, RZ, R119 ;  /* 0x000000ffff477224 */ /* 0x004fe400078e0077 */
[C---:B---3--:R-:W-:Y:S01]  /*12d10*/  FADD.FTZ R6, R32.reuse, R3 ;  /* 0x0000000320067221 */ /* 0x048fe20000010000 */
[----:B------:R-:W-:Y:S01]  /*12d20*/  F2FP.F16.F32.PACK_AB R171, R32, R65 ;  /* 0x0000004120ab723e */ /* 0x000fe200000000ff */
[----:B------:R-:W-:-:S02]  /*12d30*/  IMAD.MOV.U32 R3, RZ, RZ, 0x3f800000 ;  /* 0x3f800000ff037424 */ /* 0x000fc400078e00ff */
[--C-:B------:R-:W-:Y:S02]  /*12d40*/  IMAD.MOV.U32 R65, RZ, RZ, R119.reuse ;  /* 0x000000ffff417224 */ /* 0x100fe400078e0077 */
[----:B------:R-:W-:Y:S01]  /*12d50*/  IMAD.MOV.U32 R32, RZ, RZ, R119 ;  /* 0x000000ffff207224 */ /* 0x000fe200078e0077 */
[----:B------:R-:W-:Y:S06]  /*12d60*/  @!P1 BRA `(.L_x_624) ;  /* 0x00000024008c9947 */ /* 0x000fec0003800000 */
[----:B------:R-:W-:Y:S01]  /*12d70*/  VIADD R9, R142, 0xfffffffe ;  /* 0xfffffffe8e097836 */ /* 0x000fe20000000000 */
[----:B------:R-:W-:Y:S01]  /*12d80*/  MOV R7, R5 ;  /* 0x0000000500077202 */ /* 0x000fe20000000f00 */
[----:B------:R-:W-:Y:S01]  /*12d90*/  IMAD.MOV.U32 R8, RZ, RZ, R4 ;  /* 0x000000ffff087224 */ /* 0x000fe200078e0004 */
[----:B------:R-:W-:Y:S01]  /*12da0*/  MOV R2, 0x3f800000 ;  /* 0x3f80000000027802 */ /* 0x000fe20000000f00 */
[----:B------:R-:W-:Y:S01]  /*12db0*/  IMAD.MOV.U32 R11, RZ, RZ, R219 ;  /* 0x000000ffff0b7224 */ /* 0x000fe200078e00db */
[----:B------:R-:W-:Y:S01]  /*12dc0*/  CS2R R118, SRZ ;  /* 0x0000000000767805 */ /* 0x000fe2000001ff00 */
[----:B------:R-:W-:Y:S01]  /*12dd0*/  IMAD.MOV.U32 R12, RZ, RZ, R210 ;  /* 0x000000ffff0c7224 */ /* 0x000fe200078e00d2 */
        /* <DEDUP_REMOVED lines=46> */
[----:B------:R-:W-:-:S07]  /*130c0*/  CS2R R24, SRZ ;  /* 0x0000000000187805 */ /* 0x000fce000001ff00 */
.L_x_637:
[----:B------:R-:W-:-:S04]  /*130d0*/  ISETP.NE.AND P1, PT, R12, 0x1, PT ;  /* 0x000000010c00780c */ /* 0x000fc80003f25270 */
[----:B------:R-:W-:-:S04]  /*130e0*/  SEL R0, RZ, 0x1, P1 ;  /* 0x00000001ff007807 */ /* 0x000fc80000800000 */
[----:B------:R-:W-:Y:S01]  /*130f0*/  LOP3.LUT R219, R11, R0, RZ, 0x3c, !PT ;  /* 0x000000000bdb7212 */ /* 0x000fe200078e3cff */
[----:B------:R-:W-:Y:S06]  /*13100*/  @!P0 BRA `(.L_x_625) ;  /* 0x0000000000048947 */ /* 0x000fec0003800000 */
[----:B------:R-:W-:Y:S01]  /*13110*/  BPT.TRAP 0x1 ;  /* 0x000000040000795c */ /* 0x000fe20000300000 */
.L_x_625:
[----:B------:R-:W-:Y:S01]  /*13120*/  VIADD R210, R12, 0x1 ;  /* 0x000000010cd27836 */ /* 0x000fe20000000000 */
[----:B------:R-:W-:-:S04]  /*13130*/  SHF.L.U32 R5, R219, 0x1f, RZ ;  /* 0x0000001fdb057819 */ /* 0x000fc800000006ff */
[----:B------:R-:W-:-:S04]  /*13140*/  ISETP.NE.AND P1, PT, R210, 0x2, PT ;  /* 0x00000002d200780c */ /* 0x000fc80003f25270 */
[----:B------:R-:W-:-:S05]  /*13150*/  SEL R210, R210, RZ, P1 ;  /* 0x000000ffd2d27207 */ /* 0x000fca0000800000 */
[----:B------:R-:W-:-:S04]  /*13160*/  IMAD R10, R210, 0x8, R18 ;  /* 0x00000008d20a7824 */ /* 0x000fc800078e0212 */
[----:B------:R0:W1:Y:S01]  /*13170*/  SYNCS.PHASECHK.TRANS64.TRYWAIT P1, [R10+URZ+0x30830], R5 ;  /* 0x030830050a0075a7 */ /* 0x000062000802017f */
[----:B------:R-:W-:Y:S05]  /*13180*/  @!P0 BRA `(.L_x_626) ;  /* 0x0000000000048947 */ /* 0x000fea0003800000 */
[----:B------:R-:W-:Y:S01]  /*13190*/  BPT.TRAP 0x1 ;  /* 0x000000040000795c */ /* 0x000fe20000300000 */
.L_x_626:
[----:B------:R-:W-:Y:S01]  /*131a0*/  IMAD R126, R210, 0x900, R220 ;  /* 0x00000900d27e7824 */ /* 0x000fe200078e02dc */
[----:B------:R-:W-:Y:S03]  /*131b0*/  BSSY B1, `(.L_x_627) ;  /* 0x0000006000017945 */ /* 0x000fe60003800000 */
[C---:B------:R-:W-:Y:S01]  /*131c0*/  VIADD R123, R126.reuse, 0x4 ;  /* 0x000000047e7b7836 */ /* 0x040fe20000000000 */
[----:B------:R-:W-:Y:S01]  /*131d0*/  IADD3 R124, R126, 0x2, RZ ;  /* 0x000000027e7c7810 */ /* 0x000fe20007ffe0ff */
[----:B-1----:R-:W-:Y:S06]  /*131e0*/  @P1 BRA `(.L_x_628) ;  /* 0x0000000000081947 */ /* 0x002fec0003800000 */
[----:B------:R-:W1:Y:S02]  /*131f0*/  SYNCS.PHASECHK.TRANS64.TRYWAIT P1, [R10+URZ+0x30830], R5 ;  /* 0x030830050a0075a7 */ /* 0x000e64000802017f */
[----:B-1----:R-:W-:Y:S05]  /*13200*/  @!P1 BRA `(.L_x_629) ;  /* 0x000000d000c49947 */ /* 0x002fea0003800000 */
.L_x_628:
[----:B------:R-:W-:Y:S05]  /*13210*/  BSYNC B1 ;  /* 0x0000000000017941 */ /* 0x000fea0003800000 */
.L_x_627:
[----:B------:R-:W2:Y:S04]  /*13220*/  LDL.64 R128, [R1+0x38] ;  /* 0x0000380001807983 */ /* 0x000ea80000100a00 */
[----:B------:R3:W-:Y:S04]  /*13230*/  STL.64 [R1+0x90], R8 ;  /* 0x0000900801007387 */ /* 0x0007e80000100a00 */
[----:B---3--:R-:W3:Y:S01]  /*13240*/  LDL.64 R8, [R1+0x30] ;  /* 0x0000300001087983 */ /* 0x008ee20000100a00 */
[-C--:B------:R-:W-:Y:S01]  /*13250*/  FMUL.FTZ R24, R24, R3.reuse ;  /* 0x0000000318187220 */ /* 0x080fe20000410000 */
[-C--:B------:R-:W-:Y:S01]  /*13260*/  FMUL.FTZ R25, R25, R3.reuse ;  /* 0x0000000319197220 */ /* 0x080fe20000410000 */
[-C--:B------:R-:W-:Y:S01]  /*13270*/  FMUL.FTZ R28, R28, R3.reuse ;  /* 0x000000031c1c7220 */ /* 0x080fe20000410000 */
[----:B------:R4:W-:Y:S01]  /*13280*/  STL.64 [R1+0x88], R6 ;  /* 0x0000880601007387 */ /* 0x0009e20000100a00 */
        /* <DEDUP_REMOVED lines=93> */
[----:B------:R-:W-:Y:S01]  /*13860*/  IMAD.MOV.U32 R120, RZ, RZ, R126 ;  /* 0x000000ffff787224 */ /* 0x000fe200078e007e */
[----:B------:R-:W3:Y:S01]  /*13870*/  LDL.64 R2, [R1+0x28] ;  /* 0x0000280001027983 */ /* 0x000ee20000100a00 */
[----:B------:R-:W-:Y:S01]  /*13880*/  VIADD R122, R126, 0x6 ;  /* 0x000000067e7a7836 */ /* 0x000fe20000000000 */
[----:B------:R-:W-:-:S02]  /*13890*/  MOV R15, UR38 ;  /* 0x00000026000f7c02 */ /* 0x000fc40008000f00 */
[----:B------:R-:W-:Y:S01]  /*138a0*/  R2UR UR46, R120 ;  /* 0x00000000782e72ca */ /* 0x000fe200000e0000 */
[----:B------:R-:W-:Y:S01]  /*138b0*/  IMAD.MOV.U32 R120, RZ, RZ, R124 ;  /* 0x000000ffff787224 */ /* 0x000fe200078e007c */
[----:B01----:R-:W-:Y:S01]  /*138c0*/  MOV R5, UR58 ;  /* 0x0000003a00057c02 */ /* 0x003fe20008000f00 */
[----:B------:R-:W-:Y:S01]  /*138d0*/  VIADD R124, R126, 0x304 ;  /* 0x000003047e7c7836 */ /* 0x000fe20000000000 */
[----:B------:R-:W-:Y:S01]  /*138e0*/  R2UR UR58, R122 ;  /* 0x000000007a3a72ca */ /* 0x000fe200000e0000 */
[----:B----4-:R-:W4:Y:S01]  /*138f0*/  LDL.64 R6, [R1+0x20] ;  /* 0x0000200001067983 */ /* 0x010f220000100a00 */
[----:B------:R-:W-:Y:S02]  /*13900*/  R2UR UR42, R120 ;  /* 0x00000000782a72ca */ /* 0x000fe400000e0000 */
[----:B------:R-:W-:Y:S01]  /*13910*/  MOV R120, R123 ;  /* 0x0000007b00787202 */ /* 0x000fe20000000f00 */
[----:B------:R-:W-:Y:S01]  /*13920*/  IMAD.MOV.U32 R123, RZ, RZ, 0x40000040 ;  /* 0x40000040ff7b7424 */ /* 0x000fe200078e00ff */
[----:B------:R-:W-:-:S02]  /*13930*/  IADD3 R122, R126, 0x302, RZ ;  /* 0x000003027e7a7810 */ /* 0x000fc40007ffe0ff */
[----:B------:R-:W-:Y:S01]  /*13940*/  R2UR UR38, R120 ;  /* 0x00000000782672ca */ /* 0x000fe200000e0000 */
[----:B------:R-:W-:Y:S01]  /*13950*/  VIADD R120, R126, 0x300 ;  /* 0x000003007e787836 */ /* 0x000fe20000000000 */
[----:B------:R-:W-:Y:S01]  /*13960*/  R2UR UR30, R122 ;  /* 0x000000007a1e72ca */ /* 0x000fe200000e0000 */
[----:B------:R-:W-:Y:S01]  /*13970*/  VIADD R122, R126, 0x600 ;  /* 0x000006007e7a7836 */ /* 0x000fe20000000000 */
[----:B------:R-:W-:Y:S02]  /*13980*/  MOV R121, 0x40000040 ;  /* 0x4000004000797802 */ /* 0x000fe40000000f00 */
[----:B------:R-:W-:Y:S01]  /*13990*/  R2UR UR34, R120 ;  /* 0x00000000782272ca */ /* 0x000fe200000e0000 */
[----:B------:R-:W-:Y:S01]  /*139a0*/  VIADD R120, R126, 0x306 ;  /* 0x000003067e787836 */ /* 0x000fe20000000000 */
[----:B------:R-:W-:Y:S02]  /*139b0*/  MOV R213, UR45 ;  /* 0x0000002d00d57c02 */ /* 0x000fe40008000f00 */
[----:B------:R-:W-:-:S02]  /*139c0*/  MOV R0, UR44 ;  /* 0x0000002c00007c02 */ /* 0x000fc40008000f00 */
[----:B------:R-:W-:Y:S02]  /*139d0*/  R2UR UR47, R121 ;  /* 0x00000000792f72ca */ /* 0x000fe400000e0000 */
[----:B------:R-:W-:Y:S01]  /*139e0*/  R2UR UR26, R124 ;  /* 0x000000007c1a72ca */ /* 0x000fe200000e0000 */
[----:B------:R-:W-:Y:S01]  /*139f0*/  VIADD R124, R126, 0x602 ;  /* 0x000006027e7c7836 */ /* 0x000fe20000000000 */
[----:B------:R-:W-:Y:S02]  /*13a00*/  R2UR UR22, R120 ;  /* 0x00000000781672ca */ /* 0x000fe400000e0000 */
[----:B------:R-:W-:Y:S01]  /*13a10*/  R2UR UR18, R122 ;  /* 0x000000007a1272ca */ /* 0x000fe200000e0000 */
[C---:B------:R-:W-:Y:S01]  /*13a20*/  VIADD R122, R126.reuse, 0x606 ;  /* 0x000006067e7a7836 */ /* 0x040fe20000000000 */
[----:B------:R-:W-:Y:S02]  /*13a30*/  MOV R125, 0x40000040 ;  /* 0x40000040007d7802 */ /* 0x000fe40000000f00 */
[----:B------:R-:W-:-:S02]  /*13a40*/  IADD3 R120, R126, 0x604, RZ ;  /* 0x000006047e787810 */ /* 0x000fc40007ffe0ff */
[----:B------:R-:W-:Y:S02]  /*13a50*/  MOV R4, UR59 ;  /* 0x0000003b00047c02 */ /* 0x000fe40008000f00 */
[C---:B------:R-:W-:Y:S02]  /*13a60*/  R2UR UR43, R121.reuse ;  /* 0x00000000792b72ca */ /* 0x040fe400000e0000 */
[----:B------:R-:W-:Y:S02]  /*13a70*/  R2UR UR39, R121 ;  /* 0x00000000792772ca */ /* 0x000fe400000e0000 */
[----:B------:R-:W-:Y:S02]  /*13a80*/  R2UR UR59, R123 ;  /* 0x000000007b3b72ca */ /* 0x000fe400000e0000 */
[----:B------:R-:W-:Y:S02]  /*13a90*/  R2UR UR35, R121 ;  /* 0x00000000792372ca */ /* 0x000fe400000e0000 */
[----:B------:R-:W-:-:S02]  /*13aa0*/  R2UR UR31, R123 ;  /* 0x000000007b1f72ca */ /* 0x000fc400000e0000 */
[----:B------:R-:W-:Y:S02]  /*13ab0*/  R2UR UR27, R125 ;  /* 0x000000007d1b72ca */ /* 0x000fe400000e0000 */
[----:B------:R-:W-:Y:S02]  /*13ac0*/  R2UR UR23, R121 ;  /* 0x00000000791772ca */ /* 0x000fe400000e0000 */
[----:B------:R-:W-:Y:S02]  /*13ad0*/  R2UR UR19, R123 ;  /* 0x000000007b1372ca */ /* 0x000fe400000e0000 */
[----:B------:R-:W-:Y:S02]  /*13ae0*/  R2UR UR14, R124 ;  /* 0x000000007c0e72ca */ /* 0x000fe400000e0000 */
[----:B------:R-:W-:Y:S02]  /*13af0*/  R2UR UR15, R125 ;  /* 0x000000007d0f72ca */ /* 0x000fe400000e0000 */
[----:B------:R-:W-:-:S02]  /*13b00*/  R2UR UR6, R120 ;  /* 0x00000000780672ca */ /* 0x000fc400000e0000 */
[----:B------:R-:W-:Y:S02]  /*13b10*/  R2UR UR7, R121 ;  /* 0x00000000790772ca */ /* 0x000fe400000e0000 */
[----:B------:R-:W-:Y:S02]  /*13b20*/  R2UR UR10, R122 ;  /* 0x000000007a0a72ca */ /* 0x000fe400000e0000 */
[----:B------:R-:W-:Y:S02]  /*13b30*/  R2UR UR11, R123 ;  /* 0x000000007b0b72ca */ /* 0x000fe400000e0000 */
[----:B------:R-:W-:Y:S02]  /*13b40*/  MOV R211, UR41 ;  /* 0x0000002900d37c02 */ /* 0x000fe40008000f00 */
[----:B------:R-:W-:Y:S02]  /*13b50*/  MOV R212, UR40 ;  /* 0x0000002800d47c02 */ /* 0x000fe40008000f00 */
[----:B------:R-:W-:-:S02]  /*13b60*/  MOV R20, UR37 ;  /* 0x0000002500147c02 */ /* 0x000fc40008000f00 */
[----:B------:R-:W-:Y:S02]  /*13b70*/  MOV R21, UR36 ;  /* 0x0000002400157c02 */ /* 0x000fe40008000f00 */
[----:B------:R-:W-:Y:S02]  /*13b80*/  MOV R13, UR57 ;  /* 0x00000039000d7c02 */ /* 0x000fe40008000f00 */
[----:B------:R-:W-:Y:S02]  /*13b90*/  MOV R14, UR56 ;  /* 0x00000038000e7c02 */ /* 0x000fe40008000f00 */
[----:B--2---:R-:W-:Y:S02]  /*13ba0*/  R2UR UR44, R128 ;  /* 0x00000000802c72ca */ /* 0x004fe400000e0000 */
[----:B------:R-:W-:Y:S02]  /*13bb0*/  R2UR UR45, R129 ;  /* 0x00000000812d72ca */ /* 0x000fe400000e0000 */
[----:B-----5:R-:W-:-:S11]  /*13bc0*/  WARPGROUP.ARRIVE ;  /* 0x00000000000079c5 */ /* 0x020fd60000000000 */
[----:B------:R-:W-:Y:S01]  /*13bd0*/  HGMMA.64x96x16.F32 R120, gdesc[UR44], RZ, !UPT, gsb0 ;  /* 0x016000002c7879f0 */ /* 0x000fe2000c0008ff */
[----:B---3--:R-:W-:Y:S02]  /*13be0*/  R2UR UR40, R8 ;  /* 0x00000000082872ca */ /* 0x008fe400000e0000 */
[----:B------:R-:W-:Y:S02]  /*13bf0*/  R2UR UR41, R9 ;  /* 0x00000000092972ca */ /* 0x000fe400000e0000 */
[----:B------:R0:W5:Y:S01]  /*13c00*/  LDL.LU.64 R8, [R1+0x90] ;  /* 0x0000900001087983 */ /* 0x0001620000300a00 */
[----:B------:R-:W-:Y:S02]  /*13c10*/  WARPGROUP.DEPBAR.LE gsb0, 0x0 ;  /* 0x00008000000079c5 */ /* 0x000fe40000010000 */
[----:B------:R-:W-:-:S08]  /*13c20*/  WARPGROUP.ARRIVE ;  /* 0x00000000000079c5 */ /* 0x000fd00000000000 */
[----:B------:R-:W-:Y:S01]  /*13c30*/  HGMMA.64x96x16.F32 R120, gdesc[UR40], R120, gsb0 ;  /* 0x01600000287879f0 */ /* 0x000fe20008000878 */
[----:B------:R-:W-:Y:S02]  /*13c40*/  R2UR UR36, R2 ;  /* 0x00000000022472ca */ /* 0x000fe400000e0000 */
[----:B------:R-:W-:Y:S02]  /*13c50*/  R2UR UR37, R3 ;  /* 0x00000000032572ca */ /* 0x000fe400000e0000 */
[----:B------:R-:W-:Y:S01]  /*13c60*/  R2UR UR45, R213 ;  /* 0x00000000d52d72ca */ /* 0x000fe200000e0000 */
[----:B------:R-:W2:Y:S01]  /*13c70*/  LDL.64 R2, [R1+0x8] ;  /* 0x0000080001027983 */ /* 0x000ea20000100a00 */
[----:B------:R-:W-:Y:S02]  /*13c80*/  WARPGROUP.DEPBAR.LE gsb0, 0x0 ;  /* 0x00008000000079c5 */ /* 0x000fe40000010000 */
[----:B------:R-:W-:-:S07]  /*13c90*/  WARPGROUP.ARRIVE ;  /* 0x00000000000079c5 */ /* 0x000fce0000000000 */
[----:B------:R-:W-:Y:S01]  /*13ca0*/  HGMMA.64x96x16.F32 R120, gdesc[UR36], R120, gsb0 ;  /* 0x01600000247879f0 */ /* 0x000fe20008000878 */
[----:B------:R-:W-:Y:S02]  /*13cb0*/  R2UR UR37, R20 ;  /* 0x00000000142572ca */ /* 0x000fe400000e0000 */
[----:B------:R-:W-:Y:S02]  /*13cc0*/  R2UR UR36, R21 ;  /* 0x00000000152472ca */ /* 0x000fe400000e0000 */
[----:B------:R-:W3:Y:S01]  /*13cd0*/  LDL.64 R20, [R1+0x18] ;  /* 0x0000180001147983 */ /* 0x000ee20000100a00 */
[----:B------:R-:W-:-:S03]  /*13ce0*/  R2UR UR40, R212 ;  /* 0x00000000d42872ca */ /* 0x000fc600000e0000 */
[----:B------:R-:W2:Y:S01]  /*13cf0*/  LDL.64 R212, [R1+0x10] ;  /* 0x0000100001d47983 */ /* 0x000ea20000100a00 */
[----:B----4-:R-:W-:Y:S02]  /*13d00*/  R2UR UR56, R6 ;  /* 0x00000000063872ca */ /* 0x010fe400000e0000 */
[----:B------:R-:W-:Y:S01]  /*13d10*/  R2UR UR57, R7 ;  /* 0x00000000073972ca */ /* 0x000fe200000e0000 */
[----:B------:R-:W-:Y:S01]  /*13d20*/  UMOV UR20, UR52 ;  /* 0x0000003400147c82 */ /* 0x000fe20008000000 */
[----:B------:R-:W-:Y:S01]  /*13d30*/  UMOV UR21, UR53 ;  /* 0x0000003500157c82 */ /* 0x000fe20008000000 */
[----:B------:R-:W-:Y:S01]  /*13d40*/  UMOV UR16, UR48 ;  /* 0x0000003000107c82 */ /* 0x000fe20008000000 */
[----:B------:R-:W-:Y:S01]  /*13d50*/  UMOV UR17, UR49 ;  /* 0x0000003100117c82 */ /* 0x000fe20008000000 */
[----:B------:R-:W-:Y:S01]  /*13d60*/  R2UR UR44, R0 ;  /* 0x00000000002c72ca */ /* 0x000fe200000e0000 */
[----:B------:R0:W5:Y:S01]  /*13d70*/  LDL.LU.64 R6, [R1+0x88] ;  /* 0x0000880001067983 */ /* 0x0001620000300a00 */
[----:B------:R-:W-:-:S02]  /*13d80*/  WARPGROUP.DEPBAR.LE gsb0, 0x0 ;  /* 0x00008000000079c5 */ /* 0x000fc40000010000 */
[----:B------:R-:W-:-:S06]  /*13d90*/  WARPGROUP.ARRIVE ;  /* 0x00000000000079c5 */ /* 0x000fcc0000000000 */
[----:B------:R-:W-:Y:S03]  /*13da0*/  HGMMA.64x96x16.F32 R120, gdesc[UR56], R120, gsb0 ;  /* 0x01600000387879f0 */ /* 0x000fe60008000878 */
[----:B------:R-:W-:Y:S02]  /*13db0*/  WARPGROUP.DEPBAR.LE gsb0, 0x0 ;  /* 0x00008000000079c5 */ /* 0x000fe40000010000 */
[----:B------:R-:W-:Y:S01]  /*13dc0*/  WARPGROUP.ARRIVE ;  /* 0x00000000000079c5 */ /* 0x000fe20000000000 */
[----:B---3--:R-:W-:Y:S02]  /*13dd0*/  R2UR UR32, R20 ;  /* 0x00000000142072ca */ /* 0x008fe400000e0000 */
[----:B------:R-:W-:-:S13]  /*13de0*/  R2UR UR33, R21 ;  /* 0x00000000152172ca */ /* 0x000fda00000e0000 */
[----:B------:R-:W-:Y:S01]  /*13df0*/  HGMMA.64x96x16.F32 R120, gdesc[UR32], R120, gsb0 ;  /* 0x01600000207879f0 */ /* 0x000fe20008000878 */
[----:B--2---:R-:W-:Y:S02]  /*13e00*/  R2UR UR28, R212 ;  /* 0x00000000d41c72ca */ /* 0x004fe400000e0000 */
[----:B------:R-:W-:Y:S02]  /*13e10*/  R2UR UR29, R213 ;  /* 0x00000000d51d72ca */ /* 0x000fe400000e0000 */
[----:B------:R-:W-:Y:S02]  /*13e20*/  R2UR UR24, R2 ;  /* 0x00000000021872ca */ /* 0x000fe400000e0000 */
[----:B------:R-:W-:Y:S01]  /*13e30*/  R2UR UR25, R3 ;  /* 0x00000000031972ca */ /* 0x000fe200000e0000 */
        /* <DEDUP_REMOVED lines=11> */
[----:B------:R-:W-:Y:S01]  /*13ef0*/  HGMMA.64x96x16.F32 R120, gdesc[UR16], R120, gsb0 ;  /* 0x01600000107879f0 */ /* 0x000fe20008000878 */
[----:B------:R-:W-:Y:S01]  /*13f00*/  UMOV UR12, UR44 ;  /* 0x0000002c000c7c82 */ /* 0x000fe20008000000 */
[----:B------:R-:W-:Y:S01]  /*13f10*/  UMOV UR13, UR45 ;  /* 0x0000002d000d7c82 */ /* 0x000fe20008000000 */
[----:B------:R-:W-:Y:S01]  /*13f20*/  R2UR UR41, R211 ;  /* 0x00000000d32972ca */ /* 0x000fe200000e0000 */
[----:B------:R-:W-:Y:S02]  /*13f30*/  WARPGROUP.DEPBAR.LE gsb0, 0x0 ;  /* 0x00008000000079c5 */ /* 0x000fe40000010000 */
[----:B------:R-:W-:-:S06]  /*13f40*/  WARPGROUP.ARRIVE ;  /* 0x00000000000079c5 */ /* 0x000fcc0000000000 */
[----:B------:R-:W-:Y:S01]  /*13f50*/  HGMMA.64x96x16.F32 R120, gdesc[UR12], R120, gsb0 ;  /* 0x016000000c7879f0 */ /* 0x000fe20008000878 */
[----:B------:R-:W-:-:S03]  /*13f60*/  UMOV UR4, UR40 ;  /* 0x0000002800047c82 */ /* 0x000fc60008000000 */
[----:B------:R-:W-:Y:S01]  /*13f70*/  UMOV UR5, UR41 ;  /* 0x0000002900057c82 */ /* 0x000fe20008000000 */
        /* <DEDUP_REMOVED lines=9> */
[----:B------:R-:W-:Y:S02]  /*14010*/  R2UR UR59, R4 ;  /* 0x00000000043b72ca */ /* 0x000fe400000e0000 */
[----:B------:R-:W-:Y:S02]  /*14020*/  R2UR UR58, R5 ;  /* 0x00000000053a72ca */ /* 0x000fe400000e0000 */
[----:B------:R-:W-:Y:S02]  /*14030*/  R2UR UR57, R13 ;  /* 0x000000000d3972ca */ /* 0x000fe400000e0000 */
[----:B------:R-:W-:Y:S01]  /*14040*/  R2UR UR56, R14 ;  /* 0x000000000e3872ca */ /* 0x000fe200000e0000 */
[----:B------:R-:W-:Y:S02]  /*14050*/  WARPGROUP.DEPBAR.LE gsb0, 0x0 ;  /* 0x00008000000079c5 */ /* 0x000fe40000010000 */
[----:B0-----:R-:W-:-:S12]  /*14060*/  @!P0 BRA `(.L_x_630) ;  /* 0x0000000000048947 */ /* 0x001fd80003800000 */
[----:B------:R-:W-:Y:S01]  /*14070*/  BPT.TRAP 0x1 ;  /* 0x000000040000795c */ /* 0x000fe20000300000 */
.L_x_630:
[----:B------:R-:W-:Y:S01]  /*14080*/  SHF.L.U32 R0, R11, 0x1f, RZ ;  /* 0x0000001f0b007819 */ /* 0x000fe200000006ff */
[----:B------:R-:W-:-:S04]  /*14090*/  IMAD R11, R12, 0x8, R18 ;  /* 0x000000080c0b7824 */ /* 0x000fc800078e0212 */
[----:B------:R0:W1:Y:S01]  /*140a0*/  SYNCS.PHASECHK.TRANS64.TRYWAIT P1, [R11+URZ+0x30850], R0 ;  /* 0x030850000b0075a7 */ /* 0x000062000802017f */
[----:B------:R-:W-:Y:S05]  /*140b0*/  @!P0 BRA `(.L_x_631) ;  /* 0x0000000000048947 */ /* 0x000fea0003800000 */
[----:B------:R-:W-:Y:S01]  /*140c0*/  BPT.TRAP 0x1 ;  /* 0x000000040000795c */ /* 0x000fe20000300000 */
.L_x_631:
[----:B------:R-:W-:Y:S04]  /*140d0*/  BSSY B1, `(.L_x_632) ;  /* 0x0000004000017945 */ /* 0x000fe80003800000 */
[----:B-1----:R-:W-:Y:S05]  /*140e0*/  @P1 BRA `(.L_x_633) ;  /* 0x0000000000081947 */ /* 0x002fea0003800000 */
[----:B------:R-:W1:Y:S02]  /*140f0*/  SYNCS.PHASECHK.TRANS64.TRYWAIT P1, [R11+URZ+0x30850], R0 ;  /* 0x030850000b0075a7 */ /* 0x000e64000802017f */
[----:B-1----:R-:W-:Y:S05]  /*14100*/  @!P1 BRA `(.L_x_634) ;  /* 0x000000c400189947 */ /* 0x002fea0003800000 */
.L_x_633:
[----:B------:R-:W-:Y:S05]  /*14110*/  BSYNC B1 ;  /* 0x0000000000017941 */ /* 0x000fea0003800000 */
.L_x_632:
[----:B01----:R-:W-:Y:S01]  /*14120*/  IADD3 R0, R18, 0x400, RZ ;  /* 0x0000040012007810 */ /* 0x003fe20007ffe0ff */
[----:B------:R-:W-:Y:S01]  /*14130*/  IMAD.MOV.U32 R3, RZ, RZ, 0x40000040 ;  /* 0x40000040ff037424 */ /* 0x000fe200078e00ff */
[----:B------:R-:W-:Y:S01]  /*14140*/  WARPGROUP.ARRIVE ;  /* 0x00000000000079c5 */ /* 0x000fe20000000000 */
[----:B------:R-:W-:Y:S02]  /*14150*/  MOV R5, 0x40000040 ;  /* 0x4000004000057802 */ /* 0x000fe40000000f00 */
[----:B------:R-:W-:Y:S02]  /*14160*/  SHF.R.U32.HI R0, RZ, 0x4, R0 ;  /* 0x00000004ff007819 */ /* 0x000fe40000011600 */
[----:B------:R-:W-:Y:S01]  /*14170*/  R2UR UR7, R3 ;  /* 0x00000000030772ca */ /* 0x000fe200000e0000 */
[----:B------:R-:W-:Y:S01]  /*14180*/  IMAD.MOV.U32 R3, RZ, RZ, 0x40000040 ;  /* 0x40000040ff037424 */ /* 0x000fe200078e00ff */
[----:B------:R-:W-:-:S04]  /*14190*/  LOP3.LUT R0, R0, 0x3fff, RZ, 0xc0, !PT ;  /* 0x00003fff00007812 */ /* 0x000fc800078ec0ff */
[----:B------:R-:W-:-:S05]  /*141a0*/  LOP3.LUT R0, R0, 0x3000000, RZ, 0xfc, !PT ;  /* 0x0300000000007812 */ /* 0x000fca00078efcff */
[----:B------:R-:W-:-:S04]  /*141b0*/  IMAD R2, R12, 0x900, R0 ;  /* 0x000009000c027824 */ /* 0x000fc800078e0200 */
[C---:B------:R-:W-:Y:S01]  /*141c0*/  VIADD R4, R2.reuse, 0x80 ;  /* 0x0000008002047836 */ /* 0x040fe20000000000 */
[----:B------:R-:W-:-:S13]  /*141d0*/  R2UR UR6, R2 ;  /* 0x00000000020672ca */ /* 0x000fda00000e0000 */
[----:B------:R-:W-:Y:S01]  /*141e0*/  HGMMA.64x192x16.F32 R24, R188, gdesc[UR4].tnspB, R24, gsb0 ;  /* 0x42e00004bc187df0 */ /* 0x000fe20008000818 */
[----:B------:R-:W-:Y:S01]  /*141f0*/  R2UR UR6, R4 ;  /* 0x00000000040672ca */ /* 0x000fe200000e0000 */
[----:B------:R-:W-:Y:S01]  /*14200*/  VIADD R4, R2, 0x100 ;  /* 0x0000010002047836 */ /* 0x000fe20000000000 */
[----:B------:R-:W-:Y:S01]  /*14210*/  R2UR UR7, R5 ;  /* 0x00000000050772ca */ /* 0x000fe200000e0000 */
[----:B------:R-:W-:Y:S01]  /*14220*/  IMAD.MOV.U32 R5, RZ, RZ, 0x40000040 ;  /* 0x40000040ff057424 */ /* 0x000fe200078e00ff */
[----:B------:R-:W-:Y:S02]  /*14230*/  WARPGROUP.DEPBAR.LE gsb0, 0x0 ;  /* 0x00008000000079c5 */ /* 0x000fe40000010000 */
[----:B------:R-:W-:-:S13]  /*14240*/  WARPGROUP.ARRIVE ;  /* 0x00000000000079c5 */ /* 0x000fda0000000000 */
[----:B------:R-:W-:Y:S01]  /*14250*/  HGMMA.64x192x16.F32 R24, R184, gdesc[UR4].tnspB, R24, gsb0 ;  /* 0x42e00004b8187df0 */ /* 0x000fe20008000818 */
[----:B------:R-:W-:Y:S02]  /*14260*/  R2UR UR6, R4 ;  /* 0x00000000040672ca */ /* 0x000fe400000e0000 */
[----:B------:R-:W-:Y:S01]  /*14270*/  R2UR UR7, R5 ;  /* 0x00000000050772ca */ /* 0x000fe200000e0000 */
[----:B------:R-:W-:Y:S01]  /*14280*/  IMAD.MOV.U32 R5, RZ, RZ, 0x40000040 ;  /* 0x40000040ff057424 */ /* 0x000fe200078e00ff */
[----:B------:R-:W-:Y:S01]  /*14290*/  IADD3 R4, R2, 0x180, RZ ;  /* 0x0000018002047810 */ /* 0x000fe20007ffe0ff */
[----:B------:R-:W-:Y:S02]  /*142a0*/  WARPGROUP.DEPBAR.LE gsb0, 0x0 ;  /* 0x00008000000079c5 */ /* 0x000fe40000010000 */
[----:B------:R-:W-:-:S12]  /*142b0*/  WARPGROUP.ARRIVE ;  /* 0x00000000000079c5 */ /* 0x000fd80000000000 */
[----:B------:R-:W-:Y:S01]  /*142c0*/  HGMMA.64x192x16.F32 R24, R180, gdesc[UR4].tnspB, R24, gsb0 ;  /* 0x42e00004b4187df0 */ /* 0x000fe20008000818 */
[----:B------:R-:W-:Y:S01]  /*142d0*/  R2UR UR6, R4 ;  /* 0x00000000040672ca */ /* 0x000fe200000e0000 */
[C---:B------:R-:W-:Y:S01]  /*142e0*/  VIADD R4, R2.reuse, 0x200 ;  /* 0x0000020002047836 */ /* 0x040fe20000000000 */
[----:B------:R-:W-:Y:S01]  /*142f0*/  R2UR UR7, R5 ;  /* 0x00000000050772ca */ /* 0x000fe200000e0000 */
[----:B------:R-:W-:Y:S01]  /*14300*/  VIADD R2, R2, 0x280 ;  /* 0x0000028002027836 */ /* 0x000fe20000000000 */
[----:B------:R-:W-:Y:S01]  /*14310*/  MOV R5, 0x40000040 ;  /* 0x4000004000057802 */ /* 0x000fe20000000f00 */
[----:B------:R-:W-:Y:S02]  /*14320*/  WARPGROUP.DEPBAR.LE gsb0, 0x0 ;  /* 0x00008000000079c5 */ /* 0x000fe40000010000 */
[----:B------:R-:W-:-:S12]  /*14330*/  WARPGROUP.ARRIVE ;  /* 0x00000000000079c5 */ /* 0x000fd80000000000 */
[----:B------:R-:W-:Y:S01]  /*14340*/  HGMMA.64x192x16.F32 R24, R176, gdesc[UR4].tnspB, R24, gsb0 ;  /* 0x42e00004b0187df0 */ /* 0x000fe20008000818 */
[----:B------:R-:W-:Y:S02]  /*14350*/  R2UR UR6, R4 ;  /* 0x00000000040672ca */ /* 0x000fe400000e0000 */
[----:B------:R-:W-:Y:S01]  /*14360*/  R2UR UR7, R5 ;  /* 0x00000000050772ca */ /* 0x000fe200000e0000 */
[----:B------:R-:W-:Y:S02]  /*14370*/  WARPGROUP.DEPBAR.LE gsb0, 0x0 ;  /* 0x00008000000079c5 */ /* 0x000fe40000010000 */
[----:B------:R-:W-:-:S14]  /*14380*/  WARPGROUP.ARRIVE ;  /* 0x00000000000079c5 */ /* 0x000fdc0000000000 */
[----:B------:R-:W-:Y:S01]  /*14390*/  HGMMA.64x192x16.F32 R24, R172, gdesc[UR4].tnspB, R24, gsb0 ;  /* 0x42e00004ac187df0 */ /* 0x000fe20008000818 */
[----:B------:R-:W-:Y:S02]  /*143a0*/  R2UR UR6, R2 ;  /* 0x00000000020672ca */ /* 0x000fe400000e0000 */
[----:B------:R-:W-:Y:S01]  /*143b0*/  R2UR UR7, R3 ;  /* 0x00000000030772ca */ /* 0x000fe200000e0000 */
[----:B------:R-:W-:Y:S02]  /*143c0*/  WARPGROUP.DEPBAR.LE gsb0, 0x0 ;  /* 0x00008000000079c5 */ /* 0x000fe40000010000 */
[----:B------:R-:W-:-:S14]  /*143d0*/  WARPGROUP.ARRIVE ;  /* 0x00000000000079c5 */ /* 0x000fdc0000000000 */
[----:B------:R-:W-:Y:S03]  /*143e0*/  HGMMA.64x192x16.F32 R24, R168, gdesc[UR4].tnspB, R24, gsb0 ;  /* 0x42e00004a8187df0 */ /* 0x000fe60008000818 */
[----:B------:R-:W-:Y:S02]  /*143f0*/  WARPGROUP.DEPBAR.LE gsb0, 0x0 ;  /* 0x00008000000079c5 */ /* 0x000fe40000010000 */
[----:B------:R-:W-:Y:S05]  /*14400*/  @!P0 BRA `(.L_x_635) ;  /* 0x0000000000048947 */ /* 0x000fea0003800000 */
[----:B------:R-:W-:Y:S01]  /*14410*/  BPT.TRAP 0x1 ;  /* 0x000000040000795c */ /* 0x000fe20000300000 */
.L_x_635:
[----:B-----5:R-:W-:Y:S02]  /*14420*/  FMNMX.FTZ R5, R120, R7, !PT ;  /* 0x0000000778057209 */ /* 0x020fe40007810000 */
        /* <DEDUP_REMOVED lines=50> */
[----:B-1----:R-:W-:-:S03]  /*14750*/  FMNMX.FTZ R4, R4, R0, !PT ;  /* 0x0000000004047209 */ /* 0x002fc60007810000 */
[----:B------:R-:W0:Y:S04]  /*14760*/  SHFL.BFLY PT, R2, R5, 0x1, 0x1f ;  /* 0x0c201f0005027f89 */ /* 0x000e2800000e0000 */
[----:B------:R-:W1:Y:S01]  /*14770*/  SHFL.BFLY PT, R0, R4, 0x1, 0x1f ;  /* 0x0c201f0004007f89 */ /* 0x000e6200000e0000 */
[----:B0-----:R-:W-:Y:S02]  /*14780*/  FMNMX.FTZ R5, R5, R2, !PT ;  /* 0x0000000205057209 */ /* 0x001fe40007810000 */
[----:B-1----:R-:W-:-:S03]  /*14790*/  FMNMX.FTZ R4, R4, R0, !PT ;  /* 0x0000000004047209 */ /* 0x002fc60007810000 */
[----:B------:R-:W-:Y:S01]  /*147a0*/  FADD.FTZ R3, -R5, R7 ;  /* 0x0000000705037221 */ /* 0x000fe20000010100 */
[----:B------:R-:W-:Y:S01]  /*147b0*/  MOV R0, UR38 ;  /* 0x0000002600007c02 */ /* 0x000fe20008000f00 */
[----:B------:R-:W-:-:S04]  /*147c0*/  FADD.FTZ R2, -R4, R8 ;  /* 0x0000000804027221 */ /* 0x000fc80000010100 */
[-C--:B------:R-:W-:Y:S01]  /*147d0*/  FMUL.FTZ R7, R5, R0.reuse ;  /* 0x0000000005077220 */ /* 0x080fe20000410000 */
[-C--:B------:R-:W-:Y:S01]  /*147e0*/  FMUL.FTZ R3, R3, R0.reuse ;  /* 0x0000000003037220 */ /* 0x080fe20000410000 */
[-C--:B------:R-:W-:Y:S02]  /*147f0*/  FMUL.FTZ R2, R2, R0.reuse ;  /* 0x0000000002027220 */ /* 0x080fe40000410000 */
[-CC-:B------:R-:W-:Y:S01]  /*14800*/  FFMA.FTZ R190, R124, R0.reuse, -R7.reuse ;  /* 0x000000007cbe7223 */ /* 0x180fe20000010807 */
[-CC-:B------:R-:W-:Y:S01]  /*14810*/  FFMA.FTZ R124, R125, R0.reuse, -R7.reuse ;  /* 0x000000007d7c7223 */ /* 0x180fe20000010807 */
[-C--:B------:R-:W-:Y:S01]  /*14820*/  FMUL.FTZ R125, R4, R0.reuse ;  /* 0x00000000047d7220 */ /* 0x080fe20000410000 */
[-CC-:B------:R-:W-:Y:S01]  /*14830*/  FFMA.FTZ R188, R120, R0.reuse, -R7.reuse ;  /* 0x0000000078bc7223 */ /* 0x180fe20000010807 */
[-CC-:B------:R-:W-:Y:S01]  /*14840*/  FFMA.FTZ R169, R121, R0.reuse, -R7.reuse ;  /* 0x0000000079a97223 */ /* 0x180fe20000010807 */
[-C--:B------:R-:W-:Y:S01]  /*14850*/  FFMA.FTZ R184, R128, R0.reuse, -R7 ;  /* 0x0000000080b87223 */ /* 0x080fe20000010807 */
[-CC-:B------:R-:W-:Y:S01]  /*14860*/  FFMA.FTZ R189, R122, R0.reuse, -R125.reuse ;  /* 0x000000007abd7223 */ /* 0x180fe2000001087d */
[-CC-:B------:R-:W-:Y:S01]  /*14870*/  FFMA.FTZ R128, R123, R0.reuse, -R125.reuse ;  /* 0x000000007b807223 */ /* 0x180fe2000001087d */
[----:B------:R-:W-:Y:S01]  /*14880*/  MUFU.EX2 R3, R3 ;  /* 0x0000000300037308 */ /* 0x000fe20000000800 */
[-CC-:B------:R-:W-:Y:S01]  /*14890*/  FFMA.FTZ R191, R126, R0.reuse, -R125.reuse ;  /* 0x000000007ebf7223 */ /* 0x180fe2000001087d */
[-CC-:B------:R-:W-:Y:S01]  /*148a0*/  FFMA.FTZ R127, R127, R0.reuse, -R125.reuse ;  /* 0x000000007f7f7223 */ /* 0x180fe2000001087d */
[-C--:B------:R-:W-:Y:S01]  /*148b0*/  FFMA.FTZ R185, R130, R0.reuse, -R125 ;  /* 0x0000000082b97223 */ /* 0x080fe2000001087d */
[-C--:B------:R-:W-:Y:S01]  /*148c0*/  FFMA.FTZ R121, R129, R0.reuse, -R7 ;  /* 0x0000000081797223 */ /* 0x080fe20000010807 */
[-C--:B------:R-:W-:Y:S01]  /*148d0*/  FFMA.FTZ R126, R131, R0.reuse, -R125 ;  /* 0x00000000837e7223 */ /* 0x080fe2000001087d */
[-C--:B------:R-:W-:Y:S01]  /*148e0*/  FFMA.FTZ R186, R132, R0.reuse, -R7 ;  /* 0x0000000084ba7223 */ /* 0x080fe20000010807 */
[-CC-:B------:R-:W-:Y:S01]  /*148f0*/  FFMA.FTZ R187, R134, R0.reuse, -R125.reuse ;  /* 0x0000000086bb7223 */ /* 0x180fe2000001087d */
[----:B------:R-:W0:Y:S01]  /*14900*/  MUFU.EX2 R188, R188 ;  /* 0x000000bc00bc7308 */ /* 0x000e220000000800 */
[-C--:B------:R-:W-:Y:S01]  /*14910*/  FFMA.FTZ R123, R135, R0.reuse, -R125 ;  /* 0x00000000877b7223 */ /* 0x080fe2000001087d */
[-CC-:B------:R-:W-:Y:S01]  /*14920*/  FFMA.FTZ R120, R133, R0.reuse, -R7.reuse ;  /* 0x0000000085787223 */ /* 0x180fe20000010807 */
[-C--:B------:R-:W-:Y:S01]  /*14930*/  FFMA.FTZ R180, R136, R0.reuse, -R7 ;  /* 0x0000000088b47223 */ /* 0x080fe20000010807 */
[-C--:B------:R-:W-:Y:S01]  /*14940*/  FFMA.FTZ R181, R138, R0.reuse, -R125 ;  /* 0x000000008ab57223 */ /* 0x080fe2000001087d */
[-C--:B------:R-:W-:Y:S01]  /*14950*/  FFMA.FTZ R21, R137, R0.reuse, -R7 ;  /* 0x0000000089157223 */ /* 0x080fe20000010807 */
[-C--:B------:R-:W-:Y:S01]  /*14960*/  FFMA.FTZ R122, R139, R0.reuse, -R125 ;  /* 0x000000008b7a7223 */ /* 0x080fe2000001087d */
[-C--:B------:R-:W-:Y:S01]  /*14970*/  FFMA.FTZ R182, R140, R0.reuse, -R7 ;  /* 0x000000008cb67223 */ /* 0x080fe20000010807 */
[----:B------:R-:W-:Y:S01]  /*14980*/  MUFU.EX2 R2, R2 ;  /* 0x0000000200027308 */ /* 0x000fe20000000800 */
[-C--:B------:R-:W-:Y:S01]  /*14990*/  FFMA.FTZ R183, R142, R0.reuse, -R125 ;  /* 0x000000008eb77223 */ /* 0x080fe2000001087d */
[-C--:B------:R-:W-:Y:S01]  /*149a0*/  FFMA.FTZ R20, R141, R0.reuse, -R7 ;  /* 0x000000008d147223 */ /* 0x080fe20000010807 */
[-C--:B------:R-:W-:Y:S01]  /*149b0*/  FFMA.FTZ R143, R143, R0.reuse, -R125 ;  /* 0x000000008f8f7223 */ /* 0x080fe2000001087d */
[-C--:B------:R-:W-:Y:S01]  /*149c0*/  FFMA.FTZ R176, R144, R0.reuse, -R7 ;  /* 0x0000000090b07223 */ /* 0x080fe20000010807 */
[----:B------:R-:W-:Y:S01]  /*149d0*/  FFMA.FTZ R177, R146, R0, -R125 ;  /* 0x0000000092b17223 */ /* 0x000fe2000001087d */
[----:B------:R-:W-:-:S02]  /*149e0*/  VIADD R129, R10, 0x30840 ;  /* 0x000308400a817836 */ /* 0x000fc40000000000 */
[----:B------:R-:W-:Y:S01]  /*149f0*/  FFMA.FTZ R15, R145, R0, -R7 ;  /* 0x00000000910f7223 */ /* 0x000fe20000010807 */
[----:B------:R-:W1:Y:S01]  /*14a00*/  MUFU.EX2 R189, R189 ;  /* 0x000000bd00bd7308 */ /* 0x000e620000000800 */
[----:B0-----:R-:W-:Y:S01]  /*14a10*/  FFMA.FTZ R214, R3, R214, R188 ;  /* 0x000000d603d67223 */ /* 0x001fe200000100bc */
[-C--:B------:R-:W-:Y:S01]  /*14a20*/  FFMA.FTZ R132, R147, R0.reuse, -R125 ;  /* 0x0000000093847223 */ /* 0x080fe2000001087d */
[-C--:B------:R-:W-:Y:S01]  /*14a30*/  FFMA.FTZ R178, R148, R0.reuse, -R7 ;  /* 0x0000000094b27223 */ /* 0x080fe20000010807 */
[-C--:B------:R-:W-:Y:S01]  /*14a40*/  FFMA.FTZ R179, R150, R0.reuse, -R125 ;  /* 0x0000000096b37223 */ /* 0x080fe2000001087d */
[-C--:B------:R-:W-:Y:S01]  /*14a50*/  FFMA.FTZ R14, R149, R0.reuse, -R7 ;  /* 0x00000000950e7223 */ /* 0x080fe20000010807 */
[-C--:B------:R-:W-:Y:S01]  /*14a60*/  FFMA.FTZ R134, R151, R0.reuse, -R125 ;  /* 0x0000000097867223 */ /* 0x080fe2000001087d */
[-C--:B------:R-:W-:Y:S01]  /*14a70*/  FFMA.FTZ R172, R152, R0.reuse, -R7 ;  /* 0x0000000098ac7223 */ /* 0x080fe20000010807 */
[----:B------:R-:W0:Y:S01]  /*14a80*/  MUFU.EX2 R169, R169 ;  /* 0x000000a900a97308 */ /* 0x000e220000000800 */
[-C--:B------:R-:W-:Y:S01]  /*14a90*/  FFMA.FTZ R173, R154, R0.reuse, -R125 ;  /* 0x000000009aad7223 */ /* 0x080fe2000001087d */
[-C--:B------:R-:W-:Y:S01]  /*14aa0*/  FFMA.FTZ R13, R153, R0.reuse, -R7 ;  /* 0x00000000990d7223 */ /* 0x080fe20000010807 */
[-C--:B------:R-:W-:Y:S01]  /*14ab0*/  FFMA.FTZ R133, R155, R0.reuse, -R125 ;  /* 0x000000009b857223 */ /* 0x080fe2000001087d */
[-C--:B------:R-:W-:Y:S01]  /*14ac0*/  FFMA.FTZ R174, R156, R0.reuse, -R7 ;  /* 0x000000009cae7223 */ /* 0x080fe20000010807 */
[-C--:B------:R-:W-:Y:S01]  /*14ad0*/  FFMA.FTZ R175, R158, R0.reuse, -R125 ;  /* 0x000000009eaf7223 */ /* 0x080fe2000001087d */
[----:B------:R-:W-:Y:S01]  /*14ae0*/  FFMA.FTZ R12, R157, R0, -R7 ;  /* 0x000000009d0c7223 */ /* 0x000fe20000010807 */
[----:B------:R-:W-:Y:S01]  /*14af0*/  PRMT R129, R221, 0x654, R129 ;  /* 0x00000654dd817816 */ /* 0x000fe20000000081 */
[----:B------:R-:W2:Y:S01]  /*14b00*/  MUFU.EX2 R128, R128 ;  /* 0x0000008000807308 */ /* 0x000ea20000000800 */
[----:B-1----:R-:W-:Y:S01]  /*14b10*/  FFMA.FTZ R6, R2, R6, R189 ;  /* 0x0000000602067223 */ /* 0x002fe200000100bd */
[-C--:B------:R-:W-:Y:S01]  /*14b20*/  FFMA.FTZ R131, R159, R0.reuse, -R125 ;  /* 0x000000009f837223 */ /* 0x080fe2000001087d */
[-CC-:B------:R-:W-:Y:S01]  /*14b30*/  FFMA.FTZ R168, R160, R0.reuse, -R7.reuse ;  /* 0x00000000a0a87223 */ /* 0x180fe20000010807 */
[----:B------:R1:W-:Y:S01]  /*14b40*/  SYNCS.ARRIVE.TRANS64.RED.A1T0 RZ, [R129+URZ], RZ ;  /* 0x000000ff81ff79a7 */ /* 0x0003e2000810043f */
[-C--:B------:R-:W-:Y:S01]  /*14b50*/  FFMA.FTZ R8, R161, R0.reuse, -R7 ;  /* 0x00000000a1087223 */ /* 0x080fe20000010807 */
[-C--:B------:R-:W-:Y:S01]  /*14b60*/  FFMA.FTZ R130, R163, R0.reuse, -R125 ;  /* 0x00000000a3827223 */ /* 0x080fe2000001087d */
[-C--:B------:R-:W-:Y:S01]  /*14b70*/  FFMA.FTZ R170, R164, R0.reuse, -R7 ;  /* 0x00000000a4aa7223 */ /* 0x080fe20000010807 */
[----:B------:R-:W3:Y:S01]  /*14b80*/  MUFU.EX2 R190, R190 ;  /* 0x000000be00be7308 */ /* 0x000ee20000000800 */
[----:B0-----:R-:W-:Y:S01]  /*14b90*/  FADD.FTZ R214, R169, R214 ;  /* 0x000000d6a9d67221 */ /* 0x001fe20000010000 */
[-C--:B------:R-:W-:Y:S01]  /*14ba0*/  FFMA.FTZ R171, R166, R0.reuse, -R125 ;  /* 0x00000000a6ab7223 */ /* 0x080fe2000001087d */
[-C--:B------:R-:W-:Y:S01]  /*14bb0*/  FFMA.FTZ R7, R165, R0.reuse, -R7 ;  /* 0x00000000a5077223 */ /* 0x080fe20000010807 */
[-CC-:B-1----:R-:W-:Y:S01]  /*14bc0*/  FFMA.FTZ R129, R162, R0.reuse, -R125.reuse ;  /* 0x00000000a2817223 */ /* 0x182fe2000001087d */
[----:B------:R-:W-:-:S03]  /*14bd0*/  FFMA.FTZ R125, R167, R0, -R125 ;  /* 0x00000000a77d7223 */ /* 0x000fc6000001087d */
[----:B------:R-:W0:Y:S01]  /*14be0*/  MUFU.EX2 R191, R191 ;  /* 0x000000bf00bf7308 */ /* 0x000e220000000800 */
[----:B--2---:R-:W-:-:S07]  /*14bf0*/  FADD.FTZ R135, R128, R6 ;  /* 0x0000000680877221 */ /* 0x004fce0000010000 */
[----:B------:R-:W1:Y:S01]  /*14c00*/  MUFU.EX2 R124, R124 ;  /* 0x0000007c007c7308 */ /* 0x000e620000000800 */
[----:B---3--:R-:W-:-:S07]  /*14c10*/  FADD.FTZ R6, R190, R214 ;  /* 0x000000d6be067221 */ /* 0x008fce0000010000 */
        /* <DEDUP_REMOVED lines=81> */
[----:B-1----:R-:W-:Y:S01]  /*15130*/  FADD.FTZ R135, R171, R135 ;  /* 0x00000087ab877221 */ /* 0x002fe20000010000 */
[----:B--2---:R-:W-:-:S03]  /*15140*/  FADD.FTZ R214, R7, R6 ;  /* 0x0000000607d67221 */ /* 0x004fc60000010000 */
[----:B0-----:R-:W-:Y:S01]  /*15150*/  FADD.FTZ R6, R125, R135 ;  /* 0x000000877d067221 */ /* 0x001fe20000010000 */
[----:B------:R-:W-:Y:S06]  /*15160*/  @!P0 BRA `(.L_x_636) ;  /* 0x0000000000048947 */ /* 0x000fec0003800000 */
[----:B------:R-:W-:Y:S01]  /*15170*/  BPT.TRAP 0x1 ;  /* 0x000000040000795c */ /* 0x000fe20000300000 */
.L_x_636:
[----:B------:R-:W-:Y:S01]  /*15180*/  ISETP.GT.AND P1, PT, R9, RZ, PT ;  /* 0x000000ff0900720c */ /* 0x000fe20003f24270 */
[----:B------:R-:W-:Y:S01]  /*15190*/  VIADD R11, R11, 0x30860 ;  /* 0x000308600b0b7836 */ /* 0x000fe20000000000 */
[----:B------:R-:W-:Y:S02]  /*151a0*/  F2FP.F16.F32.PACK_AB R188, R169, R188 ;  /* 0x000000bca9bc723e */ /* 0x000fe400000000ff */
[----:B------:R-:W-:Y:S01]  /*151b0*/  F2FP.F16.F32.PACK_AB R174, R12, R174 ;  /* 0x000000ae0cae723e */ /* 0x000fe200000000ff */
[----:B------:R-:W-:Y:S01]  /*151c0*/  IMAD.MOV.U32 R12, RZ, RZ, R210 ;  /* 0x000000ffff0c7224 */ /* 0x000fe200078e00d2 */
[----:B------:R-:W-:Y:S02]  /*151d0*/  PRMT R11, R221, 0x654, R11 ;  /* 0x00000654dd0b7816 */ /* 0x000fe4000000000b */
[----:B------:R-:W-:Y:S01]  /*151e0*/  F2FP.F16.F32.PACK_AB R168, R8, R168 ;  /* 0x000000a808a8723e */ /* 0x000fe200000000ff */
[----:B------:R-:W-:Y:S01]  /*151f0*/  IMAD.MOV.U32 R8, RZ, RZ, R4 ;  /* 0x000000ffff087224 */ /* 0x000fe200078e0004 */
[----:B------:R0:W-:Y:S01]  /*15200*/  SYNCS.ARRIVE.TRANS64.RED.A1T0 RZ, [R11+URZ], RZ ;  /* 0x000000ff0bff79a7 */ /* 0x0001e2000810043f */
[----:B------:R-:W-:Y:S01]  /*15210*/  F2FP.F16.F32.PACK_AB R170, R7, R170 ;  /* 0x000000aa07aa723e */ /* 0x000fe200000000ff */
[----:B------:R-:W-:Y:S01]  /*15220*/  IMAD.MOV.U32 R7, RZ, RZ, R5 ;  /* 0x000000ffff077224 */ /* 0x000fe200078e0005 */
        /* <DEDUP_REMOVED lines=20> */
[----:B------:R-:W-:Y:S02]  /*15370*/  IADD3 R9, R9, -0x1, RZ ;  /* 0xffffffff09097810 */ /* 0x000fe40007ffe0ff */
[----:B0-----:R-:W-:Y:S01]  /*15380*/  MOV R11, R219 ;  /* 0x000000db000b7202 */ /* 0x001fe20000000f00 */
[----:B------:R-:W-:Y:S06]  /*15390*/  @P1 BRA `(.L_x_637) ;  /* 0xffffffdc004c1947 */ /* 0x000fec000383ffff */
.L_x_624:
[----:B------:R-:W-:Y:S05]  /*153a0*/  BSYNC B0 ;  /* 0x0000000000007941 */ /* 0x000fea0003800000 */
.L_x_623:
        /* <DEDUP_REMOVED lines=99> */
.L_x_638:
[----:B------:R-:W-:Y:S01]  /*159e0*/  IMAD R8, R210, 0x8, R18 ;  /* 0x00000008d2087824 */ /* 0x000fe200078e0212 */
[----:B------:R-:W-:-:S04]  /*159f0*/  SHF.L.U32 R3, R219, 0x1f, RZ ;  /* 0x0000001fdb037819 */ /* 0x000fc800000006ff */
[----:B------:R0:W1:Y:S01]  /*15a00*/  SYNCS.PHASECHK.TRANS64.TRYWAIT P1, [R8+URZ+0x30850], R3 ;  /* 0x03085003080075a7 */ /* 0x000062000802017f */
[----:B------:R-:W-:Y:S05]  /*15a10*/  @!P0 BRA `(.L_x_639) ;  /* 0x0000000000048947 */ /* 0x000fea0003800000 */
[----:B------:R-:W-:Y:S01]  /*15a20*/  BPT.TRAP 0x1 ;  /* 0x000000040000795c */ /* 0x000fe20000300000 */
.L_x_639:
[----:B------:R-:W-:Y:S01]  /*15a30*/  IADD3 R18, R18, 0x400, RZ ;  /* 0x0000040012127810 */ /* 0x000fe20007ffe0ff */
[----:B------:R-:W-:Y:S03]  /*15a40*/  BSSY B0, `(.L_x_640) ;  /* 0x0000008000007945 */ /* 0x000fe60003800000 */
[----:B------:R-:W-:-:S04]  /*15a50*/  SHF.R.U32.HI R18, RZ, 0x4, R18 ;  /* 0x00000004ff127819 */ /* 0x000fc80000011612 */
[----:B------:R-:W-:-:S04]  /*15a60*/  LOP3.LUT R18, R18, 0x3fff, RZ, 0xc0, !PT ;  /* 0x00003fff12127812 */ /* 0x000fc800078ec0ff */
[----:B------:R-:W-:-:S05]  /*15a70*/  LOP3.LUT R7, R18, 0x3000000, RZ, 0xfc, !PT ;  /* 0x0300000012077812 */ /* 0x000fca00078efcff */
[----:B------:R-:W-:Y:S01]  /*15a80*/  IMAD R7, R210, 0x900, R7 ;  /* 0x00000900d2077824 */ /* 0x000fe200078e0207 */
[----:B-1----:R-:W-:Y:S06]  /*15a90*/  @P1 BRA `(.L_x_641) ;  /* 0x0000000000081947 */ /* 0x002fec0003800000 */
[----:B------:R-:W1:Y:S02]  /*15aa0*/  SYNCS.PHASECHK.TRANS64.TRYWAIT P1, [R8+URZ+0x30850], R3 ;  /* 0x03085003080075a7 */ /* 0x000e64000802017f */
[----:B-1----:R-:W-:Y:S05]  /*15ab0*/  @!P1 BRA `(.L_x_642) ;  /* 0x000000a800c09947 */ /* 0x002fea0003800000 */
.L_x_641:
[----:B------:R-:W-:Y:S05]  /*15ac0*/  BSYNC B0 ;  /* 0x0000000000007941 */ /* 0x000fea0003800000 */
.L_x_640:
[----:B------:R-:W-:Y:S01]  /*15ad0*/  IMAD.MOV.U32 R2, RZ, RZ, R7 ;  /* 0x000000ffff027224 */ /* 0x000fe200078e0007 */
[----:B------:R-:W-:Y:S01]  /*15ae0*/  WARPGROUP.ARRIVE ;  /* 0x00000000000079c5 */ /* 0x000fe20000000000 */
[----:B01----:R-:W-:-:S03]  /*15af0*/  IMAD.MOV.U32 R3, RZ, RZ, 0x40000040 ;  /* 0x40000040ff037424 */ /* 0x003fc600078e00ff */
[----:B------:R-:W-:Y:S02]  /*15b00*/  R2UR UR6, R2 ;  /* 0x00000000020672ca */ /* 0x000fe400000e0000 */
[----:B------:R-:W-:Y:S01]  /*15b10*/  R2UR UR7, R3 ;  /* 0x00000000030772ca */ /* 0x000fe200000e0000 */
[----:B------:R-:W-:Y:S01]  /*15b20*/  IMAD.MOV.U32 R3, RZ, RZ, 0x40000040 ;  /* 0x40000040ff037424 */ /* 0x000fe200078e00ff */
[----:B------:R-:W-:-:S11]  /*15b30*/  IADD3 R2, R7, 0x80, RZ ;  /* 0x0000008007027810 */ /* 0x000fd60007ffe0ff */
[----:B------:R-:W-:Y:S01]  /*15b40*/  HGMMA.64x192x16.F32 R24, R188, gdesc[UR4].tnspB, R24, gsb0 ;  /* 0x42e00004bc187df0 */ /* 0x000fe20008000818 */
[----:B------:R-:W-:Y:S01]  /*15b50*/  R2UR UR6, R2 ;  /* 0x00000000020672ca */ /* 0x000fe200000e0000 */
[----:B------:R-:W-:Y:S01]  /*15b60*/  VIADD R2, R7, 0x100 ;  /* 0x0000010007027836 */ /* 0x000fe20000000000 */
[----:B------:R-:W-:Y:S02]  /*15b70*/  R2UR UR7, R3 ;  /* 0x00000000030772ca */ /* 0x000fe400000e0000 */
[----:B------:R-:W-:Y:S01]  /*15b80*/  MOV R3, 0x40000040 ;  /* 0x4000004000037802 */ /* 0x000fe20000000f00 */
[----:B------:R-:W-:Y:S02]  /*15b90*/  WARPGROUP.DEPBAR.LE gsb0, 0x0 ;  /* 0x00008000000079c5 */ /* 0x000fe40000010000 */
[----:B------:R-:W-:-:S12]  /*15ba0*/  WARPGROUP.ARRIVE ;  /* 0x00000000000079c5 */ /* 0x000fd80000000000 */
        /* <DEDUP_REMOVED lines=16> */
[----:B------:R-:W-:Y:S01]  /*15cb0*/  VIADD R2, R7, 0x280 ;  /* 0x0000028007027836 */ /* 0x000fe20000000000 */
[----:B------:R-:W-:Y:S01]  /*15cc0*/  R2UR UR7, R3 ;  /* 0x00000000030772ca */ /* 0x000fe200000e0000 */
[----:B------:R-:W0:Y:S01]  /*15cd0*/  SHFL.BFLY PT, R7, R6, 0x2, 0x1f ;  /* 0x0c401f0006077f89 */ /* 0x000e2200000e0000 */
[----:B------:R-:W-:Y:S01]  /*15ce0*/  MOV R3, 0x40000040 ;  /* 0x4000004000037802 */ /* 0x000fe20000000f00 */
[----:B0-----:R-:W-:Y:S01]  /*15cf0*/  FADD.FTZ R9, R7, R6 ;  /* 0x0000000607097221 */ /* 0x001fe20000010000 */
[----:B------:R-:W-:-:S04]  /*15d00*/  CS2R R6, SRZ ;  /* 0x0000000000067805 */ /* 0x000fc8000001ff00 */
[----:B------:R-:W0:Y:S02]  /*15d10*/  SHFL.BFLY PT, R10, R9, 0x1, 0x1f ;  /* 0x0c201f00090a7f89 */ /* 0x000e2400000e0000 */
[----:B0-----:R-:W-:-:S05]  /*15d20*/  FADD.FTZ R14, R9, R10 ;  /* 0x0000000a090e7221 */ /* 0x001fca0000010000 */
[----:B------:R-:W-:-:S13]  /*15d30*/  FSETP.NE.FTZ.AND P2, PT, R14, RZ, PT ;  /* 0x000000ff0e00720b */ /* 0x000fda0003f55000 */
[----:B------:R-:W0:Y:S08]  /*15d40*/  @P2 MUFU.LG2 R12, R14 ;  /* 0x0000000e000c2308 */ /* 0x000e300000000c00 */
[----:B------:R-:W-:Y:S01]  /*15d50*/  @P2 MUFU.RCP R6, R14 ;  /* 0x0000000e00062308 */ /* 0x000fe20000001000 */
[----:B0-----:R-:W-:Y:S01]  /*15d60*/  @P2 FMUL.FTZ R9, R12, 0.69314718246459960938 ;  /* 0x3f3172180c092820 */ /* 0x001fe20000410000 */
[----:B------:R-:W-:-:S02]  /*15d70*/  WARPGROUP.DEPBAR.LE gsb0, 0x0 ;  /* 0x00008000000079c5 */ /* 0x000fc40000010000 */
[----:B------:R-:W-:-:S06]  /*15d80*/  WARPGROUP.ARRIVE ;  /* 0x00000000000079c5 */ /* 0x000fcc0000000000 */
[----:B------:R-:W-:Y:S01]  /*15d90*/  HGMMA.64x192x16.F32 R24, R172, gdesc[UR4].tnspB, R24, gsb0 ;  /* 0x42e00004ac187df0 */ /* 0x000fe20008000818 */
[----:B------:R-:W-:Y:S02]  /*15da0*/  R2UR UR6, R2 ;  /* 0x00000000020672ca */ /* 0x000fe400000e0000 */
[----:B------:R-:W-:Y:S02]  /*15db0*/  R2UR UR7, R3 ;  /* 0x00000000030772ca */ /* 0x000fe400000e0000 */
[----:B------:R-:W0:Y:S02]  /*15dc0*/  SHFL.BFLY PT, R3, R214, 0x2, 0x1f ;  /* 0x0c401f00d6037f89 */ /* 0x000e2400000e0000 */
[----:B0-----:R-:W-:-:S05]  /*15dd0*/  FADD.FTZ R3, R3, R214 ;  /* 0x000000d603037221 */ /* 0x001fca0000010000 */
[----:B------:R-:W0:Y:S02]  /*15de0*/  SHFL.BFLY PT, R2, R3, 0x1, 0x1f ;  /* 0x0c201f0003027f89 */ /* 0x000e2400000e0000 */
[----:B0-----:R-:W-:Y:S01]  /*15df0*/  FADD.FTZ R13, R3, R2 ;  /* 0x00000002030d7221 */ /* 0x001fe20000010000 */
[----:B------:R-:W-:Y:S02]  /*15e00*/  IMAD.MOV.U32 R2, RZ, RZ, -0x800000 ;  /* 0xff800000ff027424 */ /* 0x000fe400078e00ff */
[----:B------:R-:W-:Y:S02]  /*15e10*/  IMAD.MOV.U32 R3, RZ, RZ, -0x800000 ;  /* 0xff800000ff037424 */ /* 0x000fe400078e00ff */
[----:B------:R-:W-:-:S13]  /*15e20*/  FSETP.NE.FTZ.AND P1, PT, R13, RZ, PT ;  /* 0x000000ff0d00720b */ /* 0x000fda0003f35000 */
[----:B------:R-:W0:Y:S01]  /*15e30*/  @P1 MUFU.LG2 R11, R13 ;  /* 0x0000000d000b1308 */ /* 0x000e220000000c00 */
[C---:B------:R-:W-:Y:S01]  /*15e40*/  @P1 FMUL.FTZ R10, R0.reuse, 0.69314718246459960938 ;  /* 0x3f317218000a1820 */ /* 0x040fe20000410000 */
[----:B------:R-:W-:-:S04]  /*15e50*/  @P2 FMUL.FTZ R0, R0, 0.69314718246459960938 ;  /* 0x3f31721800002820 */ /* 0x000fc80000410000 */
[----:B------:R-:W-:Y:S02]  /*15e60*/  @P2 FFMA.FTZ R3, R0, R4, R9 ;  /* 0x0000000400032223 */ /* 0x000fe40000010009 */
[----:B------:R1:W2:Y:S01]  /*15e70*/  @P1 MUFU.RCP R7, R13 ;  /* 0x0000000d00071308 */ /* 0x0002a20000001000 */
[----:B0-----:R-:W-:-:S04]  /*15e80*/  @P1 FMUL.FTZ R11, R11, 0.69314718246459960938 ;  /* 0x3f3172180b0b1820 */ /* 0x001fc80000410000 */
[----:B------:R-:W-:Y:S01]  /*15e90*/  @P1 FFMA.FTZ R2, R10, R5, R11 ;  /* 0x000000050a021223 */ /* 0x000fe2000001000b */
[----:B------:R-:W-:Y:S02]  /*15ea0*/  WARPGROUP.DEPBAR.LE gsb0, 0x0 ;  /* 0x00008000000079c5 */ /* 0x000fe40000010000 */
[----:B------:R-:W-:-:S06]  /*15eb0*/  WARPGROUP.ARRIVE ;  /* 0x00000000000079c5 */ /* 0x000fcc0000000000 */
[----:B------:R-:W-:Y:S03]  /*15ec0*/  HGMMA.64x192x16.F32 R24, R168, gdesc[UR4].tnspB, R24, gsb0 ;  /* 0x42e00004a8187df0 */ /* 0x000fe60008000818 */
[----:B------:R-:W-:Y:S02]  /*15ed0*/  WARPGROUP.DEPBAR.LE gsb0, 0x0 ;  /* 0x00008000000079c5 */ /* 0x000fe40000010000 */
[----:B-12---:R-:W-:Y:S05]  /*15ee0*/  @!P0 BRA `(.L_x_643) ;  /* 0x0000000000048947 */ /* 0x006fea0003800000 */
[----:B------:R-:W-:Y:S01]  /*15ef0*/  BPT.TRAP 0x1 ;  /* 0x000000040000795c */ /* 0x000fe20000300000 */
.L_x_643:
[----:B------:R-:W2:Y:S01]  /*15f00*/  LDL.LU R5, [R1+0x4] ;  /* 0x0000040001057983 */ /* 0x000ea20000300800 */
[----:B------:R-:W-:Y:S01]  /*15f10*/  IADD3 R8, R8, 0x30860, RZ ;  /* 0x0003086008087810 */ /* 0x000fe20007ffe0ff */
[----:B------:R-:W-:Y:S02]  /*15f20*/  VIADD R210, R210, 0x1 ;  /* 0x00000001d2d27836 */ /* 0x000fe40000000000 */
[-C--:B------:R-:W-:Y:S01]  /*15f30*/  FMUL.FTZ R130, R59, R6.reuse ;  /* 0x000000063b827220 */ /* 0x080fe20000410000 */
[-C--:B------:R-:W-:Y:S01]  /*15f40*/  FMUL.FTZ R128, R67, R6.reuse ;  /* 0x0000000643807220 */ /* 0x080fe20000410000 */
[----:B------:R-:W-:Y:S01]  /*15f50*/  PRMT R8, R221, 0x654, R8 ;  /* 0x00000654dd087816 */ /* 0x000fe20000000008 */
[-C--:B------:R-:W-:Y:S01]  /*15f60*/  FMUL.FTZ R131, R55, R6.reuse ;  /* 0x0000000637837220 */ /* 0x080fe20000410000 */
[----:B------:R-:W-:Y:S01]  /*15f70*/  ISETP.NE.AND P1, PT, R210, 0x2, PT ;  /* 0x00000002d200780c */ /* 0x000fe20003f25270 */
[-C--:B------:R-:W-:Y:S01]  /*15f80*/  FMUL.FTZ R59, R62, R6.reuse ;  /* 0x000000063e3b7220 */ /* 0x080fe20000410000 */
[----:B------:R0:W-:Y:S01]  /*15f90*/  SYNCS.ARRIVE.TRANS64.RED.A1T0 RZ, [R8+URZ], RZ ;  /* 0x000000ff08ff79a7 */ /* 0x0001e2000810043f */
[-C--:B------:R-:W-:Y:S01]  /*15fa0*/  FMUL.FTZ R129, R63, R6.reuse ;  /* 0x000000063f817220 */ /* 0x080fe20000410000 */
[-C--:B------:R-:W-:Y:S01]  /*15fb0*/  FMUL.FTZ R67, R70, R6.reuse ;  /* 0x0000000646437220 */ /* 0x080fe20000410000 */
[-C--:B------:R-:W-:Y:S01]  /*15fc0*/  FMUL.FTZ R127, R71, R6.reuse ;  /* 0x00000006477f7220 */ /* 0x080fe20000410000 */
[-C--:B------:R-:W-:Y:S01]  /*15fd0*/  FMUL.FTZ R71, R75, R6.reuse ;  /* 0x000000064b477220 */ /* 0x080fe20000410000 */
[-C--:B------:R-:W-:Y:S01]  /*15fe0*/  FMUL.FTZ R70, R83, R6.reuse ;  /* 0x0000000653467220 */ /* 0x080fe20000410000 */
[-C--:B------:R-:W-:Y:S01]  /*15ff0*/  FMUL.FTZ R63, R91, R6.reuse ;  /* 0x000000065b3f7220 */ /* 0x080fe20000410000 */
[-C--:B------:R-:W-:Y:S01]  /*16000*/  FMUL.FTZ R62, R99, R6.reuse ;  /* 0x00000006633e7220 */ /* 0x080fe20000410000 */
[----:B0-----:R-:W-:Y:S01]  /*16010*/  SEL R8, RZ, 0x1, P1 ;  /* 0x00000001ff087807 */ /* 0x001fe20000800000 */
        /* <DEDUP_REMOVED lines=82> */
[----:B------:R-:W-:Y:S01]  /*16540*/  PLOP3.LUT P0, PT, PT, PT, PT, 0x8, 0x0 ;  /* 0x000000000000781c */ /* 0x000fe20003f0e170 */
[-C--:B------:R-:W-:Y:S01]  /*16550*/  FMUL.FTZ R115, R115, R6.reuse ;  /* 0x0000000673737220 */ /* 0x080fe20000410000 */
[-C--:B------:R-:W-:Y:S01]  /*16560*/  FMUL.FTZ R118, R118, R6.reuse ;  /* 0x0000000676767220 */ /* 0x080fe20000410000 */
[----:B------:R-:W-:Y:S01]  /*16570*/  FMUL.FTZ R119, R119, R6 ;  /* 0x0000000677777220 */ /* 0x000fe20000410000 */
[----:B------:R-:W-:-:S02]  /*16580*/  LOP3.LUT R219, R219, R8, RZ, 0x3c, !PT ;  /* 0x00000008dbdb7212 */ /* 0x000fc400078e3cff */
[----:B------:R-:W-:Y:S01]  /*16590*/  SEL R210, R210, RZ, P1 ;  /* 0x000000ffd2d27207 */ /* 0x000fe20000800000 */
[----:B--2---:R-:W-:-:S05]  /*165a0*/  VIADD R5, R5, 0x1 ;  /* 0x0000000105057836 */ /* 0x004fca0000000000 */
[----:B------:R0:W-:Y:S02]  /*165b0*/  STL [R1+0x4], R5 ;  /* 0x0000040501007387 */ /* 0x0001e40000100800 */
.L_x_565:
[----:B------:R-:W1:Y:S08]  /*165c0*/  S2UR UR4, SR_CgaCtaId ;  /* 0x00000000000479c3 */ /* 0x000e700000008800 */
[----:B------:R-:W-:Y:S01]  /*165d0*/  BAR.SYNC.DEFER_BLOCKING 0x5, 0x180 ;  /* 0x0146000000007b1d */ /* 0x000fe20000010000 */
[----:B------:R-:W-:-:S05]  /*165e0*/  MOV R18, 0x400 ;  /* 0x0000040000127802 */ /* 0x000fca0000000f00 */
[----:B------:R-:W-:Y:S01]  /*165f0*/  BSSY B0, `(.L_x_644) ;  /* 0x0000272000007945 */ /* 0x000fe20003800000 */
[----:B-1----:R-:W-:-:S04]  /*16600*/  MOV R221, UR4 ;  /* 0x0000000400dd7c02 */ /* 0x002fc80008000f00 */
[----:B------:R-:W-:-:S05]  /*16610*/  LEA R18, R221, R18, 0x18 ;  /* 0x00000012dd127211 */ /* 0x000fca00078ec0ff */
[----:B------:R1:W2:Y:S01]  /*16620*/  LDS.128 R28, [R18+0x308d0] ;  /* 0x0308d000121c7984 */ /* 0x0002a20000000c00 */
[----:B------:R-:W-:Y:S06]  /*16630*/  BAR.ARV 0x4, 0x180 ;  /* 0x0106000000007b1d */ /* 0x000fec0000002000 */
[----:B------:R-:W-:Y:S05]  /*16640*/  @P0 BRA `(.L_x_645) ;  /* 0x0000001800940947 */ /* 0x000fea0003800000 */
[----:B------:R-:W3:Y:S01]  /*16650*/  LDL R8, [R1+0x7c] ;  /* 0x00007c0001087983 */ /* 0x000ee20000100800 */
[----:B------:R-:W-:Y:S01]  /*16660*/  F2FP.F16.F32.PACK_AB R24, R25, R24 ;  /* 0x000000181918723e */ /* 0x000fe200000000ff */
[----:B------:R-:W-:Y:S01]  /*16670*/  ULDC.64 UR4, c[0x0][0xc00] ;  /* 0x0003000000047ab9 */ /* 0x000fe20000000a00 */
[----:B------:R-:W-:Y:S01]  /*16680*/  F2FP.F16.F32.PACK_AB R25, R139, R126 ;  /* 0x0000007e8b19723e */ /* 0x000fe200000000ff */
[----:B0-----:R-:W0:Y:S01]  /*16690*/  S2R R5, SR_SWINHI ;  /* 0x0000000000057919 */ /* 0x001e220000002f00 */
        /* <DEDUP_REMOVED lines=16> */
[----:B------:R-:W-:Y:S02]  /*167a0*/  MOV R6, R18 ;  /* 0x0000001200067202 */ /* 0x000fe40000000f00 */
[----:B0-----:R-:W-:Y:S02]  /*167b0*/  MOV R7, R5 ;  /* 0x0000000500077202 */ /* 0x001fe40000000f00 */
        /* <DEDUP_REMOVED lines=22> */
[----:B------:R-:W-:Y:S01]  /*16920*/  BAR.SYNC.DEFER_BLOCKING 0x1, 0x100 ;  /* 0x0044000000007b1d */ /* 0x000fe20000010000 */
[----:B---3--:R-:W-:-:S03]  /*16930*/  IMAD.WIDE R26, R8, 0x2, R6 ;  /* 0x00000002081a7825 */ /* 0x008fc600078e0206 */
[C---:B------:R-:W-:Y:S02]  /*16940*/  IADD3 R111, P2, R26.reuse, 0x20, RZ ;  /* 0x000000201a6f7810 */ /* 0x040fe40007f5e0ff */
[C---:B------:R-:W-:Y:S02]  /*16950*/  IADD3 R141, P1, R26.reuse, 0x40, RZ ;  /* 0x000000401a8d7810 */ /* 0x040fe40007f3e0ff */
[----:B------:R-:W-:Y:S01]  /*16960*/  LOP3.LUT R8, R111, 0x380, RZ, 0xc0, !PT ;  /* 0x000003806f087812 */ /* 0x000fe200078ec0ff */
[--C-:B------:R-:W-:Y:S01]  /*16970*/  IMAD.X R9, RZ, RZ, R27.reuse, P2 ;  /* 0x000000ffff097224 */ /* 0x100fe200010e061b */
[----:B------:R-:W-:Y:S01]  /*16980*/  IADD3 R145, P5, R26, 0x4000, RZ ;  /* 0x000040001a917810 */ /* 0x000fe20007fbe0ff */
[--C-:B------:R-:W-:Y:S01]  /*16990*/  IMAD.X R11, RZ, RZ, R27.reuse, P1 ;  /* 0x000000ffff0b7224 */ /* 0x100fe200008e061b */
[----:B------:R-:W-:Y:S02]  /*169a0*/  SHF.R.U64 R8, R8, 0x3, RZ ;  /* 0x0000000308087819 */ /* 0x000fe400000012ff */
[----:B------:R-:W-:Y:S01]  /*169b0*/  IADD3 R20, P0, R26, 0x4020, RZ ;  /* 0x000040201a147810 */ /* 0x000fe20007f1e0ff */
[----:B------:R-:W-:Y:S01]  /*169c0*/  IMAD.X R15, RZ, RZ, R27, P5 ;  /* 0x000000ffff0f7224 */ /* 0x000fe200028e061b */
[----:B------:R-:W-:-:S02]  /*169d0*/  LOP3.LUT R10, R141, 0x380, RZ, 0xc0, !PT ;  /* 0x000003808d0a7812 */ /* 0x000fc400078ec0ff */
[----:B------:R-:W-:Y:S01]  /*169e0*/  LOP3.LUT R14, R145, 0x380, RZ, 0xc0, !PT ;  /* 0x00000380910e7812 */ /* 0x000fe200078ec0ff */
[----:B------:R-:W-:Y:S01]  /*169f0*/  IMAD.X R21, RZ, RZ, R27, P0 ;  /* 0x000000ffff157224 */ /* 0x000fe200000e061b */
[----:B------:R-:W-:Y:S02]  /*16a00*/  LOP3.LUT R8, R8, R111, RZ, 0x3c, !PT ;  /* 0x0000006f08087212 */ /* 0x000fe400078e3cff */
[----:B------:R-:W-:Y:S02]  /*16a10*/  IADD3 R143, P6, R26, 0x60, RZ ;  /* 0x000000601a8f7810 */ /* 0x000fe40007fde0ff */
[----:B------:R-:W-:Y:S02]  /*16a20*/  LOP3.LUT R111, R20, 0x380, RZ, 0xc0, !PT ;  /* 0x00000380146f7812 */ /* 0x000fe400078ec0ff */
[----:B------:R-:W-:Y:S02]  /*16a30*/  SHF.R.U64 R10, R10, 0x3, RZ ;  /* 0x000000030a0a7819 */ /* 0x000fe400000012ff */
[----:B------:R-:W-:-:S02]  /*16a40*/  IADD3 R34, P4, R26, 0x4040, RZ ;  /* 0x000040401a227810 */ /* 0x000fc40007f9e0ff */
[----:B------:R-:W-:Y:S02]  /*16a50*/  SHF.R.U64 R14, R14, 0x3, RZ ;  /* 0x000000030e0e7819 */ /* 0x000fe400000012ff */
[C---:B------:R-:W-:Y:S02]  /*16a60*/  IADD3 R42, P2, R26.reuse, 0x8000, RZ ;  /* 0x000080001a2a7810 */ /* 0x040fe40007f5e0ff */
[----:B------:R-:W-:Y:S02]  /*16a70*/  IADD3.X R13, RZ, R27, RZ, P6, !PT ;  /* 0x0000001bff0d7210 */ /* 0x000fe400037fe4ff */
[----:B------:R-:W-:Y:S01]  /*16a80*/  SHF.R.U64 R111, R111, 0x3, RZ ;  /* 0x000000036f6f7819 */ /* 0x000fe200000012ff */
[----:B------:R-:W-:Y:S01]  /*16a90*/  IMAD.X R43, RZ, RZ, R27, P2 ;  /* 0x000000ffff2b7224 */ /* 0x000fe200010e061b */
[C---:B--2---:R-:W-:Y:S02]  /*16aa0*/  IADD3 R28, P1, R26.reuse, 0x8020, RZ ;  /* 0x000080201a1c7810 */ /* 0x044fe40007f3e0ff */
[----:B------:R-:W-:-:S02]  /*16ab0*/  IADD3 R50, P6, R26, 0x8040, RZ ;  /* 0x000080401a327810 */ /* 0x000fc40007fde0ff */
[----:B------:R-:W-:Y:S02]  /*16ac0*/  LOP3.LUT R12, R143, 0x380, RZ, 0xc0, !PT ;  /* 0x000003808f0c7812 */ /* 0x000fe400078ec0ff */
[----:B------:R-:W-:Y:S01]  /*16ad0*/  LOP3.LUT R5, R26, 0x380, RZ, 0xc0, !PT ;  /* 0x000003801a057812 */ /* 0x000fe200078ec0ff */
[----:B------:R-:W-:Y:S01]  /*16ae0*/  IMAD.X R51, RZ, RZ, R27, P6 ;  /* 0x000000ffff337224 */ /* 0x000fe200030e061b */
[----:B------:R-:W-:Y:S02]  /*16af0*/  LOP3.LUT R10, R10, R141, RZ, 0x3c, !PT ;  /* 0x0000008d0a0a7212 */ /* 0x000fe400078e3cff */
[----:B------:R-:W-:Y:S02]  /*16b00*/  LOP3.LUT R14, R14, R145, RZ, 0x3c, !PT ;  /* 0x000000910e0e7212 */ /* 0x000fe400078e3cff */
[----:B------:R-:W-:Y:S02]  /*16b10*/  LOP3.LUT R141, R34, 0x380, RZ, 0xc0, !PT ;  /* 0x00000380228d7812 */ /* 0x000fe400078ec0ff */
[----:B------:R-:W-:-:S02]  /*16b20*/  LOP3.LUT R145, R42, 0x380, RZ, 0xc0, !PT ;  /* 0x000003802a917812 */ /* 0x000fc400078ec0ff */
[----:B------:R-:W-:Y:S02]  /*16b30*/  LOP3.LUT R20, R111, R20, RZ, 0x3c, !PT ;  /* 0x000000146f147212 */ /* 0x000fe400078e3cff */
[----:B------:R-:W-:Y:S02]  /*16b40*/  SHF.R.U64 R12, R12, 0x3, RZ ;  /* 0x000000030c0c7819 */ /* 0x000fe400000012ff */
[----:B------:R-:W-:Y:S02]  /*16b50*/  LOP3.LUT R111, R28, 0x380, RZ, 0xc0, !PT ;  /* 0x000003801c6f7812 */ /* 0x000fe400078ec0ff */
[----:B------:R-:W-:Y:S02]  /*16b60*/  LOP3.LUT R139, R50, 0x380, RZ, 0xc0, !PT ;  /* 0x00000380328b7812 */ /* 0x000fe400078ec0ff */
[----:B------:R-:W-:Y:S02]  /*16b70*/  IADD3 R38, P3, R26, 0x4060, RZ ;  /* 0x000040601a267810 */ /* 0x000fe40007f7e0ff */
[----:B------:R-:W-:-:S02]  /*16b80*/  SHF.R.U64 R5, R5, 0x3, RZ ;  /* 0x0000000305057819 */ /* 0x000fc400000012ff */
[----:B------:R-:W-:Y:S01]  /*16b90*/  SHF.R.U64 R141, R141, 0x3, RZ ;  /* 0x000000038d8d7819 */ /* 0x000fe200000012ff */
[----:B------:R-:W-:Y:S01]  /*16ba0*/  IMAD.X R39, RZ, RZ, R27, P3 ;  /* 0x000000ffff277224 */ /* 0x000fe200018e061b */
[----:B------:R-:W-:Y:S02]  /*16bb0*/  SHF.R.U64 R145, R145, 0x3, RZ ;  /* 0x0000000391917819 */ /* 0x000fe400000012ff */
[----:B------:R-:W-:Y:S02]  /*16bc0*/  IADD3 R78, P5, R26, 0x8060, RZ ;  /* 0x000080601a4e7810 */ /* 0x000fe40007fbe0ff */
[----:B------:R-:W-:Y:S02]  /*16bd0*/  LOP3.LUT R12, R12, R143, RZ, 0x3c, !PT ;  /* 0x0000008f0c0c7212 */ /* 0x000fe400078e3cff */
[----:B------:R-:W-:Y:S02]  /*16be0*/  SHF.R.U64 R111, R111, 0x3, RZ ;  /* 0x000000036f6f7819 */ /* 0x000fe400000012ff */
[----:B------:R-:W-:-:S02]  /*16bf0*/  SHF.R.U64 R139, R139, 0x3, RZ ;  /* 0x000000038b8b7819 */ /* 0x000fc400000012ff */
[----:B------:R-:W-:Y:S01]  /*16c00*/  LOP3.LUT R26, R5, R26, RZ, 0x3c, !PT ;  /* 0x0000001a051a7212 */ /* 0x000fe200078e3cff */
[----:B------:R-:W-:Y:S01]  /*16c10*/  IMAD.X R5, RZ, RZ, R27, P5 ;  /* 0x000000ffff057224 */ /* 0x000fe200028e061b */
[----:B------:R-:W-:Y:S02]  /*16c20*/  LOP3.LUT R143, R38, 0x380, RZ, 0xc0, !PT ;  /* 0x00000380268f7812 */ /* 0x000fe400078ec0ff */
[----:B------:R-:W-:Y:S02]  /*16c30*/  IADD3.X R35, RZ, R27, RZ, P4, !PT ;  /* 0x0000001bff237210 */ /* 0x000fe400027fe4ff */
[----:B------:R-:W-:Y:S02]  /*16c40*/  LOP3.LUT R34, R141, R34, RZ, 0x3c, !PT ;  /* 0x000000228d227212 */ /* 0x000fe400078e3cff */
[----:B------:R-:W-:Y:S02]  /*16c50*/  LOP3.LUT R42, R145, R42, RZ, 0x3c, !PT ;  /* 0x0000002a912a7212 */ /* 0x000fe400078e3cff */
[----:B------:R-:W-:-:S02]  /*16c60*/  LOP3.LUT R46, R111, R28, RZ, 0x3c, !PT ;  /* 0x0000001c6f2e7212 */ /* 0x000fc400078e3cff */
[----:B------:R-:W-:Y:S02]  /*16c70*/  LOP3.LUT R50, R139, R50, RZ, 0x3c, !PT ;  /* 0x000000328b327212 */ /* 0x000fe400078e3cff */
[-C--:B------:R-:W-:Y:S02]  /*16c80*/  IADD3.X R47, RZ, R27.reuse, RZ, P1, !PT ;  /* 0x0000001bff2f7210 */ /* 0x080fe40000ffe4ff */
[----:B------:R-:W-:Y:S02]  /*16c90*/  SHF.R.U64 R143, R143, 0x3, RZ ;  /* 0x000000038f8f7819 */ /* 0x000fe400000012ff */
[----:B------:R-:W-:Y:S02]  /*16ca0*/  MOV R86, R26 ;  /* 0x0000001a00567202 */ /* 0x000fe40000000f00 */
[----:B------:R-:W-:Y:S02]  /*16cb0*/  MOV R28, R8 ;  /* 0x00000008001c7202 */ /* 0x000fe40000000f00 */
[----:B------:R-:W-:-:S02]  /*16cc0*/  F2FP.F16.F32.PACK_AB R26, R4, R0 ;  /* 0x00000000041a723e */ /* 0x000fc400000000ff */
[----:B------:R-:W-:Y:S02]  /*16cd0*/  F2FP.F16.F32.PACK_AB R27, R138, R125 ;  /* 0x0000007d8a1b723e */ /* 0x000fe400000000ff */
[----:B------:R-:W-:Y:S02]  /*16ce0*/  MOV R9, R34 ;  /* 0x0000002200097202 */ /* 0x000fe40000000f00 */
[----:B------:R-:W-:Y:S01]  /*16cf0*/  MOV R8, R42 ;  /* 0x0000002a00087202 */ /* 0x000fe20000000f00 */
[----:B------:R-:W-:Y:S01]  /*16d00*/  STSM.16.M88.4 [R86], R24 ;  /* 0x0000001856007844 */ /* 0x000fe20000000200 */
[----:B------:R-:W-:Y:S02]  /*16d10*/  F2FP.F16.F32.PACK_AB R34, R37, R36 ;  /* 0x000000242522723e */ /* 0x000fe400000000ff */
[----:B------:R-:W-:Y:S02]  /*16d20*/  F2FP.F16.F32.PACK_AB R35, R135, R123 ;  /* 0x0000007b8723723e */ /* 0x000fe400000000ff */
[----:B------:R-:W-:-:S02]  /*16d30*/  MOV R11, R10 ;  /* 0x0000000a000b7202 */ /* 0x000fc40000000f00 */
[----:B------:R-:W-:Y:S01]  /*16d40*/  MOV R0, R50 ;  /* 0x0000003200007202 */ /* 0x000fe20000000f00 */
[----:B------:R0:W-:Y:S01]  /*16d50*/  STSM.16.M88.4 [R28], R32 ;  /* 0x000000201c007844 */ /* 0x0001e20000000200 */
[----:B------:R-:W-:Y:S02]  /*16d60*/  F2FP.F16.F32.PACK_AB R42, R45, R44 ;  /* 0x0000002c2d2a723e */ /* 0x000fe400000000ff */
[----:B------:R-:W-:Y:S02]  /*16d70*/  F2FP.F16.F32.PACK_AB R43, R133, R121 ;  /* 0x00000079852b723e */ /* 0x000fe400000000ff */
[----:B------:R-:W-:Y:S02]  /*16d80*/  LOP3.LUT R38, R143, R38, RZ, 0x3c, !PT ;  /* 0x000000268f267212 */ /* 0x000fe400078e3cff */
[----:B------:R-:W-:Y:S01]  /*16d90*/  MOV R12, R12 ;  /* 0x0000000c000c7202 */ /* 0x000fe20000000f00 */
[----:B------:R-:W-:Y:S01]  /*16da0*/  STSM.16.M88.4 [R11], R40 ;  /* 0x000000280b007844 */ /* 0x000fe20000000200 */
[----:B------:R-:W-:-:S02]  /*16db0*/  F2FP.F16.F32.PACK_AB R50, R53, R52 ;  /* 0x000000343532723e */ /* 0x000fc400000000ff */
[----:B------:R-:W-:Y:S02]  /*16dc0*/  F2FP.F16.F32.PACK_AB R51, R131, R54 ;  /* 0x000000368333723e */ /* 0x000fe400000000ff */
[----:B------:R-:W-:Y:S02]  /*16dd0*/  MOV R14, R14 ;  /* 0x0000000e000e7202 */ /* 0x000fe40000000f00 */
[----:B------:R-:W-:Y:S01]  /*16de0*/  LOP3.LUT R141, R78, 0x380, RZ, 0xc0, !PT ;  /* 0x000003804e8d7812 */ /* 0x000fe200078ec0ff */
[----:B------:R-:W-:Y:S01]  /*16df0*/  STSM.16.M88.4 [R12], R48 ;  /* 0x000000300c007844 */ /* 0x000fe20000000200 */
[----:B------:R-:W-:Y:S01]  /*16e00*/  MOV R20, R20 ;  /* 0x0000001400147202 */ /* 0x000fe20000000f00 */
[----:B0-----:R-:W0:Y:S01]  /*16e10*/  LDC R28, c[0x0][0xbe8] ;  /* 0x0002fa00ff1c7b82 */ /* 0x001e220000000800 */
[----:B------:R-:W-:Y:S01]  /*16e20*/  MOV R38, R38 ;  /* 0x0000002600267202 */ /* 0x000fe20000000f00 */
[----:B------:R-:W-:Y:S01]  /*16e30*/  STSM.16.M88.4 [R14], R56 ;  /* 0x000000380e007844 */ /* 0x000fe20000000200 */
[----:B------:R-:W-:-:S02]  /*16e40*/  SHF.R.U64 R141, R141, 0x3, RZ ;  /* 0x000000038d8d7819 */ /* 0x000fc400000012ff */
[----:B------:R-:W-:Y:S01]  /*16e50*/  ISETP.NE.U32.AND P0, PT, RZ, UR4, PT ;  /* 0x00000004ff007c0c */ /* 0x000fe2000bf05070 */
[----:B------:R2:W-:Y:S01]  /*16e60*/  STSM.16.M88.4 [R20], R64 ;  /* 0x0000004014007844 */ /* 0x0005e20000000200 */
[----:B------:R-:W-:Y:S02]  /*16e70*/  LOP3.LUT R4, R141, R78, RZ, 0x3c, !PT ;  /* 0x0000004e8d047212 */ /* 0x000fe400078e3cff */
[----:B------:R-:W-:Y:S01]  /*16e80*/  MOV R46, R46 ;  /* 0x0000002e002e7202 */ /* 0x000fe20000000f00 */
[----:B------:R-:W-:Y:S01]  /*16e90*/  STSM.16.M88.4 [R9], R72 ;  /* 0x0000004809007844 */ /* 0x000fe20000000200 */
[----:B------:R-:W-:Y:S02]  /*16ea0*/  MOV R10, R4 ;  /* 0x00000004000a7202 */ /* 0x000fe40000000f00 */
[----:B------:R-:W-:Y:S01]  /*16eb0*/  ISETP.NE.AND.EX P0, PT, RZ, UR5, PT, P0 ;  /* 0x00000005ff007c0c */ /* 0x000fe2000bf05300 */
[----:B------:R-:W-:Y:S04]  /*16ec0*/  STSM.16.M88.4 [R38], R80 ;  /* 0x0000005026007844 */ /* 0x000fe80000000200 */
[----:B------:R3:W-:Y:S04]  /*16ed0*/  STSM.16.M88.4 [R8], R88 ;  /* 0x0000005808007844 */ /* 0x0007e80000000200 */
[----:B------:R4:W-:Y:S01]  /*16ee0*/  STSM.16.M88.4 [R46], R96 ;  /* 0x000000602e007844 */ /* 0x0009e20000000200 */
[----:B--2---:R-:W-:-:S03]  /*16ef0*/  MOV R20, RZ ;  /* 0x000000ff00147202 */ /* 0x004fc60000000f00 */
[----:B------:R4:W-:Y:S04]  /*16f00*/  STSM.16.M88.4 [R0], R104 ;  /* 0x0000006800007844 */ /* 0x0009e80000000200 */
[----:B------:R4:W-:Y:S01]  /*16f10*/  STSM.16.M88.4 [R10], R112 ;  /* 0x000000700a007844 */ /* 0x0009e20000000200 */
[----:B------:R-:W-:Y:S01]  /*16f20*/  BAR.SYNC.DEFER_BLOCKING 0x1, 0x100 ;  /* 0x0044000000007b1d */ /* 0x000fe20000010000 */
[----:B---3--:R-:W-:-:S04]  /*16f30*/  IADD3 R8, P1, R227, UR4, RZ ;  /* 0x00000004e3087c10 */ /* 0x008fc8000ff3e0ff */
[----:B------:R-:W-:Y:S01]  /*16f40*/  IADD3.X R9, R228, UR5, RZ, P1, !PT ;  /* 0x00000005e4097c10 */ /* 0x000fe20008ffe4ff */
[----:B------:R-:W-:Y:S02]  /*16f50*/  ULDC.64 UR4, c[0x0][0xc08] ;  /* 0x0003020000047ab9 */ /* 0x000fe40000000a00 */
[----:B------:R-:W-:-:S04]  /*16f60*/  ISETP.NE.U32.AND P2, PT, RZ, UR4, PT ;  /* 0x00000004ff007c0c */ /* 0x000fc8000bf45070 */
[----:B------:R-:W-:Y:S01]  /*16f70*/  ISETP.NE.AND.EX P2, PT, RZ, UR5, PT, P2 ;  /* 0x00000005ff007c0c */ /* 0x000fe2000bf45320 */
[----:B------:R4:W5:-:S12]  /*16f80*/  @P0 LDG.E R20, desc[UR56][R8.64] ;  /* 0x0000003808140981 */ /* 0x000958000c1e1900 */
[----:B------:R-:W-:Y:S01]  /*16f90*/  @P2 IADD3 R4, P3, R227, UR4, RZ ;  /* 0x00000004e3042c10 */ /* 0x000fe2000ff7e0ff */
[----:B------:R-:W-:Y:S01]  /*16fa0*/  ULDC UR4, c[0x0][0xa88] ;  /* 0x0002a20000047ab9 */ /* 0x000fe20000000800 */
[----:B0-----:R-:W-:Y:S01]  /*16fb0*/  ISETP.NE.AND P1, PT, R28, 0x1, PT ;  /* 0x000000011c00780c */ /* 0x001fe20003f25270 */
[----:B------:R-:W-:Y:S01]  /*16fc0*/  IMAD.U32 R65, RZ, RZ, UR4 ;  /* 0x00000004ff417e24 */ /* 0x000fe2000f8e00ff */
[----:B------:R-:W-:-:S05]  /*16fd0*/  @P2 IADD3.X R5, R228, UR5, RZ, P3, !PT ;  /* 0x00000005e4052c10 */ /* 0x000fca0009ffe4ff */
[----:B------:R4:W5:Y:S06]  /*16fe0*/  @P2 LDG.E R65, desc[UR56][R4.64] ;  /* 0x0000003804412981 */ /* 0x00096c000c1e1900 */
[----:B------:R-:W0:Y:S08]  /*16ff0*/  @P1 LDC R11, c[0x0][0xbec] ;  /* 0x0002fb00ff0b1b82 */ /* 0x000e300000000800 */
[----:B------:R-:W2:Y:S01]  /*17000*/  @P1 LDC R15, c[0x0][0xbf0] ;  /* 0x0002fc00ff0f1b82 */ /* 0x000ea20000000800 */
[----:B----4-:R-:W-:Y:S05]  /*17010*/  @P2 BRA `(.L_x_646) ;  /* 0x0000000000102947 */ /* 0x010fea0003800000 */
[----:B------:R-:W-:Y:S05]  /*17020*/  @!P0 BRA `(.L_x_646) ;  /* 0x00000000000c8947 */ /* 0x000fea0003800000 */
[----:B------:R-:W3:Y:S04]  /*17030*/  LDG.E R0, desc[UR56][R8.64] ;  /* 0x0000003808007981 */ /* 0x000ee8000c1e1900 */
[----:B-----5:R-:W3:Y:S02]  /*17040*/  LDG.E R65, desc[UR56][R8.64+0x4] ;  /* 0x0000043808417981 */ /* 0x020ee4000c1e1900 */
[----:B---3--:R-:W-:-:S07]  /*17050*/  IMAD.IADD R65, R65, 0x1, -R0 ;  /* 0x0000000141417824 */ /* 0x008fce00078e0a00 */
.L_x_646:
[----:B------:R-:W3:Y:S01]  /*17060*/  LDL R0, [R1+0x78] ;  /* 0x0000780001007983 */ /* 0x000ee20000100800 */
[----:B------:R-:W-:Y:S01]  /*17070*/  SHF.R.S32.HI R64, RZ, 0x1f, R226 ;  /* 0x0000001fff407819 */ /* 0x000fe200000114e2 */
[----:B------:R-:W-:Y:S01]  /*17080*/  ULDC.64 UR4, c[0x0][0xb90] ;  /* 0x0002e40000047ab9 */ /* 0x000fe20000000a00 */
[----:B------:R-:W4:Y:S01]  /*17090*/  S2R R34, SR_TID.X ;  /* 0x0000000000227919 */ /* 0x000f220000002100 */
[----:B-----5:R-:W-:Y:S02]  /*170a0*/  SHF.R.S32.HI R21, RZ, 0x1f, R20 ;  /* 0x0000001fff157819 */ /* 0x020fe40000011414 */
[----:B------:R-:W-:Y:S01]  /*170b0*/  SEL R229, R229, RZ, !P0 ;  /* 0x000000ffe5e57207 */ /* 0x000fe20004000000 */
[----:B------:R-:W2:Y:S01]  /*170c0*/  LDL.LU R8, [R1+0x44] ;  /* 0x0000440001087983 */ /* 0x000ea20000300800 */
[----:B------:R-:W-:Y:S01]  /*170d0*/  IMAD R65, R65, R28, RZ ;  /* 0x0000001c41417224 */ /* 0x000fe200078e02ff */
[----:B------:R-:W1:Y:S02]  /*170e0*/  @P1 LDC R67, c[0x0][0xbec] ;  /* 0x0002fb00ff431b82 */ /* 0x000e640000000800 */
[----:B------:R-:W3:Y:S01]  /*170f0*/  LDL.LU R66, [R1+0x40] ;  /* 0x0000400001427983 */ /* 0x000ee20000300800 */
[----:B------:R-:W-:-:S03]  /*17100*/  IMAD R5, R64, UR4, RZ ;  /* 0x0000000440057c24 */ /* 0x000fc6000f8e02ff */
[----:B------:R-:W2:Y:S01]  /*17110*/  LDL R26, [R1+0x70] ;  /* 0x00007000011a7983 */ /* 0x000ea20000100800 */
[C---:B------:R-:W-:Y:S01]  /*17120*/  IMAD R13, R226.reuse, UR5, R5 ;  /* 0x00000005e20d7c24 */ /* 0x040fe2000f8e0205 */
[----:B------:R-:W1:Y:S01]  /*17130*/  @P1 LDC R69, c[0x0][0xbf0] ;  /* 0x0002fc00ff451b82 */ /* 0x000e620000000800 */
[----:B------:R-:W-:Y:S01]  /*17140*/  IMAD.WIDE.U32 R4, R226, UR4, R20 ;  /* 0x00000004e2047c25 */ /* 0x000fe2000f8e0014 */
[----:B------:R-:W-:-:S03]  /*17150*/  ULDC.64 UR4, c[0x0][0xb98] ;  /* 0x0002e60000047ab9 */ /* 0x000fc60000000a00 */
[----:B------:R-:W-:Y:S02]  /*17160*/  IMAD.IADD R5, R5, 0x1, R13 ;  /* 0x0000000105057824 */ /* 0x000fe400078e020d */
[----:B----4-:R-:W-:-:S05]  /*17170*/  VIADD R34, R34, 0xffffff80 ;  /* 0xffffff8022227836 */ /* 0x010fca0000000000 */
[----:B------:R-:W-:-:S04]  /*17180*/  SHF.R.S32.HI R68, RZ, 0x1f, R34 ;  /* 0x0000001fff447819 */ /* 0x000fc80000011422 */
[----:B------:R-:W-:-:S04]  /*17190*/  LEA.HI R68, R68, R34, RZ, 0x3 ;  /* 0x0000002244447211 */ /* 0x000fc800078f18ff */
[----:B------:R-:W-:Y:S01]  /*171a0*/  SHF.R.S32.HI R68, RZ, 0x3, R68 ;  /* 0x00000003ff447819 */ /* 0x000fe20000011444 */
[----:B------:R-:W-:Y:S01]  /*171b0*/  IMAD.WIDE.U32 R4, R229, UR4, R4 ;  /* 0x00000004e5047c25 */ /* 0x000fe2000f8e0004 */
[----:B------:R-:W-:-:S04]  /*171c0*/  SHF.R.S32.HI R27, RZ, 0x1f, R34 ;  /* 0x0000001fff1b7819 */ /* 0x000fc80000011422 */
[----:B------:R-:W-:-:S04]  /*171d0*/  LEA.HI R27, R27, R34, RZ, 0x7 ;  /* 0x000000221b1b7211 */ /* 0x000fc800078f38ff */
[----:B------:R-:W-:-:S04]  /*171e0*/  LOP3.LUT R27, R27, 0xffffff80, RZ, 0xc0, !PT ;  /* 0xffffff801b1b7812 */ /* 0x000fc800078ec0ff */
[----:B------:R-:W-:Y:S01]  /*171f0*/  IADD3 R27, R34, -R27, RZ ;  /* 0x8000001b221b7210 */ /* 0x000fe20007ffe0ff */
[----:B------:R-:W-:Y:S01]  /*17200*/  VIADD R70, R222, 0x40 ;  /* 0x00000040de467836 */ /* 0x000fe20000000000 */
[----:B------:R-:W-:Y:S01]  /*17210*/  BSSY B1, `(.L_x_647) ;  /* 0x00000b0000017945 */ /* 0x000fe20003800000 */
[----:B------:R-:W-:-:S03]  /*17220*/  SHF.R.S32.HI R72, RZ, 0x1f, R224 ;  /* 0x0000001fff487819 */ /* 0x000fc600000114e0 */
[----:B------:R-:W-:Y:S02]  /*17230*/  SHF.R.S32.HI R71, RZ, 0x1f, R70 ;  /* 0x0000001fff477819 */ /* 0x000fe40000011446 */
[----:B---3--:R-:W-:-:S05]  /*17240*/  LEA R10, R66, R0, 0x7 ;  /* 0x00000000420a7211 */ /* 0x008fca00078e38ff */
[----:B0-----:R-:W-:Y:S01]  /*17250*/  @P1 IMAD.HI.U32 R0, R10, R11, RZ ;  /* 0x0000000b0a001227 */ /* 0x001fe200078e00ff */
[----:B------:R-:W-:-:S03]  /*17260*/  LEA R11, R68, R222, 0x6 ;  /* 0x000000de440b7211 */ /* 0x000fc600078e30ff */
[----:B------:R-:W-:Y:S01]  /*17270*/  IMAD.MOV.U32 R9, RZ, RZ, R10 ;  /* 0x000000ffff097224 */ /* 0x000fe200078e000a */
[----:B--2---:R-:W-:Y:S02]  /*17280*/  @P1 SHF.R.U32.HI R9, RZ, R15, R0 ;  /* 0x0000000fff091219 */ /* 0x004fe40000011600 */
[----:B------:R-:W-:-:S03]  /*17290*/  SEL R0, R8, RZ, !P0 ;  /* 0x000000ff08007207 */ /* 0x000fc60004000000 */
[----:B------:R-:W-:Y:S02]  /*172a0*/  IMAD.MOV R13, RZ, RZ, -R9 ;  /* 0x000000ffff0d7224 */ /* 0x000fe400078e0a09 */
[----:B------:R-:W-:-:S04]  /*172b0*/  IMAD.WIDE R6, R11, 0x2, R6 ;  /* 0x000000020b067825 */ /* 0x000fc800078e0206 */
[----:B------:R-:W-:Y:S02]  /*172c0*/  IMAD R8, R0, UR4, RZ ;  /* 0x0000000400087c24 */ /* 0x000fe4000f8e02ff */
[----:B------:R-:W-:Y:S01]  /*172d0*/  IMAD R11, R28, R13, R10 ;  /* 0x0000000d1c0b7224 */ /* 0x000fe200078e020a */
[----:B------:R-:W-:Y:S01]  /*172e0*/  SHF.R.S32.HI R13, RZ, 0x1f, R9 ;  /* 0x0000001fff0d7819 */ /* 0x000fe20000011409 */
[----:B------:R-:W-:Y:S01]  /*172f0*/  IMAD R10, R229, UR5, R8 ;  /* 0x00000005e50a7c24 */ /* 0x000fe2000f8e0208 */
[----:B------:R-:W-:Y:S01]  /*17300*/  IADD3 R4, P0, R9, R4, RZ ;  /* 0x0000000409047210 */ /* 0x000fe20007f1e0ff */
[----:B------:R-:W-:Y:S01]  /*17310*/  ULDC.64 UR4, c[0x0][0xb88] ;  /* 0x0002e20000047ab9 */ /* 0x000fe20000000a00 */
[----:B------:R-:W-:Y:S02]  /*17320*/  SHF.R.S32.HI R8, RZ, 0x1f, R11 ;  /* 0x0000001fff087819 */ /* 0x000fe4000001140b */
[----:B------:R-:W-:-:S03]  /*17330*/  IADD3.X R5, R13, R5, R10, P0, !PT ;  /* 0x000000050d057210 */ /* 0x000fc600007fe40a */
[----:B------:R-:W-:Y:S01]  /*17340*/  IMAD R10, R8, UR4, RZ ;  /* 0x00000004080a7c24 */ /* 0x000fe2000f8e02ff */
[----:B------:R-:W-:Y:S01]  /*17350*/  IADD3 R9, P2, R6, 0x1000, RZ ;  /* 0x0000100006097810 */ /* 0x000fe20007f5e0ff */
[----:B------:R-:W-:-:S04]  /*17360*/  IMAD.WIDE.U32 R4, R11, UR4, R4 ;  /* 0x000000040b047c25 */ /* 0x000fc8000f8e0004 */
[----:B------:R-:W-:Y:S01]  /*17370*/  IMAD R15, R11, UR5, R10 ;  /* 0x000000050b0f7c24 */ /* 0x000fe2000f8e020a */
[----:B------:R-:W-:Y:S01]  /*17380*/  ULDC.64 UR4, c[0x0][0xb50] ;  /* 0x0002d40000047ab9 */ /* 0x000fe20000000a00 */
[----:B------:R-:W-:Y:S02]  /*17390*/  LOP3.LUT R8, R9, 0x380, RZ, 0xc0, !PT ;  /* 0x0000038009087812 */ /* 0x000fe400078ec0ff */
[----:B------:R-:W-:Y:S02]  /*173a0*/  LEA R10, P0, R4, UR4, 0x2 ;  /* 0x00000004040a7c11 */ /* 0x000fe4000f8010ff */
[----:B------:R-:W-:Y:S02]  /*173b0*/  IADD3 R5, R5, R15, RZ ;  /* 0x0000000f05057210 */ /* 0x000fe40007ffe0ff */
[----:B------:R-:W-:Y:S02]  /*173c0*/  SHF.R.U64 R8, R8, 0x3, RZ ;  /* 0x0000000308087819 */ /* 0x000fe400000012ff */
[----:B------:R-:W-:Y:S01]  /*173d0*/  LEA.HI.X R14, R4, UR5, R5, 0x2, P0 ;  /* 0x00000005040e7c11 */ /* 0x000fe200080f1405 */
[----:B------:R-:W-:Y:S01]  /*173e0*/  SHFL.IDX PT, R54, R10, RZ, 0x1c1f ;  /* 0x001c1fff0a367589 */ /* 0x000fe200000e0000 */
[----:B------:R-:W-:Y:S01]  /*173f0*/  IADD3 R37, P0, R6, 0x5000, RZ ;  /* 0x0000500006257810 */ /* 0x000fe20007f1e0ff */
[----:B------:R-:W-:Y:S01]  /*17400*/  IMAD R26, R66, 0x80, R26 ;  /* 0x00000080421a7824 */ /* 0x000fe200078e021a */
[----:B------:R-:W-:Y:S01]  /*17410*/  LOP3.LUT R8, R8, R9, RZ, 0x3c, !PT ;  /* 0x0000000908087212 */ /* 0x000fe200078e3cff */
[----:B------:R-:W-:Y:S01]  /*17420*/  IMAD.X R9, RZ, RZ, R7, P2 ;  /* 0x000000ffff097224 */ /* 0x000fe200010e0607 */
[----:B------:R-:W-:Y:S01]  /*17430*/  LOP3.LUT R36, R37, 0x380, RZ, 0xc0, !PT ;  /* 0x0000038025247812 */ /* 0x000fe200078ec0ff */
[----:B------:R-:W-:Y:S01]  /*17440*/  SHFL.IDX PT, R58, R10, 0x1, 0x1c1f ;  /* 0x003c1f000a3a7f89 */ /* 0x000fe200000e0000 */
[----:B------:R-:W-:Y:S01]  /*17450*/  IADD3 R45, P2, R6, 0x7000, RZ ;  /* 0x00007000062d7810 */ /* 0x000fe20007f5e0ff */
[----:B------:R-:W-:Y:S01]  /*17460*/  ULDC.64 UR4, c[0x0][0xaa0] ;  /* 0x0002a80000047ab9 */ /* 0x000fe20000000a00 */
[----:B------:R-:W-:Y:S01]  /*17470*/  SHF.R.U64 R36, R36, 0x3, RZ ;  /* 0x0000000324247819 */ /* 0x000fe200000012ff */
[----:B------:R-:W0:Y:S01]  /*17480*/  SHFL.IDX PT, R55, R14, RZ, 0x1c1f ;  /* 0x001c1fff0e377589 */ /* 0x000e2200000e0000 */
[----:B------:R-:W-:-:S03]  /*17490*/  LOP3.LUT R44, R45, 0x380, RZ, 0xc0, !PT ;  /* 0x000003802d2c7812 */ /* 0x000fc600078ec0ff */
[----:B------:R-:W2:Y:S01]  /*174a0*/  SHFL.IDX PT, R59, R14, 0x1, 0x1c1f ;  /* 0x003c1f000e3b7f89 */ /* 0x000ea200000e0000 */
[----:B------:R-:W-:Y:S01]  /*174b0*/  LOP3.LUT R36, R36, R37, RZ, 0x3c, !PT ;  /* 0x0000002524247212 */ /* 0x000fe200078e3cff */
[--C-:B------:R-:W-:Y:S01]  /*174c0*/  IMAD.X R37, RZ, RZ, R7.reuse, P0 ;  /* 0x000000ffff257224 */ /* 0x100fe200000e0607 */
[----:B------:R-:W-:Y:S01]  /*174d0*/  SHF.R.U64 R44, R44, 0x3, RZ ;  /* 0x000000032c2c7819 */ /* 0x000fe200000012ff */
[----:B------:R-:W-:Y:S01]  /*174e0*/  VIADD R4, R26, 0x8 ;  /* 0x000000081a047836 */ /* 0x000fe20000000000 */
[----:B------:R-:W-:Y:S02]  /*174f0*/  LOP3.LUT P0, RZ, R27, 0x3, RZ, 0xc0, !PT ;  /* 0x000000031bff7812 */ /* 0x000fe4000780c0ff */
[----:B------:R-:W-:Y:S01]  /*17500*/  LOP3.LUT R44, R44, R45, RZ, 0x3c, !PT ;  /* 0x0000002d2c2c7212 */ /* 0x000fe200078e3cff */
[----:B------:R-:W-:Y:S01]  /*17510*/  IMAD.X R45, RZ, RZ, R7, P2 ;  /* 0x000000ffff2d7224 */ /* 0x000fe200010e0607 */
[-C--:B------:R-:W-:Y:S02]  /*17520*/  ISETP.GE.OR P2, PT, R26, R65.reuse, P0 ;  /* 0x000000411a00720c */ /* 0x080fe40000746670 */
[----:B------:R-:W-:-:S11]  /*17530*/  ISETP.GE.OR P0, PT, R4, R65, P0 ;  /* 0x000000410400720c */ /* 0x000fd60000706670 */
[----:B0-----:R-:W-:Y:S04]  /*17540*/  @!P2 ST.E desc[UR56][R54.64], R2 ;  /* 0x000000023600a985 */ /* 0x001fe8000c101938 */
[----:B--2---:R0:W-:Y:S01]  /*17550*/  @!P0 ST.E desc[UR56][R58.64], R3 ;  /* 0x000000033a008985 */ /* 0x0041e2000c101938 */
[C---:B------:R-:W-:Y:S02]  /*17560*/  IADD3 R13, P6, R6.reuse, 0x2000, RZ ;  /* 0x00002000060d7810 */ /* 0x040fe40007fde0ff */
[C---:B------:R-:W-:Y:S01]  /*17570*/  IADD3 R25, P5, R6.reuse, 0x3000, RZ ;  /* 0x0000300006197810 */ /* 0x040fe20007fbe0ff */
[----:B------:R-:W5:Y:S01]  /*17580*/  LD.E.128 R36, desc[UR56][R36.64] ;  /* 0x0000003824247980 */ /* 0x000f62000c101d00 */
[----:B0-----:R-:W-:Y:S01]  /*17590*/  IMAD R3, R21, UR4, RZ ;  /* 0x0000000415037c24 */ /* 0x001fe2000f8e02ff */
[----:B------:R-:W-:-:S02]  /*175a0*/  IADD3 R33, P4, R6, 0x4000, RZ ;  /* 0x0000400006217810 */ /* 0x000fc40007f9e0ff */
[----:B------:R-:W5:Y:S01]  /*175b0*/  LD.E.128 R44, desc[UR56][R44.64] ;  /* 0x000000382c2c7980 */ /* 0x000f62000c101d00 */
[C---:B------:R-:W-:Y:S02]  /*175c0*/  IMAD R21, R20.reuse, UR5, R3 ;  /* 0x0000000514157c24 */ /* 0x040fe4000f8e0203 */
[----:B------:R-:W-:Y:S01]  /*175d0*/  IMAD.WIDE.U32 R2, R20, UR4, RZ ;  /* 0x0000000414027c25 */ /* 0x000fe2000f8e00ff */
[----:B------:R-:W-:Y:S01]  /*175e0*/  ULDC.64 UR4, c[0x0][0xae8] ;  /* 0x0002ba0000047ab9 */ /* 0x000fe20000000a00 */
[----:B------:R-:W-:Y:S02]  /*175f0*/  IADD3 R41, P3, R6, 0x6000, RZ ;  /* 0x0000600006297810 */ /* 0x000fe40007f7e0ff */
[----:B------:R-:W-:Y:S01]  /*17600*/  IMAD R20, R225, 0x20, R68 ;  /* 0x00000020e1147824 */ /* 0x000fe200078e0244 */
[----:B------:R-:W-:Y:S01]  /*17610*/  IADD3 R3, R3, R21, RZ ;  /* 0x0000001503037210 */ /* 0x000fe20007ffe0ff */
[----:B------:R-:W-:Y:S01]  /*17620*/  IMAD R21, R64, UR4, RZ ;  /* 0x0000000440157c24 */ /* 0x000fe2000f8e02ff */
[----:B------:R-:W-:Y:S01]  /*17630*/  LOP3.LUT R12, R13, 0x380, RZ, 0xc0, !PT ;  /* 0x000003800d0c7812 */ /* 0x000fe200078ec0ff */
[----:B------:R-:W-:Y:S01]  /*17640*/  IMAD R64, R66, 0x80, R20 ;  /* 0x0000008042407824 */ /* 0x000fe200078e0214 */
[----:B------:R-:W-:-:S02]  /*17650*/  LOP3.LUT R24, R25, 0x380, RZ, 0xc0, !PT ;  /* 0x0000038019187812 */ /* 0x000fc400078ec0ff */
[----:B------:R-:W-:Y:S01]  /*17660*/  LOP3.LUT R32, R33, 0x380, RZ, 0xc0, !PT ;  /* 0x0000038021207812 */ /* 0x000fe200078ec0ff */
[C---:B------:R-:W-:Y:S01]  /*17670*/  IMAD R21, R226.reuse, UR5, R21 ;  /* 0x00000005e2157c24 */ /* 0x040fe2000f8e0215 */
[----:B------:R-:W-:Y:S01]  /*17680*/  LOP3.LUT R40, R41, 0x380, RZ, 0xc0, !PT ;  /* 0x0000038029287812 */ /* 0x000fe200078ec0ff */
[----:B------:R-:W-:Y:S01]  /*17690*/  IMAD.WIDE.U32 R2, R226, UR4, R2 ;  /* 0x00000004e2027c25 */ /* 0x000fe2000f8e0002 */
[----:B------:R-:W-:Y:S01]  /*176a0*/  SHF.R.U64 R12, R12, 0x3, RZ ;  /* 0x000000030c0c7819 */ /* 0x000fe200000012ff */
[----:B------:R-:W-:Y:S01]  /*176b0*/  ULDC.64 UR4, c[0x0][0xaf0] ;  /* 0x0002bc0000047ab9 */ /* 0x000fe20000000a00 */
[----:B------:R-:W-:Y:S01]  /*176c0*/  SHF.R.U64 R24, R24, 0x3, RZ ;  /* 0x0000000318187819 */ /* 0x000fe200000012ff */
[----:B-1----:R-:W-:Y:S01]  /*176d0*/  @P1 IMAD.HI.U32 R20, R64, R67, RZ ;  /* 0x0000004340141227 */ /* 0x002fe200078e00ff */
[----:B------:R-:W-:Y:S02]  /*176e0*/  SHF.R.U64 R32, R32, 0x3, RZ ;  /* 0x0000000320207819 */ /* 0x000fe400000012ff */
[----:B------:R-:W-:Y:S01]  /*176f0*/  SHF.R.U64 R40, R40, 0x3, RZ ;  /* 0x0000000328287819 */ /* 0x000fe200000012ff */
[----:B------:R-:W-:Y:S01]  /*17700*/  IMAD R0, R0, UR4, RZ ;  /* 0x0000000400007c24 */ /* 0x000fe2000f8e02ff */
[----:B------:R-:W-:Y:S01]  /*17710*/  IADD3 R3, R3, R21, RZ ;  /* 0x0000001503037210 */ /* 0x000fe20007ffe0ff */
[----:B------:R-:W-:Y:S01]  /*17720*/  IMAD.MOV.U32 R21, RZ, RZ, R64 ;  /* 0x000000ffff157224 */ /* 0x000fe200078e0040 */
[----:B------:R-:W-:Y:S01]  /*17730*/  LOP3.LUT R12, R12, R13, RZ, 0x3c, !PT ;  /* 0x0000000d0c0c7212 */ /* 0x000fe200078e3cff */
[----:B------:R-:W-:Y:S01]  /*17740*/  IMAD.X R13, RZ, RZ, R7, P6 ;  /* 0x000000ffff0d7224 */ /* 0x000fe200030e0607 */
[----:B------:R-:W-:-:S02]  /*17750*/  LOP3.LUT R24, R24, R25, RZ, 0x3c, !PT ;  /* 0x0000001918187212 */ /* 0x000fc400078e3cff */
[----:B------:R-:W-:Y:S01]  /*17760*/  LOP3.LUT R32, R32, R33, RZ, 0x3c, !PT ;  /* 0x0000002120207212 */ /* 0x000fe200078e3cff */
[----:B------:R-:W-:Y:S01]  /*17770*/  IMAD.X R33, RZ, RZ, R7, P4 ;  /* 0x000000ffff217224 */ /* 0x000fe200020e0607 */
[----:B------:R-:W-:Y:S01]  /*17780*/  LOP3.LUT R40, R40, R41, RZ, 0x3c, !PT ;  /* 0x0000002928287212 */ /* 0x000fe200078e3cff */
[C---:B------:R-:W-:Y:S01]  /*17790*/  IMAD R67, R229.reuse, UR5, R0 ;  /* 0x00000005e5437c24 */ /* 0x040fe2000f8e0200 */
[----:B------:R-:W-:Y:S01]  /*177a0*/  IADD3.X R25, RZ, R7, RZ, P5, !PT ;  /* 0x00000007ff197210 */ /* 0x000fe20002ffe4ff */
[----:B------:R-:W-:Y:S01]  /*177b0*/  IMAD.WIDE.U32 R2, R229, UR4, R2 ;  /* 0x00000004e5027c25 */ /* 0x000fe2000f8e0002 */
[----:B------:R-:W-:Y:S01]  /*177c0*/  @P1 SHF.R.U32.HI R21, RZ, R69, R20 ;  /* 0x00000045ff151219 */ /* 0x000fe20000011614 */
[----:B------:R-:W-:Y:S01]  /*177d0*/  ULDC.64 UR4, c[0x0][0xae0] ;  /* 0x0002b80000047ab9 */ /* 0x000fe20000000a00 */
[C---:B------:R-:W-:Y:S01]  /*177e0*/  IADD3 R49, P6, R6.reuse, 0x8000, RZ ;  /* 0x0000800006317810 */ /* 0x040fe20007fde0ff */
[----:B------:R-:W5:Y:S01]  /*177f0*/  LD.E.128 R12, desc[UR56][R12.64] ;  /* 0x000000380c0c7980 */ /* 0x000f62000c101d00 */
[----:B------:R-:W-:-:S02]  /*17800*/  IADD3 R53, P5, R6, 0x9000, RZ ;  /* 0x0000900006357810 */ /* 0x000fc40007fbe0ff */
[C---:B------:R-:W-:Y:S01]  /*17810*/  IADD3 R57, P4, R6.reuse, 0xa000, RZ ;  /* 0x0000a00006397810 */ /* 0x040fe20007f9e0ff */
[----:B------:R-:W5:Y:S01]  /*17820*/  LD.E.128 R32, desc[UR56][R32.64] ;  /* 0x0000003820207980 */ /* 0x000f62000c101d00 */
[----:B------:R-:W-:Y:S02]  /*17830*/  IADD3.X R41, RZ, R7, RZ, P3, !PT ;  /* 0x00000007ff297210 */ /* 0x000fe40001ffe4ff */
[----:B------:R-:W-:Y:S01]  /*17840*/  IADD3 R5, P3, R6, 0xb000, RZ ;  /* 0x0000b00006057810 */ /* 0x000fe20007f7e0ff */
[--C-:B------:R-:W-:Y:S01]  /*17850*/  IMAD.MOV R69, RZ, RZ, -R21.reuse ;  /* 0x000000ffff457224 */ /* 0x100fe200078e0a15 */
[----:B------:R-:W-:Y:S01]  /*17860*/  SHF.R.S32.HI R0, RZ, 0x1f, R21 ;  /* 0x0000001fff007819 */ /* 0x000fe20000011415 */
[----:B------:R-:W5:Y:S01]  /*17870*/  LD.E.128 R24, desc[UR56][R24.64] ;  /* 0x0000003818187980 */ /* 0x000f62000c101d00 */
[----:B------:R-:W-:Y:S02]  /*17880*/  LOP3.LUT R48, R49, 0x380, RZ, 0xc0, !PT ;  /* 0x0000038031307812 */ /* 0x000fe400078ec0ff */
[----:B------:R-:W-:Y:S01]  /*17890*/  LOP3.LUT R52, R53, 0x380, RZ, 0xc0, !PT ;  /* 0x0000038035347812 */ /* 0x000fe200078ec0ff */
[----:B------:R-:W5:Y:S01]  /*178a0*/  LD.E.128 R40, desc[UR56][R40.64] ;  /* 0x0000003828287980 */ /* 0x000f62000c101d00 */
[----:B------:R-:W-:-:S02]  /*178b0*/  LOP3.LUT R56, R57, 0x380, RZ, 0xc0, !PT ;  /* 0x0000038039387812 */ /* 0x000fc400078ec0ff */
[----:B------:R-:W-:Y:S02]  /*178c0*/  LOP3.LUT R11, R6, 0x380, RZ, 0xc0, !PT ;  /* 0x00000380060b7812 */ /* 0x000fe400078ec0ff */
[----:B------:R-:W-:Y:S01]  /*178d0*/  LOP3.LUT R4, R5, 0x380, RZ, 0xc0, !PT ;  /* 0x0000038005047812 */ /* 0x000fe200078ec0ff */
[----:B------:R-:W-:Y:S01]  /*178e0*/  IMAD R0, R0, UR4, RZ ;  /* 0x0000000400007c24 */ /* 0x000fe2000f8e02ff */
[----:B------:R-:W-:Y:S01]  /*178f0*/  IADD3 R3, R3, R67, RZ ;  /* 0x0000004303037210 */ /* 0x000fe20007ffe0ff */
[----:B------:R-:W-:Y:S01]  /*17900*/  IMAD R67, R28, R69, R64 ;  /* 0x000000451c437224 */ /* 0x000fe200078e0240 */
[----:B------:R-:W-:Y:S02]  /*17910*/  SHF.R.U64 R48, R48, 0x3, RZ ;  /* 0x0000000330307819 */ /* 0x000fe400000012ff */
[----:B------:R-:W-:Y:S02]  /*17920*/  SHF.R.U64 R52, R52, 0x3, RZ ;  /* 0x0000000334347819 */ /* 0x000fe400000012ff */
[----:B------:R-:W-:-:S02]  /*17930*/  SHF.R.U64 R56, R56, 0x3, RZ ;  /* 0x0000000338387819 */ /* 0x000fc400000012ff */
[----:B------:R-:W-:Y:S02]  /*17940*/  SHF.R.U64 R11, R11, 0x3, RZ ;  /* 0x000000030b0b7819 */ /* 0x000fe400000012ff */
[----:B------:R-:W-:Y:S01]  /*17950*/  SHF.R.U64 R4, R4, 0x3, RZ ;  /* 0x0000000304047819 */ /* 0x000fe200000012ff */
[----:B------:R-:W-:Y:S01]  /*17960*/  IMAD R69, R21, UR5, R0 ;  /* 0x0000000515457c24 */ /* 0x000fe2000f8e0200 */
[----:B------:R-:W-:Y:S01]  /*17970*/  LOP3.LUT R48, R48, R49, RZ, 0x3c, !PT ;  /* 0x0000003130307212 */ /* 0x000fe200078e3cff */
[--C-:B------:R-:W-:Y:S01]  /*17980*/  IMAD.X R49, RZ, RZ, R7.reuse, P6 ;  /* 0x000000ffff317224 */ /* 0x100fe200030e0607 */
[----:B------:R-:W-:Y:S01]  /*17990*/  LOP3.LUT R52, R52, R53, RZ, 0x3c, !PT ;  /* 0x0000003534347212 */ /* 0x000fe200078e3cff */
[--C-:B------:R-:W-:Y:S01]  /*179a0*/  IMAD.X R61, RZ, RZ, R7.reuse, P3 ;  /* 0x000000ffff3d7224 */ /* 0x100fe200018e0607 */
[----:B------:R-:W-:Y:S01]  /*179b0*/  LOP3.LUT R56, R56, R57, RZ, 0x3c, !PT ;  /* 0x0000003938387212 */ /* 0x000fe200078e3cff */
[----:B------:R-:W-:Y:S01]  /*179c0*/  IMAD.X R57, RZ, RZ, R7, P4 ;  /* 0x000000ffff397224 */ /* 0x000fe200020e0607 */
[----:B------:R-:W-:Y:S01]  /*179d0*/  LOP3.LUT R6, R11, R6, RZ, 0x3c, !PT ;  /* 0x000000060b067212 */ /* 0x000fe200078e3cff */
[----:B------:R-:W-:Y:S01]  /*179e0*/  IMAD.WIDE.U32 R2, R21, UR4, R2 ;  /* 0x0000000415027c25 */ /* 0x000fe2000f8e0002 */
[----:B------:R-:W-:Y:S01]  /*179f0*/  IADD3.X R53, RZ, R7, RZ, P5, !PT ;  /* 0x00000007ff357210 */ /* 0x000fe20002ffe4ff */
[----:B------:R-:W-:Y:S01]  /*17a00*/  ULDC.64 UR4, c[0x0][0xad8] ;  /* 0x0002b60000047ab9 */ /* 0x000fe20000000a00 */
[----:B------:R-:W-:-:S02]  /*17a10*/  LOP3.LUT R60, R4, R5, RZ, 0x3c, !PT ;  /* 0x00000005043c7212 */ /* 0x000fc400078e3cff */
[----:B------:R-:W-:Y:S01]  /*17a20*/  SHF.R.S32.HI R0, RZ, 0x1f, R67 ;  /* 0x0000001fff007819 */ /* 0x000fe20000011443 */
[----:B------:R-:W-:Y:S01]  /*17a30*/  IMAD.IADD R3, R3, 0x1, R69 ;  /* 0x0000000103037824 */ /* 0x000fe200078e0245 */
[----:B------:R-:W5:Y:S03]  /*17a40*/  LD.E.128 R4, desc[UR56][R6.64] ;  /* 0x0000003806047980 */ /* 0x000f66000c101d00 */
[----:B------:R-:W-:Y:S01]  /*17a50*/  IMAD R0, R0, UR4, RZ ;  /* 0x0000000400007c24 */ /* 0x000fe2000f8e02ff */
[----:B------:R-:W5:Y:S01]  /*17a60*/  LD.E.128 R8, desc[UR56][R8.64] ;  /* 0x0000003808087980 */ /* 0x000f62000c101d00 */
[----:B------:R-:W-:-:S03]  /*17a70*/  IMAD R68, R66, 0x80, R68 ;  /* 0x0000008042447824 */ /* 0x000fc600078e0244 */
[----:B------:R-:W5:Y:S01]  /*17a80*/  LD.E.128 R48, desc[UR56][R48.64] ;  /* 0x0000003830307980 */ /* 0x000f62000c101d00 */
[----:B------:R-:W-:-:S03]  /*17a90*/  IMAD R21, R67, UR5, R0 ;  /* 0x0000000543157c24 */ /* 0x000fc6000f8e0200 */
[----:B------:R-:W5:Y:S01]  /*17aa0*/  LD.E.128 R52, desc[UR56][R52.64] ;  /* 0x0000003834347980 */ /* 0x000f62000c101d00 */
[----:B------:R-:W-:Y:S01]  /*17ab0*/  IMAD.WIDE.U32 R2, R67, UR4, R2 ;  /* 0x0000000443027c25 */ /* 0x000fe2000f8e0002 */
[----:B------:R-:W-:Y:S02]  /*17ac0*/  ULDC.64 UR4, c[0x0][0xa80] ;  /* 0x0002a00000047ab9 */ /* 0x000fe40000000a00 */
[----:B------:R-:W5:Y:S04]  /*17ad0*/  LD.E.128 R56, desc[UR56][R56.64] ;  /* 0x0000003838387980 */ /* 0x000f68000c101d00 */
[----:B------:R-:W5:Y:S01]  /*17ae0*/  LD.E.128 R60, desc[UR56][R60.64] ;  /* 0x000000383c3c7980 */ /* 0x000f62000c101d00 */
[----:B------:R-:W-:Y:S01]  /*17af0*/  @!PT LDS RZ, [RZ] ;  /* 0x00000000fffff984 */ /* 0x000fe20000000800 */
[----:B------:R-:W-:Y:S01]  /*17b00*/  @!PT LDS RZ, [RZ] ;  /* 0x00000000fffff984 */ /* 0x000fe20000000800 */
[----:B------:R-:W-:Y:S01]  /*17b10*/  @!PT LDS RZ, [RZ] ;  /* 0x00000000fffff984 */ /* 0x000fe20000000800 */
[----:B------:R-:W-:Y:S01]  /*17b20*/  @!PT LDS RZ, [RZ] ;  /* 0x00000000fffff984 */ /* 0x000fe20000000800 */
[----:B------:R0:W-:Y:S06]  /*17b30*/  MEMBAR.ALL.CTA ;  /* 0x0000000000007992 */ /* 0x0001ec0000008000 */
[----:B0-----:R-:W0:Y:S01]  /*17b40*/  FENCE.VIEW.ASYNC.S ;  /* 0x00000000000073c6 */ /* 0x001e220000000000 */
[----:B------:R-:W-:Y:S01]  /*17b50*/  VIADD R28, R68, 0x40 ;  /* 0x00000040441c7836 */ /* 0x000fe20000000000 */
[----:B------:R-:W-:Y:S01]  /*17b60*/  LEA R64, P2, R2, UR4, 0x1 ;  /* 0x0000000402407c11 */ /* 0x000fe2000f8408ff */
[----:B------:R-:W-:-:S03]  /*17b70*/  IMAD.IADD R3, R3, 0x1, R21 ;  /* 0x0000000103037824 */ /* 0x000fc600078e0215 */
[-C--:B------:R-:W-:Y:S02]  /*17b80*/  ISETP.GE.AND P0, PT, R28, R65.reuse, PT ;  /* 0x000000411c00720c */ /* 0x080fe40003f06270 */
[----:B------:R-:W-:Y:S02]  /*17b90*/  LEA.HI.X R28, R2, UR5, R3, 0x1, P2 ;  /* 0x00000005021c7c11 */ /* 0x000fe400090f0c03 */
[----:B------:R-:W-:Y:S02]  /*17ba0*/  ISETP.GE.AND P2, PT, R68, R65, PT ;  /* 0x000000414400720c */ /* 0x000fe40003f46270 */
[----:B------:R-:W-:-:S04]  /*17bb0*/  IADD3 R0, R18, 0x30820, RZ ;  /* 0x0003082012007810 */ /* 0x000fc80007ffe0ff */
[----:B------:R-:W-:Y:S01]  /*17bc0*/  PRMT R0, RZ, 0x654, R0 ;  /* 0x00000654ff007816 */ /* 0x000fe20000000000 */
[----:B0-----:R0:W1:Y:S01]  /*17bd0*/  SHFL.IDX PT, R21, R64, RZ, 0x181f ;  /* 0x00181fff40157589 */ /* 0x00106200000e0000 */
[----:B------:R-:W-:-:S03]  /*17be0*/  IADD3 R20, R68, 0x20, RZ ;  /* 0x0000002044147810 */ /* 0x000fc60007ffe0ff */
[----:B------:R0:W2:Y:S01]  /*17bf0*/  SHFL.IDX PT, R67, R28, RZ, 0x181f ;  /* 0x00181fff1c437589 */ /* 0x0000a200000e0000 */
[----:B------:R0:W-:Y:S01]  /*17c00*/  SYNCS.ARRIVE.TRANS64.RED.A1T0 RZ, [R0+URZ], RZ ;  /* 0x000000ff00ff79a7 */ /* 0x0001e2000810043f */
[----:B------:R-:W-:Y:S02]  /*17c10*/  ISETP.GE.AND P1, PT, R20, R65, PT ;  /* 0x000000411400720c */ /* 0x000fe40003f26270 */
[----:B------:R-:W-:Y:S01]  /*17c20*/  SHF.R.S32.HI R69, RZ, 0x1f, R222 ;  /* 0x0000001fff457819 */ /* 0x000fe200000114de */
[----:B------:R-:W-:Y:S10]  /*17c30*/  @P2 BRA `(.L_x_648) ;  /* 0x0000000000342947 */ /* 0x000ff40003800000 */
[----:B------:R-:W-:Y:S02]  /*17c40*/  ULDC UR4, c[0x0][0xac8] ;  /* 0x0002b20000047ab9 */ /* 0x000fe40000000800 */
[----:B------:R-:W-:Y:S02]  /*17c50*/  ISETP.GE.AND P4, PT, R222, UR4, PT ;  /* 0x00000004de007c0c */ /* 0x000fe4000bf86270 */
[----:B------:R-:W-:Y:S02]  /*17c60*/  ISETP.GE.AND P3, PT, R70, UR4, PT ;  /* 0x0000000446007c0c */ /* 0x000fe4000bf66270 */
[----:B------:R-:W-:-:S09]  /*17c70*/  ISETP.GE.AND P2, PT, R224, UR4, PT ;  /* 0x00000004e0007c0c */ /* 0x000fd2000bf46270 */
[-C--:B-1----:R-:W-:Y:S02]  /*17c80*/  @!P4 LEA R2, P6, R222, R21.reuse, 0x1 ;  /* 0x00000015de02c211 */ /* 0x082fe400078c08ff */
[----:B------:R-:W-:Y:S02]  /*17c90*/  @!P3 LEA R20, P5, R70, R21, 0x1 ;  /* 0x000000154614b211 */ /* 0x000fe400078a08ff */
[----:B--2---:R-:W-:Y:S02]  /*17ca0*/  @!P4 LEA.HI.X R3, R222, R67, R69, 0x1, P6 ;  /* 0x00000043de03c211 */ /* 0x004fe400030f0c45 */
[----:B------:R-:W-:Y:S02]  /*17cb0*/  @!P2 LEA R66, P6, R224, R21, 0x1 ;  /* 0x00000015e042a211 */ /* 0x000fe400078c08ff */
[-C--:B------:R-:W-:Y:S01]  /*17cc0*/  @!P3 LEA.HI.X R21, R70, R67.reuse, R71, 0x1, P5 ;  /* 0x000000434615b211 */ /* 0x080fe200028f0c47 */
[----:B-----5:R3:W-:Y:S01]  /*17cd0*/  @!P4 ST.E.128 desc[UR56][R2.64], R4 ;  /* 0x000000040200c985 */ /* 0x0207e2000c101d38 */
[----:B------:R-:W-:-:S03]  /*17ce0*/  @!P2 LEA.HI.X R67, R224, R67, R72, 0x1, P6 ;  /* 0x00000043e043a211 */ /* 0x000fc600030f0c48 */
[----:B------:R3:W-:Y:S04]  /*17cf0*/  @!P3 ST.E.128 desc[UR56][R20.64], R32 ;  /* 0x000000201400b985 */ /* 0x0007e8000c101d38 */
[----:B------:R3:W-:Y:S02]  /*17d00*/  @!P2 ST.E.128 desc[UR56][R66.64], R48 ;  /* 0x000000304200a985 */ /* 0x0007e4000c101d38 */
.L_x_648:
[----:B------:R-:W-:Y:S05]  /*17d10*/  BSYNC B1 ;  /* 0x0000000000017941 */ /* 0x000fea0003800000 */
.L_x_647:
[----:B---3-5:R3:W4:Y:S01]  /*17d20*/  SHFL.IDX PT, R7, R28, 0x1, 0x181f ;  /* 0x00381f001c077f89 */ /* 0x02872200000e0000 */
[----:B------:R-:W-:Y:S03]  /*17d30*/  BSSY B1, `(.L_x_649) ;  /* 0x0000010000017945 */ /* 0x000fe60003800000 */
[----:B------:R3:W0:Y:S01]  /*17d40*/  SHFL.IDX PT, R3, R64, 0x1, 0x181f ;  /* 0x00381f0040037f89 */ /* 0x00062200000e0000 */
[----:B------:R-:W-:Y:S05]  /*17d50*/  @P1 BRA `(.L_x_650) ;  /* 0x0000000000341947 */ /* 0x000fea0003800000 */
[----:B------:R-:W-:Y:S02]  /*17d60*/  ULDC UR4, c[0x0][0xac8] ;  /* 0x0002b20000047ab9 */ /* 0x000fe40000000800 */
[----:B------:R-:W-:Y:S02]  /*17d70*/  ISETP.GE.AND P4, PT, R222, UR4, PT ;  /* 0x00000004de007c0c */ /* 0x000fe4000bf86270 */
[----:B------:R-:W-:Y:S02]  /*17d80*/  ISETP.GE.AND P5, PT, R70, UR4, PT ;  /* 0x0000000446007c0c */ /* 0x000fe4000bfa6270 */
[----:B------:R-:W-:-:S09]  /*17d90*/  ISETP.GE.AND P6, PT, R224, UR4, PT ;  /* 0x00000004e0007c0c */ /* 0x000fd2000bfc6270 */
[-C--:B0-----:R-:W-:Y:S02]  /*17da0*/  @!P4 LEA R2, P1, R222, R3.reuse, 0x1 ;  /* 0x00000003de02c211 */ /* 0x081fe400078208ff */
[-C--:B------:R-:W-:Y:S02]  /*17db0*/  @!P5 LEA R4, P2, R70, R3.reuse, 0x1 ;  /* 0x000000034604d211 */ /* 0x080fe400078408ff */
[----:B------:R-:W-:Y:S02]  /*17dc0*/  @!P6 LEA R6, P3, R224, R3, 0x1 ;  /* 0x00000003e006e211 */ /* 0x000fe400078608ff */
[-C--:B----4-:R-:W-:Y:S02]  /*17dd0*/  @!P4 LEA.HI.X R3, R222, R7.reuse, R69, 0x1, P1 ;  /* 0x00000007de03c211 */ /* 0x090fe400008f0c45 */
[-C--:B------:R-:W-:Y:S02]  /*17de0*/  @!P5 LEA.HI.X R5, R70, R7.reuse, R71, 0x1, P2 ;  /* 0x000000074605d211 */ /* 0x080fe400010f0c47 */
[----:B------:R-:W-:Y:S01]  /*17df0*/  @!P6 LEA.HI.X R7, R224, R7, R72, 0x1, P3 ;  /* 0x00000007e007e211 */ /* 0x000fe200018f0c48 */
[----:B------:R0:W-:Y:S04]  /*17e00*/  @!P4 ST.E.128 desc[UR56][R2.64], R8 ;  /* 0x000000080200c985 */ /* 0x0001e8000c101d38 */
[----:B------:R0:W-:Y:S04]  /*17e10*/  @!P5 ST.E.128 desc[UR56][R4.64], R36 ;  /* 0x000000240400d985 */ /* 0x0001e8000c101d38 */
[----:B------:R0:W-:Y:S02]  /*17e20*/  @!P6 ST.E.128 desc[UR56][R6.64], R52 ;  /* 0x000000340600e985 */ /* 0x0001e4000c101d38 */
.L_x_650:
[----:B------:R-:W-:Y:S05]  /*17e30*/  BSYNC B1 ;  /* 0x0000000000017941 */ /* 0x000fea0003800000 */
.L_x_649:
[----:B0---4-:R0:W4:Y:S01]  /*17e40*/  SHFL.IDX PT, R7, R28, 0x2, 0x181f ;  /* 0x00581f001c077f89 */ /* 0x01112200000e0000 */
        /* <DEDUP_REMOVED lines=16> */
.L_x_652:
[----:B------:R-:W-:Y:S05]  /*17f50*/  BSYNC B1 ;  /* 0x0000000000017941 */ /* 0x000fea0003800000 */
.L_x_651:
[----:B------:R-:W-:Y:S01]  /*17f60*/  VIADD R0, R68, 0x60 ;  /* 0x0000006044007836 */ /* 0x000fe20000000000 */
[----:B0---4-:R4:W0:Y:S04]  /*17f70*/  SHFL.IDX PT, R7, R28, 0x3, 0x181f ;  /* 0x00781f001c077f89 */ /* 0x01182800000e0000 */
[----:B------:R-:W-:Y:S01]  /*17f80*/  ISETP.GE.AND P0, PT, R0, R65, PT ;  /* 0x000000410000720c */ /* 0x000fe20003f06270 */
[----:B------:R4:W0:-:S12]  /*17f90*/  SHFL.IDX PT, R9, R64, 0x3, 0x181f ;  /* 0x00781f0040097f89 */ /* 0x00081800000e0000 */
[----:B----4-:R-:W-:Y:S05]  /*17fa0*/  @P0 BRA `(.L_x_653) ;  /* 0x0000000c00580947 */ /* 0x010fea0003800000 */
[----:B------:R-:W-:Y:S02]  /*17fb0*/  ULDC UR4, c[0x0][0xac8] ;  /* 0x0002b20000047ab9 */ /* 0x000fe40000000800 */
[----:B------:R-:W-:Y:S02]  /*17fc0*/  ISETP.GE.AND P2, PT, R222, UR4, PT ;  /* 0x00000004de007c0c */ /* 0x000fe4000bf46270 */
[----:B------:R-:W-:-:S11]  /*17fd0*/  ISETP.GE.AND P3, PT, R70, UR4, PT ;  /* 0x0000000446007c0c */ /* 0x000fd6000bf66270 */
[-C--:B0-----:R-:W-:Y:S02]  /*17fe0*/  @!P2 LEA R2, P0, R222, R9.reuse, 0x1 ;  /* 0x00000009de02a211 */ /* 0x081fe400078008ff */
[----:B------:R-:W-:Y:S02]  /*17ff0*/  @!P3 LEA R4, P1, R70, R9, 0x1 ;  /* 0x000000094604b211 */ /* 0x000fe400078208ff */
[-C--:B------:R-:W-:Y:S02]  /*18000*/  @!P2 LEA.HI.X R3, R222, R7.reuse, R69, 0x1, P0 ;  /* 0x00000007de03a211 */ /* 0x080fe400000f0c45 */
[----:B------:R-:W-:Y:S02]  /*18010*/  @!P3 LEA.HI.X R5, R70, R7, R71, 0x1, P1 ;  /* 0x000000074605b211 */ /* 0x000fe400008f0c47 */
[----:B------:R-:W-:Y:S01]  /*18020*/  ISETP.GE.AND P0, PT, R224, UR4, PT ;  /* 0x00000004e0007c0c */ /* 0x000fe2000bf06270 */
[----:B------:R4:W-:Y:S04]  /*18030*/  @!P2 ST.E.128 desc[UR56][R2.64], R24 ;  /* 0x000000180200a985 */ /* 0x0009e8000c101d38 */
[----:B------:R4:W-:Y:S08]  /*18040*/  @!P3 ST.E.128 desc[UR56][R4.64], R44 ;  /* 0x0000002c0400b985 */ /* 0x0009f0000c101d38 */
[----:B------:R-:W-:Y:S05]  /*18050*/  @P0 BRA `(.L_x_653) ;  /* 0x0000000c002c0947 */ /* 0x000fea0003800000 */
[----:B----4-:R-:W-:-:S04]  /*18060*/  LEA R2, P0, R224, R9, 0x1 ;  /* 0x00000009e0027211 */ /* 0x010fc800078008ff */
[----:B------:R-:W-:-:S05]  /*18070*/  LEA.HI.X R3, R224, R7, R72, 0x1, P0 ;  /* 0x00000007e0037211 */ /* 0x000fca00000f0c48 */
[----:B------:R0:W-:Y:S01]  /*18080*/  ST.E.128 desc[UR56][R2.64], R60 ;  /* 0x0000003c02007985 */ /* 0x0001e2000c101d38 */
[----:B------:R-:W-:Y:S05]  /*18090*/  BRA `(.L_x_653) ;  /* 0x0000000c001c7947 */ /* 0x000fea0003800000 */
.L_x_645:
[----:B------:R-:W-:Y:S01]  /*180a0*/  ULDC.64 UR4, c[0x0][0xc00] ;  /* 0x0003000000047ab9 */ /* 0x000fe20000000a00 */
[----:B------:R-:W-:Y:S01]  /*180b0*/  MOV R6, RZ ;  /* 0x000000ff00067202 */ /* 0x000fe20000000f00 */
[----:B------:R-:W3:Y:S01]  /*180c0*/  LDC R21, c[0x0][0xbe8] ;  /* 0x0002fa00ff157b82 */ /* 0x000ee20000000800 */
[----:B------:R-:W-:Y:S02]  /*180d0*/  ISETP.NE.U32.AND P0, PT, RZ, UR4, PT ;  /* 0x00000004ff007c0c */ /* 0x000fe4000bf05070 */
[----:B------:R-:W-:Y:S02]  /*180e0*/  IADD3 R2, P1, R227, UR4, RZ ;  /* 0x00000004e3027c10 */ /* 0x000fe4000ff3e0ff */
[----:B------:R-:W-:Y:S02]  /*180f0*/  ISETP.NE.AND.EX P0, PT, RZ, UR5, PT, P0 ;  /* 0x00000005ff007c0c */ /* 0x000fe4000bf05300 */
[----:B------:R-:W-:Y:S01]  /*18100*/  IADD3.X R3, R228, UR5, RZ, P1, !PT ;  /* 0x00000005e4037c10 */ /* 0x000fe20008ffe4ff */
[----:B------:R-:W-:-:S02]  /*18110*/  ULDC.64 UR4, c[0x0][0xc08] ;  /* 0x0003020000047ab9 */ /* 0x000fc40000000a00 */
[----:B------:R-:W-:-:S04]  /*18120*/  ISETP.NE.U32.AND P1, PT, RZ, UR4, PT ;  /* 0x00000004ff007c0c */ /* 0x000fc8000bf25070 */
[----:B------:R-:W-:-:S04]  /*18130*/  ISETP.NE.AND.EX P1, PT, RZ, UR5, PT, P1 ;  /* 0x00000005ff007c0c */ /* 0x000fc8000bf25310 */
[----:B------:R4:W5:Y:S09]  /*18140*/  @P0 LDG.E R6, desc[UR56][R2.64] ;  /* 0x0000003802060981 */ /* 0x000972000c1e1900 */
[----:B------:R-:W-:Y:S01]  /*18150*/  @P1 IADD3 R4, P2, R227, UR4, RZ ;  /* 0x00000004e3041c10 */ /* 0x000fe2000ff5e0ff */
[----:B------:R-:W-:-:S02]  /*18160*/  ULDC UR4, c[0x0][0xa88] ;  /* 0x0002a20000047ab9 */ /* 0x000fc40000000800 */
[----:B------:R-:W-:Y:S01]  /*18170*/  IMAD.U32 R0, RZ, RZ, UR4 ;  /* 0x00000004ff007e24 */ /* 0x000fe2000f8e00ff */
[----:B0-----:R-:W-:-:S05]  /*18180*/  @P1 IADD3.X R5, R228, UR5, RZ, P2, !PT ;  /* 0x00000005e4051c10 */ /* 0x001fca00097fe4ff */
[----:B------:R4:W5:Y:S01]  /*18190*/  @P1 LDG.E R0, desc[UR56][R4.64] ;  /* 0x0000003804001981 */ /* 0x000962000c1e1900 */
[----:B---3--:R-:W-:Y:S01]  /*181a0*/  ISETP.NE.AND P2, PT, R21, 0x1, PT ;  /* 0x000000011500780c */ /* 0x008fe20003f45270 */
[----:B------:R-:W0:-:S12]  /*181b0*/  S2R R24, SR_TID.X ;  /* 0x0000000000187919 */ /* 0x000e180000002100 */
[----:B------:R-:W3:Y:S08]  /*181c0*/  @P2 LDC R14, c[0x0][0xbec] ;  /* 0x0002fb00ff0e2b82 */ /* 0x000ef00000000800 */
[----:B------:R-:W1:Y:S01]  /*181d0*/  @P2 LDC R25, c[0x0][0xbf0] ;  /* 0x0002fc00ff192b82 */ /* 0x000e620000000800 */
[----:B0-----:R-:W-:-:S05]  /*181e0*/  VIADD R24, R24, 0xffffff80 ;  /* 0xffffff8018187836 */ /* 0x001fca0000000000 */
[----:B------:R-:W-:Y:S01]  /*181f0*/  ISETP.GE.AND P3, PT, R24, 0x80, PT ;  /* 0x000000801800780c */ /* 0x000fe20003f66270 */
[----:B----4-:R-:W-:-:S12]  /*18200*/  @P1 BRA `(.L_x_654) ;  /* 0x0000000000101947 */ /* 0x010fd80003800000 */
[----:B------:R-:W-:Y:S05]  /*18210*/  @!P0 BRA `(.L_x_654) ;  /* 0x00000000000c8947 */ /* 0x000fea0003800000 */
[----:B------:R-:W4:Y:S04]  /*18220*/  LDG.E R5, desc[UR56][R2.64] ;  /* 0x0000003802057981 */ /* 0x000f28000c1e1900 */
[----:B-----5:R-:W4:Y:S02]  /*18230*/  LDG.E R0, desc[UR56][R2.64+0x4] ;  /* 0x0000043802007981 */ /* 0x020f24000c1e1900 */
[----:B----4-:R-:W-:-:S07]  /*18240*/  IADD3 R0, -R5, R0, RZ ;  /* 0x0000000005007210 */ /* 0x010fce0007ffe1ff */
.L_x_654:
[----:B------:R-:W4:Y:S04]  /*18250*/  LDL.LU R2, [R1+0x44] ;  /* 0x0000440001027983 */ /* 0x000f280000300800 */
[----:B------:R0:W5:Y:S01]  /*18260*/  LDL R20, [R1+0x40] ;  /* 0x0000400001147983 */ /* 0x0001620000100800 */
[----:B------:R-:W-:Y:S01]  /*18270*/  BSSY B1, `(.L_x_655) ;  /* 0x000002e000017945 */ /* 0x000fe20003800000 */
[----:B------:R-:W-:Y:S02]  /*18280*/  SHF.R.S32.HI R10, RZ, 0x1f, R226 ;  /* 0x0000001fff0a7819 */ /* 0x000fe400000114e2 */
[----:B------:R-:W-:Y:S02]  /*18290*/  SEL R229, R229, RZ, !P0 ;  /* 0x000000ffe5e57207 */ /* 0x000fe40004000000 */
[----:B-----5:R-:W-:-:S02]  /*182a0*/  SHF.R.S32.HI R11, RZ, 0x1f, R6 ;  /* 0x0000001fff0b7819 */ /* 0x020fc40000011406 */
[----:B----4-:R-:W-:Y:S01]  /*182b0*/  SEL R12, R2, RZ, !P0 ;  /* 0x000000ff020c7207 */ /* 0x010fe20004000000 */
[----:B0-----:R-:W-:Y:S06]  /*182c0*/  @P3 BRA `(.L_x_656) ;  /* 0x0000000000a03947 */ /* 0x001fec0003800000 */
[----:B------:R-:W0:Y:S01]  /*182d0*/  S2R R2, SR_TID.X ;  /* 0x0000000000027919 */ /* 0x000e220000002100 */
[----:B------:R-:W4:Y:S02]  /*182e0*/  LDC R9, c[0x0][0xbe8] ;  /* 0x0002fa00ff097b82 */ /* 0x000f240000000800 */
[----:B----4-:R-:W-:Y:S02]  /*182f0*/  IMAD R3, R0, R9, RZ ;  /* 0x0000000900037224 */ /* 0x010fe400078e02ff */
[----:B0-----:R-:W-:-:S04]  /*18300*/  IMAD R2, R20, 0x80, R2 ;  /* 0x0000008014027824 */ /* 0x001fc800078e0202 */
[----:B------:R-:W-:-:S05]  /*18310*/  VIADD R8, R2, 0xffffff80 ;  /* 0xffffff8002087836 */ /* 0x000fca0000000000 */
[----:B------:R-:W-:-:S13]  /*18320*/  ISETP.GE.AND P0, PT, R8, R3, PT ;  /* 0x000000030800720c */ /* 0x000fda0003f06270 */
[----:B------:R-:W-:Y:S05]  /*18330*/  @P0 BRA `(.L_x_656) ;  /* 0x0000000000840947 */ /* 0x000fea0003800000 */
[----:B------:R-:W-:Y:S01]  /*18340*/  ISETP.NE.AND P0, PT, R9, 0x1, PT ;  /* 0x000000010900780c */ /* 0x000fe20003f05270 */
[----:B------:R-:W-:Y:S01]  /*18350*/  ULDC.64 UR4, c[0x0][0xb90] ;  /* 0x0002e40000047ab9 */ /* 0x000fe20000000a00 */
[----:B------:R-:W-:Y:S01]  /*18360*/  IMAD.MOV.U32 R2, RZ, RZ, R6 ;  /* 0x000000ffff027224 */ /* 0x000fe200078e0006 */
[----:B------:R-:W-:Y:S01]  /*18370*/  MOV R5, R8 ;  /* 0x0000000800057202 */ /* 0x000fe20000000f00 */
[----:B------:R-:W-:Y:S02]  /*18380*/  IMAD R7, R10, UR4, RZ ;  /* 0x000000040a077c24 */ /* 0x000fe4000f8e02ff */
[----:B------:R-:W-:Y:S02]  /*18390*/  IMAD.MOV.U32 R3, RZ, RZ, R11 ;  /* 0x000000ffff037224 */ /* 0x000fe400078e000b */
[C---:B------:R-:W-:Y:S02]  /*183a0*/  IMAD R7, R226.reuse, UR5, R7 ;  /* 0x00000005e2077c24 */ /* 0x040fe4000f8e0207 */
[----:B------:R-:W-:Y:S01]  /*183b0*/  IMAD.WIDE.U32 R2, R226, UR4, R2 ;  /* 0x00000004e2027c25 */ /* 0x000fe2000f8e0002 */
[----:B------:R-:W-:-:S02]  /*183c0*/  ULDC.64 UR4, c[0x0][0xb98] ;  /* 0x0002e60000047ab9 */ /* 0x000fc40000000a00 */
[----:B------:R-:W0:Y:S02]  /*183d0*/  @P0 LDC R13, c[0x0][0xbec] ;  /* 0x0002fb00ff0d0b82 */ /* 0x000e240000000800 */
[----:B------:R-:W-:-:S03]  /*183e0*/  IADD3 R3, R3, R7, RZ ;  /* 0x0000000703037210 */ /* 0x000fc60007ffe0ff */
[----:B------:R-:W-:-:S03]  /*183f0*/  IMAD.WIDE.U32 R2, R229, UR4, R2 ;  /* 0x00000004e5027c25 */ /* 0x000fc6000f8e0002 */
[----:B------:R-:W4:Y:S01]  /*18400*/  @P0 LDC R15, c[0x0][0xbf0] ;  /* 0x0002fc00ff0f0b82 */ /* 0x000f220000000800 */
[----:B0-----:R-:W-:-:S05]  /*18410*/  @P0 IMAD.HI.U32 R4, R8, R13, RZ ;  /* 0x0000000d08040227 */ /* 0x001fca00078e00ff */
[----:B----4-:R-:W-:Y:S01]  /*18420*/  @P0 SHF.R.U32.HI R5, RZ, R15, R4 ;  /* 0x0000000fff050219 */ /* 0x010fe20000011604 */
[----:B------:R-:W-:-:S03]  /*18430*/  IMAD R4, R12, UR4, RZ ;  /* 0x000000040c047c24 */ /* 0x000fc6000f8e02ff */
[----:B------:R-:W-:Y:S01]  /*18440*/  IADD3 R2, P0, R5, R2, RZ ;  /* 0x0000000205027210 */ /* 0x000fe20007f1e0ff */
[----:B------:R-:W-:-:S04]  /*18450*/  IMAD.MOV R7, RZ, RZ, -R5 ;  /* 0x000000ffff077224 */ /* 0x000fc800078e0a05 */
[----:B------:R-:W-:Y:S01]  /*18460*/  IMAD R7, R9, R7, R8 ;  /* 0x0000000709077224 */ /* 0x000fe200078e0208 */
[----:B------:R-:W-:Y:S01]  /*18470*/  SHF.R.S32.HI R9, RZ, 0x1f, R5 ;  /* 0x0000001fff097819 */ /* 0x000fe20000011405 */
[----:B------:R-:W-:Y:S01]  /*18480*/  IMAD R8, R229, UR5, R4 ;  /* 0x00000005e5087c24 */ /* 0x000fe2000f8e0204 */
[----:B------:R-:W-:Y:S02]  /*18490*/  ULDC.64 UR4, c[0x0][0xb88] ;  /* 0x0002e20000047ab9 */ /* 0x000fe40000000a00 */
[----:B------:R-:W-:Y:S02]  /*184a0*/  SHF.R.S32.HI R4, RZ, 0x1f, R7 ;  /* 0x0000001fff047819 */ /* 0x000fe40000011407 */
[----:B------:R-:W-:-:S03]  /*184b0*/  IADD3.X R3, R9, R3, R8, P0, !PT ;  /* 0x0000000309037210 */ /* 0x000fc600007fe408 */
[----:B------:R-:W-:Y:S02]  /*184c0*/  IMAD R4, R4, UR4, RZ ;  /* 0x0000000404047c24 */ /* 0x000fe4000f8e02ff */
[----:B------:R-:W-:-:S04]  /*184d0*/  IMAD.WIDE.U32 R2, R7, UR4, R2 ;  /* 0x0000000407027c25 */ /* 0x000fc8000f8e0002 */
[----:B------:R-:W-:Y:S01]  /*184e0*/  IMAD R5, R7, UR5, R4 ;  /* 0x0000000507057c24 */ /* 0x000fe2000f8e0204 */
[----:B------:R-:W-:Y:S02]  /*184f0*/  ULDC.64 UR4, c[0x0][0xb50] ;  /* 0x0002d40000047ab9 */ /* 0x000fe40000000a00 */
[----:B------:R-:W-:Y:S01]  /*18500*/  LEA R4, P0, R2, UR4, 0x2 ;  /* 0x0000000402047c11 */ /* 0x000fe2000f8010ff */
[----:B------:R-:W-:-:S05]  /*18510*/  IMAD.IADD R3, R3, 0x1, R5 ;  /* 0x0000000103037824 */ /* 0x000fca00078e0205 */
[----:B------:R-:W-:Y:S02]  /*18520*/  LEA.HI.X R5, R2, UR5, R3, 0x2, P0 ;  /* 0x0000000502057c11 */ /* 0x000fe400080f1403 */
[----:B------:R-:W-:-:S05]  /*18530*/  MOV R3, 0xff800000 ;  /* 0xff80000000037802 */ /* 0x000fca0000000f00 */
[----:B------:R0:W-:Y:S02]  /*18540*/  STG.E desc[UR56][R4.64], R3 ;  /* 0x0000000304007986 */ /* 0x0001e4000c101938 */
.L_x_656:
[----:B------:R-:W-:Y:S05]  /*18550*/  BSYNC B1 ;  /* 0x0000000000017941 */ /* 0x000fea0003800000 */
.L_x_655:
[----:B------:R-:W-:Y:S01]  /*18560*/  SHF.R.S32.HI R8, RZ, 0x1f, R24 ;  /* 0x0000001fff087819 */ /* 0x000fe20000011418 */
[----:B------:R-:W-:Y:S01]  /*18570*/  ULDC.64 UR4, c[0x0][0xaa0] ;  /* 0x0002a80000047ab9 */ /* 0x000fe20000000a00 */
[----:B------:R-:W-:Y:S01]  /*18580*/  BSSY B1, `(.L_x_657) ;  /* 0x0000042000017945 */ /* 0x000fe20003800000 */
[----:B0-----:R-:W-:Y:S01]  /*18590*/  IMAD R3, R11, UR4, RZ ;  /* 0x000000040b037c24 */ /* 0x001fe2000f8e02ff */
[----:B------:R-:W-:Y:S02]  /*185a0*/  LEA.HI R8, R8, R24, RZ, 0x3 ;  /* 0x0000001808087211 */ /* 0x000fe400078f18ff */
[----:B------:R-:W-:Y:S01]  /*185b0*/  SHF.R.S32.HI R11, RZ, 0x1f, R224 ;  /* 0x0000001fff0b7819 */ /* 0x000fe200000114e0 */
[C---:B------:R-:W-:Y:S01]  /*185c0*/  IMAD R5, R6.reuse, UR5, R3 ;  /* 0x0000000506057c24 */ /* 0x040fe2000f8e0203 */
[----:B------:R-:W-:Y:S01]  /*185d0*/  SHF.R.S32.HI R8, RZ, 0x3, R8 ;  /* 0x00000003ff087819 */ /* 0x000fe20000011408 */
[----:B------:R-:W-:Y:S01]  /*185e0*/  IMAD.WIDE.U32 R2, R6, UR4, RZ ;  /* 0x0000000406027c25 */ /* 0x000fe2000f8e00ff */
[----:B------:R-:W-:-:S03]  /*185f0*/  ULDC.64 UR4, c[0x0][0xae8] ;  /* 0x0002ba0000047ab9 */ /* 0x000fc60000000a00 */
[----:B------:R-:W-:Y:S02]  /*18600*/  IMAD R4, R225, 0x20, R8 ;  /* 0x00000020e1047824 */ /* 0x000fe400078e0208 */
[----:B------:R-:W-:Y:S02]  /*18610*/  IMAD.IADD R3, R3, 0x1, R5 ;  /* 0x0000000103037824 */ /* 0x000fe400078e0205 */
[----:B------:R-:W-:Y:S01]  /*18620*/  IMAD R7, R10, UR4, RZ ;  /* 0x000000040a077c24 */ /* 0x000fe2000f8e02ff */
[----:B------:R-:W-:Y:S01]  /*18630*/  LEA R9, R20, R4, 0x7 ;  /* 0x0000000414097211 */ /* 0x000fe200078e38ff */
[----:B------:R-:W-:-:S04]  /*18640*/  IMAD.WIDE.U32 R2, R226, UR4, R2 ;  /* 0x00000004e2027c25 */ /* 0x000fc8000f8e0002 */
[----:B---3--:R-:W-:-:S04]  /*18650*/  @P2 IMAD.HI.U32 R4, R9, R14, RZ ;  /* 0x0000000e09042227 */ /* 0x008fc800078e00ff */
[----:B------:R-:W-:Y:S01]  /*18660*/  IMAD R7, R226, UR5, R7 ;  /* 0x00000005e2077c24 */ /* 0x000fe2000f8e0207 */
[----:B------:R-:W-:Y:S01]  /*18670*/  ULDC.64 UR4, c[0x0][0xaf0] ;  /* 0x0002bc0000047ab9 */ /* 0x000fe20000000a00 */
[----:B------:R-:W-:Y:S01]  /*18680*/  IMAD.MOV.U32 R5, RZ, RZ, R9 ;  /* 0x000000ffff057224 */ /* 0x000fe200078e0009 */
[----:B-1----:R-:W-:Y:S01]  /*18690*/  @P2 SHF.R.U32.HI R5, RZ, R25, R4 ;  /* 0x00000019ff052219 */ /* 0x002fe20000011604 */
[----:B------:R-:W-:Y:S02]  /*186a0*/  IMAD R6, R12, UR4, RZ ;  /* 0x000000040c067c24 */ /* 0x000fe4000f8e02ff */
[----:B------:R-:W-:Y:S01]  /*186b0*/  IMAD.IADD R3, R3, 0x1, R7 ;  /* 0x0000000103037824 */ /* 0x000fe200078e0207 */
[----:B------:R-:W-:Y:S01]  /*186c0*/  SHF.R.S32.HI R4, RZ, 0x1f, R5 ;  /* 0x0000001fff047819 */ /* 0x000fe20000011405 */
[----:B------:R-:W-:Y:S01]  /*186d0*/  IMAD R7, R229, UR5, R6 ;  /* 0x00000005e5077c24 */ /* 0x000fe2000f8e0206 */
[----:B------:R-:W-:Y:S01]  /*186e0*/  IADD3 R6, -R5, RZ, RZ ;  /* 0x000000ff05067210 */ /* 0x000fe20007ffe1ff */
[----:B------:R-:W-:Y:S01]  /*186f0*/  IMAD.WIDE.U32 R2, R229, UR4, R2 ;  /* 0x00000004e5027c25 */ /* 0x000fe2000f8e0002 */
[----:B------:R-:W-:-:S03]  /*18700*/  ULDC.64 UR4, c[0x0][0xae0] ;  /* 0x0002b80000047ab9 */ /* 0x000fc60000000a00 */
[----:B------:R-:W-:Y:S02]  /*18710*/  IMAD.IADD R3, R3, 0x1, R7 ;  /* 0x0000000103037824 */ /* 0x000fe400078e0207 */
[----:B------:R-:W-:Y:S02]  /*18720*/  IMAD R4, R4, UR4, RZ ;  /* 0x0000000404047c24 */ /* 0x000fe4000f8e02ff */
[----:B------:R-:W-:Y:S01]  /*18730*/  IMAD R7, R21, R6, R9 ;  /* 0x0000000615077224 */ /* 0x000fe200078e0209 */
[----:B------:R-:W-:Y:S01]  /*18740*/  LEA R6, R20, R8, 0x7 ;  /* 0x0000000814067211 */ /* 0x000fe200078e38ff */
[C---:B------:R-:W-:Y:S01]  /*18750*/  IMAD R9, R5.reuse, UR5, R4 ;  /* 0x0000000505097c24 */ /* 0x040fe2000f8e0204 */
[----:B------:R-:W-:Y:S01]  /*18760*/  SHF.R.S32.HI R8, RZ, 0x1f, R222 ;  /* 0x0000001fff087819 */ /* 0x000fe200000114de */
[----:B------:R-:W-:Y:S01]  /*18770*/  IMAD.WIDE.U32 R2, R5, UR4, R2 ;  /* 0x0000000405027c25 */ /* 0x000fe2000f8e0002 */
[----:B------:R-:W-:Y:S01]  /*18780*/  SHF.R.S32.HI R4, RZ, 0x1f, R7 ;  /* 0x0000001fff047819 */ /* 0x000fe20000011407 */
[----:B------:R-:W-:-:S02]  /*18790*/  ULDC.64 UR4, c[0x0][0xad8] ;  /* 0x0002b60000047ab9 */ /* 0x000fc40000000a00 */
[----:B------:R-:W-:Y:S02]  /*187a0*/  IMAD.IADD R3, R3, 0x1, R9 ;  /* 0x0000000103037824 */ /* 0x000fe400078e0209 */
[----:B------:R-:W-:Y:S02]  /*187b0*/  IMAD R4, R4, UR4, RZ ;  /* 0x0000000404047c24 */ /* 0x000fe4000f8e02ff */
[----:B------:R-:W-:Y:S02]  /*187c0*/  IMAD R21, R0, R21, RZ ;  /* 0x0000001500157224 */ /* 0x000fe400078e02ff */
[C---:B------:R-:W-:Y:S02]  /*187d0*/  IMAD R5, R7.reuse, UR5, R4 ;  /* 0x0000000507057c24 */ /* 0x040fe4000f8e0204 */
[----:B------:R-:W-:Y:S01]  /*187e0*/  IMAD.WIDE.U32 R2, R7, UR4, R2 ;  /* 0x0000000407027c25 */ /* 0x000fe2000f8e0002 */
[----:B------:R-:W-:Y:S01]  /*187f0*/  ISETP.GE.AND P2, PT, R6, R21, PT ;  /* 0x000000150600720c */ /* 0x000fe20003f46270 */
[----:B------:R-:W-:-:S02]  /*18800*/  ULDC.64 UR4, c[0x0][0xa80] ;  /* 0x0002a00000047ab9 */ /* 0x000fc40000000a00 */
[----:B------:R-:W-:Y:S01]  /*18810*/  VIADD R0, R6, 0x20 ;  /* 0x0000002006007836 */ /* 0x000fe20000000000 */
[----:B------:R-:W-:Y:S01]  /*18820*/  IADD3 R3, R3, R5, RZ ;  /* 0x0000000503037210 */ /* 0x000fe20007ffe0ff */
[----:B------:R-:W-:Y:S01]  /*18830*/  VIADD R10, R222, 0x40 ;  /* 0x00000040de0a7836 */ /* 0x000fe20000000000 */
[----:B------:R-:W-:Y:S02]  /*18840*/  LEA R4, P3, R2, UR4, 0x1 ;  /* 0x0000000402047c11 */ /* 0x000fe4000f8608ff */
[-C--:B------:R-:W-:Y:S01]  /*18850*/  ISETP.GE.AND P1, PT, R0, R21.reuse, PT ;  /* 0x000000150000720c */ /* 0x080fe20003f26270 */
[----:B------:R-:W-:Y:S01]  /*18860*/  VIADD R0, R6, 0x40 ;  /* 0x0000004006007836 */ /* 0x000fe20000000000 */
[----:B------:R-:W-:Y:S01]  /*18870*/  LEA.HI.X R5, R2, UR5, R3, 0x1, P3 ;  /* 0x0000000502057c11 */ /* 0x000fe200098f0c03 */
[----:B------:R0:W1:Y:S01]  /*18880*/  SHFL.IDX PT, R7, R4, RZ, 0x181f ;  /* 0x00181fff04077589 */ /* 0x00006200000e0000 */
[----:B------:R-:W-:Y:S02]  /*18890*/  SHF.R.S32.HI R9, RZ, 0x1f, R10 ;  /* 0x0000001fff097819 */ /* 0x000fe4000001140a */
[----:B------:R-:W-:Y:S01]  /*188a0*/  ISETP.GE.AND P0, PT, R0, R21, PT ;  /* 0x000000150000720c */ /* 0x000fe20003f06270 */
[----:B------:R0:W3:Y:S01]  /*188b0*/  SHFL.IDX PT, R3, R5, RZ, 0x181f ;  /* 0x00181fff05037589 */ /* 0x0000e200000e0000 */
[----:B------:R-:W-:Y:S11]  /*188c0*/  @P2 BRA `(.L_x_658) ;  /* 0x0000000000342947 */ /* 0x000ff60003800000 */
[----:B------:R-:W-:Y:S02]  /*188d0*/  ULDC UR4, c[0x0][0xac8] ;  /* 0x0002b20000047ab9 */ /* 0x000fe40000000800 */
[----:B------:R-:W-:Y:S02]  /*188e0*/  ISETP.GE.AND P4, PT, R222, UR4, PT ;  /* 0x00000004de007c0c */ /* 0x000fe4000bf86270 */
[----:B------:R-:W-:Y:S02]  /*188f0*/  ISETP.GE.AND P3, PT, R10, UR4, PT ;  /* 0x000000040a007c0c */ /* 0x000fe4000bf66270 */
[----:B------:R-:W-:-:S09]  /*18900*/  ISETP.GE.AND P2, PT, R224, UR4, PT ;  /* 0x00000004e0007c0c */ /* 0x000fd2000bf46270 */
[-C--:B-1----:R-:W-:Y:S02]  /*18910*/  @!P4 LEA R12, P6, R222, R7.reuse, 0x1 ;  /* 0x00000007de0cc211 */ /* 0x082fe400078c08ff */
[----:B------:R-:W-:Y:S02]  /*18920*/  @!P3 LEA R14, P5, R10, R7, 0x1 ;  /* 0x000000070a0eb211 */ /* 0x000fe400078a08ff */
[----:B---3--:R-:W-:Y:S02]  /*18930*/  @!P4 LEA.HI.X R13, R222, R3, R8, 0x1, P6 ;  /* 0x00000003de0dc211 */ /* 0x008fe400030f0c08 */
[----:B------:R-:W-:Y:S02]  /*18940*/  @!P2 LEA R2, P6, R224, R7, 0x1 ;  /* 0x00000007e002a211 */ /* 0x000fe400078c08ff */
[-C--:B------:R-:W-:Y:S01]  /*18950*/  @!P3 LEA.HI.X R15, R10, R3.reuse, R9, 0x1, P5 ;  /* 0x000000030a0fb211 */ /* 0x080fe200028f0c09 */
[----:B------:R4:W-:Y:S01]  /*18960*/  @!P4 ST.E.128 desc[UR56][R12.64], RZ ;  /* 0x000000ff0c00c985 */ /* 0x0009e2000c101d38 */
[----:B------:R-:W-:-:S03]  /*18970*/  @!P2 LEA.HI.X R3, R224, R3, R11, 0x1, P6 ;  /* 0x00000003e003a211 */ /* 0x000fc600030f0c0b */
[----:B------:R4:W-:Y:S04]  /*18980*/  @!P3 ST.E.128 desc[UR56][R14.64], RZ ;  /* 0x000000ff0e00b985 */ /* 0x0009e8000c101d38 */
[----:B------:R4:W-:Y:S02]  /*18990*/  @!P2 ST.E.128 desc[UR56][R2.64], RZ ;  /* 0x000000ff0200a985 */ /* 0x0009e4000c101d38 */
.L_x_658:
[----:B------:R-:W-:Y:S05]  /*189a0*/  BSYNC B1 ;  /* 0x0000000000017941 */ /* 0x000fea0003800000 */
.L_x_657:
[----:B---34-:R3:W4:Y:S01]  /*189b0*/  SHFL.IDX PT, R3, R5, 0x1, 0x181f ;  /* 0x00381f0005037f89 */ /* 0x01872200000e0000 */
[----:B------:R-:W-:Y:S03]  /*189c0*/  BSSY B1, `(.L_x_659) ;  /* 0x0000010000017945 */ /* 0x000fe60003800000 */
[----:B-1----:R3:W1:Y:S01]  /*189d0*/  SHFL.IDX PT, R7, R4, 0x1, 0x181f ;  /* 0x00381f0004077f89 */ /* 0x00266200000e0000 */
[----:B------:R-:W-:Y:S05]  /*189e0*/  @P1 BRA `(.L_x_660) ;  /* 0x0000000000341947 */ /* 0x000fea0003800000 */
[----:B------:R-:W-:Y:S02]  /*189f0*/  ULDC UR4, c[0x0][0xac8] ;  /* 0x0002b20000047ab9 */ /* 0x000fe40000000800 */
[----:B------:R-:W-:Y:S02]  /*18a00*/  ISETP.GE.AND P4, PT, R222, UR4, PT ;  /* 0x00000004de007c0c */ /* 0x000fe4000bf86270 */
[----:B------:R-:W-:Y:S02]  /*18a10*/  ISETP.GE.AND P5, PT, R10, UR4, PT ;  /* 0x000000040a007c0c */ /* 0x000fe4000bfa6270 */
[----:B------:R-:W-:-:S09]  /*18a20*/  ISETP.GE.AND P6, PT, R224, UR4, PT ;  /* 0x00000004e0007c0c */ /* 0x000fd2000bfc6270 */
[-C--:B-1----:R-:W-:Y:S02]  /*18a30*/  @!P4 LEA R12, P1, R222, R7.reuse, 0x1 ;  /* 0x00000007de0cc211 */ /* 0x082fe400078208ff */
[-C--:B------:R-:W-:Y:S02]  /*18a40*/  @!P5 LEA R14, P2, R10, R7.reuse, 0x1 ;  /* 0x000000070a0ed211 */ /* 0x080fe400078408ff */
[----:B------:R-:W-:Y:S02]  /*18a50*/  @!P6 LEA R2, P3, R224, R7, 0x1 ;  /* 0x00000007e002e211 */ /* 0x000fe400078608ff */
[-C--:B----4-:R-:W-:Y:S02]  /*18a60*/  @!P4 LEA.HI.X R13, R222, R3.reuse, R8, 0x1, P1 ;  /* 0x00000003de0dc211 */ /* 0x090fe400008f0c08 */
[-C--:B------:R-:W-:Y:S02]  /*18a70*/  @!P5 LEA.HI.X R15, R10, R3.reuse, R9, 0x1, P2 ;  /* 0x000000030a0fd211 */ /* 0x080fe400010f0c09 */
[----:B------:R-:W-:Y:S01]  /*18a80*/  @!P6 LEA.HI.X R3, R224, R3, R11, 0x1, P3 ;  /* 0x00000003e003e211 */ /* 0x000fe200018f0c0b */
[----:B------:R1:W-:Y:S04]  /*18a90*/  @!P4 ST.E.128 desc[UR56][R12.64], RZ ;  /* 0x000000ff0c00c985 */ /* 0x0003e8000c101d38 */
[----:B------:R1:W-:Y:S04]  /*18aa0*/  @!P5 ST.E.128 desc[UR56][R14.64], RZ ;  /* 0x000000ff0e00d985 */ /* 0x0003e8000c101d38 */
[----:B------:R1:W-:Y:S02]  /*18ab0*/  @!P6 ST.E.128 desc[UR56][R2.64], RZ ;  /* 0x000000ff0200e985 */ /* 0x0003e4000c101d38 */
.L_x_660:
[----:B------:R-:W-:Y:S05]  /*18ac0*/  BSYNC B1 ;  /* 0x0000000000017941 */ /* 0x000fea0003800000 */
.L_x_659:
[----:B-1--4-:R1:W4:Y:S01]  /*18ad0*/  SHFL.IDX PT, R3, R5, 0x2, 0x181f ;  /* 0x00581f0005037f89 */ /* 0x01232200000e0000 */
        /* <DEDUP_REMOVED lines=16> */
.L_x_662:
[----:B------:R-:W-:Y:S05]  /*18be0*/  BSYNC B1 ;  /* 0x0000000000017941 */ /* 0x000fea0003800000 */
.L_x_661:
[----:B------:R-:W-:Y:S01]  /*18bf0*/  VIADD R0, R6, 0x60 ;  /* 0x0000006006007836 */ /* 0x000fe20000000000 */
[----:B01-3--:R-:W0:Y:S04]  /*18c00*/  SHFL.IDX PT, R5, R5, 0x3, 0x181f ;  /* 0x00781f0005057f89 */ /* 0x00be2800000e0000 */
[----:B------:R-:W-:Y:S01]  /*18c10*/  ISETP.GE.AND P0, PT, R0, R21, PT ;  /* 0x000000150000720c */ /* 0x000fe20003f06270 */
[----:B----4-:R1:W3:-:S12]  /*18c20*/  SHFL.IDX PT, R3, R4, 0x3, 0x181f ;  /* 0x00781f0004037f89 */ /* 0x0102d800000e0000 */
[----:B-1----:R-:W-:Y:S05]  /*18c30*/  @P0 BRA `(.L_x_653) ;  /* 0x0000000000340947 */ /* 0x002fea0003800000 */
[----:B------:R-:W-:Y:S02]  /*18c40*/  ULDC UR4, c[0x0][0xac8] ;  /* 0x0002b20000047ab9 */ /* 0x000fe40000000800 */
[----:B------:R-:W-:Y:S02]  /*18c50*/  ISETP.GE.AND P3, PT, R222, UR4, PT ;  /* 0x00000004de007c0c */ /* 0x000fe4000bf66270 */
[----:B------:R-:W-:Y:S02]  /*18c60*/  ISETP.GE.AND P4, PT, R10, UR4, PT ;  /* 0x000000040a007c0c */ /* 0x000fe4000bf86270 */
[----:B------:R-:W-:-:S09]  /*18c70*/  ISETP.GE.AND P5, PT, R224, UR4, PT ;  /* 0x00000004e0007c0c */ /* 0x000fd2000bfa6270 */
[-C--:B---3--:R-:W-:Y:S02]  /*18c80*/  @!P3 LEA R6, P0, R222, R3.reuse, 0x1 ;  /* 0x00000003de06b211 */ /* 0x088fe400078008ff */
[-C--:B------:R-:W-:Y:S02]  /*18c90*/  @!P4 LEA R12, P1, R10, R3.reuse, 0x1 ;  /* 0x000000030a0cc211 */ /* 0x080fe400078208ff */
[----:B------:R-:W-:Y:S02]  /*18ca0*/  @!P5 LEA R2, P2, R224, R3, 0x1 ;  /* 0x00000003e002d211 */ /* 0x000fe400078408ff */
[-C--:B0-----:R-:W-:Y:S02]  /*18cb0*/  @!P3 LEA.HI.X R7, R222, R5.reuse, R8, 0x1, P0 ;  /* 0x00000005de07b211 */ /* 0x081fe400000f0c08 */
[-C--:B------:R-:W-:Y:S02]  /*18cc0*/  @!P4 LEA.HI.X R13, R10, R5.reuse, R9, 0x1, P1 ;  /* 0x000000050a0dc211 */ /* 0x080fe400008f0c09 */
[----:B------:R-:W-:Y:S01]  /*18cd0*/  @!P5 LEA.HI.X R3, R224, R5, R11, 0x1, P2 ;  /* 0x00000005e003d211 */ /* 0x000fe200010f0c0b */
[----:B------:R1:W-:Y:S04]  /*18ce0*/  @!P3 ST.E.128 desc[UR56][R6.64], RZ ;  /* 0x000000ff0600b985 */ /* 0x0003e8000c101d38 */
[----:B------:R1:W-:Y:S04]  /*18cf0*/  @!P4 ST.E.128 desc[UR56][R12.64], RZ ;  /* 0x000000ff0c00c985 */ /* 0x0003e8000c101d38 */
[----:B------:R1:W-:Y:S02]  /*18d00*/  @!P5 ST.E.128 desc[UR56][R2.64], RZ ;  /* 0x000000ff0200d985 */ /* 0x0003e4000c101d38 */
.L_x_653:
[----:B------:R-:W-:Y:S05]  /*18d10*/  BSYNC B0 ;  /* 0x0000000000007941 */ /* 0x000fea0003800000 */
.L_x_644:
[----:B------:R-:W-:Y:S02]  /*18d20*/  ULDC UR4, c[0x0][0xc3c] ;  /* 0x00030f0000047ab9 */ /* 0x000fe40000000800 */
[----:B--2---:R-:W-:-:S13]  /*18d30*/  ISETP.GE.AND P0, PT, R31, UR4, PT ;  /* 0x000000041f007c0c */ /* 0x004fda000bf06270 */
[----:B------:R-:W-:Y:S05]  /*18d40*/  @!P0 BRA `(.L_x_663) ;  /* 0xfffffe84008c8947 */ /* 0x000fea000383ffff */
[----:B------:R-:W-:Y:S05]  /*18d50*/  BRA `(.L_x_448) ;  /* 0x0000006800b07947 */ /* 0x000fea0003800000 */
.L_x_446:
[----:B------:R-:W-:-:S08]  /*18d60*/  NOP ;  /* 0x0000000000007918 */ /* 0x000fd00000000000 */
[----:B------:R-:W0:-:S00]  /*18d70*/  USETMAXREG.DEALLOC.CTAPOOL 0x28 ;  /* 0x00000028000079c8 */ /* 0x000e0000080e0500 */
[----:B0-----:R-:W2:Y:S01]  /*18d80*/  LDL.LU R3, [R1] ;  /* 0x0000000001037983 */ /* 0x001ea20000300800 */
[----:B------:R-:W-:Y:S02]  /*18d90*/  LOP3.LUT R2, R2, 0x3, RZ, 0xc0, !PT ;  /* 0x0000000302027812 */ /* 0x000fe400078ec0ff */
[----:B------:R-:W-:-:S04]  /*18da0*/  MOV R4, RZ ;  /* 0x000000ff00047202 */ /* 0x000fc80000000f00 */
[----:B------:R-:W0:Y:S02]  /*18db0*/  SHFL.IDX PT, R2, R2, RZ, 0x1f ;  /* 0x00001fff02027589 */ /* 0x000e2400000e0000 */
[----:B0-----:R-:W-:Y:S02]  /*18dc0*/  ISETP.NE.AND P0, PT, R2, RZ, PT ;  /* 0x000000ff0200720c */ /* 0x001fe40003f05270 */
[----:B--2---:R-:W-:-:S11]  /*18dd0*/  LOP3.LUT R3, R3, 0xffffffdf, RZ, 0xc0, !PT ;  /* 0xffffffdf03037812 */ /* 0x004fd600078ec0ff */
[----:B------:R-:W-:-:S05]  /*18de0*/  @P0 LOP3.LUT R3, R3, 0x20, RZ, 0xfc, !PT ;  /* 0x0000002003030812 */ /* 0x000fca00078efcff */
[----:B------:R0:W-:Y:S01]  /*18df0*/  STL [R1], R3 ;  /* 0x0000000301007387 */ /* 0x0001e20000100800 */
[----:B------:R-:W-:Y:S05]  /*18e00*/  @!P0 BRA `(.L_x_664) ;  /* 0x00000000001c8947 */ /* 0x000fea0003800000 */
[----:B------:R-:W1:Y:S08]  /*18e10*/  S2UR UR5, SR_CgaCtaId ;  /* 0x00000000000579c3 */ /* 0x000e700000008800 */
[----:B------:R-:W-:Y:S06]  /*18e20*/  BAR.SYNC.DEFER_BLOCKING 0x5, 0x180 ;  /* 0x0146000000007b1d */ /* 0x000fec0000010000 */
[----:B------:R-:W-:-:S02]  /*18e30*/  UMOV UR4, 0x400 ;  /* 0x0000040000047882 */ /* 0x000fc40000000000 */
[----:B-1----:R-:W-:-:S09]  /*18e40*/  ULEA UR4, UR5, UR4, 0x18 ;  /* 0x0000000405047291 */ /* 0x002fd2000f8ec03f */
[----:B------:R-:W1:Y:S01]  /*18e50*/  LDS.128 R16, [UR4+0x308d0] ;  /* 0x0308d004ff107984 */ /* 0x000e620008000c00 */
[----:B------:R-:W-:Y:S06]  /*18e60*/  BAR.ARV 0x4, 0x180 ;  /* 0x0106000000007b1d */ /* 0x000fec0000002000 */
[----:B------:R-:W-:Y:S05]  /*18e70*/  BRA `(.L_x_665) ;  /* 0x0000000400fc7947 */ /* 0x000fea0003800000 */
.L_x_664:
[----:B------:R-:W-:Y:S01]  /*18e80*/  LOP3.LUT R5, R0, 0x1f, RZ, 0xc0, !PT ;  /* 0x0000001f00057812 */ /* 0x000fe200078ec0ff */
[----:B------:R-:W-:Y:S01]  /*18e90*/  ULDC UR4, c[0x0][0xc3c] ;  /* 0x00030f0000047ab9 */ /* 0x000fe20000000800 */
[----:B------:R-:W1:Y:S01]  /*18ea0*/  S2UR UR6, SR_CTAID.X ;  /* 0x00000000000679c3 */ /* 0x000e620000002500 */
[----:B------:R-:W-:Y:S01]  /*18eb0*/  ULDC UR5, c[0x0][0xc38] ;  /* 0x00030e0000057ab9 */ /* 0x000fe20000000800 */
[----:B------:R-:W-:-:S04]  /*18ec0*/  ISETP.NE.AND P0, PT, R5, 0x1f, PT ;  /* 0x0000001f0500780c */ /* 0x000fc80003f05270 */
[----:B------:R-:W-:-:S13]  /*18ed0*/  ISETP.GE.OR P1, PT, R5, UR4, !P0 ;  /* 0x0000000405007c0c */ /* 0x000fda000c726670 */
[----:B0-----:R-:W0:Y:S02]  /*18ee0*/  @!P1 LDC.64 R2, c[0x0][0xc80] ;  /* 0x00032000ff029b82 */ /* 0x001e240000000a00 */
[----:B0-----:R-:W-:-:S05]  /*18ef0*/  @!P1 IMAD.WIDE.U32 R2, R5, 0x4, R2 ;  /* 0x0000000405029825 */ /* 0x001fca00078e0002 */
[----:B------:R-:W2:Y:S01]  /*18f00*/  @!P1 LDG.E R4, desc[UR56][R2.64] ;  /* 0x0000003802049981 */ /* 0x000ea2000c1e1900 */
[C---:B------:R-:W-:Y:S01]  /*18f10*/  ISETP.NE.AND P1, PT, R5.reuse, RZ, PT ;  /* 0x000000ff0500720c */ /* 0x040fe20003f25270 */
[----:B------:R-:W-:Y:S01]  /*18f20*/  UMOV UR4, URZ ;  /* 0x0000003f00047c82 */ /* 0x000fe20008000000 */
[C---:B------:R-:W-:Y:S02]  /*18f30*/  ISETP.GE.U32.AND P2, PT, R5.reuse, 0x2, PT ;  /* 0x000000020500780c */ /* 0x040fe40003f46070 */
[C---:B------:R-:W-:Y:S02]  /*18f40*/  ISETP.GE.U32.AND P3, PT, R5.reuse, 0x4, PT ;  /* 0x000000040500780c */ /* 0x040fe40003f66070 */
[C---:B------:R-:W-:Y:S02]  /*18f50*/  ISETP.GE.U32.AND P4, PT, R5.reuse, 0x8, PT ;  /* 0x000000080500780c */ /* 0x040fe40003f86070 */
[----:B------:R-:W-:Y:S02]  /*18f60*/  ISETP.GE.U32.AND P5, PT, R5, 0x10, PT ;  /* 0x000000100500780c */ /* 0x000fe40003fa6070 */
[----:B------:R-:W-:Y:S01]  /*18f70*/  MOV R16, RZ ;  /* 0x000000ff00107202 */ /* 0x000fe20000000f00 */
[----:B--2---:R-:W0:Y:S02]  /*18f80*/  SHFL.UP PT, R6, R4, 0x1, RZ ;  /* 0x0420000004067989 */ /* 0x004e2400000e00ff */
        /* <DEDUP_REMOVED lines=19> */
[----:B------:R-:W0:Y:S01]  /*190c0*/  LDC R10, c[0x0][0xc3c] ;  /* 0x00030f00ff0a7b82 */ /* 0x000e220000000800 */
[----:B------:R-:W-:Y:S01]  /*190d0*/  IMAD.MOV.U32 R6, RZ, RZ, R3 ;  /* 0x000000ffff067224 */ /* 0x000fe200078e0003 */
[----:B------:R-:W-:Y:S01]  /*190e0*/  UMOV UR4, URZ ;  /* 0x0000003f00047c82 */ /* 0x000fe20008000000 */
[----:B------:R-:W-:Y:S01]  /*190f0*/  ULDC UR7, c[0x0][0xc3c] ;  /* 0x00030f0000077ab9 */ /* 0x000fe20000000800 */
[----:B------:R-:W-:-:S05]  /*19100*/  ULDC UR5, c[0x0][0xc38] ;  /* 0x00030e0000057ab9 */ /* 0x000fca0000000800 */
.L_x_670:
[----:B------:R-:W-:Y:S01]  /*19110*/  UIADD3 UR4, UR4, 0x1f, URZ ;  /* 0x0000001f04047890 */ /* 0x000fe2000fffe03f */
[----:B------:R-:W-:-:S05]  /*19120*/  MOV R19, UR7 ;  /* 0x0000000700137c02 */ /* 0x000fca0008000f00 */
[----:B0-----:R-:W-:-:S13]  /*19130*/  ISETP.LE.AND P6, PT, R10, UR4, PT ;  /* 0x000000040a007c0c */ /* 0x001fda000bfc3270 */
[----:B------:R-:W-:Y:S05]  /*19140*/  @P6 BRA `(.L_x_667) ;  /* 0x0000000400246947 */ /* 0x000fea0003800000 */
[----:B------:R-:W-:Y:S01]  /*19150*/  VIADD R7, R5, UR4 ;  /* 0x0000000405077c36 */ /* 0x000fe20008000000 */
[----:B------:R-:W-:Y:S01]  /*19160*/  BSSY B0, `(.L_x_668) ;  /* 0x0000007000007945 */ /* 0x000fe20003800000 */
[----:B------:R-:W-:-:S03]  /*19170*/  IMAD.MOV.U32 R4, RZ, RZ, RZ ;  /* 0x000000ffff047224 */ /* 0x000fc600078e00ff */
[----:B------:R-:W-:-:S13]  /*19180*/  ISETP.GE.OR P6, PT, R7, R10, !P0 ;  /* 0x0000000a0700720c */ /* 0x000fda00047c6670 */
[----:B------:R-:W-:Y:S05]  /*19190*/  @P6 BRA `(.L_x_669) ;  /* 0x00000000000c6947 */ /* 0x000fea0003800000 */
[----:B------:R-:W0:Y:S02]  /*191a0*/  LDC.64 R2, c[0x0][0xc80] ;  /* 0x00032000ff027b82 */ /* 0x000e240000000a00 */
[----:B0-----:R-:W-:-:S05]  /*191b0*/  IMAD.WIDE R2, R7, 0x4, R2 ;  /* 0x0000000407027825 */ /* 0x001fca00078e0202 */
[----:B------:R0:W5:Y:S02]  /*191c0*/  LDG.E R4, desc[UR56][R2.64] ;  /* 0x0000003802047981 */ /* 0x000164000c1e1900 */
.L_x_669:
[----:B------:R-:W-:Y:S05]  /*191d0*/  BSYNC B0 ;  /* 0x0000000000007941 */ /* 0x000fea0003800000 */
.L_x_668:
[----:B0----5:R-:W0:Y:S02]  /*191e0*/  SHFL.UP PT, R2, R4, 0x1, RZ ;  /* 0x0420000004027989 */ /* 0x021e2400000e00ff */
        /* <DEDUP_REMOVED lines=16> */
[----:B------:R-:W-:-:S05]  /*192f0*/  IMAD.IADD R6, R3, 0x1, R6 ;  /* 0x0000000103067824 */ /* 0x000fca00078e0206 */
[----:B------:R-:W-:-:S13]  /*19300*/  ISETP.GT.AND P6, PT, R6, UR6, PT ;  /* 0x0000000606007c0c */ /* 0x000fda000bfc4270 */
[----:B------:R-:W-:Y:S05]  /*19310*/  @!P6 BRA `(.L_x_670) ;  /* 0xfffffffc007ce947 */ /* 0x000fea000383ffff */
[----:B------:R-:W-:-:S07]  /*19320*/  MOV R7, R9 ;  /* 0x0000000900077202 */ /* 0x000fce0000000f00 */
.L_x_666:
        /* <DEDUP_REMOVED lines=13> */
[----:B------:R-:W-:-:S06]  /*19400*/  IADD3 R16, R19, -0x1, RZ ;  /* 0xffffffff13107810 */ /* 0x000fcc0007ffe0ff */
[----:B------:R2:W3:Y:S02]  /*19410*/  SHFL.IDX PT, R16, R7, R16, 0x1f ;  /* 0x00001f1007107589 */ /* 0x0004e400000e0000 */
.L_x_671:
[----:B---3--:R-:W-:Y:S01]  /*19420*/  IMAD R16, R16, UR5, R9 ;  /* 0x0000000510107c24 */ /* 0x008fe2000f8e0209 */
[----:B0-----:R-:W-:Y:S01]  /*19430*/  IABS R2, R12 ;  /* 0x0000000c00027213 */ /* 0x001fe20000000000 */
[----:B-12---:R-:W-:Y:S02]  /*19440*/  IMAD.MOV R7, RZ, RZ, -R3 ;  /* 0x000000ffff077224 */ /* 0x006fe400078e0a03 */
[----:B------:R-:W-:Y:S01]  /*19450*/  VIADD R19, R19, UR4 ;  /* 0x0000000413137c36 */ /* 0x000fe20008000000 */
[----:B------:R-:W-:Y:S01]  /*19460*/  IADD3 R9, -R16, UR6, RZ ;  /* 0x0000000610097c10 */ /* 0x000fe2000fffe1ff */
[----:B------:R-:W-:Y:S01]  /*19470*/  IMAD.MOV R6, RZ, RZ, -R2 ;  /* 0x000000ffff067224 */ /* 0x000fe200078e0a02 */
[----:B------:R-:W-:Y:S01]  /*19480*/  MOV R2, RZ ;  /* 0x000000ff00027202 */ /* 0x000fe20000000f00 */
[----:B------:R-:W-:Y:S01]  /*19490*/  IMAD R7, R7, R10, RZ ;  /* 0x0000000a07077224 */ /* 0x000fe200078e02ff */
[----:B------:R-:W-:-:S03]  /*194a0*/  IABS R4, R9 ;  /* 0x0000000900047213 */ /* 0x000fc60000000000 */
[----:B------:R-:W-:-:S04]  /*194b0*/  IMAD.HI.U32 R2, R3, R7, R2 ;  /* 0x0000000703027227 */ /* 0x000fc800078e0002 */
[----:B------:R-:W-:Y:S02]  /*194c0*/  IMAD.MOV.U32 R3, RZ, RZ, R4 ;  /* 0x000000ffff037224 */ /* 0x000fe400078e0004 */
[----:B------:R-:W-:Y:S02]  /*194d0*/  IMAD.MOV.U32 R4, RZ, RZ, R6 ;  /* 0x000000ffff047224 */ /* 0x000fe400078e0006 */
[----:B------:R-:W-:-:S04]  /*194e0*/  IMAD.HI.U32 R2, R2, R3, RZ ;  /* 0x0000000302027227 */ /* 0x000fc800078e00ff */
[----:B------:R-:W-:-:S05]  /*194f0*/  IMAD R3, R2, R4, R3 ;  /* 0x0000000402037224 */ /* 0x000fca00078e0203 */
[----:B------:R-:W-:-:S13]  /*19500*/  ISETP.GT.U32.AND P1, PT, R10, R3, PT ;  /* 0x000000030a00720c */ /* 0x000fda0003f24070 */
[-C--:B------:R-:W-:Y:S01]  /*19510*/  @!P1 IADD3 R3, R3, -R10.reuse, RZ ;  /* 0x8000000a03039210 */ /* 0x080fe20007ffe0ff */
[----:B------:R-:W-:Y:S01]  /*19520*/  @!P1 VIADD R2, R2, 0x1 ;  /* 0x0000000102029836 */ /* 0x000fe20000000000 */
[----:B------:R-:W-:Y:S02]  /*19530*/  ISETP.NE.AND P1, PT, R12, RZ, PT ;  /* 0x000000ff0c00720c */ /* 0x000fe40003f25270 */
[----:B------:R-:W-:Y:S02]  /*19540*/  ISETP.GE.U32.AND P0, PT, R3, R10, PT ;  /* 0x0000000a0300720c */ /* 0x000fe40003f06070 */
[----:B------:R-:W-:-:S04]  /*19550*/  LOP3.LUT R3, R9, R12, RZ, 0x3c, !PT ;  /* 0x0000000c09037212 */ /* 0x000fc800078e3cff */
[----:B------:R-:W-:-:S07]  /*19560*/  ISETP.GE.AND P2, PT, R3, RZ, PT ;  /* 0x000000ff0300720c */ /* 0x000fce0003f46270 */
[----:B------:R-:W-:-:S06]  /*19570*/  @P0 VIADD R2, R2, 0x1 ;  /* 0x0000000102020836 */ /* 0x000fcc0000000000 */
[----:B------:R-:W-:Y:S02]  /*19580*/  @!P2 IADD3 R2, -R2, RZ, RZ ;  /* 0x000000ff0202a210 */ /* 0x000fe40007ffe1ff */
[----:B------:R-:W-:-:S04]  /*19590*/  @!P1 LOP3.LUT R2, RZ, R12, RZ, 0x33, !PT ;  /* 0x0000000cff029212 */ /* 0x000fc800078e33ff */
[----:B------:R-:W-:Y:S01]  /*195a0*/  MOV R18, R2 ;  /* 0x0000000200127202 */ /* 0x000fe20000000f00 */
[----:B------:R-:W-:-:S04]  /*195b0*/  IMAD.MOV R17, RZ, RZ, -R2 ;  /* 0x000000ffff117224 */ /* 0x000fc800078e0a02 */
[----:B------:R-:W-:Y:S01]  /*195c0*/  IMAD R17, R12, R17, R9 ;  /* 0x000000110c117224 */ /* 0x000fe200078e0209 */
[----:B------:R-:W-:Y:S06]  /*195d0*/  BRA `(.L_x_672) ;  /* 0x00000000000c7947 */ /* 0x000fec0003800000 */
.L_x_667:
[----:B------:R-:W-:Y:S01]  /*195e0*/  IMAD.MOV.U32 R17, RZ, RZ, RZ ;  /* 0x000000ffff117224 */ /* 0x000fe200078e00ff */
[----:B------:R-:W-:Y:S01]  /*195f0*/  MOV R18, RZ ;  /* 0x000000ff00127202 */ /* 0x000fe20000000f00 */
[----:B------:R-:W-:-:S07]  /*19600*/  IMAD.U32 R16, RZ, RZ, UR6 ;  /* 0x00000006ff107e24 */ /* 0x000fce000f8e00ff */
.L_x_672:
[----:B------:R-:W-:-:S13]  /*19610*/  ISETP.NE.AND P0, PT, R5, RZ, PT ;  /* 0x000000ff0500720c */ /* 0x000fda0003f05270 */
[----:B------:R-:W0:Y:S01]  /*19620*/  @!P0 S2R R3, SR_CgaCtaId ;  /* 0x0000000000038919 */ /* 0x000e220000008800 */
[----:B------:R-:W-:-:S04]  /*19630*/  @!P0 MOV R2, 0x400 ;  /* 0x0000040000028802 */ /* 0x000fc80000000f00 */
[----:B0-----:R-:W-:-:S05]  /*19640*/  @!P0 LEA R2, R3, R2, 0x18 ;  /* 0x0000000203028211 */ /* 0x001fca00078ec0ff */
[----:B------:R2:W-:Y:S01]  /*19650*/  @!P0 STS.128 [R2+0x308d0], R16 ;  /* 0x0308d01002008388 */ /* 0x0005e20000000c00 */
[----:B------:R-:W-:Y:S06]  /*19660*/  BAR.ARV 0x5, 0x180 ;  /* 0x0146000000007b1d */ /* 0x000fec0000002000 */
.L_x_665:
[----:B------:R3:W-:Y:S01]  /*19670*/  STL [R1+0x28], RZ ;  /* 0x000028ff01007387 */ /* 0x0007e20000100800 */
[----:B------:R-:W-:Y:S01]  /*19680*/  ULDC UR4, c[0x0][0xc3c] ;  /* 0x00030f0000047ab9 */ /* 0x000fe20000000800 */
[----:B------:R-:W-:Y:S01]  /*19690*/  IMAD.MOV.U32 R28, RZ, RZ, 0x1 ;  /* 0x00000001ff1c7424 */ /* 0x000fe200078e00ff */
[----:B-1----:R-:W-:Y:S01]  /*196a0*/  ISETP.GE.AND P0, PT, R19, UR4, PT ;  /* 0x0000000413007c0c */ /* 0x002fe2000bf06270 */
[----:B------:R-:W-:-:S12]  /*196b0*/  IMAD.MOV.U32 R26, RZ, RZ, RZ ;  /* 0x000000ffff1a7224 */ /* 0x000fd800078e00ff */
[----:B---3--:R-:W-:Y:S05]  /*196c0*/  @P0 BRA `(.L_x_673) ;  /* 0x0000005c00780947 */ /* 0x008fea0003800000 */
[----:B------:R-:W1:Y:S01]  /*196d0*/  S2UR UR5, SR_CgaCtaId ;  /* 0x00000000000579c3 */ /* 0x000e620000008800 */
[C---:B------:R-:W-:Y:S01]  /*196e0*/  SHF.L.U32 R33, R0.reuse, 0x3, RZ ;  /* 0x0000000300217819 */ /* 0x040fe200000006ff */
[----:B------:R-:W-:Y:S01]  /*196f0*/  UMOV UR4, 0x400 ;  /* 0x0000040000047882 */ /* 0x000fe20000000000 */
[----:B------:R-:W-:Y:S01]  /*19700*/  LOP3.LUT R4, R0, 0x7f, RZ, 0xc0, !PT ;  /* 0x0000007f00047812 */ /* 0x000fe200078ec0ff */
[----:B------:R3:W-:Y:S01]  /*19710*/  STL [R1+0x28], RZ ;  /* 0x000028ff01007387 */ /* 0x0007e20000100800 */
[C---:B0-----:R-:W-:Y:S01]  /*19720*/  LOP3.LUT R3, R33.reuse, 0x1f8, RZ, 0xc0, !PT ;  /* 0x000001f821037812 */ /* 0x041fe200078ec0ff */
[----:B------:R-:W-:Y:S01]  /*19730*/  BSSY B8, `(.L_x_673) ;  /* 0x00005d7000087945 */ /* 0x000fe20003800000 */
[----:B------:R-:W-:Y:S01]  /*19740*/  LOP3.LUT R33, R33, 0x38, RZ, 0xc0, !PT ;  /* 0x0000003821217812 */ /* 0x000fe200078ec0ff */
[----:B------:R-:W-:Y:S01]  /*19750*/  IMAD.SHL.U32 R37, R4, 0x8, RZ ;  /* 0x0000000804257824 */ /* 0x000fe200078e00ff */
[----:B--2---:R-:W-:Y:S01]  /*19760*/  LOP3.LUT R2, R3, 0x38, R0, 0x78, !PT ;  /* 0x0000003803027812 */ /* 0x004fe200078e7800 */
[----:B------:R-:W-:Y:S01]  /*19770*/  IMAD.SHL.U32 R0, R0, 0x10, RZ ;  /* 0x0000001000007824 */ /* 0x000fe200078e00ff */
[----:B------:R-:W-:-:S02]  /*19780*/  MOV R28, 0x1 ;  /* 0x00000001001c7802 */ /* 0x000fc40000000f00 */
[----:B------:R-:W-:Y:S02]  /*19790*/  CS2R R26, SRZ ;  /* 0x00000000001a7805 */ /* 0x000fe4000001ff00 */
[----:B------:R-:W-:Y:S01]  /*197a0*/  LOP3.LUT R37, R2, 0x200, R37, 0xf8, !PT ;  /* 0x0000020002257812 */ /* 0x000fe200078ef825 */
[----:B------:R-:W-:Y:S01]  /*197b0*/  IMAD.MOV.U32 R29, RZ, RZ, 0x1 ;  /* 0x00000001ff1d7424 */ /* 0x000fe200078e00ff */
[----:B------:R-:W-:Y:S01]  /*197c0*/  SHF.R.U32.HI R2, RZ, 0x3, R4 ;  /* 0x00000003ff027819 */ /* 0x000fe20000011604 */
[----:B------:R-:W-:Y:S01]  /*197d0*/  ULOP3.LUT UR39, UR61, 0x2, URZ, 0xfc, !UPT ;  /* 0x000000023d277892 */ /* 0x000fe2000f8efc3f */
[C---:B------:R-:W-:Y:S01]  /*197e0*/  LOP3.LUT R36, R33.reuse, 0x40, RZ, 0xfc, !PT ;  /* 0x0000004021247812 */ /* 0x040fe200078efcff */
[----:B------:R-:W-:Y:S01]  /*197f0*/  ULDC.64 UR36, c[0x0][0x198] ;  /* 0x0000660000247ab9 */ /* 0x000fe20000000a00 */
[----:B------:R-:W-:Y:S01]  /*19800*/  LOP3.LUT R0, R2, 0x70, R0, 0xf8, !PT ;  /* 0x0000007002007812 */ /* 0x000fe200078ef800 */
[----:B------:R-:W-:Y:S01]  /*19810*/  ULDC UR38, c[0x0][0xc] ;  /* 0x0000030000267ab9 */ /* 0x000fe20000000800 */
[----:B------:R-:W-:Y:S01]  /*19820*/  LOP3.LUT R35, R33, 0x80, RZ, 0xfc, !PT ;  /* 0x0000008021237812 */ /* 0x000fe200078efcff */
[----:B-1----:R-:W-:-:S06]  /*19830*/  ULEA UR4, UR5, UR4, 0x18 ;  /* 0x0000000405047291 */ /* 0x002fcc000f8ec03f */
[----:B------:R-:W-:-:S05]  /*19840*/  IMAD.U32 R22, RZ, RZ, UR4 ;  /* 0x00000004ff167e24 */ /* 0x000fca000f8e00ff */
[----:B------:R-:W-:-:S05]  /*19850*/  LEA R0, R37, R22, 0x1 ;  /* 0x0000001625007211 */ /* 0x000fca00078e08ff */
[----:B------:R3:W-:Y:S02]  /*19860*/  STL [R1+0x4], R0 ;  /* 0x0000040001007387 */ /* 0x0007e40000100800 */
.L_x_776:
[----:B0-----:R-:W0:Y:S02]  /*19870*/  LDC.64 R30, c[0x0][0xc88] ;  /* 0x00032200ff1e7b82 */ /* 0x001e240000000a00 */
[----:B0-----:R-:W-:-:S06]  /*19880*/  IMAD.WIDE R30, R19, 0x4, R30 ;  /* 0x00000004131e7825 */ /* 0x001fcc00078e021e */
[----:B------:R-:W3:Y:S01]  /*19890*/  LDG.E R30, desc[UR56][R30.64] ;  /* 0x000000381e1e7981 */ /* 0x000ee2000c1e1900 */
[----:B------:R-:W-:Y:S05]  /*198a0*/  YIELD ;  /* 0x0000000000007946 */ /* 0x000fea0003800000 */
[----:B------:R-:W-:Y:S01]  /*198b0*/  ULDC.64 UR4, c[0x0][0xa28] ;  /* 0x00028a0000047ab9 */ /* 0x000fe20000000a00 */
[----:B------:R-:W-:Y:S01]  /*198c0*/  ULDC.64 UR8, c[0x0][0xa18] ;  /* 0x0002860000087ab9 */ /* 0x000fe20000000a00 */
[----:B------:R-:W-:Y:S01]  /*198d0*/  ISETP.NE.U32.AND P0, PT, RZ, UR4, PT ;  /* 0x00000004ff007c0c */ /* 0x000fe2000bf05070 */
[----:B------:R-:W-:Y:S01]  /*198e0*/  IMAD.MOV.U32 R9, RZ, RZ, RZ ;  /* 0x000000ffff097224 */ /* 0x000fe200078e00ff */
[----:B------:R-:W-:-:S02]  /*198f0*/  ULDC.64 UR6, c[0x0][0xa10] ;  /* 0x0002840000067ab9 */ /* 0x000fc40000000a00 */
[----:B------:R-:W-:Y:S02]  /*19900*/  ISETP.NE.AND.EX P0, PT, RZ, UR5, PT, P0 ;  /* 0x00000005ff007c0c */ /* 0x000fe4000bf05300 */
[----:B------:R-:W-:-:S04]  /*19910*/  ISETP.NE.U32.AND P2, PT, RZ, UR8, PT ;  /* 0x00000008ff007c0c */ /* 0x000fc8000bf45070 */
[----:B------:R-:W-:Y:S02]  /*19920*/  ISETP.NE.AND.EX P2, PT, RZ, UR9, PT, P2 ;  /* 0x00000009ff007c0c */ /* 0x000fe4000bf45320 */
[----:B------:R-:W-:Y:S02]  /*19930*/  MOV R34, RZ ;  /* 0x000000ff00227202 */ /* 0x000fe40000000f00 */
[----:B---3--:R-:W-:-:S03]  /*19940*/  SHF.R.S32.HI R0, RZ, 0x1f, R30 ;  /* 0x0000001fff007819 */ /* 0x008fc6000001141e */
[C---:B------:R-:W-:Y:S01]  /*19950*/  @P0 LEA R2, P1, R30.reuse, UR4, 0x2 ;  /* 0x000000041e020c11 */ /* 0x040fe2000f8210ff */
[C---:B------:R-:W-:Y:S01]  /*19960*/  IMAD.SHL.U32 R23, R30.reuse, 0x4, RZ ;  /* 0x000000041e177824 */ /* 0x040fe200078e00ff */
[C-C-:B------:R-:W-:Y:S01]  /*19970*/  SHF.L.U64.HI R24, R30.reuse, 0x2, R0.reuse ;  /* 0x000000021e187819 */ /* 0x140fe20000010200 */
[----:B------:R0:W-:Y:S01]  /*19980*/  STL [R1+0x18], R0 ;  /* 0x0000180001007387 */ /* 0x0001e20000100800 */
[----:B------:R-:W-:Y:S01]  /*19990*/  @P0 LEA.HI.X R3, R30, UR5, R0, 0x2, P1 ;  /* 0x000000051e030c11 */ /* 0x000fe200088f1400 */
[----:B------:R-:W-:-:S04]  /*199a0*/  ULDC.64 UR4, c[0x0][0xa00] ;  /* 0x0002800000047ab9 */ /* 0x000fc80000000a00 */
[----:B--2---:R1:W2:Y:S01]  /*199b0*/  @P0 LDG.E R9, desc[UR56][R2.64] ;  /* 0x0000003802090981 */ /* 0x0042a2000c1e1900 */
[----:B------:R-:W-:Y:S02]  /*199c0*/  ISETP.NE.U32.AND P0, PT, RZ, UR4, PT ;  /* 0x00000004ff007c0c */ /* 0x000fe4000bf05070 */
[----:B------:R-:W-:Y:S01]  /*199d0*/  ISETP.NE.U32.AND P1, PT, RZ, UR6, PT ;  /* 0x00000006ff007c0c */ /* 0x000fe2000bf25070 */
[----:B0-----:R-:W-:Y:S01]  /*199e0*/  IMAD.MOV.U32 R0, RZ, RZ, RZ ;  /* 0x000000ffff007224 */ /* 0x001fe200078e00ff */
[----:B------:R-:W-:Y:S02]  /*199f0*/  ISETP.NE.AND.EX P0, PT, RZ, UR5, PT, P0 ;  /* 0x00000005ff007c0c */ /* 0x000fe4000bf05300 */
[----:B------:R-:W-:Y:S02]  /*19a00*/  ISETP.NE.AND.EX P1, PT, RZ, UR7, PT, P1 ;  /* 0x00000007ff007c0c */ /* 0x000fe4000bf25310 */
[C---:B------:R-:W-:Y:S02]  /*19a10*/  IADD3 R4, P4, R23.reuse, UR6, RZ ;  /* 0x0000000617047c10 */ /* 0x040fe4000ff9e0ff */
[----:B-1----:R-:W-:Y:S01]  /*19a20*/  IADD3 R2, P3, R23, UR4, RZ ;  /* 0x0000000417027c10 */ /* 0x002fe2000ff7e0ff */
[----:B------:R-:W-:Y:S01]  /*19a30*/  ULDC UR4, c[0x0][0x288] ;  /* 0x0000a20000047ab9 */ /* 0x000fe20000000800 */
[----:B------:R-:W-:-:S02]  /*19a40*/  IADD3.X R5, R24, UR7, RZ, P4, !PT ;  /* 0x0000000718057c10 */ /* 0x000fc4000a7fe4ff */
[C---:B------:R-:W-:Y:S02]  /*19a50*/  IADD3.X R3, R24.reuse, UR5, RZ, P3, !PT ;  /* 0x0000000518037c10 */ /* 0x040fe40009ffe4ff */
[----:B------:R-:W-:Y:S01]  /*19a60*/  @P2 IADD3 R6, P3, R23, UR8, RZ ;  /* 0x0000000817062c10 */ /* 0x000fe2000ff7e0ff */
[----:B------:R-:W-:Y:S01]  /*19a70*/  IMAD.U32 R8, RZ, RZ, UR4 ;  /* 0x00000004ff087e24 */ /* 0x000fe2000f8e00ff */
[----:B------:R-:W-:Y:S01]  /*19a80*/  ULDC.64 UR4, c[0x0][0x418] ;  /* 0x0001060000047ab9 */ /* 0x000fe20000000a00 */
[----:B------:R-:W5:Y:S01]  /*19a90*/  @P0 LDG.E R34, desc[UR56][R2.64] ;  /* 0x0000003802220981 */ /* 0x000f62000c1e1900 */
[----:B------:R-:W-:-:S03]  /*19aa0*/  @P2 IADD3.X R7, R24, UR9, RZ, P3, !PT ;  /* 0x0000000918072c10 */ /* 0x000fc60009ffe4ff */
[----:B------:R-:W5:Y:S04]  /*19ab0*/  @P1 LDG.E R0, desc[UR56][R4.64] ;  /* 0x0000003804001981 */ /* 0x000f68000c1e1900 */
[----:B------:R0:W3:Y:S01]  /*19ac0*/  @P2 LDG.E R8, desc[UR56][R6.64] ;  /* 0x0000003806082981 */ /* 0x0000e2000c1e1900 */
[----:B------:R-:W-:-:S03]  /*19ad0*/  UISETP.NE.U32.AND UP0, UPT, UR4, URZ, UPT ;  /* 0x0000003f0400728c */ /* 0x000fc6000bf05070 */
[----:B------:R-:W-:Y:S01]  /*19ae0*/  ULDC UR4, c[0x0][0x424] ;  /* 0x0001090000047ab9 */ /* 0x000fe20000000800 */
[----:B------:R-:W-:-:S03]  /*19af0*/  UISETP.NE.AND.EX UP0, UPT, UR5, URZ, UPT, UP0 ;  /* 0x0000003f0500728c */ /* 0x000fc6000bf05300 */
[----:B------:R-:W-:Y:S01]  /*19b00*/  ULDC UR5, c[0x0][0x2f0] ;  /* 0x0000bc0000057ab9 */ /* 0x000fe20000000800 */
[----:B------:R-:W-:-:S04]  /*19b10*/  USEL UR4, UR4, 0x1, UP0 ;  /* 0x0000000104047887 */ /* 0x000fc80008000000 */
[----:B------:R-:W-:-:S03]  /*19b20*/  UIMAD UR4, UR4, UR5, URZ ;  /* 0x00000005040472a4 */ /* 0x000fc6000f8e023f */
[----:B------:R-:W-:Y:S02]  /*19b30*/  ULDC UR5, c[0x0][0x348] ;  /* 0x0000d20000057ab9 */ /* 0x000fe40000000800 */
[----:B0-----:R-:W-:Y:S01]  /*19b40*/  MOV R6, UR5 ;  /* 0x0000000500067c02 */ /* 0x001fe20008000f00 */
[----:B--2---:R-:W-:Y:S04]  /*19b50*/  STL [R1+0xc], R9 ;  /* 0x00000c0901007387 */ /* 0x004fe80000100800 */
[----:B---3--:R0:W-:Y:S02]  /*19b60*/  STL [R1+0x20], R8 ;  /* 0x0000200801007387 */ /* 0x0081e40000100800 */
[----:B0-----:R-:W-:Y:S01]  /*19b70*/  IMAD.U32 R8, RZ, RZ, UR4 ;  /* 0x00000004ff087e24 */ /* 0x001fe2000f8e00ff */
[----:B------:R-:W-:Y:S06]  /*19b80*/  @P2 BRA `(.L_x_674) ;  /* 0x0000000000142947 */ /* 0x000fec0003800000 */
[----:B------:R-:W-:Y:S05]  /*19b90*/  @!P0 BRA `(.L_x_674) ;  /* 0x0000000000108947 */ /* 0x000fea0003800000 */
[----:B------:R-:W2:Y:S04]  /*19ba0*/  LDG.E R10, desc[UR56][R2.64] ;  /* 0x00000038020a7981 */ /* 0x000ea8000c1e1900 */
[----:B------:R-:W2:Y:S02]  /*19bb0*/  LDG.E R7, desc[UR56][R2.64+0x4] ;  /* 0x0000043802077981 */ /* 0x000ea4000c1e1900 */
[----:B--2---:R-:W-:-:S05]  /*19bc0*/  IMAD.IADD R2, R7, 0x1, -R10 ;  /* 0x0000000107027824 */ /* 0x004fca00078e0a0a */
[----:B------:R0:W-:Y:S02]  /*19bd0*/  STL [R1+0x20], R2 ;  /* 0x0000200201007387 */ /* 0x0001e40000100800 */
.L_x_674:
[----:B------:R-:W-:Y:S01]  /*19be0*/  ULDC.64 UR4, c[0x0][0xa20] ;  /* 0x0002880000047ab9 */ /* 0x000fe20000000a00 */
[----:B------:R-:W-:Y:S02]  /*19bf0*/  MOV R32, R30 ;  /* 0x0000001e00207202 */ /* 0x000fe40000000f00 */
[----:B------:R-:W-:-:S04]  /*19c00*/  ISETP.NE.U32.AND P0, PT, RZ, UR4, PT ;  /* 0x00000004ff007c0c */ /* 0x000fc8000bf05070 */
[----:B------:R-:W-:-:S13]  /*19c10*/  ISETP.NE.AND.EX P0, PT, RZ, UR5, PT, P0 ;  /* 0x00000005ff007c0c */ /* 0x000fda000bf05300 */
[----:B------:R-:W-:Y:S05]  /*19c20*/  @!P0 BRA `(.L_x_675) ;  /* 0x0000000000108947 */ /* 0x000fea0003800000 */
[----:B0-----:R-:W-:-:S04]  /*19c30*/  IADD3 R2, P0, R23, UR4, RZ ;  /* 0x0000000417027c10 */ /* 0x001fc8000ff1e0ff */
[----:B------:R-:W-:-:S05]  /*19c40*/  IADD3.X R3, R24, UR5, RZ, P0, !PT ;  /* 0x0000000518037c10 */ /* 0x000fca00087fe4ff */
[----:B------:R0:W5:Y:S01]  /*19c50*/  LDG.E R8, desc[UR56][R2.64] ;  /* 0x0000003802087981 */ /* 0x000162000c1e1900 */
[----:B------:R-:W-:Y:S05]  /*19c60*/  BRA `(.L_x_676) ;  /* 0x0000000000247947 */ /* 0x000fea0003800000 */
.L_x_675:
[----:B------:R-:W-:Y:S02]  /*19c70*/  ULDC.64 UR4, c[0x0][0xa08] ;  /* 0x0002820000047ab9 */ /* 0x000fe40000000a00 */
[----:B------:R-:W-:-:S04]  /*19c80*/  ISETP.NE.U32.AND P0, PT, RZ, UR4, PT ;  /* 0x00000004ff007c0c */ /* 0x000fc8000bf05070 */
[----:B------:R-:W-:-:S13]  /*19c90*/  ISETP.NE.AND.EX P0, PT, RZ, UR5, PT, P0 ;  /* 0x00000005ff007c0c */ /* 0x000fda000bf05300 */
[----:B------:R-:W-:Y:S05]  /*19ca0*/  @!P0 BRA `(.L_x_676) ;  /* 0x0000000000148947 */ /* 0x000fea0003800000 */
[----:B0-----:R-:W0:Y:S02]  /*19cb0*/  LDC.64 R2, c[0x0][0xa08] ;  /* 0x00028200ff027b82 */ /* 0x001e240000000a00 */
[----:B0-----:R-:W-:-:S05]  /*19cc0*/  IMAD.WIDE R2, R32, 0x4, R2 ;  /* 0x0000000420027825 */ /* 0x001fca00078e0202 */
[----:B------:R-:W2:Y:S04]  /*19cd0*/  LDG.E R8, desc[UR56][R2.64] ;  /* 0x0000003802087981 */ /* 0x000ea8000c1e1900 */
[----:B------:R-:W2:Y:S02]  /*19ce0*/  LDG.E R7, desc[UR56][R2.64+0x4] ;  /* 0x0000043802077981 */ /* 0x000ea4000c1e1900 */
[----:B--2---:R-:W-:-:S07]  /*19cf0*/  IMAD.IADD R8, R7, 0x1, -R8 ;  /* 0x0000000107087824 */ /* 0x004fce00078e0a08 */
.L_x_676:
[----:B0-----:R-:W2:Y:S04]  /*19d00*/  @P1 LDG.E R3, desc[UR56][R4.64] ;  /* 0x0000003804031981 */ /* 0x001ea8000c1e1900 */
[----:B------:R-:W2:Y:S01]  /*19d10*/  @P1 LDG.E R2, desc[UR56][R4.64+0x4] ;  /* 0x0000043804021981 */ /* 0x000ea2000c1e1900 */
[----:B------:R-:W-:Y:S01]  /*19d20*/  BSSY B0, `(.L_x_677) ;  /* 0x0000159000007945 */ /* 0x000fe20003800000 */
[----:B--2---:R-:W-:Y:S01]  /*19d30*/  @P1 IMAD.IADD R6, R2, 0x1, -R3 ;  /* 0x0000000102061824 */ /* 0x004fe200078e0a03 */
[----:B-----5:R-:W-:-:S05]  /*19d40*/  IADD3 R3, -R9, R8, RZ ;  /* 0x0000000809037210 */ /* 0x020fca0007ffe1ff */
[----:B------:R-:W-:-:S05]  /*19d50*/  IMAD.IADD R2, R3, 0x1, R6 ;  /* 0x0000000103027824 */ /* 0x000fca00078e0206 */
[----:B------:R0:W-:Y:S02]  /*19d60*/  STL [R1+0x8], R2 ;  /* 0x0000080201007387 */ /* 0x0001e40000100800 */
[----:B0-----:R-:W-:-:S04]  /*19d70*/  VIADD R2, R2, 0x5f ;  /* 0x0000005f02027836 */ /* 0x001fc80000000000 */
[----:B------:R-:W-:-:S05]  /*19d80*/  IMAD.HI R2, R2, 0x2aaaaaab, RZ ;  /* 0x2aaaaaab02027827 */ /* 0x000fca00078e02ff */
[----:B------:R-:W-:-:S04]  /*19d90*/  SHF.R.U32.HI R7, RZ, 0x1f, R2 ;  /* 0x0000001fff077819 */ /* 0x000fc80000011602 */
[----:B------:R-:W-:Y:S02]  /*19da0*/  LEA.HI.SX32 R4, R2, R7, 0x1c ;  /* 0x0000000702047211 */ /* 0x000fe400078fe2ff */
[----:B------:R-:W-:-:S03]  /*19db0*/  IADD3 R2, -R3, RZ, RZ ;  /* 0x000000ff03027210 */ /* 0x000fc60007ffe1ff */
[----:B------:R-:W-:Y:S01]  /*19dc0*/  IMAD R7, R4, 0x60, -R3 ;  /* 0x0000006004077824 */ /* 0x000fe200078e0a03 */
[----:B------:R-:W-:Y:S01]  /*19dd0*/  VIMNMX R2, RZ, R2, !PT ;  /* 0x00000002ff027248 */ /* 0x000fe20007fe0100 */
[----:B------:R0:W-:Y:S03]  /*19de0*/  STL [R1+0x24], R4 ;  /* 0x0000240401007387 */ /* 0x0001e60000100800 */
[----:B------:R-:W-:-:S04]  /*19df0*/  VIMNMX R7, R7, R6, PT ;  /* 0x0000000607077248 */ /* 0x000fc80003fe0100 */
[----:B------:R-:W-:Y:S01]  /*19e00*/  ISETP.GT.AND P0, PT, R7, R2, PT ;  /* 0x000000020700720c */ /* 0x000fe20003f04270 */
[----:B------:R-:W-:-:S05]  /*19e10*/  IMAD.WIDE.U32 R2, R2, -0x55555555, RZ ;  /* 0xaaaaaaab02027825 */ /* 0x000fca00078e00ff */
[----:B0-----:R-:W-:-:S05]  /*19e20*/  SHF.R.U32.HI R4, RZ, 0x6, R3 ;  /* 0x00000006ff047819 */ /* 0x001fca0000011603 */
[----:B------:R-:W-:Y:S02]  /*19e30*/  IMAD.MOV.U32 R3, RZ, RZ, R4 ;  /* 0x000000ffff037224 */ /* 0x000fe400078e0004 */
[----:B------:R-:W-:-:S04]  /*19e40*/  @P0 VIADD R5, R7, 0x5f ;  /* 0x0000005f07050836 */ /* 0x000fc80000000000 */
[----:B------:R-:W-:-:S05]  /*19e50*/  @P0 IMAD.HI R5, R5, 0x2aaaaaab, RZ ;  /* 0x2aaaaaab05050827 */ /* 0x000fca00078e02ff */
[----:B------:R-:W-:-:S04]  /*19e60*/  @P0 SHF.R.U32.HI R2, RZ, 0x1f, R5 ;  /* 0x0000001fff020819 */ /* 0x000fc80000011605 */
[----:B------:R-:W-:Y:S02]  /*19e70*/  @P0 LEA.HI.SX32 R3, R5, R2, 0x1c ;  /* 0x0000000205030211 */ /* 0x000fe400078fe2ff */
[----:B------:R-:W-:Y:S02]  /*19e80*/  PLOP3.LUT P0, PT, PT, PT, PT, 0x80, 0x0 ;  /* 0x000000000000781c */ /* 0x000fe40003f0f070 */
[----:B------:R-:W-:-:S13]  /*19e90*/  ISETP.GT.AND P2, PT, R3, R4, PT ;  /* 0x000000040300720c */ /* 0x000fda0003f44270 */
[----:B------:R-:W-:Y:S05]  /*19ea0*/  @!P2 BRA `(.L_x_678) ;  /* 0x000000140000a947 */ /* 0x000fea0003800000 */
[----:B------:R-:W-:Y:S01]  /*19eb0*/  UMOV UR4, 0xffffffff ;  /* 0xffffffff00047882 */ /* 0x000fe20000000000 */
[----:B------:R-:W-:Y:S02]  /*19ec0*/  SEL R2, R32, RZ, !P1 ;  /* 0x000000ff20027207 */ /* 0x000fe40004800000 */
[----:B------:R-:W-:Y:S05]  /*19ed0*/  BRA.DIV UR4, `(.L_x_679) ;  /* 0x0000006604cc7947 */ /* 0x000fea000b800000 */
[----:B------:R-:W0:Y:S02]  /*19ee0*/  S2R R5, SR_TID.X ;  /* 0x0000000000057919 */ /* 0x000e240000002100 */
[----:B0-----:R-:W-:-:S04]  /*19ef0*/  SHF.R.U32.HI R5, RZ, 0x5, R5 ;  /* 0x00000005ff057819 */ /* 0x001fc80000011605 */
[----:B------:R-:W-:-:S05]  /*19f00*/  LOP3.LUT R5, R5, 0x3, RZ, 0xc0, !PT ;  /* 0x0000000305057812 */ /* 0x000fca00078ec0ff */
[----:B------:R0:W1:Y:S02]  /*19f10*/  SHFL.IDX PT, R14, R5, RZ, 0x1f ;  /* 0x00001fff050e7589 */ /* 0x00006400000e0000 */
.L_x_832:
[----:B-1----:R-:W-:Y:S02]  /*19f20*/  ISETP.NE.AND P0, PT, R14, RZ, PT ;  /* 0x000000ff0e00720c */ /* 0x002fe40003f05270 */
[----:B------:R-:W-:-:S11]  /*19f30*/  PLOP3.LUT P6, PT, PT, PT, PT, 0x8, 0x0 ;  /* 0x000000000000781c */ /* 0x000fd60003fce170 */
[----:B------:R-:W-:Y:S05]  /*19f40*/  @P0 BRA `(.L_x_680) ;  /* 0x00000000000c0947 */ /* 0x000fea0003800000 */
[----:B------:R-:W-:-:S03]  /*19f50*/  UMOV UR4, 0xffffffff ;  /* 0xffffffff00047882 */ /* 0x000fc60000000000 */
[----:B------:R-:W-:Y:S05]  /*19f60*/  BRA.DIV UR4, `(.L_x_681) ;  /* 0x0000006604dc7947 */ /* 0x000fea000b800000 */
[----:B------:R-:W-:-:S13]  /*19f70*/  ELECT P6, URZ, PT ;  /* 0x00000000003f782f */ /* 0x000fda00038c0000 */
.L_x_680:
[----:B0-----:R-:W2:Y:S01]  /*19f80*/  LDL R5, [R1+0x28] ;  /* 0x0000280001057983 */ /* 0x001ea20000100800 */
[----:B------:R-:W-:Y:S01]  /*19f90*/  BSSY B1, `(.L_x_682) ;  /* 0x0000008000017945 */ /* 0x000fe20003800000 */
[----:B--2---:R-:W-:-:S04]  /*19fa0*/  IADD3 R5, R5, 0x1, RZ ;  /* 0x0000000105057810 */ /* 0x004fc80007ffe0ff */
[----:B------:R-:W-:-:S04]  /*19fb0*/  LEA.HI R6, R5, R5, RZ, 0x1 ;  /* 0x0000000505067211 */ /* 0x000fc800078f08ff */
[----:B------:R-:W-:-:S05]  /*19fc0*/  LOP3.LUT R6, R6, 0xfffffffe, RZ, 0xc0, !PT ;  /* 0xfffffffe06067812 */ /* 0x000fca00078ec0ff */
[----:B------:R-:W-:-:S05]  /*19fd0*/  IMAD.IADD R5, R5, 0x1, -R6 ;  /* 0x0000000105057824 */ /* 0x000fca00078e0a06 */
[----:B------:R-:W-:-:S04]  /*19fe0*/  SHF.L.U32 R5, R5, 0x1f, RZ ;  /* 0x0000001f05057819 */ /* 0x000fc800000006ff */
[----:B------:R-:W0:Y:S02]  /*19ff0*/  SYNCS.PHASECHK.TRANS64.TRYWAIT P0, [R22+URZ+0x30820], R5 ;  /* 0x03082005160075a7 */ /* 0x000e24000800017f */
[----:B0-----:R-:W-:Y:S05]  /*1a000*/  @!P0 BRA `(.L_x_683) ;  /* 0x0000006400d48947 */ /* 0x001fea0003800000 */
.L_x_835:
[----:B------:R-:W-:Y:S05]  /*1a010*/  BSYNC B1 ;  /* 0x0000000000017941 */ /* 0x000fea0003800000 */
.L_x_682:
[----:B------:R-:W-:Y:S04]  /*1a020*/  BSSY B1, `(.L_x_684) ;  /* 0x000008b000017945 */ /* 0x000fe80003800000 */
[----:B------:R-:W-:Y:S05]  /*1a030*/  @!P6 BRA `(.L_x_685) ;  /* 0x000000080024e947 */ /* 0x000fea0003800000 */
[----:B------:R-:W-:Y:S01]  /*1a040*/  IMAD R9, R27, 0x8, R22 ;  /* 0x000000081b097824 */ /* 0x000fe200078e0216 */
[----:B------:R-:W-:Y:S01]  /*1a050*/  SHF.L.U32 R8, R29, 0x1f, RZ ;  /* 0x0000001f1d087819 */ /* 0x000fe200000006ff */
[----:B------:R-:W1:Y:S01]  /*1a060*/  S2R R6, SR_TID.X ;  /* 0x0000000000067919 */ /* 0x000e620000002100 */
[----:B------:R-:W-:Y:S02]  /*1a070*/  BSSY B2, `(.L_x_686) ;  /* 0x0000005000027945 */ /* 0x000fe40003800000 */
[----:B------:R-:W2:Y:S01]  /*1a080*/  SYNCS.PHASECHK.TRANS64.TRYWAIT P0, [R9+URZ+0x308a0], R8 ;  /* 0x0308a008090075a7 */ /* 0x000ea2000800017f */
[----:B-1----:R-:W-:-:S04]  /*1a090*/  LOP3.LUT R6, R6, 0x7f, RZ, 0xc0, !PT ;  /* 0x0000007f06067812 */ /* 0x002fc800078ec0ff */
[----:B------:R-:W-:Y:S01]  /*1a0a0*/  ISETP.NE.AND P1, PT, R6, RZ, PT ;  /* 0x000000ff0600720c */ /* 0x000fe20003f25270 */
[----:B--2---:R-:W-:-:S12]  /*1a0b0*/  @!P0 BRA `(.L_x_687) ;  /* 0x0000006400bc8947 */ /* 0x004fd80003800000 */
.L_x_836:
[----:B------:R-:W-:Y:S05]  /*1a0c0*/  BSYNC B2 ;  /* 0x0000000000027941 */ /* 0x000fea0003800000 */
.L_x_686:
[----:B------:R-:W-:Y:S04]  /*1a0d0*/  BSSY B2, `(.L_x_688) ;  /* 0x0000009000027945 */ /* 0x000fe80003800000 */
[----:B------:R-:W-:Y:S05]  /*1a0e0*/  @P1 BRA `(.L_x_689) ;  /* 0x00000000001c1947 */ /* 0x000fea0003800000 */
[----:B------:R-:W2:Y:S01]  /*1a0f0*/  S2R R6, SR_TID.X ;  /* 0x0000000000067919 */ /* 0x000ea20000002100 */
[----:B0-----:R-:W-:-:S04]  /*1a100*/  MOV R5, 0x9000 ;  /* 0x0000900000057802 */ /* 0x001fc80000000f00 */
[----:B------:R3:W-:Y:S01]  /*1a110*/  SYNCS.ARRIVE.TRANS64 RZ, [R9+URZ+0x30890], R5 ;  /* 0x0308900509ff79a7 */ /* 0x0007e2000800003f */
[----:B--2---:R-:W-:-:S04]  /*1a120*/  LOP3.LUT R6, R6, 0x1f, RZ, 0xc0, !PT ;  /* 0x0000001f06067812 */ /* 0x004fc800078ec0ff */
[----:B------:R-:W-:-:S13]  /*1a130*/  ISETP.NE.AND P0, PT, R6, RZ, PT ;  /* 0x000000ff0600720c */ /* 0x000fda0003f05270 */
[----:B---3--:R-:W-:Y:S05]  /*1a140*/  @!P0 BRA `(.L_x_689) ;  /* 0x0000000000048947 */ /* 0x008fea0003800000 */
[----:B------:R-:W-:Y:S01]  /*1a150*/  BPT.TRAP 0x1 ;  /* 0x000000040000795c */ /* 0x000fe20000300000 */
.L_x_689:
[----:B------:R-:W-:Y:S05]  /*1a160*/  BSYNC B2 ;  /* 0x0000000000027941 */ /* 0x000fea0003800000 */
.L_x_688:
[----:B------:R-:W-:Y:S01]  /*1a170*/  IMAD.MOV.U32 R14, RZ, RZ, RZ ;  /* 0x000000ffff0e7224 */ /* 0x000fe200078e00ff */
[----:B------:R-:W-:Y:S01]  /*1a180*/  UIADD3 UR4, UP0, UR36, 0x570, URZ ;  /* 0x0000057024047890 */ /* 0x000fe2000ff1e03f */
[----:B------:R-:W-:Y:S01]  /*1a190*/  IMAD R6, R3, 0x60, R0 ;  /* 0x0000006003067824 */ /* 0x000fe200078e0200 */
[----:B------:R-:W-:Y:S01]  /*1a1a0*/  PLOP3.LUT P0, PT, PT, PT, PT, 0x80, 0x0 ;  /* 0x000000000000781c */ /* 0x000fe20003f0f070 */
[----:B------:R-:W-:Y:S01]  /*1a1b0*/  IMAD R7, R27, 0x9000, R22 ;  /* 0x000090001b077824 */ /* 0x000fe200078e0216 */
[----:B------:R-:W-:Y:S01]  /*1a1c0*/  R2UR UR10, R14 ;  /* 0x000000000e0a72ca */ /* 0x000fe200000e0000 */
[----:B------:R-:W-:Y:S01]  /*1a1d0*/  VIADD R6, R6, 0xffffffa0 ;  /* 0xffffffa006067836 */ /* 0x000fe20000000000 */
[----:B0-----:R-:W-:Y:S01]  /*1a1e0*/  IADD3 R5, R9, 0x30890, RZ ;  /* 0x0003089009057810 */ /* 0x001fe20007ffe0ff */
[----:B------:R-:W-:Y:S01]  /*1a1f0*/  VIADD R10, R7, 0x1e400 ;  /* 0x0001e400070a7836 */ /* 0x000fe20000000000 */
[----:B------:R-:W-:Y:S01]  /*1a200*/  UIADD3.X UR5, URZ, UR37, URZ, UP0, !UPT ;  /* 0x000000253f057290 */ /* 0x000fe200087fe43f */
[----:B------:R-:W-:Y:S01]  /*1a210*/  UMOV UR6, 0x0 ;  /* 0x0000000000067882 */ /* 0x000fe20000000000 */
[----:B------:R-:W-:-:S10]  /*1a220*/  UMOV UR7, 0x12f00000 ;  /* 0x12f0000000077882 */ /* 0x000fd40000000000 */
.L_x_690:
[----:B------:R-:W-:-:S13]  /*1a230*/  @P0 ELECT P2, URZ, PT ;  /* 0x00000000003f082f */ /* 0x000fda0003840000 */
[----:B------:R-:W-:Y:S02]  /*1a240*/  @P2 R2UR UR13, R2 ;  /* 0x00000000020d22ca */ /* 0x000fe400000e0000 */
[----:B------:R-:W-:Y:S02]  /*1a250*/  @P2 R2UR UR12, R18 ;  /* 0x00000000120c22ca */ /* 0x000fe400000e0000 */
[----:B------:R-:W-:Y:S02]  /*1a260*/  @P2 R2UR UR11, R6 ;  /* 0x00000000060b22ca */ /* 0x000fe400000e0000 */
[----:B------:R-:W-:Y:S02]  /*1a270*/  @P2 R2UR UR9, R5 ;  /* 0x00000000050922ca */ /* 0x000fe400000e0000 */
[----:B------:R-:W-:Y:S02]  /*1a280*/  @P2 R2UR UR8, R10 ;  /* 0x000000000a0822ca */ /* 0x000fe400000e0000 */
[----:B------:R-:W-:-:S02]  /*1a290*/  @P2 PLOP3.LUT P0, PT, P2, PT, PT, 0x8, 0x0 ;  /* 0x000000000000281c */ /* 0x000fc4000170e170 */
[----:B------:R-:W-:-:S09]  /*1a2a0*/  PLOP3.LUT P2, PT, PT, PT, PT, 0x8, 0x0 ;  /* 0x000000000000781c */ /* 0x000fd20003f4e170 */
[----:B------:R0:W-:Y:S02]  /*1a2b0*/  UTMALDG.4D [UR8], [UR4], desc[UR6] ;  /* 0x00000608040075b4 */ /* 0x0001e40008019000 */
[----:B0-----:R-:W-:Y:S05]  /*1a2c0*/  @P0 BRA.U.ANY `(.L_x_690) ;  /* 0xfffffffd00d80947 */ /* 0x001fea000393ffff */
[----:B------:R-:W-:Y:S01]  /*1a2d0*/  IMAD.MOV.U32 R13, RZ, RZ, 0x40 ;  /* 0x00000040ff0d7424 */ /* 0x000fe200078e00ff */
[----:B------:R-:W-:Y:S01]  /*1a2e0*/  PLOP3.LUT P0, PT, PT, PT, PT, 0x80, 0x0 ;  /* 0x000000000000781c */ /* 0x000fe20003f0f070 */
[----:B------:R-:W-:Y:S01]  /*1a2f0*/  UMOV UR6, 0x0 ;  /* 0x0000000000067882 */ /* 0x000fe20000000000 */
[----:B------:R-:W-:Y:S01]  /*1a300*/  IADD3 R10, R7, 0x21400, RZ ;  /* 0x00021400070a7810 */ /* 0x000fe20007ffe0ff */
[----:B------:R-:W-:Y:S01]  /*1a310*/  UMOV UR7, 0x12f00000 ;  /* 0x12f0000000077882 */ /* 0x000fe20000000000 */
[----:B------:R-:W-:-:S15]  /*1a320*/  R2UR UR10, R13 ;  /* 0x000000000d0a72ca */ /* 0x000fde00000e0000 */
.L_x_691:
        /* <DEDUP_REMOVED lines=12> */
[----:B------:R-:W-:Y:S01]  /*1a3f0*/  VIADD R10, R7, 0x24400 ;  /* 0x00024400070a7836 */ /* 0x000fe20000000000 */
[----:B------:R-:W-:Y:S01]  /*1a400*/  UMOV UR6, 0x0 ;  /* 0x0000000000067882 */ /* 0x000fe20000000000 */
[----:B------:R-:W-:Y:S01]  /*1a410*/  UMOV UR7, 0x12f00000 ;  /* 0x12f0000000077882 */ /* 0x000fe20000000000 */
[----:B------:R-:W-:-:S15]  /*1a420*/  R2UR UR10, R12 ;  /* 0x000000000c0a72ca */ /* 0x000fde00000e0000 */
.L_x_692:
        /* <DEDUP_REMOVED lines=10> */
[----:B------:R-:W0:Y:S01]  /*1a4d0*/  SYNCS.PHASECHK.TRANS64.TRYWAIT P0, [R9+URZ+0x308c0], R8 ;  /* 0x0308c008090075a7 */ /* 0x000e22000800017f */
[----:B------:R-:W-:Y:S04]  /*1a4e0*/  BSSY B2, `(.L_x_693) ;  /* 0x0000002000027945 */ /* 0x000fe80003800000 */
[----:B0-----:R-:W-:Y:S05]  /*1a4f0*/  @!P0 BRA `(.L_x_694) ;  /* 0x0000006000c08947 */ /* 0x001fea0003800000 */
.L_x_837:
[----:B------:R-:W-:Y:S05]  /*1a500*/  BSYNC B2 ;  /* 0x0000000000027941 */ /* 0x000fea0003800000 */
.L_x_693:
[----:B------:R-:W-:Y:S01]  /*1a510*/  BSSY B2, `(.L_x_695) ;  /* 0x000000b000027945 */ /* 0x000fe20003800000 */
[----:B------:R-:W-:Y:S01]  /*1a520*/  MOV R10, 0x0 ;  /* 0x00000000000a7802 */ /* 0x000fe20000000f00 */
[----:B------:R-:W-:Y:S02]  /*1a530*/  IMAD.MOV.U32 R11, RZ, RZ, 0x12f00000 ;  /* 0x12f00000ff0b7424 */ /* 0x000fe400078e00ff */
[----:B------:R-:W-:Y:S05]  /*1a540*/  @P1 BRA `(.L_x_696) ;  /* 0x00000000001c1947 */ /* 0x000fea0003800000 */
[----:B------:R-:W2:Y:S01]  /*1a550*/  S2R R15, SR_TID.X ;  /* 0x00000000000f7919 */ /* 0x000ea20000002100 */
[----:B------:R-:W-:-:S04]  /*1a560*/  IMAD.MOV.U32 R5, RZ, RZ, 0x9000 ;  /* 0x00009000ff057424 */ /* 0x000fc800078e00ff */
[----:B------:R3:W-:Y:S01]  /*1a570*/  SYNCS.ARRIVE.TRANS64 RZ, [R9+URZ+0x308b0], R5 ;  /* 0x0308b00509ff79a7 */ /* 0x0007e2000800003f */
[----:B--2---:R-:W-:-:S04]  /*1a580*/  LOP3.LUT R15, R15, 0x1f, RZ, 0xc0, !PT ;  /* 0x0000001f0f0f7812 */ /* 0x004fc800078ec0ff */
[----:B------:R-:W-:-:S13]  /*1a590*/  ISETP.NE.AND P0, PT, R15, RZ, PT ;  /* 0x000000ff0f00720c */ /* 0x000fda0003f05270 */
[----:B---3--:R-:W-:Y:S05]  /*1a5a0*/  @!P0 BRA `(.L_x_696) ;  /* 0x0000000000048947 */ /* 0x008fea0003800000 */
[----:B------:R-:W-:Y:S01]  /*1a5b0*/  BPT.TRAP 0x1 ;  /* 0x000000040000795c */ /* 0x000fe20000300000 */
.L_x_696:
[----:B------:R-:W-:Y:S05]  /*1a5c0*/  BSYNC B2 ;  /* 0x0000000000027941 */ /* 0x000fea0003800000 */
.L_x_695:
[----:B------:R-:W-:Y:S01]  /*1a5d0*/  R2UR UR10, R14 ;  /* 0x000000000e0a72ca */ /* 0x000fe200000e0000 */
[----:B------:R-:W-:Y:S01]  /*1a5e0*/  UIADD3 UR4, UP0, UR36, 0x670, URZ ;  /* 0x0000067024047890 */ /* 0x000fe2000ff1e03f */
[----:B------:R-:W-:Y:S01]  /*1a5f0*/  R2UR UR6, R10 ;  /* 0x000000000a0672ca */ /* 0x000fe200000e0000 */
[----:B------:R-:W-:Y:S01]  /*1a600*/  VIADD R5, R7, 0x400 ;  /* 0x0000040007057836 */ /* 0x000fe20000000000 */
[----:B------:R-:W-:Y:S01]  /*1a610*/  R2UR UR7, R11 ;  /* 0x000000000b0772ca */ /* 0x000fe200000e0000 */
[----:B------:R-:W-:Y:S01]  /*1a620*/  UIADD3.X UR5, URZ, UR37, URZ, UP0, !UPT ;  /* 0x000000253f057290 */ /* 0x000fe200087fe43f */
[----:B------:R-:W-:Y:S02]  /*1a630*/  PLOP3.LUT P0, PT, PT, PT, PT, 0x80, 0x0 ;  /* 0x000000000000781c */ /* 0x000fe40003f0f070 */
[----:B01----:R-:W-:-:S11]  /*1a640*/  IADD3 R9, R9, 0x308b0, RZ ;  /* 0x000308b009097810 */ /* 0x003fd60007ffe0ff */
.L_x_697:
        /* <DEDUP_REMOVED lines=10> */
[----:B------:R-:W-:Y:S01]  /*1a6f0*/  R2UR UR10, R13 ;  /* 0x000000000d0a72ca */ /* 0x000fe200000e0000 */
[----:B------:R-:W-:Y:S01]  /*1a700*/  VIADD R5, R7, 0x3400 ;  /* 0x0000340007057836 */ /* 0x000fe20000000000 */
[----:B------:R-:W-:Y:S02]  /*1a710*/  R2UR UR6, R10 ;  /* 0x000000000a0672ca */ /* 0x000fe400000e0000 */
[----:B------:R-:W-:Y:S02]  /*1a720*/  R2UR UR7, R11 ;  /* 0x000000000b0772ca */ /* 0x000fe400000e0000 */
[----:B------:R-:W-:-:S13]  /*1a730*/  PLOP3.LUT P0, PT, PT, PT, PT, 0x80, 0x0 ;  /* 0x000000000000781c */ /* 0x000fda0003f0f070 */
.L_x_698:
        /* <DEDUP_REMOVED lines=10> */
[----:B------:R-:W-:Y:S02]  /*1a7e0*/  R2UR UR10, R12 ;  /* 0x000000000c0a72ca */ /* 0x000fe400000e0000 */
[----:B------:R-:W-:Y:S02]  /*1a7f0*/  R2UR UR6, R10 ;  /* 0x000000000a0672ca */ /* 0x000fe400000e0000 */
[----:B------:R-:W-:Y:S02]  /*1a800*/  R2UR UR7, R11 ;  /* 0x000000000b0772ca */ /* 0x000fe400000e0000 */
[----:B------:R-:W-:Y:S02]  /*1a810*/  PLOP3.LUT P0, PT, PT, PT, PT, 0x80, 0x0 ;  /* 0x000000000000781c */ /* 0x000fe40003f0f070 */
[----:B------:R-:W-:-:S11]  /*1a820*/  IADD3 R7, R7, 0x6400, RZ ;  /* 0x0000640007077810 */ /* 0x000fd60007ffe0ff */
.L_x_699:
        /* <DEDUP_REMOVED lines=9> */
[----:B-1----:R-:W-:Y:S05]  /*1a8c0*/  @P0 BRA.U.ANY `(.L_x_699) ;  /* 0xfffffffd00d80947 */ /* 0x002fea000393ffff */
.L_x_685:
[----:B------:R-:W-:Y:S05]  /*1a8d0*/  BSYNC B1 ;  /* 0x0000000000017941 */ /* 0x000fea0003800000 */
.L_x_684:
[----:B------:R-:W-:Y:S01]  /*1a8e0*/  VIADD R9, R3, 0xfffffffe ;  /* 0xfffffffe03097836 */ /* 0x000fe20000000000 */
[----:B------:R-:W-:Y:S01]  /*1a8f0*/  PLOP3.LUT P0, PT, PT, PT, PT, 0x8, 0x0 ;  /* 0x000000000000781c */ /* 0x000fe20003f0e170 */
[----:B------:R-:W-:-:S03]  /*1a900*/  VIADD R27, R27, 0x1 ;  /* 0x000000011b1b7836 */ /* 0x000fc60000000000 */
[----:B------:R-:W-:Y:S02]  /*1a910*/  ISETP.GE.AND P2, PT, R9, R4, PT ;  /* 0x000000040900720c */ /* 0x000fe40003f46270 */
[----:B------:R-:W-:-:S04]  /*1a920*/  ISETP.NE.AND P1, PT, R27, 0x2, PT ;  /* 0x000000021b00780c */ /* 0x000fc80003f25270 */
[----:B------:R-:W-:Y:S02]  /*1a930*/  SEL R6, RZ, 0x1, P1 ;  /* 0x00000001ff067807 */ /* 0x000fe40000800000 */
[----:B------:R-:W-:Y:S02]  /*1a940*/  SEL R27, R27, RZ, P1 ;  /* 0x000000ff1b1b7207 */ /* 0x000fe40000800000 */
[----:B------:R-:W-:-:S03]  /*1a950*/  LOP3.LUT R29, R29, R6, RZ, 0x3c, !PT ;  /* 0x000000061d1d7212 */ /* 0x000fc600078e3cff */
[----:B------:R-:W-:Y:S05]  /*1a960*/  @!P2 BRA `(.L_x_678) ;  /* 0x000000080050a947 */ /* 0x000fea0003800000 */
.L_x_716:
[----:B------:R-:W-:Y:S05]  /*1a970*/  YIELD ;  /* 0x0000000000007946 */ /* 0x000fea0003800000 */
[----:B------:R-:W-:Y:S04]  /*1a980*/  BSSY B1, `(.L_x_700) ;  /* 0x000008a000017945 */ /* 0x000fe80003800000 */
[----:B------:R-:W-:Y:S05]  /*1a990*/  @!P6 BRA `(.L_x_701) ;  /* 0x000000080020e947 */ /* 0x000fea0003800000 */
[----:B------:R-:W-:Y:S01]  /*1a9a0*/  LEA R8, R27, R22, 0x3 ;  /* 0x000000161b087211 */ /* 0x000fe200078e18ff */
[----:B------:R-:W1:Y:S01]  /*1a9b0*/  S2R R3, SR_TID.X ;  /* 0x0000000000037919 */ /* 0x000e620000002100 */
[----:B------:R-:W-:Y:S01]  /*1a9c0*/  SHF.L.U32 R7, R29, 0x1f, RZ ;  /* 0x0000001f1d077819 */ /* 0x000fe200000006ff */
[----:B------:R-:W-:Y:S03]  /*1a9d0*/  BSSY B2, `(.L_x_702) ;  /* 0x0000005000027945 */ /* 0x000fe60003800000 */
[----:B------:R-:W2:Y:S01]  /*1a9e0*/  SYNCS.PHASECHK.TRANS64.TRYWAIT P1, [R8+URZ+0x308a0], R7 ;  /* 0x0308a007080075a7 */ /* 0x000ea2000802017f */
[----:B-1----:R-:W-:-:S04]  /*1a9f0*/  LOP3.LUT R3, R3, 0x7f, RZ, 0xc0, !PT ;  /* 0x0000007f03037812 */ /* 0x002fc800078ec0ff */
[----:B------:R-:W-:Y:S01]  /*1aa00*/  ISETP.NE.AND P2, PT, R3, RZ, PT ;  /* 0x000000ff0300720c */ /* 0x000fe20003f45270 */
[----:B--2---:R-:W-:-:S12]  /*1aa10*/  @!P1 BRA `(.L_x_703) ;  /* 0x0000005c008c9947 */ /* 0x004fd80003800000 */
.L_x_838:
[----:B------:R-:W-:Y:S05]  /*1aa20*/  BSYNC B2 ;  /* 0x0000000000027941 */ /* 0x000fea0003800000 */
.L_x_702:
[----:B------:R-:W-:Y:S04]  /*1aa30*/  BSSY B2, `(.L_x_704) ;  /* 0x0000009000027945 */ /* 0x000fe80003800000 */
[----:B------:R-:W-:Y:S05]  /*1aa40*/  @P2 BRA `(.L_x_705) ;  /* 0x00000000001c2947 */ /* 0x000fea0003800000 */
[----:B0-----:R-:W0:Y:S01]  /*1aa50*/  S2R R5, SR_TID.X ;  /* 0x0000000000057919 */ /* 0x001e220000002100 */
[----:B------:R-:W-:-:S04]  /*1aa60*/  IMAD.MOV.U32 R3, RZ, RZ, 0x9000 ;  /* 0x00009000ff037424 */ /* 0x000fc800078e00ff */
[----:B------:R2:W-:Y:S01]  /*1aa70*/  SYNCS.ARRIVE.TRANS64 RZ, [R8+URZ+0x30890], R3 ;  /* 0x0308900308ff79a7 */ /* 0x0005e2000800003f */
[----:B0-----:R-:W-:-:S04]  /*1aa80*/  LOP3.LUT R5, R5, 0x1f, RZ, 0xc0, !PT ;  /* 0x0000001f05057812 */ /* 0x001fc800078ec0ff */
[----:B------:R-:W-:-:S13]  /*1aa90*/  ISETP.NE.AND P1, PT, R5, RZ, PT ;  /* 0x000000ff0500720c */ /* 0x000fda0003f25270 */
[----:B--2---:R-:W-:Y:S05]  /*1aaa0*/  @!P1 BRA `(.L_x_705) ;  /* 0x0000000000049947 */ /* 0x004fea0003800000 */
[----:B------:R-:W-:Y:S01]  /*1aab0*/  BPT.TRAP 0x1 ;  /* 0x000000040000795c */ /* 0x000fe20000300000 */
.L_x_705:
[----:B------:R-:W-:Y:S05]  /*1aac0*/  BSYNC B2 ;  /* 0x0000000000027941 */ /* 0x000fea0003800000 */
.L_x_704:
[----:B------:R-:W-:Y:S01]  /*1aad0*/  IMAD.MOV.U32 R12, RZ, RZ, RZ ;  /* 0x000000ffff0c7224 */ /* 0x000fe200078e00ff */
[----:B------:R-:W-:Y:S01]  /*1aae0*/  UIADD3 UR4, UP0, UR36, 0x570, URZ ;  /* 0x0000057024047890 */ /* 0x000fe2000ff1e03f */
[----:B------:R-:W-:Y:S01]  /*1aaf0*/  IMAD R6, R27, 0x9000, R22 ;  /* 0x000090001b067824 */ /* 0x000fe200078e0216 */
[----:B------:R-:W-:Y:S01]  /*1ab00*/  PLOP3.LUT P1, PT, PT, PT, PT, 0x80, 0x0 ;  /* 0x000000000000781c */ /* 0x000fe20003f2f070 */
[----:B0-----:R-:W-:Y:S01]  /*1ab10*/  IMAD R5, R9, 0x60, R0 ;  /* 0x0000006009057824 */ /* 0x001fe200078e0200 */
[----:B------:R-:W-:Y:S01]  /*1ab20*/  R2UR UR10, R12 ;  /* 0x000000000c0a72ca */ /* 0x000fe200000e0000 */
[----:B------:R-:W-:Y:S01]  /*1ab30*/  VIADD R10, R6, 0x1e400 ;  /* 0x0001e400060a7836 */ /* 0x000fe20000000000 */
[----:B------:R-:W-:Y:S01]  /*1ab40*/  IADD3 R3, R8, 0x30890, RZ ;  /* 0x0003089008037810 */ /* 0x000fe20007ffe0ff */
[----:B------:R-:W-:Y:S01]  /*1ab50*/  UIADD3.X UR5, URZ, UR37, URZ, UP0, !UPT ;  /* 0x000000253f057290 */ /* 0x000fe200087fe43f */
[----:B------:R-:W-:Y:S01]  /*1ab60*/  UMOV UR6, 0x0 ;  /* 0x0000000000067882 */ /* 0x000fe20000000000 */
[----:B------:R-:W-:-:S10]  /*1ab70*/  UMOV UR7, 0x12f00000 ;  /* 0x12f0000000077882 */ /* 0x000fd40000000000 */
.L_x_706:
        /* <DEDUP_REMOVED lines=16> */
.L_x_707:
        /* <DEDUP_REMOVED lines=16> */
.L_x_708:
        /* <DEDUP_REMOVED lines=13> */
.L_x_839:
[----:B------:R-:W-:Y:S05]  /*1ae50*/  BSYNC B2 ;  /* 0x0000000000027941 */ /* 0x000fea0003800000 */
.L_x_709:
        /* <DEDUP_REMOVED lines=11> */
.L_x_712:
[----:B------:R-:W-:Y:S05]  /*1af10*/  BSYNC B2 ;  /* 0x0000000000027941 */ /* 0x000fea0003800000 */
.L_x_711:
        /* <DEDUP_REMOVED lines=8> */
.L_x_713:
        /* <DEDUP_REMOVED lines=15> */
.L_x_714:
        /* <DEDUP_REMOVED lines=15> */
.L_x_715:
        /* <DEDUP_REMOVED lines=10> */
.L_x_701:
[----:B------:R-:W-:Y:S05]  /*1b220*/  BSYNC B1 ;  /* 0x0000000000017941 */ /* 0x000fea0003800000 */
.L_x_700:
[----:B------:R-:W-:Y:S01]  /*1b230*/  ISETP.GT.AND P2, PT, R9, R4, PT ;  /* 0x000000040900720c */ /* 0x000fe20003f44270 */
[----:B------:R-:W-:Y:S02]  /*1b240*/  VIADD R27, R27, 0x1 ;  /* 0x000000011b1b7836 */ /* 0x000fe40000000000 */
[----:B------:R-:W-:-:S03]  /*1b250*/  VIADD R9, R9, 0xffffffff ;  /* 0xffffffff09097836 */ /* 0x000fc60000000000 */
[----:B------:R-:W-:-:S04]  /*1b260*/  ISETP.NE.AND P1, PT, R27, 0x2, PT ;  /* 0x000000021b00780c */ /* 0x000fc80003f25270 */
[----:B------:R-:W-:Y:S02]  /*1b270*/  SEL R6, RZ, 0x1, P1 ;  /* 0x00000001ff067807 */ /* 0x000fe40000800000 */
[----:B------:R-:W-:Y:S02]  /*1b280*/  SEL R27, R27, RZ, P1 ;  /* 0x000000ff1b1b7207 */ /* 0x000fe40000800000 */
[----:B------:R-:W-:Y:S01]  /*1b290*/  LOP3.LUT R29, R29, R6, RZ, 0x3c, !PT ;  /* 0x000000061d1d7212 */ /* 0x000fe200078e3cff */
[----:B------:R-:W-:Y:S06]  /*1b2a0*/  @P2 BRA `(.L_x_716) ;  /* 0xfffffff400b02947 */ /* 0x000fec000383ffff */
.L_x_678:
[----:B------:R-:W-:Y:S05]  /*1b2b0*/  BSYNC B0 ;  /* 0x0000000000007941 */ /* 0x000fea0003800000 */
.L_x_677:
[----:B------:R-:W2:Y:S01]  /*1b2c0*/  LDL R31, [R1+0x8] ;  /* 0x00000800011f7983 */ /* 0x000ea20000100800 */
[----:B------:R-:W-:Y:S05]  /*1b2d0*/  @!P0 WARPSYNC.ALL ;  /* 0x0000000000008948 */ /* 0x000fea0003800000 */
[----:B------:R-:W-:Y:S06]  /*1b2e0*/  @!P0 BAR.SYNC.DEFER_BLOCKING 0xc, 0x180 ;  /* 0x0306000000008b1d */ /* 0x000fec0000010000 */
[----:B------:R-:W-:Y:S01]  /*1b2f0*/  BSSY B7, `(.L_x_717) ;  /* 0x000037b000077945 */ /* 0x000fe20003800000 */
[----:B--2---:R-:W-:-:S13]  /*1b300*/  ISETP.GT.AND P0, PT, R31, RZ, PT ;  /* 0x000000ff1f00720c */ /* 0x004fda0003f04270 */
[----:B------:R-:W-:Y:S05]  /*1b310*/  @P0 BRA `(.L_x_718) ;  /* 0x0000000000440947 */ /* 0x000fea0003800000 */
[----:B------:R-:W1:Y:S02]  /*1b320*/  S2R R3, SR_TID.X ;  /* 0x0000000000037919 */ /* 0x000e640000002100 */
[----:B-1----:R-:W-:-:S04]  /*1b330*/  LOP3.LUT R3, R3, 0x7f, RZ, 0xc0, !PT ;  /* 0x0000007f03037812 */ /* 0x002fc800078ec0ff */
[----:B------:R-:W-:-:S13]  /*1b340*/  ISETP.NE.AND P0, PT, R3, RZ, PT ;  /* 0x000000ff0300720c */ /* 0x000fda0003f05270 */
[----:B------:R-:W-:Y:S05]  /*1b350*/  @P0 BRA `(.L_x_719) ;  /* 0x0000003400d00947 */ /* 0x000fea0003800000 */
[----:B0-----:R-:W0:Y:S01]  /*1b360*/  S2R R5, SR_LANEID ;  /* 0x0000000000057919 */ /* 0x001e220000000000 */
[----:B------:R-:W-:Y:S01]  /*1b370*/  VOTEU.ANY UR4, UPT, PT ;  /* 0x0000000000047886 */ /* 0x000fe200038e0100 */
[----:B------:R-:W1:Y:S01]  /*1b380*/  LDC.64 R2, c[0x0][0xc60] ;  /* 0x00031800ff027b82 */ /* 0x000e620000000a00 */
[----:B------:R-:W0:Y:S02]  /*1b390*/  FLO.U32 R0, UR4 ;  /* 0x0000000400007d00 */ /* 0x000e2400080e0000 */
[----:B0-----:R-:W-:-:S06]  /*1b3a0*/  ISETP.EQ.U32.AND P0, PT, R0, R5, PT ;  /* 0x000000050000720c */ /* 0x001fcc0003f02070 */
[----:B------:R-:W1:Y:S07]  /*1b3b0*/  POPC R5, UR4 ;  /* 0x0000000400057d09 */ /* 0x000e6e0008000000 */
[----:B-1----:R-:W2:Y:S01]  /*1b3c0*/  @P0 ATOMG.E.ADD.STRONG.GPU PT, R3, desc[UR56][R2.64], R5 ;  /* 0x00000005020309a8 */ /* 0x002ea200081ee1f8 */
[----:B------:R-:W0:Y:S02]  /*1b3d0*/  S2R R4, SR_LTMASK ;  /* 0x0000000000047919 */ /* 0x000e240000003900 */
[----:B0-----:R-:W-:-:S04]  /*1b3e0*/  LOP3.LUT R4, R4, UR4, RZ, 0xc0, !PT ;  /* 0x0000000404047c12 */ /* 0x001fc8000f8ec0ff */
[----:B------:R-:W0:Y:S01]  /*1b3f0*/  POPC R7, R4 ;  /* 0x0000000400077309 */ /* 0x000e220000000000 */
[----:B--2---:R-:W0:Y:S02]  /*1b400*/  SHFL.IDX PT, R0, R3, R0, 0x1f ;  /* 0x00001f0003007589 */ /* 0x004e2400000e0000 */
[----:B0-----:R-:W-:Y:S01]  /*1b410*/  IADD3 R16, R0, UR38, R7 ;  /* 0x0000002600107c10 */ /* 0x001fe2000fffe007 */
[----:B------:R-:W-:Y:S06]  /*1b420*/  BRA `(.L_x_719) ;  /* 0x00000034009c7947 */ /* 0x000fec0003800000 */
.L_x_718:
[----:B------:R-:W-:Y:S01]  /*1b430*/  IADD3 R0, R22, 0x1e400, RZ ;  /* 0x0001e40016007810 */ /* 0x000fe20007ffe0ff */
[----:B------:R-:W-:Y:S03]  /*1b440*/  BSSY B6, `(.L_x_720) ;  /* 0x0000013000067945 */ /* 0x000fe60003800000 */
[----:B------:R-:W-:-:S13]  /*1b450*/  LOP3.LUT P0, RZ, R0, 0x3ff, RZ, 0xc0, !PT ;  /* 0x000003ff00ff7812 */ /* 0x000fda000780c0ff */
[----:B------:R-:W-:Y:S05]  /*1b460*/  @!P0 BRA `(.L_x_721) ;  /* 0x0000000000408947 */ /* 0x000fea0003800000 */
[----:B------:R-:W-:Y:S01]  /*1b470*/  MOV R2, 0x0 ;  /* 0x0000000000027802 */ /* 0x000fe20000000f00 */
[----:B------:R-:W-:Y:S01]  /*1b480*/  ULDC.64 UR6, c[0x4][0x88] ;  /* 0x0100220000067ab9 */ /* 0x000fe20000000a00 */
[----:B------:R-:W-:Y:S01]  /*1b490*/  ULDC.64 UR8, c[0x4][0x90] ;  /* 0x0100240000087ab9 */ /* 0x000fe20000000a00 */
[----:B------:R-:W-:Y:S01]  /*1b4a0*/  ULDC.64 UR4, c[0x4][0x8] ;  /* 0x0100020000047ab9 */ /* 0x000fe20000000a00 */
[----:B------:R-:W-:Y:S01]  /*1b4b0*/  IMAD.U32 R4, RZ, RZ, UR6 ;  /* 0x00000006ff047e24 */ /* 0x000fe2000f8e00ff */
[----:B------:R-:W-:Y:S01]  /*1b4c0*/  MOV R6, UR8 ;  /* 0x0000000800067c02 */ /* 0x000fe20008000f00 */
[----:B------:R-:W1:Y:S01]  /*1b4d0*/  LDC.64 R2, c[0x4][R2] ;  /* 0x0100000002027b82 */ /* 0x000e620000000a00 */
[----:B0-----:R-:W-:Y:S01]  /*1b4e0*/  IMAD.U32 R5, RZ, RZ, UR7 ;  /* 0x00000007ff057e24 */ /* 0x001fe2000f8e00ff */
[----:B------:R-:W-:Y:S01]  /*1b4f0*/  MOV R11, UR5 ;  /* 0x00000005000b7c02 */ /* 0x000fe20008000f00 */
[----:B------:R-:W-:Y:S01]  /*1b500*/  IMAD.U32 R7, RZ, RZ, UR9 ;  /* 0x00000009ff077e24 */ /* 0x000fe2000f8e00ff */
[----:B------:R-:W-:Y:S01]  /*1b510*/  MOV R13, RZ ;  /* 0x000000ff000d7202 */ /* 0x000fe20000000f00 */
[----:B------:R-:W-:-:S02]  /*1b520*/  IMAD.U32 R10, RZ, RZ, UR4 ;  /* 0x00000004ff0a7e24 */ /* 0x000fc4000f8e00ff */
[----:B------:R-:W-:Y:S02]  /*1b530*/  IMAD.MOV.U32 R8, RZ, RZ, 0x70 ;  /* 0x00000070ff087424 */ /* 0x000fe400078e00ff */
[----:B------:R-:W-:-:S07]  /*1b540*/  IMAD.MOV.U32 R12, RZ, RZ, 0x1 ;  /* 0x00000001ff0c7424 */ /* 0x000fce00078e00ff */
[----:B------:R-:W-:-:S07]  /*1b550*/  LEPC R20, `(.L_x_721) ;  /* 0x000000001014794e */ /* 0x000fce0000000000 */
[----:B-1----:R-:W-:Y:S05]  /*1b560*/  CALL.ABS.NOINC R2 ;  /* 0x0000000002007343 */ /* 0x002fea0003c00000 */
.L_x_721:
[----:B------:R-:W-:Y:S05]  /*1b570*/  BSYNC B6 ;  /* 0x0000000000067941 */ /* 0x000fea0003800000 */
.L_x_720:
        /* <DEDUP_REMOVED lines=9> */
[----:B------:R-:W-:Y:S01]  /*1b610*/  IMAD.U32 R4, RZ, RZ, UR6 ;  /* 0x00000006ff047e24 */ /* 0x000fe2000f8e00ff */
[----:B0-----:R-:W-:Y:S01]  /*1b620*/  MOV R5, UR7 ;  /* 0x0000000700057c02 */ /* 0x001fe20008000f00 */
[----:B------:R-:W-:Y:S01]  /*1b630*/  IMAD.U32 R6, RZ, RZ, UR8 ;  /* 0x00000008ff067e24 */ /* 0x000fe2000f8e00ff */
[----:B------:R-:W-:Y:S01]  /*1b640*/  MOV R10, UR4 ;  /* 0x00000004000a7c02 */ /* 0x000fe20008000f00 */
[----:B------:R-:W-:Y:S01]  /*1b650*/  IMAD.U32 R7, RZ, RZ, UR9 ;  /* 0x00000009ff077e24 */ /* 0x000fe2000f8e00ff */
[----:B------:R-:W-:Y:S01]  /*1b660*/  MOV R12, 0x1 ;  /* 0x00000001000c7802 */ /* 0x000fe20000000f00 */
[----:B------:R-:W-:-:S02]  /*1b670*/  IMAD.U32 R11, RZ, RZ, UR5 ;  /* 0x00000005ff0b7e24 */ /* 0x000fc4000f8e00ff */
[----:B------:R-:W-:Y:S02]  /*1b680*/  IMAD.MOV.U32 R8, RZ, RZ, 0x70 ;  /* 0x00000070ff087424 */ /* 0x000fe400078e00ff */
[----:B-1----:R-:W-:-:S07]  /*1b690*/  IMAD.MOV.U32 R13, RZ, RZ, RZ ;  /* 0x000000ffff0d7224 */ /* 0x002fce00078e00ff */
[----:B------:R-:W-:-:S07]  /*1b6a0*/  LEPC R20, `(.L_x_724) ;  /* 0x000000001014794e */ /* 0x000fce0000000000 */
[----:B--2---:R-:W-:Y:S05]  /*1b6b0*/  CALL.ABS.NOINC R2 ;  /* 0x0000000002007343 */ /* 0x004fea0003c00000 */
.L_x_724:
[----:B------:R0:W1:Y:S01]  /*1b6c0*/  LDC.64 R2, c[0x4][R25] ;  /* 0x0100000019027b82 */ /* 0x0000620000000a00 */
[----:B------:R-:W-:Y:S01]  /*1b6d0*/  ULDC.64 UR4, c[0x4][0x88] ;  /* 0x0100220000047ab9 */ /* 0x000fe20000000a00 */
[----:B------:R-:W-:Y:S01]  /*1b6e0*/  ULDC.64 UR6, c[0x4][0x90] ;  /* 0x0100240000067ab9 */ /* 0x000fe20000000a00 */
[----:B------:R-:W-:Y:S01]  /*1b6f0*/  ULDC.64 UR8, c[0x4][0x18] ;  /* 0x0100060000087ab9 */ /* 0x000fe20000000a00 */
[----:B------:R-:W-:Y:S01]  /*1b700*/  IMAD.U32 R4, RZ, RZ, UR4 ;  /* 0x00000004ff047e24 */ /* 0x000fe2000f8e00ff */
[----:B------:R-:W-:Y:S01]  /*1b710*/  MOV R5, UR5 ;  /* 0x0000000500057c02 */ /* 0x000fe20008000f00 */
        /* <DEDUP_REMOVED lines=9> */
.L_x_723:
[----:B------:R-:W-:Y:S05]  /*1b7b0*/  BSYNC B6 ;  /* 0x0000000000067941 */ /* 0x000fea0003800000 */
.L_x_722:
[----:B------:R-:W2:Y:S01]  /*1b7c0*/  LDL R25, [R1+0x24] ;  /* 0x0000240001197983 */ /* 0x000ea20000100800 */
[----:B------:R-:W-:Y:S01]  /*1b7d0*/  ULDC.64 UR4, c[0x0][0x9f8] ;  /* 0x00027e0000047ab9 */ /* 0x000fe20000000a00 */
[----:B------:R-:W1:Y:S01]  /*1b7e0*/  LDC R0, c[0x0][0x430] ;  /* 0x00010c00ff007b82 */ /* 0x000e620000000800 */
[----:B------:R-:W-:Y:S01]  /*1b7f0*/  ISETP.NE.U32.AND P0, PT, RZ, UR4, PT ;  /* 0x00000004ff007c0c */ /* 0x000fe2000bf05070 */
[----:B------:R-:W3:Y:S03]  /*1b800*/  LDL R21, [R1+0xc] ;  /* 0x00000c0001157983 */ /* 0x000ee60000100800 */
[----:B------:R-:W-:Y:S01]  /*1b810*/  ISETP.NE.AND.EX P0, PT, RZ, UR5, PT, P0 ;  /* 0x00000005ff007c0c */ /* 0x000fe2000bf05300 */
[----:B------:R-:W4:Y:S01]  /*1b820*/  LDL.LU R8, [R1] ;  /* 0x0000000001087983 */ /* 0x000f220000300800 */
[----:B------:R-:W0:Y:S11]  /*1b830*/  S2R R20, SR_TID.X ;  /* 0x0000000000147919 */ /* 0x000e360000002100 */
[----:B------:R-:W-:Y:S01]  /*1b840*/  @P0 IADD3 R2, P1, R23, UR4, RZ ;  /* 0x0000000417020c10 */ /* 0x000fe2000ff3e0ff */
[----:B------:R-:W-:-:S03]  /*1b850*/  ULDC UR4, c[0x0][0x2f4] ;  /* 0x0000bd0000047ab9 */ /* 0x000fc60000000800 */
[----:B------:R-:W-:-:S05]  /*1b860*/  @P0 IADD3.X R3, R24, UR5, RZ, P1, !PT ;  /* 0x0000000518030c10 */ /* 0x000fca0008ffe4ff */
[----:B------:R3:W4:Y:S01]  /*1b870*/  @P0 LDG.E R32, desc[UR56][R2.64] ;  /* 0x0000003802200981 */ /* 0x000722000c1e1900 */
[----:B0-----:R-:W-:-:S04]  /*1b880*/  LOP3.LUT R20, R20, 0x7f, RZ, 0xc0, !PT ;  /* 0x0000007f14147812 */ /* 0x001fc800078ec0ff */
[----:B------:R-:W-:Y:S02]  /*1b890*/  SHF.R.U32.HI R4, RZ, 0x3, R20 ;  /* 0x00000003ff047819 */ /* 0x000fe40000011614 */
[----:B------:R-:W0:Y:S01]  /*1b8a0*/  S2R R20, SR_TID.X ;  /* 0x0000000000147919 */ /* 0x000e220000002100 */
[----:B-1----:R-:W-:-:S13]  /*1b8b0*/  ISETP.NE.AND P1, PT, R0, 0x1, PT ;  /* 0x000000010000780c */ /* 0x002fda0003f25270 */
[----:B------:R-:W1:Y:S01]  /*1b8c0*/  @P1 LDC R6, c[0x0][0x438] ;  /* 0x00010e00ff061b82 */ /* 0x000e620000000800 */
[----:B0-----:R-:W-:-:S05]  /*1b8d0*/  IMAD.SHL.U32 R20, R20, 0x10, RZ ;  /* 0x0000001014147824 */ /* 0x001fca00078e00ff */
[----:B------:R-:W-:Y:S02]  /*1b8e0*/  LOP3.LUT R20, R4, 0x70, R20, 0xf8, !PT ;  /* 0x0000007004147812 */ /* 0x000fe400078ef814 */
[----:B------:R-:W0:Y:S01]  /*1b8f0*/  @P1 LDC R4, c[0x0][0x434] ;  /* 0x00010d00ff041b82 */ /* 0x000e220000000800 */
[----:B------:R-:W-:Y:S01]  /*1b900*/  ISETP.GE.AND P3, PT, R33, UR4, PT ;  /* 0x0000000421007c0c */ /* 0x000fe2000bf66270 */
[----:B------:R-:W-:Y:S01]  /*1b910*/  UMOV UR5, 0xffffffff ;  /* 0xffffffff00057882 */ /* 0x000fe20000000000 */
[----:B--2---:R-:W-:-:S05]  /*1b920*/  IADD3 R25, R25, -0x1, RZ ;  /* 0xffffffff19197810 */ /* 0x004fca0007ffe0ff */
[----:B------:R-:W-:-:S05]  /*1b930*/  IMAD R5, R25, 0x60, R20 ;  /* 0x0000006019057824 */ /* 0x000fca00078e0214 */
[----:B------:R-:W-:-:S04]  /*1b940*/  ISETP.GE.AND P0, PT, R5, R31, PT ;  /* 0x0000001f0500720c */ /* 0x000fc80003f06270 */
[----:B------:R-:W-:Y:S01]  /*1b950*/  ISETP.GT.U32.OR P0, PT, R20, 0x5f, P0 ;  /* 0x0000005f1400780c */ /* 0x000fe20000704470 */
[----:B---3--:R-:W-:-:S04]  /*1b960*/  IMAD.IADD R5, R5, 0x1, R21 ;  /* 0x0000000105057824 */ /* 0x008fc800078e0215 */
[----:B0-----:R-:W-:-:S08]  /*1b970*/  @P1 IMAD.HI.U32 R7, R5, R4, RZ ;  /* 0x0000000405071227 */ /* 0x001fd000078e00ff */
[----:B------:R-:W0:Y:S01]  /*1b980*/  @!P0 LDC.64 R2, c[0x0][0x428] ;  /* 0x00010a00ff028b82 */ /* 0x000e220000000a00 */
[----:B------:R-:W-:Y:S01]  /*1b990*/  IMAD.MOV.U32 R4, RZ, RZ, R5 ;  /* 0x000000ffff047224 */ /* 0x000fe200078e0005 */
[----:B-1----:R-:W-:Y:S02]  /*1b9a0*/  @P1 SHF.R.U32.HI R4, RZ, R6, R7 ;  /* 0x00000006ff041219 */ /* 0x002fe40000011607 */
[----:B----4-:R-:W-:Y:S02]  /*1b9b0*/  SHF.R.S32.HI R9, RZ, 0x1f, R32 ;  /* 0x0000001fff097819 */ /* 0x010fe40000011420 */
[----:B------:R-:W-:-:S05]  /*1b9c0*/  IADD3 R6, -R4, RZ, RZ ;  /* 0x000000ff04067210 */ /* 0x000fca0007ffe1ff */
[----:B------:R-:W-:Y:S01]  /*1b9d0*/  IMAD R0, R0, R6, R5 ;  /* 0x0000000600007224 */ /* 0x000fe200078e0205 */
[--C-:B------:R-:W-:Y:S01]  /*1b9e0*/  @!P0 SHF.R.S32.HI R5, RZ, 0x1f, R4.reuse ;  /* 0x0000001fff058819 */ /* 0x100fe20000011404 */
[-C--:B0-----:R-:W-:Y:S02]  /*1b9f0*/  @!P0 IMAD R6, R9, R2.reuse, RZ ;  /* 0x0000000209068224 */ /* 0x081fe400078e02ff */
[----:B------:R-:W-:-:S04]  /*1ba00*/  @!P0 IMAD.WIDE.U32 R4, R32, R2, R4 ;  /* 0x0000000220048225 */ /* 0x000fc800078e0004 */
[----:B------:R-:W-:Y:S02]  /*1ba10*/  @!P0 IMAD R6, R32, R3, R6 ;  /* 0x0000000320068224 */ /* 0x000fe400078e0206 */
[----:B------:R-:W0:Y:S02]  /*1ba20*/  @!P0 LDC.64 R2, c[0x0][0x418] ;  /* 0x00010600ff028b82 */ /* 0x000e240000000a00 */
[----:B------:R-:W-:Y:S01]  /*1ba30*/  @!P0 IMAD.IADD R6, R5, 0x1, R6 ;  /* 0x0000000105068824 */ /* 0x000fe200078e0206 */
[----:B------:R-:W-:Y:S02]  /*1ba40*/  MOV R7, UR39 ;  /* 0x0000002700077c02 */ /* 0x000fe40008000f00 */
[----:B0-----:R-:W-:-:S04]  /*1ba50*/  @!P0 LEA R2, P1, R4, R2, 0x2 ;  /* 0x0000000204028211 */ /* 0x001fc800078210ff */
[----:B------:R-:W-:Y:S01]  /*1ba60*/  @!P0 LEA.HI.X R3, R4, R3, R6, 0x2, P1 ;  /* 0x0000000304038211 */ /* 0x000fe200008f1406 */
[----:B------:R-:W-:-:S06]  /*1ba70*/  IMAD.MOV.U32 R4, RZ, RZ, RZ ;  /* 0x000000ffff047224 */ /* 0x000fcc00078e00ff */
[----:B------:R0:W5:Y:S01]  /*1ba80*/  @!P0 LDG.E R4, desc[UR56][R2.64] ;  /* 0x0000003802048981 */ /* 0x000162000c1e1900 */
[----:B------:R-:W-:Y:S02]  /*1ba90*/  ISETP.GT.U32.AND P0, PT, R20, 0x5f, PT ;  /* 0x0000005f1400780c */ /* 0x000fe40003f04070 */
[----:B------:R-:W-:Y:S02]  /*1baa0*/  ISETP.NE.AND P2, PT, R7, 0x3, PT ;  /* 0x000000030700780c */ /* 0x000fe40003f45270 */
[----:B------:R-:W-:-:S09]  /*1bab0*/  LOP3.LUT R8, R8, 0xfffffff7, RZ, 0xc0, !PT ;  /* 0xfffffff708087812 */ /* 0x000fd200078ec0ff */
[----:B------:R-:W-:-:S04]  /*1bac0*/  @P0 LOP3.LUT R8, R8, 0x8, RZ, 0xfc, !PT ;  /* 0x0000000808080812 */ /* 0x000fc800078efcff */
[----:B------:R-:W-:-:S04]  /*1bad0*/  LOP3.LUT R8, R8, 0xffffffef, RZ, 0xc0, !PT ;  /* 0xffffffef08087812 */ /* 0x000fc800078ec0ff */
[----:B------:R-:W-:-:S04]  /*1bae0*/  @P2 LOP3.LUT R8, R8, 0x10, RZ, 0xfc, !PT ;  /* 0x0000001008082812 */ /* 0x000fc800078efcff */
[----:B------:R-:W-:Y:S02]  /*1baf0*/  LOP3.LUT R8, R8, 0xfffffffb, RZ, 0xc0, !PT ;  /* 0xfffffffb08087812 */ /* 0x000fe400078ec0ff */
[----:B------:R-:W-:Y:S02]  /*1bb00*/  ISETP.GE.AND P1, PT, R36, UR4, PT ;  /* 0x0000000424007c0c */ /* 0x000fe4000bf26270 */
[----:B------:R-:W-:Y:S02]  /*1bb10*/  @P3 LOP3.LUT R8, R8, 0x4, RZ, 0xfc, !PT ;  /* 0x0000000408083812 */ /* 0x000fe400078efcff */
[----:B------:R-:W-:Y:S02]  /*1bb20*/  ISETP.GE.AND P0, PT, R35, UR4, PT ;  /* 0x0000000423007c0c */ /* 0x000fe4000bf06270 */
[----:B------:R-:W-:-:S04]  /*1bb30*/  LOP3.LUT R8, R8, 0xfffffffe, RZ, 0xc0, !PT ;  /* 0xfffffffe08087812 */ /* 0x000fc800078ec0ff */
[----:B------:R-:W-:-:S04]  /*1bb40*/  LOP3.LUT R8, R8, 0xfffffffd, RZ, 0xc0, !PT ;  /* 0xfffffffd08087812 */ /* 0x000fc800078ec0ff */
[----:B------:R-:W-:Y:S01]  /*1bb50*/  @P1 LOP3.LUT R8, R8, 0x2, RZ, 0xfc, !PT ;  /* 0x0000000208081812 */ /* 0x000fe200078efcff */
[----:B------:R0:W-:Y:S03]  /*1bb60*/  STL [R1+0x10], R9 ;  /* 0x0000100901007387 */ /* 0x0001e60000100800 */
[----:B------:R-:W-:Y:S01]  /*1bb70*/  @P0 LOP3.LUT R8, R8, 0x1, RZ, 0xfc, !PT ;  /* 0x0000000108080812 */ /* 0x000fe200078efcff */
[----:B------:R0:W-:Y:S04]  /*1bb80*/  STL [R1+0x38], R7 ;  /* 0x0000380701007387 */ /* 0x0001e80000100800 */
[----:B------:R0:W-:Y:S01]  /*1bb90*/  STL [R1], R8 ;  /* 0x0000000801007387 */ /* 0x0001e20000100800 */
[----:B------:R-:W-:Y:S05]  /*1bba0*/  BRA.DIV UR5, `(.L_x_725) ;  /* 0x0000004e05507947 */ /* 0x000fea000b800000 */
.L_x_842:
[----:B------:R-:W-:Y:S01]  /*1bbb0*/  SHF.R.S32.HI R31, RZ, 0x1f, R18 ;  /* 0x0000001fff1f7819 */ /* 0x000fe20000011412 */
[----:B------:R-:W-:Y:S06]  /*1bbc0*/  @!P2 BRA `(.L_x_726) ;  /* 0x000000000004a947 */ /* 0x000fec0003800000 */
[----:B------:R-:W-:Y:S01]  /*1bbd0*/  BPT.TRAP 0x1 ;  /* 0x000000040000795c */ /* 0x000fe20000300000 */
.L_x_726:
[----:B------:R-:W-:Y:S01]  /*1bbe0*/  SHF.R.S32.HI R5, RZ, 0x1f, R0 ;  /* 0x0000001fff057819 */ /* 0x000fe20000011400 */
[----:B------:R-:W-:Y:S01]  /*1bbf0*/  ULDC.64 UR4, c[0x0][0x328] ;  /* 0x0000ca0000047ab9 */ /* 0x000fe20000000a00 */
[----:B------:R-:W-:Y:S03]  /*1bc00*/  BSSY B0, `(.L_x_727) ;  /* 0x0000017000007945 */ /* 0x000fe60003800000 */
[----:B0-----:R-:W-:-:S04]  /*1bc10*/  IMAD R3, R5, UR4, RZ ;  /* 0x0000000405037c24 */ /* 0x001fc8000f8e02ff */
        /* <DEDUP_REMOVED lines=21> */
.L_x_843:
[----:B------:R-:W-:Y:S05]  /*1bd70*/  BSYNC B0 ;  /* 0x0000000000007941 */ /* 0x000fea0003800000 */
.L_x_727:
[----:B------:R-:W2:Y:S01]  /*1bd80*/  LDL R3, [R1] ;  /* 0x0000000001037983 */ /* 0x000ea20000100800 */
[----:B------:R-:W-:-:S03]  /*1bd90*/  ULDC.64 UR4, c[0x0][0x300] ;  /* 0x0000c00000047ab9 */ /* 0x000fc60000000a00 */
[----:B------:R-:W3:Y:S01]  /*1bda0*/  LDL R9, [R1+0x8] ;  /* 0x0000080001097983 */ /* 0x000ee20000100800 */
[----:B------:R-:W-:Y:S01]  /*1bdb0*/  IMAD R5, R5, UR4, RZ ;  /* 0x0000000405057c24 */ /* 0x000fe2000f8e02ff */
[----:B------:R-:W1:Y:S03]  /*1bdc0*/  S2R R8, SR_TID.X ;  /* 0x0000000000087919 */ /* 0x000e660000002100 */
[----:B------:R-:W-:Y:S01]  /*1bdd0*/  IMAD R5, R0, UR5, R5 ;  /* 0x0000000500057c24 */ /* 0x000fe2000f8e0205 */
[----:B-1----:R-:W-:-:S04]  /*1bde0*/  LOP3.LUT R8, R8, 0x7f, RZ, 0xc0, !PT ;  /* 0x0000007f08087812 */ /* 0x002fc800078ec0ff */
[----:B------:R-:W-:Y:S02]  /*1bdf0*/  SHF.R.U32.HI R8, RZ, 0x3, R8 ;  /* 0x00000003ff087819 */ /* 0x000fe40000011608 */
[C---:B--2---:R-:W-:Y:S02]  /*1be00*/  LOP3.LUT P4, RZ, R3.reuse, 0x4, RZ, 0xc0, !PT ;  /* 0x0000000403ff7812 */ /* 0x044fe4000788c0ff */
[C---:B------:R-:W-:Y:S02]  /*1be10*/  LOP3.LUT P3, RZ, R3.reuse, 0x2, RZ, 0xc0, !PT ;  /* 0x0000000203ff7812 */ /* 0x040fe4000786c0ff */
[----:B------:R-:W-:Y:S01]  /*1be20*/  LOP3.LUT P2, RZ, R3, 0x1, RZ, 0xc0, !PT ;  /* 0x0000000103ff7812 */ /* 0x000fe2000784c0ff */
[----:B0-----:R-:W-:Y:S01]  /*1be30*/  IMAD.WIDE.U32 R2, R0, UR4, RZ ;  /* 0x0000000400027c25 */ /* 0x001fe2000f8e00ff */
[----:B------:R-:W-:-:S03]  /*1be40*/  ULDC.64 UR4, c[0x0][0x310] ;  /* 0x0000c40000047ab9 */ /* 0x000fc60000000a00 */
[----:B------:R-:W-:Y:S02]  /*1be50*/  IMAD.IADD R3, R3, 0x1, R5 ;  /* 0x0000000103037824 */ /* 0x000fe400078e0205 */
[----:B------:R-:W-:Y:S02]  /*1be60*/  IMAD R6, R6, UR4, RZ ;  /* 0x0000000406067c24 */ /* 0x000fe4000f8e02ff */
[----:B------:R-:W-:-:S04]  /*1be70*/  IMAD.WIDE.U32 R2, R4, UR4, R2 ;  /* 0x0000000404027c25 */ /* 0x000fc8000f8e0002 */
[----:B------:R-:W-:Y:S01]  /*1be80*/  IMAD R6, R4, UR5, R6 ;  /* 0x0000000504067c24 */ /* 0x000fe2000f8e0206 */
[----:B------:R-:W-:Y:S01]  /*1be90*/  ULDC.64 UR4, c[0x0][0x308] ;  /* 0x0000c20000047ab9 */ /* 0x000fe20000000a00 */
[----:B------:R-:W-:Y:S02]  /*1bea0*/  IMAD R5, R26, 0x4800, R37 ;  /* 0x000048001a057824 */ /* 0x000fe400078e0225 */
[----:B------:R-:W-:Y:S01]  /*1beb0*/  IMAD R0, R31, UR4, RZ ;  /* 0x000000041f007c24 */ /* 0x000fe2000f8e02ff */
[----:B------:R-:W-:Y:S01]  /*1bec0*/  IADD3 R3, R3, R6, RZ ;  /* 0x0000000603037210 */ /* 0x000fe20007ffe0ff */
[----:B---3--:R-:W-:Y:S02]  /*1bed0*/  IMAD R6, R25, -0x60, R9 ;  /* 0xffffffa019067824 */ /* 0x008fe400078e0209 */
[C---:B------:R-:W-:Y:S02]  /*1bee0*/  IMAD R0, R18.reuse, UR5, R0 ;  /* 0x0000000512007c24 */ /* 0x040fe4000f8e0200 */
[----:B------:R-:W-:Y:S01]  /*1bef0*/  IMAD.WIDE.U32 R2, R18, UR4, R2 ;  /* 0x0000000412027c25 */ /* 0x000fe2000f8e0002 */
[----:B------:R-:W-:-:S03]  /*1bf00*/  ULDC.64 UR4, c[0x0][0x2e8] ;  /* 0x0000ba0000047ab9 */ /* 0x000fc60000000a00 */
[----:B------:R-:W-:Y:S01]  /*1bf10*/  IMAD.IADD R0, R3, 0x1, R0 ;  /* 0x0000000103007824 */ /* 0x000fe200078e0200 */
[----:B------:R-:W-:Y:S01]  /*1bf20*/  LEA R4, P0, R2, UR4, 0x1 ;  /* 0x0000000402047c11 */ /* 0x000fe2000f8008ff */
[----:B------:R-:W-:Y:S01]  /*1bf30*/  IMAD.IADD R6, R6, 0x1, -R8 ;  /* 0x0000000106067824 */ /* 0x000fe200078e0a08 */
[----:B------:R-:W-:Y:S02]  /*1bf40*/  UMOV UR4, 0xffffffff ;  /* 0xffffffff00047882 */ /* 0x000fe40000000000 */
[----:B------:R-:W-:Y:S02]  /*1bf50*/  LEA.HI.X R0, R2, UR5, R0, 0x1, P0 ;  /* 0x0000000502007c11 */ /* 0x000fe400080f0c00 */
        /* <DEDUP_REMOVED lines=16> */
[----:B------:R-:W-:-:S03]  /*1c060*/  @P1 LEA R8, R5, R22, 0x1 ;  /* 0x0000001605081211 */ /* 0x000fc600078e08ff */
        /* <DEDUP_REMOVED lines=35> */
[----:B------:R-:W-:Y:S01]  /*1c2a0*/  @P1 LEA R8, R5, R22, 0x1 ;  /* 0x0000001605081211 */ /* 0x000fe200078e08ff */
        /* <DEDUP_REMOVED lines=11> */
.L_x_857:
        /* <DEDUP_REMOVED lines=12> */
.L_x_730:
[----:B------:R-:W-:Y:S02]  /*1c420*/  PLOP3.LUT P1, PT, P1, P0, PT, 0xa2, 0x0 ;  /* 0x000000000000781c */ /* 0x000fe40000f21472 */
[----:B------:R-:W-:-:S08]  /*1c430*/  @P0 R2UR P1, UR4, R7 ;  /* 0x00000000070402ca */ /* 0x000fd00000020000 */
[----:B------:R-:W-:-:S05]  /*1c440*/  @P0 PLOP3.LUT P0, PT, P1, PT, PT, 0x80, 0x0 ;  /* 0x000000000000081c */ /* 0x000fca0000f0f070 */
[----:B------:R-:W-:Y:S01]  /*1c450*/  @!P1 SYNCS.ARRIVE.TRANS64.RED.A0T1 RZ, [UR4+0x30830], RZ ;  /* 0x030830ffffff99a7 */ /* 0x000fe20008200404 */
[----:B------:R-:W-:Y:S07]  /*1c460*/  @!P1 ARRIVES.LDGSTSBAR.64.TRANSCNT [UR4+0x30830] ;  /* 0x03083000ff0099b0 */ /* 0x000fee0008000a84 */
[----:B------:R-:W-:Y:S05]  /*1c470*/  @P0 BRA.U.ANY `(.L_x_730) ;  /* 0xfffffffd00e80947 */ /* 0x000fea000393ffff */
[----:B------:R-:W-:Y:S01]  /*1c480*/  NOP ;  /* 0x0000000000007918 */ /* 0x000fe20000000000 */
[----:B------:R-:W2:Y:S02]  /*1c490*/  LDL R0, [R1+0x38] ;  /* 0x0000380001007983 */ /* 0x000ea40000100800 */
[----:B--2---:R-:W-:-:S13]  /*1c4a0*/  ISETP.NE.AND P2, PT, R0, 0x3, PT ;  /* 0x000000030000780c */ /* 0x004fda0003f45270 */
[----:B------:R-:W-:Y:S05]  /*1c4b0*/  @!P2 BRA `(.L_x_731) ;  /* 0x000000000004a947 */ /* 0x000fea0003800000 */
[----:B------:R-:W-:Y:S01]  /*1c4c0*/  BPT.TRAP 0x1 ;  /* 0x000000040000795c */ /* 0x000fe20000300000 */
.L_x_731:
[----:B-1----:R1:W5:Y:S01]  /*1c4d0*/  LDL.LU R3, [R1+0x18] ;  /* 0x0000180001037983 */ /* 0x0023620000300800 */
[----:B------:R1:W-:Y:S02]  /*1c4e0*/  SYNCS.ARRIVE.TRANS64.A1T0 RZ, [R7+URZ+0x30830], RZ ;  /* 0x030830ff07ff79a7 */ /* 0x0003e4000810003f */
[----:B------:R-:W-:Y:S05]  /*1c4f0*/  WARPSYNC.ALL ;  /* 0x0000000000007948 */ /* 0x000fea0003800000 */
[----:B------:R-:W-:Y:S01]  /*1c500*/  ULDC.64 UR6, c[0x0][0xa00] ;  /* 0x0002800000067ab9 */ /* 0x000fe20000000a00 */
[----:B------:R-:W-:Y:S01]  /*1c510*/  ULDC.64 UR4, c[0x0][0x298] ;  /* 0x0000a60000047ab9 */ /* 0x000fe20000000a00 */
[----:B------:R-:W-:Y:S01]  /*1c520*/  BAR.SYNC.DEFER_BLOCKING 0x8, 0x180 ;  /* 0x0206000000007b1d */ /* 0x000fe20000010000 */
[----:B------:R-:W-:Y:S01]  /*1c530*/  ISETP.NE.U32.AND P0, PT, RZ, UR6, PT ;  /* 0x00000006ff007c0c */ /* 0x000fe2000bf05070 */
[----:B0-----:R-:W-:Y:S01]  /*1c540*/  IMAD.WIDE.U32 R4, R34, UR4, RZ ;  /* 0x0000000422047c25 */ /* 0x001fe2000f8e00ff */
[----:B------:R-:W-:-:S02]  /*1c550*/  IADD3 R2, R22, 0x12400, RZ ;  /* 0x0001240016027810 */ /* 0x000fc40007ffe0ff */
[----:B------:R-:W-:Y:S01]  /*1c560*/  ISETP.NE.AND.EX P0, PT, RZ, UR7, PT, P0 ;  /* 0x00000007ff007c0c */ /* 0x000fe2000bf05300 */
[----:B------:R-:W-:Y:S01]  /*1c570*/  BSSY B6, `(.L_x_732) ;  /* 0x000001b000067945 */ /* 0x000fe20003800000 */
[----:B------:R-:W-:Y:S02]  /*1c580*/  SHF.R.S32.HI R0, RZ, 0x1f, R34 ;  /* 0x0000001fff007819 */ /* 0x000fe40000011422 */
[----:B------:R-:W-:-:S03]  /*1c590*/  SEL R30, R30, RZ, !P0 ;  /* 0x000000ff1e1e7207 */ /* 0x000fc60004000000 */
[----:B------:R-:W-:-:S04]  /*1c5a0*/  IMAD R0, R0, UR4, RZ ;  /* 0x0000000400007c24 */ /* 0x000fc8000f8e02ff */
[----:B------:R-:W-:-:S04]  /*1c5b0*/  IMAD R0, R34, UR5, R0 ;  /* 0x0000000522007c24 */ /* 0x000fc8000f8e0200 */
[----:B------:R-:W-:Y:S01]  /*1c5c0*/  IMAD.IADD R34, R5, 0x1, R0 ;  /* 0x0000000105227824 */ /* 0x000fe200078e0200 */
[----:B-----5:R-:W-:Y:S02]  /*1c5d0*/  SEL R3, R3, RZ, !P0 ;  /* 0x000000ff03037207 */ /* 0x020fe40004000000 */
[----:B------:R-:W-:-:S03]  /*1c5e0*/  LOP3.LUT P0, RZ, R2, 0x3ff, RZ, 0xc0, !PT ;  /* 0x000003ff02ff7812 */ /* 0x000fc6000780c0ff */
[----:B------:R0:W-:Y:S04]  /*1c5f0*/  STL [R1+0x2c], R3 ;  /* 0x00002c0301007387 */ /* 0x0001e80000100800 */
[----:B------:R0:W-:Y:S06]  /*1c600*/  STL.64 [R1+0x18], R4 ;  /* 0x0000180401007387 */ /* 0x0001ec0000100a00 */
        /* <DEDUP_REMOVED lines=9> */
[----:B------:R-:W-:Y:S01]  /*1c6a0*/  MOV R10, UR8 ;  /* 0x00000008000a7c02 */ /* 0x000fe20008000f00 */
[----:B-1----:R-:W-:Y:S01]  /*1c6b0*/  IMAD.U32 R7, RZ, RZ, UR7 ;  /* 0x00000007ff077e24 */ /* 0x002fe2000f8e00ff */
[----:B------:R-:W-:Y:S01]  /*1c6c0*/  MOV R12, 0x1 ;  /* 0x00000001000c7802 */ /* 0x000fe20000000f00 */
[----:B------:R-:W-:-:S02]  /*1c6d0*/  IMAD.U32 R11, RZ, RZ, UR9 ;  /* 0x00000009ff0b7e24 */ /* 0x000fc4000f8e00ff */
[----:B------:R-:W-:Y:S02]  /*1c6e0*/  IMAD.MOV.U32 R8, RZ, RZ, 0x70 ;  /* 0x00000070ff087424 */ /* 0x000fe400078e00ff */
[----:B------:R-:W-:-:S07]  /*1c6f0*/  IMAD.MOV.U32 R13, RZ, RZ, RZ ;  /* 0x000000ffff0d7224 */ /* 0x000fce00078e00ff */
[----:B------:R-:W-:-:S07]  /*1c700*/  LEPC R20, `(.L_x_733) ;  /* 0x000000001014794e */ /* 0x000fce0000000000 */
[----:B0-----:R-:W-:Y:S05]  /*1c710*/  CALL.ABS.NOINC R2 ;  /* 0x0000000002007343 */ /* 0x001fea0003c00000 */
.L_x_733:
[----:B------:R-:W-:Y:S05]  /*1c720*/  BSYNC B6 ;  /* 0x0000000000067941 */ /* 0x000fea0003800000 */
.L_x_732:
[----:B------:R-:W2:Y:S01]  /*1c730*/  LDL.LU R20, [R1+0x2c] ;  /* 0x00002c0001147983 */ /* 0x000ea20000300800 */
[----:B------:R-:W-:Y:S01]  /*1c740*/  ULDC.64 UR4, c[0x0][0x2d8] ;  /* 0x0000b60000047ab9 */ /* 0x000fe20000000a00 */
[----:B------:R-:W3:Y:S02]  /*1c750*/  LDC R8, c[0x0][0x448] ;  /* 0x00011200ff087b82 */ /* 0x000ee40000000800 */
[----:B0-----:R-:W4:Y:S01]  /*1c760*/  LDL.LU.64 R2, [R1+0x18] ;  /* 0x0000180001027983 */ /* 0x001f220000300a00 */
[----:B------:R-:W-:Y:S01]  /*1c770*/  SHF.L.U32 R4, R17, 0x7, RZ ;  /* 0x0000000711047819 */ /* 0x000fe200000006ff */
[----:B------:R-:W-:Y:S02]  /*1c780*/  IMAD R0, R31, UR4, RZ ;  /* 0x000000041f007c24 */ /* 0x000fe4000f8e02ff */
[----:B------:R0:W5:Y:S02]  /*1c790*/  LDL R17, [R1+0x20] ;  /* 0x0000200001117983 */ /* 0x0001640000100800 */
[----:B------:R-:W-:-:S02]  /*1c7a0*/  IMAD R5, R18, UR5, R0 ;  /* 0x0000000512057c24 */ /* 0x000fc4000f8e0200 */
[----:B------:R0:W5:Y:S01]  /*1c7b0*/  LDL R9, [R1+0x4] ;  /* 0x0000040001097983 */ /* 0x0001620000100800 */
[----:B---3--:R-:W-:Y:S01]  /*1c7c0*/  ISETP.NE.AND P0, PT, R8, 0x1, PT ;  /* 0x000000010800780c */ /* 0x008fe20003f05270 */
[----:B----4-:R-:W-:Y:S02]  /*1c7d0*/  IMAD.MOV.U32 R3, RZ, RZ, R34 ;  /* 0x000000ffff037224 */ /* 0x010fe400078e0022 */
[----:B------:R-:W-:Y:S01]  /*1c7e0*/  IMAD.WIDE.U32 R2, R18, UR4, R2 ;  /* 0x0000000412027c25 */ /* 0x000fe2000f8e0002 */
[----:B------:R-:W-:-:S04]  /*1c7f0*/  ULDC.64 UR4, c[0x0][0x2e0] ;  /* 0x0000b80000047ab9 */ /* 0x000fc80000000a00 */
[----:B------:R-:W-:Y:S01]  /*1c800*/  IADD3 R3, R3, R5, RZ ;  /* 0x0000000503037210 */ /* 0x000fe20007ffe0ff */
[----:B--2---:R-:W-:Y:S02]  /*1c810*/  IMAD R5, R20, UR4, RZ ;  /* 0x0000000414057c24 */ /* 0x004fe4000f8e02ff */
[----:B------:R-:W2:Y:S02]  /*1c820*/  S2R R20, SR_TID.X ;  /* 0x0000000000147919 */ /* 0x000ea40000002100 */
[C---:B------:R-:W-:Y:S02]  /*1c830*/  IMAD R0, R30.reuse, UR5, R5 ;  /* 0x000000051e007c24 */ /* 0x040fe4000f8e0205 */
[----:B------:R-:W-:Y:S01]  /*1c840*/  IMAD.WIDE.U32 R2, R30, UR4, R2 ;  /* 0x000000041e027c25 */ /* 0x000fe2000f8e0002 */
[----:B------:R-:W1:Y:S01]  /*1c850*/  @P0 LDC R5, c[0x0][0x44c] ;  /* 0x00011300ff050b82 */ /* 0x000e620000000800 */
[----:B------:R-:W-:Y:S02]  /*1c860*/  ULDC.64 UR4, c[0x0][0x2d0] ;  /* 0x0000b40000047ab9 */ /* 0x000fe40000000a00 */
[----:B------:R-:W-:-:S05]  /*1c870*/  IMAD.IADD R3, R3, 0x1, R0 ;  /* 0x0000000103037824 */ /* 0x000fca00078e0200 */
[----:B------:R-:W3:Y:S01]  /*1c880*/  @P0 LDC R0, c[0x0][0x450] ;  /* 0x00011400ff000b82 */ /* 0x000ee20000000800 */
[----:B--2---:R-:W-:-:S04]  /*1c890*/  LOP3.LUT R20, R20, 0x7f, RZ, 0xc0, !PT ;  /* 0x0000007f14147812 */ /* 0x004fc800078ec0ff */
[----:B------:R-:W-:Y:S02]  /*1c8a0*/  SHF.R.U32.HI R21, RZ, 0x3, R20 ;  /* 0x00000003ff157819 */ /* 0x000fe40000011614 */
[----:B------:R-:W2:Y:S02]  /*1c8b0*/  S2R R20, SR_TID.X ;  /* 0x0000000000147919 */ /* 0x000ea40000002100 */
[----:B--2---:R-:W-:-:S05]  /*1c8c0*/  IMAD.SHL.U32 R20, R20, 0x10, RZ ;  /* 0x0000001014147824 */ /* 0x004fca00078e00ff */
[----:B------:R-:W-:-:S04]  /*1c8d0*/  LOP3.LUT R20, R21, 0x70, R20, 0xf8, !PT ;  /* 0x0000007015147812 */ /* 0x000fc800078ef814 */
[----:B------:R-:W-:-:S05]  /*1c8e0*/  LOP3.LUT R6, R20, R4, RZ, 0xfc, !PT ;  /* 0x0000000414067212 */ /* 0x000fca00078efcff */
[----:B-1----:R-:W-:-:S04]  /*1c8f0*/  @P0 IMAD.HI.U32 R7, R6, R5, RZ ;  /* 0x0000000506070227 */ /* 0x002fc800078e00ff */
[----:B------:R-:W-:Y:S01]  /*1c900*/  IMAD.MOV.U32 R5, RZ, RZ, R6 ;  /* 0x000000ffff057224 */ /* 0x000fe200078e0006 */
[----:B---3--:R-:W-:-:S05]  /*1c910*/  @P0 SHF.R.U32.HI R5, RZ, R0, R7 ;  /* 0x00000000ff050219 */ /* 0x008fca0000011607 */
[----:B------:R-:W-:-:S04]  /*1c920*/  IMAD.MOV R0, RZ, RZ, -R5 ;  /* 0x000000ffff007224 */ /* 0x000fc800078e0a05 */
[----:B------:R-:W-:Y:S01]  /*1c930*/  IMAD R0, R8, R0, R6 ;  /* 0x0000000008007224 */ /* 0x000fe200078e0206 */
[----:B------:R-:W-:Y:S01]  /*1c940*/  SHF.R.S32.HI R6, RZ, 0x1f, R5 ;  /* 0x0000001fff067819 */ /* 0x000fe20000011405 */
[----:B------:R-:W1:Y:S01]  /*1c950*/  S2R R20, SR_TID.X ;  /* 0x0000000000147919 */ /* 0x000e620000002100 */
[----:B------:R-:W-:-:S04]  /*1c960*/  IMAD.WIDE.U32 R2, R5, UR4, R2 ;  /* 0x0000000405027c25 */ /* 0x000fc8000f8e0002 */
[----:B------:R-:W-:-:S04]  /*1c970*/  IMAD R6, R6, UR4, RZ ;  /* 0x0000000406067c24 */ /* 0x000fc8000f8e02ff */
[----:B------:R-:W-:Y:S01]  /*1c980*/  IMAD R5, R5, UR5, R6 ;  /* 0x0000000505057c24 */ /* 0x000fe2000f8e0206 */
[----:B------:R-:W-:-:S04]  /*1c990*/  ULDC.64 UR4, c[0x0][0x2c8] ;  /* 0x0000b20000047ab9 */ /* 0x000fc80000000a00 */
[----:B------:R-:W-:Y:S02]  /*1c9a0*/  IADD3 R3, R3, R5, RZ ;  /* 0x0000000503037210 */ /* 0x000fe40007ffe0ff */
[----:B------:R-:W-:-:S05]  /*1c9b0*/  SHF.R.S32.HI R5, RZ, 0x1f, R0 ;  /* 0x0000001fff057819 */ /* 0x000fca0000011400 */
[----:B------:R-:W-:Y:S02]  /*1c9c0*/  IMAD R5, R5, UR4, RZ ;  /* 0x0000000405057c24 */ /* 0x000fe4000f8e02ff */
[----:B------:R-:W-:-:S04]  /*1c9d0*/  IMAD.WIDE.U32 R2, R0, UR4, R2 ;  /* 0x0000000400027c25 */ /* 0x000fc8000f8e0002 */
[----:B------:R-:W-:Y:S01]  /*1c9e0*/  IMAD R5, R0, UR5, R5 ;  /* 0x0000000500057c24 */ /* 0x000fe2000f8e0205 */
[----:B------:R-:W-:Y:S02]  /*1c9f0*/  ULDC.64 UR4, c[0x0][0x280] ;  /* 0x0000a00000047ab9 */ /* 0x000fe40000000a00 */
[----:B------:R-:W-:Y:S01]  /*1ca00*/  LEA R0, P0, R2, UR4, 0x1 ;  /* 0x0000000402007c11 */ /* 0x000fe2000f8008ff */
[----:B------:R-:W-:Y:S01]  /*1ca10*/  IMAD.IADD R5, R3, 0x1, R5 ;  /* 0x0000000103057824 */ /* 0x000fe200078e0205 */
[----:B------:R-:W-:Y:S01]  /*1ca20*/  ULDC UR4, c[0x0][0x2b8] ;  /* 0x0000ae0000047ab9 */ /* 0x000fe20000000800 */
[----:B-1----:R-:W-:-:S03]  /*1ca30*/  LOP3.LUT R20, R20, 0x7f, RZ, 0xc0, !PT ;  /* 0x0000007f14147812 */ /* 0x002fc600078ec0ff */
[----:B------:R-:W-:Y:S01]  /*1ca40*/  LEA.HI.X R5, R2, UR5, R5, 0x1, P0 ;  /* 0x0000000502057c11 */ /* 0x000fe200080f0c05 */
[----:B------:R-:W-:Y:S01]  /*1ca50*/  UMOV UR5, 0xffffffff ;  /* 0xffffffff00057882 */ /* 0x000fe20000000000 */
[----:B------:R-:W-:Y:S02]  /*1ca60*/  ISETP.GE.AND P3, PT, R33, UR4, PT ;  /* 0x0000000421007c0c */ /* 0x000fe4000bf66270 */
[----:B------:R-:W-:Y:S02]  /*1ca70*/  ISETP.GE.AND P2, PT, R36, UR4, PT ;  /* 0x0000000424007c0c */ /* 0x000fe4000bf46270 */
[----:B------:R-:W-:Y:S02]  /*1ca80*/  ISETP.GE.AND P0, PT, R35, UR4, PT ;  /* 0x0000000423007c0c */ /* 0x000fe4000bf06270 */
[----:B------:R-:W-:Y:S01]  /*1ca90*/  SHF.R.U32.HI R10, RZ, 0x3, R20 ;  /* 0x00000003ff0a7819 */ /* 0x000fe20000011614 */
[----:B0-----:R-:W-:Y:S10]  /*1caa0*/  BRA.DIV UR5, `(.L_x_734) ;  /* 0x0000004a050c7947 */ /* 0x001ff4000b800000 */
[----:B------:R-:W0:Y:S01]  /*1cab0*/  SHFL.IDX PT, R14, R0, RZ, 0x181f ;  /* 0x00181fff000e7589 */ /* 0x000e2200000e0000 */
[----:B-----5:R-:W-:Y:S02]  /*1cac0*/  IMAD R6, R17, R8, RZ ;  /* 0x0000000811067224 */ /* 0x020fe400078e02ff */
[----:B------:R-:W-:Y:S01]  /*1cad0*/  IMAD.IADD R4, R10, 0x1, R4 ;  /* 0x000000010a047824 */ /* 0x000fe200078e0204 */
[----:B------:R-:W1:Y:S03]  /*1cae0*/  SHFL.IDX PT, R2, R5, RZ, 0x181f ;  /* 0x00181fff05027589 */ /* 0x000e6600000e0000 */
[C---:B------:R-:W-:Y:S01]  /*1caf0*/  VIADD R7, R4.reuse, 0x10 ;  /* 0x0000001004077836 */ /* 0x040fe20000000000 */
[----:B------:R-:W-:-:S13]  /*1cb00*/  ISETP.GE.AND P1, PT, R4, R6, PT ;  /* 0x000000060400720c */ /* 0x000fda0003f26270 */
[----:B0-----:R-:W-:-:S04]  /*1cb10*/  @!P1 LEA R14, P4, R33, R14, 0x1 ;  /* 0x0000000e210e9211 */ /* 0x001fc800078808ff */
[----:B-1----:R-:W-:Y:S01]  /*1cb20*/  @!P1 IADD3.X R3, RZ, R2, RZ, P4, !PT ;  /* 0x00000002ff039210 */ /* 0x002fe200027fe4ff */
[----:B------:R-:W-:Y:S02]  /*1cb30*/  @!P1 IMAD.MOV.U32 R2, RZ, RZ, R14 ;  /* 0x000000ffff029224 */ /* 0x000fe400078e000e */
[----:B------:R-:W0:Y:S04]  /*1cb40*/  SHFL.IDX PT, R14, R0, 0x1, 0x181f ;  /* 0x00381f00000e7f89 */ /* 0x000e2800000e0000 */
[----:B------:R-:W-:Y:S04]  /*1cb50*/  @!P1 LDGSTS.E.BYPASS.LTC128B.128 [R9+0x12400], desc[UR56][R2.64], !P3 ;  /* 0x1240000002099fae */ /* 0x000fe8000d901d78 */
[----:B------:R-:W-:Y:S04]  /*1cb60*/  @!P1 LDGSTS.E.BYPASS.LTC128B.128 [R9+0x16400], desc[UR56][R2.64+0x80], !P2 ;  /* 0x1640008002099fae */ /* 0x000fe8000d101d78 */
[----:B------:R1:W-:Y:S01]  /*1cb70*/  @!P1 LDGSTS.E.BYPASS.LTC128B.128 [R9+0x1a400], desc[UR56][R2.64+0x100], !P0 ;  /* 0x1a40010002099fae */ /* 0x0003e2000c101d78 */
[----:B------:R-:W-:-:S03]  /*1cb80*/  ISETP.GE.AND P1, PT, R7, R6, PT ;  /* 0x000000060700720c */ /* 0x000fc60003f26270 */
[----:B-1----:R-:W1:Y:S10]  /*1cb90*/  SHFL.IDX PT, R2, R5, 0x1, 0x181f ;  /* 0x00381f0005027f89 */ /* 0x002e7400000e0000 */
[----:B0-----:R-:W-:-:S04]  /*1cba0*/  @!P1 LEA R14, P4, R33, R14, 0x1 ;  /* 0x0000000e210e9211 */ /* 0x001fc800078808ff */
[----:B-1----:R-:W-:Y:S01]  /*1cbb0*/  @!P1 IADD3.X R7, RZ, R2, RZ, P4, !PT ;  /* 0x00000002ff079210 */ /* 0x002fe200027fe4ff */
[----:B------:R-:W-:Y:S02]  /*1cbc0*/  @!P1 IMAD.MOV.U32 R2, RZ, RZ, R14 ;  /* 0x000000ffff029224 */ /* 0x000fe400078e000e */
[----:B------:R-:W0:Y:S02]  /*1cbd0*/  SHFL.IDX PT, R14, R0, 0x2, 0x181f ;  /* 0x00581f00000e7f89 */ /* 0x000e2400000e0000 */
[----:B------:R-:W-:Y:S01]  /*1cbe0*/  @!P1 IMAD.MOV.U32 R3, RZ, RZ, R7 ;  /* 0x000000ffff039224 */ /* 0x000fe200078e0007 */
[----:B------:R-:W-:-:S04]  /*1cbf0*/  IADD3 R7, R4, 0x20, RZ ;  /* 0x0000002004077810 */ /* 0x000fc80007ffe0ff */
        /* <DEDUP_REMOVED lines=8> */
[----:B------:R-:W0:Y:S01]  /*1cc80*/  SHFL.IDX PT, R14, R0, 0x3, 0x181f ;  /* 0x00781f00000e7f89 */ /* 0x000e2200000e0000 */
[----:B------:R-:W-:Y:S01]  /*1cc90*/  @!P1 MOV R3, R7 ;  /* 0x0000000700039202 */ /* 0x000fe20000000f00 */
[----:B------:R-:W-:-:S04]  /*1cca0*/  VIADD R7, R4, 0x30 ;  /* 0x0000003004077836 */ /* 0x000fc80000000000 */
        /* <DEDUP_REMOVED lines=38> */
[----:B0-----:R-:W-:Y:S01]  /*1cf10*/  @!P1 LEA R14, P4, R33, R14, 0x1 ;  /* 0x0000000e210e9211 */ /* 0x001fe200078808ff */
[----:B------:R-:W0:Y:S04]  /*1cf20*/  SHFL.IDX PT, R5, R5, 0x7, 0x181f ;  /* 0x00f81f0005057f89 */ /* 0x000e2800000e0000 */
[----:B-1----:R-:W-:Y:S01]  /*1cf30*/  @!P1 IMAD.X R7, RZ, RZ, R2, P4 ;  /* 0x000000ffff079224 */ /* 0x002fe200020e0602 */
[----:B------:R-:W-:-:S02]  /*1cf40*/  @!P1 MOV R2, R14 ;  /* 0x0000000e00029202 */ /* 0x000fc40000000f00 */
[----:B------:R1:W2:Y:S01]  /*1cf50*/  SHFL.IDX PT, R14, R0, 0x7, 0x181f ;  /* 0x00f81f00000e7f89 */ /* 0x0002a200000e0000 */
[----:B------:R-:W-:-:S05]  /*1cf60*/  @!P1 IMAD.MOV.U32 R3, RZ, RZ, R7 ;  /* 0x000000ffff039224 */ /* 0x000fca00078e0007 */
[----:B------:R1:W-:Y:S04]  /*1cf70*/  @!P1 LDGSTS.E.BYPASS.LTC128B.128 [R9+0x15400], desc[UR56][R2.64], !P3 ;  /* 0x1540000002099fae */ /* 0x0003e8000d901d78 */
[----:B------:R1:W-:Y:S04]  /*1cf80*/  @!P1 LDGSTS.E.BYPASS.LTC128B.128 [R9+0x19400], desc[UR56][R2.64+0x80], !P2 ;  /* 0x1940008002099fae */ /* 0x0003e8000d101d78 */
[----:B0-----:R1:W-:Y:S02]  /*1cf90*/  @!P1 LDGSTS.E.BYPASS.LTC128B.128 [R9+0x1d400], desc[UR56][R2.64+0x100], !P0 ;  /* 0x1d40010002099fae */ /* 0x0013e4000c101d78 */
.L_x_874:
[----:B-1----:R-:W-:Y:S01]  /*1cfa0*/  VIADD R3, R4, 0x70 ;  /* 0x0000007004037836 */ /* 0x002fe20000000000 */
[----:B------:R-:W-:Y:S04]  /*1cfb0*/  BSSY B0, `(.L_x_735) ;  /* 0x000000b000007945 */ /* 0x000fe80003800000 */
[----:B------:R-:W-:-:S13]  /*1cfc0*/  ISETP.GE.AND P1, PT, R3, R6, PT ;  /* 0x000000060300720c */ /* 0x000fda0003f26270 */
[----:B------:R-:W-:Y:S05]  /*1cfd0*/  @P1 BRA `(.L_x_736) ;  /* 0x0000000000201947 */ /* 0x000fea0003800000 */
[----:B--2---:R-:W-:-:S04]  /*1cfe0*/  LEA R2, P1, R33, R14, 0x1 ;  /* 0x0000000e21027211 */ /* 0x004fc800078208ff */
[----:B------:R-:W-:-:S05]  /*1cff0*/  IADD3.X R3, RZ, R5, RZ, P1, !PT ;  /* 0x00000005ff037210 */ /* 0x000fca0000ffe4ff */
[----:B------:R-:W-:Y:S01]  /*1d000*/  @!PT LDS RZ, [RZ] ;  /* 0x00000000fffff984 */ /* 0x000fe20000000800 */
[----:B------:R-:W-:Y:S01]  /*1d010*/  @!PT LDS RZ, [RZ] ;  /* 0x00000000fffff984 */ /* 0x000fe20000000800 */
[----:B------:R-:W-:Y:S01]  /*1d020*/  @!PT LDS RZ, [RZ] ;  /* 0x00000000fffff984 */ /* 0x000fe20000000800 */
[----:B------:R0:W-:Y:S04]  /*1d030*/  LDGSTS.E.BYPASS.LTC128B.128 [R9+0x15c00], desc[UR56][R2.64], !P3 ;  /* 0x15c0000002097fae */ /* 0x0001e8000d901d78 */
[----:B------:R0:W-:Y:S04]  /*1d040*/  LDGSTS.E.BYPASS.LTC128B.128 [R9+0x19c00], desc[UR56][R2.64+0x80], !P2 ;  /* 0x19c0008002097fae */ /* 0x0001e8000d101d78 */
[----:B------:R0:W-:Y:S02]  /*1d050*/  LDGSTS.E.BYPASS.LTC128B.128 [R9+0x1dc00], desc[UR56][R2.64+0x100], !P0 ;  /* 0x1dc0010002097fae */ /* 0x0001e4000c101d78 */
.L_x_736:
[----:B------:R-:W-:Y:S05]  /*1d060*/  BSYNC B0 ;  /* 0x0000000000007941 */ /* 0x000fea0003800000 */
.L_x_735:
[----:B------:R-:W-:Y:S01]  /*1d070*/  NOP ;  /* 0x0000000000007918 */ /* 0x000fe20000000000 */
[----:B------:R-:W-:-:S13]  /*1d080*/  PLOP3.LUT P0, PT, PT, PT, PT, 0x80, 0x0 ;  /* 0x000000000000781c */ /* 0x000fda0003f0f070 */
.L_x_737:
        /* <DEDUP_REMOVED lines=18> */
.L_x_875:
[----:B------:R-:W-:Y:S05]  /*1d1b0*/  BSYNC B0 ;  /* 0x0000000000007941 */ /* 0x000fea0003800000 */
.L_x_738:
[----:B------:R-:W3:Y:S01]  /*1d1c0*/  LDL R0, [R1+0x8] ;  /* 0x0000080001007983 */ /* 0x000ee20000100800 */
        /* <DEDUP_REMOVED lines=10> */
[----:B------:R-:W-:Y:S02]  /*1d270*/  ISETP.GE.AND P1, PT, R35, UR4, PT ;  /* 0x0000000423007c0c */ /* 0x000fe4000bf26270 */
[----:B---3--:R-:W-:-:S11]  /*1d280*/  IADD3 R6, R0, -0x2, RZ ;  /* 0xfffffffe00067810 */ /* 0x008fd60007ffe0ff */
.L_x_754:
[----:B------:R-:W3:Y:S01]  /*1d290*/  LDL R4, [R1+0xc] ;  /* 0x00000c0001047983 */ /* 0x000ee20000100800 */
[----:B------:R-:W1:Y:S03]  /*1d2a0*/  LDC R7, c[0x0][0x430] ;  /* 0x00010c00ff077b82 */ /* 0x000e660000000800 */
[----:B------:R-:W4:Y:S04]  /*1d2b0*/  LDL R8, [R1+0x10] ;  /* 0x0000100001087983 */ /* 0x000f280000100800 */
[----:B------:R-:W2:Y:S01]  /*1d2c0*/  LDL R11, [R1+0x38] ;  /* 0x00003800010b7983 */ /* 0x000ea20000100800 */
[----:B------:R-:W0:Y:S02]  /*1d2d0*/  S2R R0, SR_TID.X ;  /* 0x0000000000007919 */ /* 0x000e240000002100 */
[----:B0-----:R-:W-:-:S04]  /*1d2e0*/  LOP3.LUT R0, R0, 0x7f, RZ, 0xc0, !PT ;  /* 0x0000007f00007812 */ /* 0x001fc800078ec0ff */
[----:B------:R-:W-:Y:S02]  /*1d2f0*/  SHF.R.U32.HI R2, RZ, 0x3, R0 ;  /* 0x00000003ff027819 */ /* 0x000fe40000011600 */
[----:B------:R-:W0:Y:S01]  /*1d300*/  S2R R0, SR_TID.X ;  /* 0x0000000000007919 */ /* 0x000e220000002100 */
[----:B-1----:R-:W-:-:S13]  /*1d310*/  ISETP.NE.AND P0, PT, R7, 0x1, PT ;  /* 0x000000010700780c */ /* 0x002fda0003f05270 */
[----:B------:R-:W1:Y:S01]  /*1d320*/  @P0 LDC R3, c[0x0][0x438] ;  /* 0x00010e00ff030b82 */ /* 0x000e620000000800 */
[----:B0-----:R-:W-:-:S05]  /*1d330*/  IMAD.SHL.U32 R0, R0, 0x10, RZ ;  /* 0x0000001000007824 */ /* 0x001fca00078e00ff */
[----:B------:R-:W-:Y:S02]  /*1d340*/  LOP3.LUT R0, R2, 0x70, R0, 0xf8, !PT ;  /* 0x0000007002007812 */ /* 0x000fe400078ef800 */
[----:B------:R-:W0:Y:S02]  /*1d350*/  @P0 LDC R2, c[0x0][0x434] ;  /* 0x00010d00ff020b82 */ /* 0x000e240000000800 */
[----:B------:R-:W-:Y:S01]  /*1d360*/  ISETP.GT.U32.AND P4, PT, R0, 0x5f, PT ;  /* 0x0000005f0000780c */ /* 0x000fe20003f84070 */
[----:B------:R-:W-:Y:S01]  /*1d370*/  VIADD R26, R10, 0x1 ;  /* 0x000000010a1a7836 */ /* 0x000fe20000000000 */
[----:B------:R-:W-:Y:S05]  /*1d380*/  YIELD ;  /* 0x0000000000007946 */ /* 0x000fea0003800000 */
[----:B------:R-:W-:Y:S01]  /*1d390*/  MOV R25, R6 ;  /* 0x0000000600197202 */ /* 0x000fe20000000f00 */
[----:B---3--:R-:W-:-:S05]  /*1d3a0*/  IMAD R9, R6, 0x60, R4 ;  /* 0x0000006006097824 */ /* 0x008fca00078e0204 */
[----:B------:R-:W4:Y:S01]  /*1d3b0*/  @!P4 LDC.64 R4, c[0x0][0x428] ;  /* 0x00010a00ff04cb82 */ /* 0x000f220000000a00 */
[----:B------:R-:W-:-:S04]  /*1d3c0*/  IMAD.IADD R9, R0, 0x1, R9 ;  /* 0x0000000100097824 */ /* 0x000fc800078e0209 */
[----:B0-----:R-:W-:Y:S01]  /*1d3d0*/  @P0 IMAD.HI.U32 R2, R9, R2, RZ ;  /* 0x0000000209020227 */ /* 0x001fe200078e00ff */
[----:B------:R-:W-:-:S04]  /*1d3e0*/  MOV R0, R9 ;  /* 0x0000000900007202 */ /* 0x000fc80000000f00 */
[----:B-1----:R-:W-:-:S04]  /*1d3f0*/  @P0 SHF.R.U32.HI R0, RZ, R3, R2 ;  /* 0x00000003ff000219 */ /* 0x002fc80000011602 */
[--C-:B------:R-:W-:Y:S01]  /*1d400*/  @!P4 SHF.R.S32.HI R3, RZ, 0x1f, R0.reuse ;  /* 0x0000001fff03c819 */ /* 0x100fe20000011400 */
[----:B------:R-:W-:Y:S02]  /*1d410*/  @!P4 IMAD.MOV.U32 R2, RZ, RZ, R0 ;  /* 0x000000ffff02c224 */ /* 0x000fe400078e0000 */
[-C--:B----4-:R-:W-:Y:S02]  /*1d420*/  @!P4 IMAD R8, R8, R4.reuse, RZ ;  /* 0x000000040808c224 */ /* 0x090fe400078e02ff */
[----:B------:R-:W-:-:S04]  /*1d430*/  @!P4 IMAD.WIDE.U32 R2, R32, R4, R2 ;  /* 0x000000042002c225 */ /* 0x000fc800078e0002 */
[----:B------:R-:W-:Y:S02]  /*1d440*/  @!P4 IMAD R8, R32, R5, R8 ;  /* 0x000000052008c224 */ /* 0x000fe400078e0208 */
[----:B------:R-:W0:Y:S01]  /*1d450*/  @!P4 LDC.64 R4, c[0x0][0x418] ;  /* 0x00010600ff04cb82 */ /* 0x000e220000000a00 */
[----:B------:R-:W-:Y:S01]  /*1d460*/  IADD3 R0, -R0, RZ, RZ ;  /* 0x000000ff00007210 */ /* 0x000fe20007ffe1ff */
[----:B------:R-:W-:-:S04]  /*1d470*/  @!P4 IMAD.IADD R3, R8, 0x1, R3 ;  /* 0x000000010803c824 */ /* 0x000fc800078e0203 */
[----:B------:R-:W-:Y:S02]  /*1d480*/  IMAD R9, R7, R0, R9 ;  /* 0x0000000007097224 */ /* 0x000fe400078e0209 */
[----:B------:R-:W-:Y:S01]  /*1d490*/  IMAD.MOV.U32 R0, RZ, RZ, RZ ;  /* 0x000000ffff007224 */ /* 0x000fe200078e00ff */
[----:B0-----:R-:W-:-:S04]  /*1d4a0*/  @!P4 LEA R4, P0, R2, R4, 0x2 ;  /* 0x000000040204c211 */ /* 0x001fc800078010ff */
[----:B------:R-:W-:-:S05]  /*1d4b0*/  @!P4 LEA.HI.X R5, R2, R5, R3, 0x2, P0 ;  /* 0x000000050205c211 */ /* 0x000fca00000f1403 */
[----:B------:R0:W5:Y:S01]  /*1d4c0*/  @!P4 LDG.E R0, desc[UR56][R4.64] ;  /* 0x000000380400c981 */ /* 0x000162000c1e1900 */
[----:B--2---:R-:W-:Y:S02]  /*1d4d0*/  ISETP.NE.AND P4, PT, R11, 0x3, PT ;  /* 0x000000030b00780c */ /* 0x004fe40003f85270 */
[----:B------:R-:W-:-:S04]  /*1d4e0*/  ISETP.NE.AND P0, PT, R26, 0x2, PT ;  /* 0x000000021a00780c */ /* 0x000fc80003f05270 */
[----:B------:R-:W-:Y:S02]  /*1d4f0*/  SEL R28, RZ, 0x1, P0 ;  /* 0x00000001ff1c7807 */ /* 0x000fe40000000000 */
[----:B------:R-:W-:Y:S02]  /*1d500*/  SEL R26, R26, RZ, P0 ;  /* 0x000000ff1a1a7207 */ /* 0x000fe40000000000 */
[----:B------:R-:W-:-:S03]  /*1d510*/  LOP3.LUT R28, R17, R28, RZ, 0x3c, !PT ;  /* 0x0000001c111c7212 */ /* 0x000fc600078e3cff */
[----:B0-----:R-:W-:Y:S05]  /*1d520*/  @!P4 BRA `(.L_x_742) ;  /* 0x000000000004c947 */ /* 0x001fea0003800000 */
[----:B------:R-:W-:Y:S01]  /*1d530*/  BPT.TRAP 0x1 ;  /* 0x000000040000795c */ /* 0x000fe20000300000 */
.L_x_742:
[----:B------:R-:W-:Y:S01]  /*1d540*/  IMAD R7, R26, 0x8, R22 ;  /* 0x000000081a077824 */ /* 0x000fe200078e0216 */
[----:B------:R-:W-:Y:S01]  /*1d550*/  SHF.L.U32 R2, R28, 0x1f, RZ ;  /* 0x0000001f1c027819 */ /* 0x000fe200000006ff */
[----:B------:R-:W-:Y:S03]  /*1d560*/  BSSY B1, `(.L_x_743) ;  /* 0x0000003000017945 */ /* 0x000fe60003800000 */
[----:B------:R-:W0:Y:S02]  /*1d570*/  SYNCS.PHASECHK.TRANS64.TRYWAIT P0, [R7+URZ+0x30840], R2 ;  /* 0x03084002070075a7 */ /* 0x000e24000800017f */
[----:B0-----:R-:W-:Y:S05]  /*1d580*/  @!P0 BRA `(.L_x_744) ;  /* 0x0000004800048947 */ /* 0x001fea0003800000 */
.L_x_876:
[----:B------:R-:W-:Y:S05]  /*1d590*/  BSYNC B1 ;  /* 0x0000000000017941 */ /* 0x000fea0003800000 */
.L_x_743:
[----:B------:R-:W2:Y:S01]  /*1d5a0*/  LDL R3, [R1] ;  /* 0x0000000001037983 */ /* 0x000ea20000100800 */
[----:B------:R-:W-:Y:S01]  /*1d5b0*/  SHF.R.S32.HI R20, RZ, 0x1f, R9 ;  /* 0x0000001fff147819 */ /* 0x000fe20000011409 */
[----:B------:R-:W-:Y:S01]  /*1d5c0*/  ULDC.64 UR4, c[0x0][0x300] ;  /* 0x0000c00000047ab9 */ /* 0x000fe20000000a00 */
[----:B-----5:R-:W-:Y:S01]  /*1d5d0*/  SHF.R.S32.HI R21, RZ, 0x1f, R0 ;  /* 0x0000001fff157819 */ /* 0x020fe20000011400 */
[----:B------:R-:W-:Y:S02]  /*1d5e0*/  IMAD R5, R26, 0x4800, R37 ;  /* 0x000048001a057824 */ /* 0x000fe400078e0225 */
[----:B------:R-:W-:-:S04]  /*1d5f0*/  IMAD R4, R20, UR4, RZ ;  /* 0x0000000414047c24 */ /* 0x000fc8000f8e02ff */
[----:B------:R-:W-:Y:S01]  /*1d600*/  IMAD R4, R9, UR5, R4 ;  /* 0x0000000509047c24 */ /* 0x000fe2000f8e0204 */
[C---:B--2---:R-:W-:Y:S02]  /*1d610*/  LOP3.LUT P5, RZ, R3.reuse, 0x2, RZ, 0xc0, !PT ;  /* 0x0000000203ff7812 */ /* 0x044fe400078ac0ff */
[----:B------:R-:W-:Y:S01]  /*1d620*/  LOP3.LUT P4, RZ, R3, 0x1, RZ, 0xc0, !PT ;  /* 0x0000000103ff7812 */ /* 0x000fe2000788c0ff */
[----:B0-----:R-:W-:Y:S01]  /*1d630*/  IMAD.WIDE.U32 R2, R9, UR4, RZ ;  /* 0x0000000409027c25 */ /* 0x001fe2000f8e00ff */
[----:B------:R-:W-:-:S03]  /*1d640*/  ULDC.64 UR4, c[0x0][0x310] ;  /* 0x0000c40000047ab9 */ /* 0x000fc60000000a00 */
[----:B------:R-:W-:Y:S02]  /*1d650*/  IMAD.IADD R3, R3, 0x1, R4 ;  /* 0x0000000103037824 */ /* 0x000fe400078e0204 */
[----:B------:R-:W-:Y:S02]  /*1d660*/  IMAD R4, R21, UR4, RZ ;  /* 0x0000000415047c24 */ /* 0x000fe4000f8e02ff */
[----:B------:R-:W-:-:S04]  /*1d670*/  IMAD.WIDE.U32 R2, R0, UR4, R2 ;  /* 0x0000000400027c25 */ /* 0x000fc8000f8e0002 */
[----:B------:R-:W-:Y:S01]  /*1d680*/  IMAD R4, R0, UR5, R4 ;  /* 0x0000000500047c24 */ /* 0x000fe2000f8e0204 */
[----:B------:R-:W-:-:S04]  /*1d690*/  ULDC.64 UR4, c[0x0][0x308] ;  /* 0x0000c20000047ab9 */ /* 0x000fc80000000a00 */
        /* <DEDUP_REMOVED lines=10> */
[----:B------:R-:W2:Y:S01]  /*1d740*/  LDL R3, [R1] ;  /* 0x0000000001037983 */ /* 0x000ea20000100800 */
[----:B------:R-:W-:Y:S02]  /*1d750*/  IMAD.SHL.U32 R4, R33, 0x2, RZ ;  /* 0x0000000221047824 */ /* 0x000fe400078e00ff */
[----:B------:R-:W-:Y:S01]  /*1d760*/  IMAD R5, R5, 0x2, R22 ;  /* 0x0000000205057824 */ /* 0x000fe200078e0216 */
[----:B------:R-:W0:Y:S04]  /*1d770*/  SHFL.IDX PT, R2, R8, RZ, 0x181f ;  /* 0x00181fff08027589 */ /* 0x000e2800000e0000 */
[----:B------:R-:W-:Y:S01]  /*1d780*/  SHFL.IDX PT, R34, R6, 0x2, 0x181f ;  /* 0x00581f0006227f89 */ /* 0x000fe200000e0000 */
[----:B0-----:R-:W-:Y:S02]  /*1d790*/  IADD3 R2, P0, R2, R4, RZ ;  /* 0x0000000402027210 */ /* 0x001fe40007f1e0ff */
[----:B--2---:R-:W-:-:S02]  /*1d7a0*/  LOP3.LUT P6, RZ, R3, 0x4, RZ, 0xc0, !PT ;  /* 0x0000000403ff7812 */ /* 0x004fc400078cc0ff */
[----:B------:R-:W0:Y:S02]  /*1d7b0*/  SHFL.IDX PT, R3, R6, RZ, 0x181f ;  /* 0x00181fff06037589 */ /* 0x000e2400000e0000 */
[----:B0-----:R-:W-:-:S09]  /*1d7c0*/  IADD3.X R3, RZ, R3, RZ, P0, !PT ;  /* 0x00000003ff037210 */ /* 0x001fd200007fe4ff */
[----:B------:R-:W-:Y:S04]  /*1d7d0*/  LDGSTS.E.BYPASS.LTC128B.128 [R5+0x1e400], desc[UR56][R2.64], !P6 ;  /* 0x1e40000002057fae */ /* 0x000fe8000f101d78 */
[----:B------:R-:W-:Y:S04]  /*1d7e0*/  LDGSTS.E.BYPASS.LTC128B.128 [R5+0x21400], desc[UR56][R2.64+0x80], !P5 ;  /* 0x2140008002057fae */ /* 0x000fe8000e901d78 */
[----:B------:R0:W-:Y:S04]  /*1d7f0*/  LDGSTS.E.BYPASS.LTC128B.128 [R5+0x24400], desc[UR56][R2.64+0x100], !P4 ;  /* 0x2440010002057fae */ /* 0x0001e8000e101d78 */
[----:B0-----:R-:W0:Y:S04]  /*1d800*/  SHFL.IDX PT, R2, R8, 0x1, 0x181f ;  /* 0x00381f0008027f89 */ /* 0x001e2800000e0000 */
[----:B------:R-:W1:Y:S01]  /*1d810*/  SHFL.IDX PT, R3, R6, 0x1, 0x181f ;  /* 0x00381f0006037f89 */ /* 0x000e6200000e0000 */
[----:B0-----:R-:W-:-:S05]  /*1d820*/  IADD3 R2, P0, R2, R4, RZ ;  /* 0x0000000402027210 */ /* 0x001fca0007f1e0ff */
[----:B-1----:R-:W-:-:S05]  /*1d830*/  IMAD.X R3, RZ, RZ, R3, P0 ;  /* 0x000000ffff037224 */ /* 0x002fca00000e0603 */
[----:B------:R-:W-:Y:S04]  /*1d840*/  LDGSTS.E.BYPASS.LTC128B.128 [R5+0x1ec00], desc[UR56][R2.64], !P6 ;  /* 0x1ec0000002057fae */ /* 0x000fe8000f101d78 */
[----:B------:R-:W-:Y:S04]  /*1d850*/  LDGSTS.E.BYPASS.LTC128B.128 [R5+0x21c00], desc[UR56][R2.64+0x80], !P5 ;  /* 0x21c0008002057fae */ /* 0x000fe8000e901d78 */
[----:B------:R0:W-:Y:S04]  /*1d860*/  LDGSTS.E.BYPASS.LTC128B.128 [R5+0x24c00], desc[UR56][R2.64+0x100], !P4 ;  /* 0x24c0010002057fae */ /* 0x0001e8000e101d78 */
[----:B0-----:R-:W0:Y:S02]  /*1d870*/  SHFL.IDX PT, R2, R8, 0x2, 0x181f ;  /* 0x00581f0008027f89 */ /* 0x001e2400000e0000 */
[----:B0-----:R-:W-:-:S04]  /*1d880*/  IADD3 R2, P0, R2, R4, RZ ;  /* 0x0000000402027210 */ /* 0x001fc80007f1e0ff */
[----:B------:R-:W-:Y:S02]  /*1d890*/  IADD3.X R3, RZ, R34, RZ, P0, !PT ;  /* 0x00000022ff037210 */ /* 0x000fe400007fe4ff */
        /* <DEDUP_REMOVED lines=19> */
.L_x_890:
[----:B------:R-:W3:Y:S01]  /*1d9d0*/  LDL R3, [R1] ;  /* 0x0000000001037983 */ /* 0x000ee20000100800 */
[----:B--2---:R-:W-:Y:S02]  /*1d9e0*/  IADD3 R2, P0, R2, R4, RZ ;  /* 0x0000000402027210 */ /* 0x004fe40007f1e0ff */
[----:B---3--:R-:W-:Y:S02]  /*1d9f0*/  LOP3.LUT P6, RZ, R3, 0x4, RZ, 0xc0, !PT ;  /* 0x0000000403ff7812 */ /* 0x008fe400078cc0ff */
[----:B------:R-:W-:Y:S02]  /*1da00*/  IADD3.X R3, RZ, R34, RZ, P0, !PT ;  /* 0x00000022ff037210 */ /* 0x000fe400007fe4ff */
[----:B------:R-:W-:-:S09]  /*1da10*/  PLOP3.LUT P0, PT, PT, PT, PT, 0x80, 0x0 ;  /* 0x000000000000781c */ /* 0x000fd20003f0f070 */
[----:B------:R-:W-:Y:S01]  /*1da20*/  @!PT LDS RZ, [RZ] ;  /* 0x00000000fffff984 */ /* 0x000fe20000000800 */
[----:B------:R-:W-:Y:S01]  /*1da30*/  @!PT LDS RZ, [RZ] ;  /* 0x00000000fffff984 */ /* 0x000fe20000000800 */
[----:B------:R-:W-:Y:S01]  /*1da40*/  @!PT LDS RZ, [RZ] ;  /* 0x00000000fffff984 */ /* 0x000fe20000000800 */
[----:B------:R1:W-:Y:S04]  /*1da50*/  LDGSTS.E.BYPASS.LTC128B.128 [R5+0x20c00], desc[UR56][R2.64], !P6 ;  /* 0x20c0000002057fae */ /* 0x0003e8000f101d78 */
[----:B------:R1:W-:Y:S04]  /*1da60*/  LDGSTS.E.BYPASS.LTC128B.128 [R5+0x23c00], desc[UR56][R2.64+0x80], !P5 ;  /* 0x23c0008002057fae */ /* 0x0003e8000e901d78 */
[----:B------:R1:W-:Y:S01]  /*1da70*/  LDGSTS.E.BYPASS.LTC128B.128 [R5+0x26c00], desc[UR56][R2.64+0x100], !P4 ;  /* 0x26c0010002057fae */ /* 0x0003e2000e101d78 */
[----:B------:R-:W-:Y:S01]  /*1da80*/  NOP ;  /* 0x0000000000007918 */ /* 0x000fe20000000000 */
.L_x_746:
[----:B------:R-:W-:Y:S02]  /*1da90*/  PLOP3.LUT P4, PT, P4, P0, PT, 0xa2, 0x0 ;  /* 0x000000000000781c */ /* 0x000fe40002781472 */
[----:B------:R-:W-:-:S08]  /*1daa0*/  @P0 R2UR P4, UR4, R7 ;  /* 0x00000000070402ca */ /* 0x000fd00000080000 */
[----:B------:R-:W-:-:S05]  /*1dab0*/  @P0 PLOP3.LUT P0, PT, P4, PT, PT, 0x80, 0x0 ;  /* 0x000000000000081c */ /* 0x000fca000270f070 */
[----:B------:R-:W-:Y:S01]  /*1dac0*/  @!P4 SYNCS.ARRIVE.TRANS64.RED.A0T1 RZ, [UR4+0x30830], RZ ;  /* 0x030830ffffffc9a7 */ /* 0x000fe20008200404 */
[----:B------:R-:W-:Y:S07]  /*1dad0*/  @!P4 ARRIVES.LDGSTSBAR.64.TRANSCNT [UR4+0x30830] ;  /* 0x03083000ff00c9b0 */ /* 0x000fee0008000a84 */
[----:B------:R-:W-:Y:S05]  /*1dae0*/  @P0 BRA.U.ANY `(.L_x_746) ;  /* 0xfffffffd00e80947 */ /* 0x000fea000393ffff */
[----:B------:R-:W-:Y:S01]  /*1daf0*/  NOP ;  /* 0x0000000000007918 */ /* 0x000fe20000000000 */
[----:B-1----:R-:W2:Y:S02]  /*1db00*/  LDL R2, [R1+0x38] ;  /* 0x0000380001027983 */ /* 0x002ea40000100800 */
[----:B--2---:R-:W-:-:S13]  /*1db10*/  ISETP.NE.AND P5, PT, R2, 0x3, PT ;  /* 0x000000030200780c */ /* 0x004fda0003fa5270 */
[----:B------:R-:W-:Y:S05]  /*1db20*/  @!P5 BRA `(.L_x_747) ;  /* 0x000000000004d947 */ /* 0x000fea0003800000 */
[----:B------:R-:W-:Y:S01]  /*1db30*/  BPT.TRAP 0x1 ;  /* 0x000000040000795c */ /* 0x000fe20000300000 */
.L_x_747:
[----:B------:R1:W-:Y:S01]  /*1db40*/  SYNCS.ARRIVE.TRANS64.A1T0 RZ, [R7+URZ+0x30830], RZ ;  /* 0x030830ff07ff79a7 */ /* 0x0003e2000810003f */
[----:B------:R-:W-:Y:S05]  /*1db50*/  @!P5 BRA `(.L_x_748) ;  /* 0x000000000004d947 */ /* 0x000fea0003800000 */
[----:B------:R-:W-:Y:S01]  /*1db60*/  BPT.TRAP 0x1 ;  /* 0x000000040000795c */ /* 0x000fe20000300000 */
.L_x_748:
[----:B------:R-:W-:Y:S01]  /*1db70*/  SHF.L.U32 R2, R17, 0x1f, RZ ;  /* 0x0000001f11027819 */ /* 0x000fe200000006ff */
[----:B0-----:R-:W-:Y:S01]  /*1db80*/  IMAD R6, R10, 0x8, R22 ;  /* 0x000000080a067824 */ /* 0x001fe200078e0216 */
[----:B------:R-:W-:Y:S03]  /*1db90*/  BSSY B1, `(.L_x_749) ;  /* 0x0000003000017945 */ /* 0x000fe60003800000 */
[----:B------:R-:W0:Y:S02]  /*1dba0*/  SYNCS.PHASECHK.TRANS64.TRYWAIT P0, [R6+URZ+0x30860], R2 ;  /* 0x03086002060075a7 */ /* 0x000e24000800017f */
[----:B0-----:R-:W-:Y:S05]  /*1dbb0*/  @!P0 BRA `(.L_x_750) ;  /* 0x0000004800888947 */ /* 0x001fea0003800000 */
.L_x_891:
[----:B------:R-:W-:Y:S05]  /*1dbc0*/  BSYNC B1 ;  /* 0x0000000000017941 */ /* 0x000fea0003800000 */
.L_x_749:
[----:B------:R-:W1:Y:S01]  /*1dbd0*/  LDL R5, [R1+0x8] ;  /* 0x0000080001057983 */ /* 0x000e620000100800 */
[----:B------:R-:W2:Y:S01]  /*1dbe0*/  S2R R3, SR_TID.X ;  /* 0x0000000000037919 */ /* 0x000ea20000002100 */
[----:B------:R-:W-:Y:S01]  /*1dbf0*/  UMOV UR4, 0xffffffff ;  /* 0xffffffff00047882 */ /* 0x000fe20000000000 */
[----:B--2---:R-:W-:-:S04]  /*1dc00*/  LOP3.LUT R3, R3, 0x7f, RZ, 0xc0, !PT ;  /* 0x0000007f03037812 */ /* 0x004fc800078ec0ff */
[----:B------:R-:W-:Y:S01]  /*1dc10*/  SHF.R.U32.HI R3, RZ, 0x3, R3 ;  /* 0x00000003ff037819 */ /* 0x000fe20000011603 */
[----:B-1----:R-:W-:Y:S02]  /*1dc20*/  IMAD R7, R30, -0x60, R5 ;  /* 0xffffffa01e077824 */ /* 0x002fe400078e0205 */
[----:B------:R-:W-:Y:S02]  /*1dc30*/  IMAD R5, R10, 0x4800, R37 ;  /* 0x000048000a057824 */ /* 0x000fe400078e0225 */
[----:B------:R-:W-:Y:S01]  /*1dc40*/  IMAD.IADD R7, R7, 0x1, -R3 ;  /* 0x0000000107077824 */ /* 0x000fe200078e0a03 */
[----:B------:R-:W-:Y:S06]  /*1dc50*/  BRA.DIV UR4, `(.L_x_751) ;  /* 0x0000004a04747947 */ /* 0x000fec000b800000 */
[----:B0-----:R-:W0:Y:S01]  /*1dc60*/  SHFL.IDX PT, R2, R23, RZ, 0x181f ;  /* 0x00181fff17027589 */ /* 0x001e2200000e0000 */
[----:B------:R-:W-:-:S03]  /*1dc70*/  IMAD R5, R5, 0x2, R22 ;  /* 0x0000000205057824 */ /* 0x000fc600078e0216 */
[----:B------:R-:W1:Y:S04]  /*1dc80*/  SHFL.IDX PT, R3, R24, RZ, 0x181f ;  /* 0x00181fff18037589 */ /* 0x000e6800000e0000 */
[----:B------:R-:W-:Y:S01]  /*1dc90*/  SHFL.IDX PT, R14, R23, 0x5, 0x181f ;  /* 0x00b81f00170e7f89 */ /* 0x000fe200000e0000 */
[----:B0-----:R-:W-:-:S04]  /*1dca0*/  IADD3 R2, P0, R2, R4, RZ ;  /* 0x0000000402027210 */ /* 0x001fc80007f1e0ff */
[----:B-1----:R-:W-:Y:S02]  /*1dcb0*/  IADD3.X R3, RZ, R3, RZ, P0, !PT ;  /* 0x00000003ff037210 */ /* 0x002fe400007fe4ff */
        /* <DEDUP_REMOVED lines=39> */
[----:B0-----:R-:W-:-:S05]  /*1df30*/  IADD3 R2, P0, R2, R4, RZ ;  /* 0x0000000402027210 */ /* 0x001fca0007f1e0ff */
[----:B-1----:R-:W-:Y:S01]  /*1df40*/  IMAD.X R3, RZ, RZ, R3, P0 ;  /* 0x000000ffff037224 */ /* 0x002fe200000e0603 */
[----:B------:R-:W-:-:S13]  /*1df50*/  ISETP.LT.OR P0, PT, R7, 0x41, P3 ;  /* 0x000000410700780c */ /* 0x000fda0001f01670 */
[----:B------:R1:W-:Y:S01]  /*1df60*/  LDGSTS.E.BYPASS.LTC128B.128 [R5+0x2400], desc[UR56][R2.64], !P0 ;  /* 0x0240000002057fae */ /* 0x0003e2000c101d78 */
[----:B------:R-:W-:-:S13]  /*1df70*/  ISETP.LT.OR P0, PT, R7, 0x41, P2 ;  /* 0x000000410700780c */ /* 0x000fda0001701670 */
[----:B------:R1:W-:Y:S01]  /*1df80*/  LDGSTS.E.BYPASS.LTC128B.128 [R5+0x5400], desc[UR56][R2.64+0x80], !P0 ;  /* 0x0540008002057fae */ /* 0x0003e2000c101d78 */
[----:B------:R-:W-:-:S13]  /*1df90*/  ISETP.LT.OR P0, PT, R7, 0x41, P1 ;  /* 0x000000410700780c */ /* 0x000fda0000f01670 */
[----:B--2---:R1:W-:Y:S02]  /*1dfa0*/  LDGSTS.E.BYPASS.LTC128B.128 [R5+0x8400], desc[UR56][R2.64+0x100], !P0 ;  /* 0x0840010002057fae */ /* 0x0043e4000c101d78 */
.L_x_905:
[----:B01----:R-:W-:Y:S01]  /*1dfb0*/  IADD3 R2, P0, R14, R4, RZ ;  /* 0x000000040e027210 */ /* 0x003fe20007f1e0ff */
[----:B------:R-:W-:Y:S02]  /*1dfc0*/  ULDC.64 UR4, c[0x0][0x328] ;  /* 0x0000ca0000047ab9 */ /* 0x000fe40000000a00 */
[----:B------:R-:W-:Y:S01]  /*1dfd0*/  IMAD R20, R20, UR4, RZ ;  /* 0x0000000414147c24 */ /* 0x000fe2000f8e02ff */
[----:B------:R-:W-:Y:S02]  /*1dfe0*/  IADD3.X R3, RZ, R24, RZ, P0, !PT ;  /* 0x00000018ff037210 */ /* 0x000fe400007fe4ff */
        /* <DEDUP_REMOVED lines=22> */
[----:B------:R-:W-:-:S04]  /*1e150*/  ULDC.64 UR4, c[0x0][0x318] ;  /* 0x0000c60000047ab9 */ /* 0x000fc80000000a00 */
[----:B------:R-:W-:Y:S02]  /*1e160*/  IADD3 R3, R5, R3, RZ ;  /* 0x0000000305037210 */ /* 0x000fe40007ffe0ff */
[----:B------:R-:W-:-:S04]  /*1e170*/  LEA R23, P0, R2, UR4, 0x1 ;  /* 0x0000000402177c11 */ /* 0x000fc8000f8008ff */
[----:B------:R-:W-:Y:S02]  /*1e180*/  LEA.HI.X R24, R2, UR5, R3, 0x1, P0 ;  /* 0x0000000502187c11 */ /* 0x000fe400080f0c03 */
[----:B------:R-:W-:-:S13]  /*1e190*/  PLOP3.LUT P0, PT, PT, PT, PT, 0x80, 0x0 ;  /* 0x000000000000781c */ /* 0x000fda0003f0f070 */
.L_x_752:
        /* <DEDUP_REMOVED lines=11> */
.L_x_753:
[C---:B------:R-:W-:Y:S01]  /*1e250*/  ISETP.GT.AND P0, PT, R25.reuse, RZ, PT ;  /* 0x000000ff1900720c */ /* 0x040fe20003f04270 */
[----:B------:R0:W-:Y:S01]  /*1e260*/  SYNCS.ARRIVE.TRANS64.A1T0 RZ, [R6+URZ+0x30850], RZ ;  /* 0x030850ff06ff79a7 */ /* 0x0001e2000810003f */
[----:B------:R-:W-:Y:S01]  /*1e270*/  IMAD.MOV.U32 R17, RZ, RZ, R28 ;  /* 0x000000ffff117224 */ /* 0x000fe200078e001c */
[----:B------:R-:W-:Y:S01]  /*1e280*/  MOV R10, R26 ;  /* 0x0000001a000a7202 */ /* 0x000fe20000000f00 */
[----:B------:R-:W-:Y:S02]  /*1e290*/  IMAD.MOV.U32 R30, RZ, RZ, R25 ;  /* 0x000000ffff1e7224 */ /* 0x000fe400078e0019 */
[----:B0-----:R-:W-:-:S07]  /*1e2a0*/  VIADD R6, R25, 0xffffffff ;  /* 0xffffffff19067836 */ /* 0x001fce0000000000 */
[----:B------:R-:W-:Y:S05]  /*1e2b0*/  @P0 BRA `(.L_x_754) ;  /* 0xffffffec00f40947 */ /* 0x000fea000383ffff */
.L_x_741:
[----:B------:R-:W-:Y:S05]  /*1e2c0*/  BSYNC B0 ;  /* 0x0000000000007941 */ /* 0x000fea0003800000 */
.L_x_740:
        /* <DEDUP_REMOVED lines=17> */
.L_x_756:
[----:B------:R-:W-:Y:S05]  /*1e3e0*/  BSYNC B0 ;  /* 0x0000000000007941 */ /* 0x000fea0003800000 */
.L_x_755:
[----:B------:R-:W3:Y:S02]  /*1e3f0*/  LDL R0, [R1+0x38] ;  /* 0x0000380001007983 */ /* 0x000ee40000100800 */
[----:B---3--:R-:W-:-:S13]  /*1e400*/  ISETP.NE.AND P0, PT, R0, 0x3, PT ;  /* 0x000000030000780c */ /* 0x008fda0003f05270 */
[----:B------:R-:W-:Y:S05]  /*1e410*/  @!P0 BRA `(.L_x_757) ;  /* 0x0000000000048947 */ /* 0x000fea0003800000 */
[----:B------:R-:W-:Y:S01]  /*1e420*/  BPT.TRAP 0x1 ;  /* 0x000000040000795c */ /* 0x000fe20000300000 */
.L_x_757:
[----:B------:R-:W3:Y:S01]  /*1e430*/  LDL.LU R2, [R1+0x8] ;  /* 0x0000080001027983 */ /* 0x000ee20000300800 */
[----:B------:R-:W-:Y:S01]  /*1e440*/  IMAD R0, R26, 0x8, R22 ;  /* 0x000000081a007824 */ /* 0x000fe200078e0216 */
[----:B0-----:R-:W-:Y:S01]  /*1e450*/  SHF.L.U32 R3, R28, 0x1f, RZ ;  /* 0x0000001f1c037819 */ /* 0x001fe200000006ff */
[----:B------:R-:W-:Y:S03]  /*1e460*/  BSSY B0, `(.L_x_758) ;  /* 0x0000004000007945 */ /* 0x000fe60003800000 */
[----:B------:R-:W0:Y:S01]  /*1e470*/  SYNCS.PHASECHK.TRANS64.TRYWAIT P0, [R0+URZ+0x30860], R3 ;  /* 0x03086003000075a7 */ /* 0x000e22000800017f */
[----:B---3--:R-:W-:Y:S01]  /*1e480*/  IMAD R6, R25, -0x60, R2 ;  /* 0xffffffa019067824 */ /* 0x008fe200078e0202 */
[----:B0-----:R-:W-:Y:S06]  /*1e490*/  @!P0 BRA `(.L_x_759) ;  /* 0x0000004800748947 */ /* 0x001fec0003800000 */
.L_x_906:
[----:B------:R-:W-:Y:S05]  /*1e4a0*/  BSYNC B0 ;  /* 0x0000000000007941 */ /* 0x000fea0003800000 */
.L_x_758:
[----:B------:R-:W1:Y:S01]  /*1e4b0*/  S2R R2, SR_TID.X ;  /* 0x0000000000027919 */ /* 0x000e620000002100 */
[----:B------:R-:W-:Y:S01]  /*1e4c0*/  UMOV UR4, 0xffffffff ;  /* 0xffffffff00047882 */ /* 0x000fe20000000000 */
[----:B------:R-:W-:Y:S01]  /*1e4d0*/  IMAD R7, R26, 0x4800, R37 ;  /* 0x000048001a077824 */ /* 0x000fe200078e0225 */
[----:B-1----:R-:W-:-:S04]  /*1e4e0*/  LOP3.LUT R2, R2, 0x7f, RZ, 0xc0, !PT ;  /* 0x0000007f02027812 */ /* 0x002fc800078ec0ff */
[----:B------:R-:W-:-:S04]  /*1e4f0*/  SHF.R.U32.HI R2, RZ, 0x3, R2 ;  /* 0x00000003ff027819 */ /* 0x000fc80000011602 */
[----:B------:R-:W-:Y:S01]  /*1e500*/  IADD3 R6, -R2, R6, RZ ;  /* 0x0000000602067210 */ /* 0x000fe20007ffe1ff */
        /* <DEDUP_REMOVED lines=21> */
[----:B------:R-:W0:Y:S02]  /*1e660*/  SHFL.IDX PT, R14, R23, 0x2, 0x181f ;  /* 0x00581f00170e7f89 */ /* 0x000e2400000e0000 */
[----:B------:R-:W-:Y:S02]  /*1e670*/  IADD3.X R3, RZ, R7, RZ, P3, !PT ;  /* 0x00000007ff037210 */ /* 0x000fe40001ffe4ff */
[----:B------:R-:W1:Y:S01]  /*1e680*/  SHFL.IDX PT, R7, R24, 0x2, 0x181f ;  /* 0x00581f0018077f89 */ /* 0x000e6200000e0000 */
[----:B------:R-:W-:-:S04]  /*1e690*/  ISETP.LT.OR P3, PT, R6, 0x11, P1 ;  /* 0x000000110600780c */ /* 0x000fc80000f61670 */
[----:B------:R-:W-:Y:S01]  /*1e6a0*/  LDGSTS.E.BYPASS.LTC128B.128 [R4+0xc00], desc[UR56][R2.64], !P4 ;  /* 0x00c0000002047fae */ /* 0x000fe2000e101d78 */
[----:B------:R-:W-:-:S08]  /*1e6b0*/  ISETP.LT.OR P4, PT, R6, 0x11, P0 ;  /* 0x000000110600780c */ /* 0x000fd00000781670 */
[----:B------:R-:W-:Y:S05]  /*1e6c0*/  LDGSTS.E.BYPASS.LTC128B.128 [R4+0x3c00], desc[UR56][R2.64+0x80], !P3 ;  /* 0x03c0008002047fae */ /* 0x000fea000d901d78 */
        /* <DEDUP_REMOVED lines=13> */
[----:B------:R-:W0:Y:S02]  /*1e7a0*/  SHFL.IDX PT, R14, R23, 0x4, 0x181f ;  /* 0x00981f00170e7f89 */ /* 0x000e2400000e0000 */
[----:B-1----:R-:W-:-:S02]  /*1e7b0*/  IADD3.X R3, RZ, R7, RZ, P3, !PT ;  /* 0x00000007ff037210 */ /* 0x002fc40001ffe4ff */
[----:B------:R-:W1:Y:S01]  /*1e7c0*/  SHFL.IDX PT, R7, R24, 0x4, 0x181f ;  /* 0x00981f0018077f89 */ /* 0x000e6200000e0000 */
[----:B------:R-:W-:-:S04]  /*1e7d0*/  ISETP.LT.OR P3, PT, R6, 0x31, P1 ;  /* 0x000000310600780c */ /* 0x000fc80000f61670 */
[----:B------:R-:W-:Y:S01]  /*1e7e0*/  LDGSTS.E.BYPASS.LTC128B.128 [R4+0x1c00], desc[UR56][R2.64], !P4 ;  /* 0x01c0000002047fae */ /* 0x000fe2000e101d78 */
[----:B------:R-:W-:-:S03]  /*1e7f0*/  ISETP.LT.OR P4, PT, R6, 0x31, P0 ;  /* 0x000000310600780c */ /* 0x000fc60000781670 */
[----:B------:R-:W2:Y:S05]  /*1e800*/  SHFL.IDX PT, R24, R24, 0x5, 0x181f ;  /* 0x00b81f0018187f89 */ /* 0x000eaa00000e0000 */
[----:B------:R-:W-:Y:S05]  /*1e810*/  LDGSTS.E.BYPASS.LTC128B.128 [R4+0x4c00], desc[UR56][R2.64+0x80], !P3 ;  /* 0x04c0008002047fae */ /* 0x000fea000d901d78 */
        /* <DEDUP_REMOVED lines=10> */
.L_x_920:
        /* <DEDUP_REMOVED lines=13> */
.L_x_761:
[----:B------:R-:W-:Y:S02]  /*1e990*/  PLOP3.LUT P1, PT, P1, P0, PT, 0xa2, 0x0 ;  /* 0x000000000000781c */ /* 0x000fe40000f21472 */
[----:B------:R-:W-:-:S08]  /*1e9a0*/  @P0 R2UR P1, UR4, R0 ;  /* 0x00000000000402ca */ /* 0x000fd00000020000 */
[----:B------:R-:W-:-:S05]  /*1e9b0*/  @P0 PLOP3.LUT P0, PT, P1, PT, PT, 0x80, 0x0 ;  /* 0x000000000000081c */ /* 0x000fca0000f0f070 */
[----:B------:R-:W-:Y:S01]  /*1e9c0*/  @!P1 SYNCS.ARRIVE.TRANS64.RED.A0T1 RZ, [UR4+0x30850], RZ ;  /* 0x030850ffffff99a7 */ /* 0x000fe20008200404 */
[----:B------:R-:W-:Y:S07]  /*1e9d0*/  @!P1 ARRIVES.LDGSTSBAR.64.TRANSCNT [UR4+0x30850] ;  /* 0x03085000ff0099b0 */ /* 0x000fee0008000a84 */
[----:B------:R-:W-:Y:S05]  /*1e9e0*/  @P0 BRA.U.ANY `(.L_x_761) ;  /* 0xfffffffd00e80947 */ /* 0x000fea000393ffff */
[----:B------:R-:W-:Y:S01]  /*1e9f0*/  NOP ;  /* 0x0000000000007918 */ /* 0x000fe20000000000 */
[----:B0-----:R-:W2:Y:S02]  /*1ea00*/  LDL.LU R2, [R1+0x38] ;  /* 0x0000380001027983 */ /* 0x001ea40000300800 */
[----:B--2---:R-:W-:-:S13]  /*1ea10*/  ISETP.NE.AND P2, PT, R2, 0x3, PT ;  /* 0x000000030200780c */ /* 0x004fda0003f45270 */
[----:B------:R-:W-:Y:S05]  /*1ea20*/  @!P2 BRA `(.L_x_762) ;  /* 0x000000000004a947 */ /* 0x000fea0003800000 */
[----:B------:R-:W-:Y:S01]  /*1ea30*/  BPT.TRAP 0x1 ;  /* 0x000000040000795c */ /* 0x000fe20000300000 */
.L_x_762:
[----:B------:R1:W-:Y:S01]  /*1ea40*/  SYNCS.ARRIVE.TRANS64.A1T0 RZ, [R0+URZ+0x30850], RZ ;  /* 0x030850ff00ff79a7 */ /* 0x0003e2000810003f */
[----:B------:R-:W-:-:S05]  /*1ea50*/  VIADD R26, R26, 0x1 ;  /* 0x000000011a1a7836 */ /* 0x000fca0000000000 */
[----:B------:R-:W-:-:S04]  /*1ea60*/  ISETP.NE.AND P0, PT, R26, 0x2, PT ;  /* 0x000000021a00780c */ /* 0x000fc80003f05270 */
[----:B------:R-:W-:Y:S02]  /*1ea70*/  SEL R3, RZ, 0x1, P0 ;  /* 0x00000001ff037807 */ /* 0x000fe40000000000 */
[----:B------:R-:W-:Y:S02]  /*1ea80*/  SEL R26, R26, RZ, P0 ;  /* 0x000000ff1a1a7207 */ /* 0x000fe40000000000 */
[----:B-1----:R-:W-:-:S07]  /*1ea90*/  LOP3.LUT R28, R28, R3, RZ, 0x3c, !PT ;  /* 0x000000031c1c7212 */ /* 0x002fce00078e3cff */
.L_x_719:
[----:B------:R-:W-:Y:S05]  /*1eaa0*/  BSYNC B7 ;  /* 0x0000000000077941 */ /* 0x000fea0003800000 */
.L_x_717:
[----:B------:R-:W2:Y:S02]  /*1eab0*/  LDL R0, [R1] ;  /* 0x0000000001007983 */ /* 0x000ea40000100800 */
[----:B--2---:R-:W-:-:S13]  /*1eac0*/  LOP3.LUT P0, RZ, R0, 0x20, RZ, 0xc0, !PT ;  /* 0x0000002000ff7812 */ /* 0x004fda000780c0ff */
[----:B------:R-:W-:Y:S05]  /*1ead0*/  @!P0 BRA `(.L_x_763) ;  /* 0x0000000000248947 */ /* 0x000fea0003800000 */
[----:B------:R-:W-:Y:S05]  /*1eae0*/  WARPSYNC.ALL ;  /* 0x0000000000007948 */ /* 0x000fea0003800000 */
[----:B------:R-:W1:Y:S08]  /*1eaf0*/  S2UR UR5, SR_CgaCtaId ;  /* 0x00000000000579c3 */ /* 0x000e700000008800 */
[----:B------:R-:W-:Y:S06]  /*1eb00*/  BAR.SYNC.DEFER_BLOCKING 0x5, 0x180 ;  /* 0x0146000000007b1d */ /* 0x000fec0000010000 */
[----:B------:R-:W-:-:S02]  /*1eb10*/  UMOV UR4, 0x400 ;  /* 0x0000040000047882 */ /* 0x000fc40000000000 */
[----:B-1----:R-:W-:-:S06]  /*1eb20*/  ULEA UR4, UR5, UR4, 0x18 ;  /* 0x0000000405047291 */ /* 0x002fcc000f8ec03f */
[----:B0-----:R-:W-:-:S05]  /*1eb30*/  MOV R22, UR4 ;  /* 0x0000000400167c02 */ /* 0x001fca0008000f00 */
[----:B------:R0:W1:Y:S01]  /*1eb40*/  LDS.128 R16, [R22+0x308d0] ;  /* 0x0308d00016107984 */ /* 0x0000620000000c00 */
[----:B------:R-:W-:Y:S06]  /*1eb50*/  BAR.ARV 0x4, 0x180 ;  /* 0x0106000000007b1d */ /* 0x000fec0000002000 */
[----:B------:R-:W-:Y:S05]  /*1eb60*/  BRA `(.L_x_764) ;  /* 0x0000000800407947 */ /* 0x000fea0003800000 */
.L_x_763:
[----:B------:R-:W1:Y:S01]  /*1eb70*/  S2R R8, SR_TID.X ;  /* 0x0000000000087919 */ /* 0x000e620000002100 */
[----:B------:R-:W-:Y:S01]  /*1eb80*/  UMOV UR4, 0xffffffff ;  /* 0xffffffff00047882 */ /* 0x000fe20000000000 */
[----:B-1----:R-:W-:-:S04]  /*1eb90*/  LOP3.LUT R8, R8, 0x1f, RZ, 0xc0, !PT ;  /* 0x0000001f08087812 */ /* 0x002fc800078ec0ff */
[----:B------:R-:W-:Y:S01]  /*1eba0*/  ISETP.NE.AND P0, PT, R8, 0x1f, PT ;  /* 0x0000001f0800780c */ /* 0x000fe20003f05270 */
[----:B------:R-:W-:-:S12]  /*1ebb0*/  BRA.DIV UR4, `(.L_x_765) ;  /* 0x0000004a04c47947 */ /* 0x000fd8000b800000 */
[----:B0-----:R-:W-:Y:S01]  /*1ebc0*/  IMAD.IADD R5, R19, 0x1, R8 ;  /* 0x0000000113057824 */ /* 0x001fe200078e0208 */
[----:B------:R-:W-:-:S04]  /*1ebd0*/  ULDC UR4, c[0x0][0xc3c] ;  /* 0x00030f0000047ab9 */ /* 0x000fc80000000800 */
[----:B------:R-:W-:-:S13]  /*1ebe0*/  ISETP.GE.OR P1, PT, R5, UR4, !P0 ;  /* 0x0000000405007c0c */ /* 0x000fda000c726670 */
[----:B------:R-:W0:Y:S02]  /*1ebf0*/  @!P1 LDC.64 R2, c[0x0][0xc80] ;  /* 0x00032000ff029b82 */ /* 0x000e240000000a00 */
[----:B0-----:R-:W-:-:S06]  /*1ec00*/  @!P1 IMAD.WIDE R2, R5, 0x4, R2 ;  /* 0x0000000405029825 */ /* 0x001fcc00078e0202 */
[----:B------:R-:W2:Y:S01]  /*1ec10*/  @!P1 LDG.E R2, desc[UR56][R2.64] ;  /* 0x0000003802029981 */ /* 0x000ea2000c1e1900 */
[----:B------:R-:W-:Y:S02]  /*1ec20*/  MOV R4, RZ ;  /* 0x000000ff00047202 */ /* 0x000fe40000000f00 */
[C---:B------:R-:W-:Y:S01]  /*1ec30*/  ISETP.GE.U32.AND P2, PT, R8.reuse, 0x2, PT ;  /* 0x000000020800780c */ /* 0x040fe20003f46070 */
[----:B------:R-:W-:Y:S01]  /*1ec40*/  SHFL.IDX PT, R0, R16, 0x1, 0x1f ;  /* 0x00201f0010007f89 */ /* 0x000fe200000e0000 */
[C---:B------:R-:W-:Y:S02]  /*1ec50*/  ISETP.GE.U32.AND P3, PT, R8.reuse, 0x4, PT ;  /* 0x000000040800780c */ /* 0x040fe40003f66070 */
        /* <DEDUP_REMOVED lines=18> */
[----:B0-----:R-:W-:-:S04]  /*1ed80*/  SEL R6, R14, RZ, P5 ;  /* 0x000000ff0e067207 */ /* 0x001fc80002800000 */
[----:B------:R-:W-:-:S05]  /*1ed90*/  IADD3 R6, R3, R6, RZ ;  /* 0x0000000603067210 */ /* 0x000fca0007ffe0ff */
[----:B------:R0:W1:Y:S02]  /*1eda0*/  SHFL.IDX PT, R14, R6, 0x1f, 0x1f ;  /* 0x03e01f00060e7f89 */ /* 0x00006400000e0000 */
.L_x_930:
[----:B------:R-:W-:Y:S02]  /*1edb0*/  ULDC UR4, c[0x0][0xc38] ;  /* 0x00030e0000047ab9 */ /* 0x000fe40000000800 */
[----:B------:R-:W-:-:S04]  /*1edc0*/  IMAD.U32 R7, RZ, RZ, UR4 ;  /* 0x00000004ff077e24 */ /* 0x000fc8000f8e00ff */
[----:B-1----:R-:W-:-:S05]  /*1edd0*/  IMAD R3, R14, R7, RZ ;  /* 0x000000070e037224 */ /* 0x002fca00078e02ff */
[----:B------:R-:W-:-:S04]  /*1ede0*/  IADD3 R8, R0, R3, RZ ;  /* 0x0000000300087210 */ /* 0x000fc80007ffe0ff */
[----:B------:R-:W-:-:S13]  /*1edf0*/  ISETP.GT.AND P6, PT, R8, R5, PT ;  /* 0x000000050800720c */ /* 0x000fda0003fc4270 */
[----:B------:R-:W-:Y:S05]  /*1ee00*/  @P6 BRA `(.L_x_766) ;  /* 0x00000000009c6947 */ /* 0x000fea0003800000 */
.L_x_771:
[----:B------:R-:W1:Y:S01]  /*1ee10*/  LDC R0, c[0x0][0xc3c] ;  /* 0x00030f00ff007b82 */ /* 0x000e620000000800 */
[----:B------:R-:W-:-:S05]  /*1ee20*/  VIADD R19, R19, 0x1f ;  /* 0x0000001f13137836 */ /* 0x000fca0000000000 */
[----:B-1----:R-:W-:-:S13]  /*1ee30*/  ISETP.GE.AND P6, PT, R19, R0, PT ;  /* 0x000000001300720c */ /* 0x002fda0003fc6270 */
[----:B------:R-:W-:Y:S05]  /*1ee40*/  @P6 BRA `(.L_x_767) ;  /* 0x0000000400446947 */ /* 0x000fea0003800000 */
[----:B------:R-:W1:Y:S01]  /*1ee50*/  S2R R2, SR_TID.X ;  /* 0x0000000000027919 */ /* 0x000e620000002100 */
[----:B------:R-:W-:Y:S01]  /*1ee60*/  BSSY B0, `(.L_x_768) ;  /* 0x0000009000007945 */ /* 0x000fe20003800000 */
[----:B------:R-:W-:Y:S01]  /*1ee70*/  IMAD.MOV.U32 R4, RZ, RZ, RZ ;  /* 0x000000ffff047224 */ /* 0x000fe200078e00ff */
[----:B-1----:R-:W-:-:S04]  /*1ee80*/  LOP3.LUT R2, R2, 0x1f, RZ, 0xc0, !PT ;  /* 0x0000001f02027812 */ /* 0x002fc800078ec0ff */
[----:B------:R-:W-:-:S04]  /*1ee90*/  IADD3 R7, R19, R2, RZ ;  /* 0x0000000213077210 */ /* 0x000fc80007ffe0ff */
[----:B------:R-:W-:-:S13]  /*1eea0*/  ISETP.GE.OR P6, PT, R7, R0, !P0 ;  /* 0x000000000700720c */ /* 0x000fda00047c6670 */
[----:B------:R-:W-:Y:S05]  /*1eeb0*/  @P6 BRA `(.L_x_769) ;  /* 0x00000000000c6947 */ /* 0x000fea0003800000 */
[----:B------:R-:W1:Y:S02]  /*1eec0*/  LDC.64 R2, c[0x0][0xc80] ;  /* 0x00032000ff027b82 */ /* 0x000e640000000a00 */
[----:B-1----:R-:W-:-:S05]  /*1eed0*/  IMAD.WIDE R2, R7, 0x4, R2 ;  /* 0x0000000407027825 */ /* 0x002fca00078e0202 */
[----:B------:R1:W5:Y:S02]  /*1eee0*/  LDG.E R4, desc[UR56][R2.64] ;  /* 0x0000003802047981 */ /* 0x000364000c1e1900 */
.L_x_769:
[----:B------:R-:W-:Y:S05]  /*1eef0*/  BSYNC B0 ;  /* 0x0000000000007941 */ /* 0x000fea0003800000 */
.L_x_768:
[----:B------:R-:W-:-:S03]  /*1ef00*/  UMOV UR4, 0xffffffff ;  /* 0xffffffff00047882 */ /* 0x000fc60000000000 */
[----:B------:R-:W-:Y:S05]  /*1ef10*/  BRA.DIV UR4, `(.L_x_770) ;  /* 0x0000004e04107947 */ /* 0x000fea000b800000 */
[----:B-----5:R-:W2:Y:S02]  /*1ef20*/  SHFL.UP PT, R14, R4, 0x1, RZ ;  /* 0x04200000040e7989 */ /* 0x020ea400000e00ff */
[----:B--2---:R-:W-:-:S04]  /*1ef30*/  SEL R13, R14, RZ, P1 ;  /* 0x000000ff0e0d7207 */ /* 0x004fc80000800000 */
[----:B------:R-:W-:-:S05]  /*1ef40*/  IADD3 R13, R4, R13, RZ ;  /* 0x0000000d040d7210 */ /* 0x000fca0007ffe0ff */
        /* <DEDUP_REMOVED lines=10> */
[----:B0-----:R-:W-:-:S04]  /*1eff0*/  SEL R6, R14, RZ, P5 ;  /* 0x000000ff0e067207 */ /* 0x001fc80002800000 */
[----:B------:R-:W-:-:S05]  /*1f000*/  IADD3 R6, R3, R6, RZ ;  /* 0x0000000603067210 */ /* 0x000fca0007ffe0ff */
[----:B------:R0:W1:Y:S02]  /*1f010*/  SHFL.IDX PT, R14, R6, 0x1f, 0x1f ;  /* 0x03e01f00060e7f89 */ /* 0x00006400000e0000 */
.L_x_938:
[----:B------:R-:W-:Y:S02]  /*1f020*/  ULDC UR4, c[0x0][0xc38] ;  /* 0x00030e0000047ab9 */ /* 0x000fe40000000800 */
[----:B------:R-:W-:-:S04]  /*1f030*/  IMAD.U32 R7, RZ, RZ, UR4 ;  /* 0x00000004ff077e24 */ /* 0x000fc8000f8e00ff */
[----:B-1----:R-:W-:-:S05]  /*1f040*/  IMAD R3, R14, R7, RZ ;  /* 0x000000070e037224 */ /* 0x002fca00078e02ff */
[----:B------:R-:W-:-:S04]  /*1f050*/  IADD3 R8, R3, R8, RZ ;  /* 0x0000000803087210 */ /* 0x000fc80007ffe0ff */
[----:B------:R-:W-:-:S13]  /*1f060*/  ISETP.GT.AND P6, PT, R8, R5, PT ;  /* 0x000000050800720c */ /* 0x000fda0003fc4270 */
[----:B------:R-:W-:Y:S05]  /*1f070*/  @!P6 BRA `(.L_x_771) ;  /* 0xfffffffc0064e947 */ /* 0x000fea000383ffff */
.L_x_766:
        /* <DEDUP_REMOVED lines=8> */
.L_x_942:
[----:B------:R-:W-:Y:S02]  /*1f100*/  ISETP.NE.AND P0, PT, R2, RZ, PT ;  /* 0x000000ff0200720c */ /* 0x000fe40003f05270 */
[----:B------:R-:W-:-:S11]  /*1f110*/  MOV R14, RZ ;  /* 0x000000ff000e7202 */ /* 0x000fd60000000f00 */
[----:B------:R-:W-:Y:S05]  /*1f120*/  @!P0 BRA `(.L_x_773) ;  /* 0x0000000000108947 */ /* 0x000fea0003800000 */
[----:B------:R-:W-:Y:S01]  /*1f130*/  UMOV UR4, 0xffffffff ;  /* 0xffffffff00047882 */ /* 0x000fe20000000000 */
[----:B------:R-:W-:Y:S02]  /*1f140*/  VIADD R12, R0, 0xffffffff ;  /* 0xffffffff000c7836 */ /* 0x000fe40000000000 */
[----:B------:R-:W-:Y:S05]  /*1f150*/  BRA.DIV UR4, `(.L_x_774) ;  /* 0x0000004e04847947 */ /* 0x000fea000b800000 */
[----:B------:R3:W4:Y:S02]  /*1f160*/  SHFL.IDX PT, R14, R6, R12, 0x1f ;  /* 0x00001f0c060e7589 */ /* 0x00072400000e0000 */
.L_x_773:
[----:B0-23--:R-:W-:Y:S01]  /*1f170*/  IABS R6, R4 ;  /* 0x0000000400067213 */ /* 0x00dfe20000000000 */
[----:B----4-:R-:W-:Y:S01]  /*1f180*/  IMAD R16, R14, R7, R8 ;  /* 0x000000070e107224 */ /* 0x010fe200078e0208 */
[----:B------:R-:W-:Y:S02]  /*1f190*/  IADD3 R19, R0, R19, RZ ;  /* 0x0000001300137210 */ /* 0x000fe40007ffe0ff */
[----:B------:R-:W0:Y:S08]  /*1f1a0*/  I2F.RP R9, R6 ;  /* 0x0000000600097306 */ /* 0x000e300000209400 */
[----:B0-----:R-:W0:Y:S02]  /*1f1b0*/  MUFU.RCP R9, R9 ;  /* 0x0000000900097308 */ /* 0x001e240000001000 */
[----:B0-----:R-:W-:-:S06]  /*1f1c0*/  IADD3 R2, R9, 0xffffffe, RZ ;  /* 0x0ffffffe09027810 */ /* 0x001fcc0007ffe0ff */
[----:B------:R0:W2:Y:S02]  /*1f1d0*/  F2I.FTZ.U32.TRUNC.NTZ R3, R2 ;  /* 0x0000000200037305 */ /* 0x0000a4000021f000 */
[----:B0-----:R-:W-:Y:S01]  /*1f1e0*/  MOV R2, RZ ;  /* 0x000000ff00027202 */ /* 0x001fe20000000f00 */
        /* <DEDUP_REMOVED lines=12> */
[----:B------:R-:W-:Y:S01]  /*1f2b0*/  @!P1 IMAD.IADD R5, R5, 0x1, -R6 ;  /* 0x0000000105059824 */ /* 0x000fe200078e0a06 */
[----:B------:R-:W-:Y:S02]  /*1f2c0*/  @!P1 IADD3 R3, R3, 0x1, RZ ;  /* 0x0000000103039810 */ /* 0x000fe40007ffe0ff */
[----:B------:R-:W-:Y:S02]  /*1f2d0*/  ISETP.NE.AND P1, PT, R4, RZ, PT ;  /* 0x000000ff0400720c */ /* 0x000fe40003f25270 */
[----:B------:R-:W-:-:S13]  /*1f2e0*/  ISETP.GE.U32.AND P0, PT, R5, R6, PT ;  /* 0x000000060500720c */ /* 0x000fda0003f06070 */
[----:B------:R-:W-:-:S05]  /*1f2f0*/  @P0 VIADD R3, R3, 0x1 ;  /* 0x0000000103030836 */ /* 0x000fca0000000000 */
[----:B------:R-:W-:Y:S02]  /*1f300*/  @!P2 IADD3 R3, -R3, RZ, RZ ;  /* 0x000000ff0303a210 */ /* 0x000fe40007ffe1ff */
[----:B------:R-:W-:-:S05]  /*1f310*/  @!P1 LOP3.LUT R3, RZ, R4, RZ, 0x33, !PT ;  /* 0x00000004ff039212 */ /* 0x000fca00078e33ff */
[--C-:B------:R-:W-:Y:S02]  /*1f320*/  IMAD.MOV R17, RZ, RZ, -R3.reuse ;  /* 0x000000ffff117224 */ /* 0x100fe400078e0a03 */
[----:B------:R-:W-:Y:S02]  /*1f330*/  IMAD.MOV.U32 R18, RZ, RZ, R3 ;  /* 0x000000ffff127224 */ /* 0x000fe400078e0003 */
[----:B------:R-:W-:Y:S01]  /*1f340*/  IMAD R17, R4, R17, R7 ;  /* 0x0000001104117224 */ /* 0x000fe200078e0207 */
[----:B------:R-:W-:Y:S06]  /*1f350*/  BRA `(.L_x_775) ;  /* 0x00000000001c7947 */ /* 0x000fec0003800000 */
.L_x_767:
[----:B------:R-:W-:Y:S01]  /*1f360*/  UMOV UR4, URZ ;  /* 0x0000003f00047c82 */ /* 0x000fe20008000000 */
[----:B------:R-:W-:Y:S01]  /*1f370*/  UMOV UR5, URZ ;  /* 0x0000003f00057c82 */ /* 0x000fe20008000000 */
[----:B------:R-:W-:Y:S01]  /*1f380*/  ULDC UR6, c[0x0][0xc3c] ;  /* 0x00030f0000067ab9 */ /* 0x000fe20000000800 */
[----:B------:R-:W-:Y:S01]  /*1f390*/  MOV R16, R5 ;  /* 0x0000000500107202 */ /* 0x000fe20000000f00 */
[----:B------:R-:W-:Y:S01]  /*1f3a0*/  IMAD.U32 R17, RZ, RZ, UR4 ;  /* 0x00000004ff117e24 */ /* 0x000fe2000f8e00ff */
[----:B------:R-:W-:Y:S01]  /*1f3b0*/  MOV R18, UR5 ;  /* 0x0000000500127c02 */ /* 0x000fe20008000f00 */
[----:B------:R-:W-:-:S07]  /*1f3c0*/  IMAD.U32 R19, RZ, RZ, UR6 ;  /* 0x00000006ff137e24 */ /* 0x000fce000f8e00ff */
.L_x_775:
        /* <DEDUP_REMOVED lines=10> */
.L_x_764:
[----:B------:R-:W-:Y:S02]  /*1f470*/  ULDC UR4, c[0x0][0xc3c] ;  /* 0x00030f0000047ab9 */ /* 0x000fe40000000800 */
[----:B-1----:R-:W-:-:S13]  /*1f480*/  ISETP.GE.AND P0, PT, R19, UR4, PT ;  /* 0x0000000413007c0c */ /* 0x002fda000bf06270 */
[----:B------:R-:W-:Y:S05]  /*1f490*/  @!P0 BRA `(.L_x_776) ;  /* 0xffffffa000f48947 */ /* 0x000fea000383ffff */
[----:B------:R-:W-:Y:S05]  /*1f4a0*/  BSYNC B8 ;  /* 0x0000000000087941 */ /* 0x000fea0003800000 */
.L_x_673:
[----:B------:R-:W3:Y:S01]  /*1f4b0*/  LDL.LU R0, [R1+0x28] ;  /* 0x0000280001007983 */ /* 0x000ee20000300800 */
[----:B------:R-:W-:Y:S01]  /*1f4c0*/  BSSY B0, `(.L_x_777) ;  /* 0x000000b000007945 */ /* 0x000fe20003800000 */
[----:B------:R-:W1:Y:S01]  /*1f4d0*/  S2R R5, SR_CgaCtaId ;  /* 0x0000000000057919 */ /* 0x000e620000008800 */
[----:B---3--:R-:W-:-:S04]  /*1f4e0*/  IADD3 R0, R0, 0x1, RZ ;  /* 0x0000000100007810 */ /* 0x008fc80007ffe0ff */
[----:B--2---:R-:W-:-:S04]  /*1f4f0*/  LEA.HI R2, R0, R0, RZ, 0x1 ;  /* 0x0000000000027211 */ /* 0x004fc800078f08ff */
[----:B0-----:R-:W-:Y:S02]  /*1f500*/  LOP3.LUT R3, R2, 0xfffffffe, RZ, 0xc0, !PT ;  /* 0xfffffffe02037812 */ /* 0x001fe400078ec0ff */
[----:B------:R-:W-:-:S03]  /*1f510*/  MOV R2, 0x400 ;  /* 0x0000040000027802 */ /* 0x000fc60000000f00 */
[----:B------:R-:W-:Y:S01]  /*1f520*/  IMAD.IADD R0, R0, 0x1, -R3 ;  /* 0x0000000100007824 */ /* 0x000fe200078e0a03 */
[----:B-1----:R-:W-:-:S04]  /*1f530*/  LEA R7, R5, R2, 0x18 ;  /* 0x0000000205077211 */ /* 0x002fc800078ec0ff */
[----:B------:R-:W-:-:S04]  /*1f540*/  SHF.L.U32 R0, R0, 0x1f, RZ ;  /* 0x0000001f00007819 */ /* 0x000fc800000006ff */
[----:B------:R-:W0:Y:S02]  /*1f550*/  SYNCS.PHASECHK.TRANS64.TRYWAIT P0, [R7+URZ+0x30820], R0 ;  /* 0x03082000070075a7 */ /* 0x000e24000800017f */
[----:B0-----:R-:W-:Y:S05]  /*1f560*/  @!P0 BRA `(.L_x_778) ;  /* 0x0000004800a48947 */ /* 0x001fea0003800000 */
.L_x_945:
[----:B------:R-:W-:Y:S05]  /*1f570*/  BSYNC B0 ;  /* 0x0000000000007941 */ /* 0x000fea0003800000 */
.L_x_777:
[----:B------:R-:W-:-:S03]  /*1f580*/  UMOV UR4, 0xffffffff ;  /* 0xffffffff00047882 */ /* 0x000fc60000000000 */
[----:B------:R-:W-:Y:S05]  /*1f590*/  BRA.DIV UR4, `(.L_x_779) ;  /* 0x0000004a04ac7947 */ /* 0x000fea000b800000 */
[----:B0-----:R-:W0:Y:S02]  /*1f5a0*/  S2R R0, SR_TID.X ;  /* 0x0000000000007919 */ /* 0x001e240000002100 */
[----:B0-----:R-:W-:-:S04]  /*1f5b0*/  SHF.R.U32.HI R0, RZ, 0x5, R0 ;  /* 0x00000005ff007819 */ /* 0x001fc80000011600 */
[----:B------:R-:W-:-:S05]  /*1f5c0*/  LOP3.LUT R0, R0, 0x3, RZ, 0xc0, !PT ;  /* 0x0000000300007812 */ /* 0x000fca00078ec0ff */
[----:B------:R0:W1:Y:S02]  /*1f5d0*/  SHFL.IDX PT, R14, R0, RZ, 0x1f ;  /* 0x00001fff000e7589 */ /* 0x00006400000e0000 */
.L_x_948:
[----:B-1----:R-:W-:-:S13]  /*1f5e0*/  ISETP.NE.AND P0, PT, R14, RZ, PT ;  /* 0x000000ff0e00720c */ /* 0x002fda0003f05270 */
[----:B------:R-:W-:Y:S05]  /*1f5f0*/  @P0 BRA `(.L_x_448) ;  /* 0x0000000000880947 */ /* 0x000fea0003800000 */
[----:B------:R-:W-:-:S03]  /*1f600*/  UMOV UR4, 0xffffffff ;  /* 0xffffffff00047882 */ /* 0x000fc60000000000 */
[----:B------:R-:W-:Y:S05]  /*1f610*/  BRA.DIV UR4, `(.L_x_780) ;  /* 0x0000004a04c07947 */ /* 0x000fea000b800000 */
[----:B------:R-:W-:-:S13]  /*1f620*/  ELECT P6, URZ, PT ;  /* 0x00000000003f782f */ /* 0x000fda00038c0000 */
.L_x_951:
[----:B------:R-:W-:Y:S05]  /*1f630*/  @!P6 BRA `(.L_x_448) ;  /* 0x000000000078e947 */ /* 0x000fea0003800000 */
[----:B------:R-:W-:-:S06]  /*1f640*/  ULOP3.LUT UR4, UR61, 0x2, URZ, 0xfc, !UPT ;  /* 0x000000023d047892 */ /* 0x000fcc000f8efc3f */
[----:B0-----:R-:W-:-:S04]  /*1f650*/  MOV R0, UR4 ;  /* 0x0000000400007c02 */ /* 0x001fc80008000f00 */
[----:B------:R-:W-:-:S13]  /*1f660*/  ISETP.NE.AND P0, PT, R0, 0x3, PT ;  /* 0x000000030000780c */ /* 0x000fda0003f05270 */
[----:B------:R-:W-:Y:S05]  /*1f670*/  @!P0 BRA `(.L_x_781) ;  /* 0x0000000000048947 */ /* 0x000fea0003800000 */
[----:B------:R-:W-:Y:S01]  /*1f680*/  BPT.TRAP 0x1 ;  /* 0x000000040000795c */ /* 0x000fe20000300000 */
.L_x_781:
[----:B------:R-:W-:Y:S01]  /*1f690*/  IMAD R5, R26, 0x8, R7 ;  /* 0x000000081a057824 */ /* 0x000fe200078e0207 */
[----:B------:R-:W-:Y:S02]  /*1f6a0*/  SHF.L.U32 R0, R28, 0x1f, RZ ;  /* 0x0000001f1c007819 */ /* 0x000fe400000006ff */
[----:B------:R-:W-:Y:S02]  /*1f6b0*/  IADD3 R26, R26, 0x1, RZ ;  /* 0x000000011a1a7810 */ /* 0x000fe40007ffe0ff */
[----:B------:R-:W0:Y:S02]  /*1f6c0*/  SYNCS.PHASECHK.TRANS64.TRYWAIT P1, [R5+URZ+0x30840], R0 ;  /* 0x03084000050075a7 */ /* 0x000e24000802017f */
[----:B------:R-:W-:-:S04]  /*1f6d0*/  ISETP.NE.AND P2, PT, R26, 0x2, PT ;  /* 0x000000021a00780c */ /* 0x000fc80003f45270 */
[----:B------:R-:W-:Y:S01]  /*1f6e0*/  SEL R3, RZ, 0x1, P2 ;  /* 0x00000001ff037807 */ /* 0x000fe20001000000 */
[----:B0-----:R-:W-:Y:S08]  /*1f6f0*/  @!P1 BRA `(.L_x_782) ;  /* 0x0000004800a89947 */ /* 0x001ff00003800000 */
.L_x_952:
[----:B------:R-:W-:Y:S02]  /*1f700*/  SEL R26, R26, RZ, P2 ;  /* 0x000000ff1a1a7207 */ /* 0x000fe40001000000 */
[----:B------:R-:W-:Y:S01]  /*1f710*/  LOP3.LUT R2, R28, R3, RZ, 0x3c, !PT ;  /* 0x000000031c027212 */ /* 0x000fe200078e3cff */
[----:B------:R-:W-:Y:S06]  /*1f720*/  @!P0 BRA `(.L_x_783) ;  /* 0x0000000000048947 */ /* 0x000fec0003800000 */
[----:B------:R-:W-:Y:S01]  /*1f730*/  BPT.TRAP 0x1 ;  /* 0x000000040000795c */ /* 0x000fe20000300000 */
.L_x_783:
[----:B------:R-:W-:Y:S01]  /*1f740*/  IMAD R3, R26, 0x8, R7 ;  /* 0x000000081a037824 */ /* 0x000fe200078e0207 */
[----:B------:R-:W-:-:S04]  /*1f750*/  SHF.L.U32 R2, R2, 0x1f, RZ ;  /* 0x0000001f02027819 */ /* 0x000fc800000006ff */
[----:B------:R-:W1:Y:S02]  /*1f760*/  SYNCS.PHASECHK.TRANS64.TRYWAIT P1, [R3+URZ+0x30840], R2 ;  /* 0x03084002030075a7 */ /* 0x000e64000802017f */
[----:B-1----:R-:W-:Y:S05]  /*1f770*/  @!P1 BRA `(.L_x_784) ;  /* 0x00000048009c9947 */ /* 0x002fea0003800000 */
.L_x_953:
[----:B------:R-:W-:Y:S05]  /*1f780*/  @!P0 BRA `(.L_x_785) ;  /* 0x0000000000048947 */ /* 0x000fea0003800000 */
[----:B------:R-:W-:Y:S01]  /*1f790*/  BPT.TRAP 0x1 ;  /* 0x000000040000795c */ /* 0x000fe20000300000 */
.L_x_785:
[----:B------:R-:W2:Y:S02]  /*1f7a0*/  SYNCS.PHASECHK.TRANS64.TRYWAIT P1, [R5+URZ+0x30860], R0 ;  /* 0x03086000050075a7 */ /* 0x000ea4000802017f */
[----:B--2---:R-:W-:Y:S05]  /*1f7b0*/  @!P1 BRA `(.L_x_786) ;  /* 0x0000004800a09947 */ /* 0x004fea0003800000 */
.L_x_954:
[----:B------:R-:W-:Y:S05]  /*1f7c0*/  @!P0 BRA `(.L_x_787) ;  /* 0x0000000000048947 */ /* 0x000fea0003800000 */
[----:B------:R-:W-:Y:S01]  /*1f7d0*/  BPT.TRAP 0x1 ;  /* 0x000000040000795c */ /* 0x000fe20000300000 */
.L_x_787:
[----:B---3--:R3:W4:Y:S02]  /*1f7e0*/  SYNCS.PHASECHK.TRANS64.TRYWAIT P0, [R3+URZ+0x30860], R2 ;  /* 0x03086002030075a7 */ /* 0x008724000800017f */
[----:B----4-:R-:W-:Y:S05]  /*1f7f0*/  @!P0 NANOSLEEP.SYNCS 0x989680 ;  /* 0x009896800000895d */ /* 0x010fea0003900000 */
[----:B------:R-:W4:Y:S02]  /*1f800*/  @!P0 SYNCS.PHASECHK.TRANS64 P0, [R3+URZ+0x30860], R2 ;  /* 0x03086002030085a7 */ /* 0x000f24000800007f */
[----:B----4-:R-:W-:Y:S05]  /*1f810*/  @!P0 BRA `(.L_x_787) ;  /* 0xfffffffc00f08947 */ /* 0x010fea000383ffff */
.L_x_448:
[----:B------:R-:W-:Y:S05]  /*1f820*/  BSYNC B9 ;  /* 0x0000000000097941 */ /* 0x000fea0003800000 */
.L_x_445:
[----:B------:R-:W-:Y:S05]  /*1f830*/  EXIT ;  /* 0x000000000000794d */ /* 0x000fea0003800000 */
.L_x_466:
[----:B0-----:R0:W1:Y:S02]  /*1f840*/  SYNCS.PHASECHK.TRANS64.TRYWAIT P5, [R86+URZ+0x30890], R87 ;  /* 0x03089057560075a7 */ /* 0x00106400080a017f */
[----:B-1----:R-:W-:Y:S05]  /*1f850*/  @!P5 NANOSLEEP.SYNCS 0x989680 ;  /* 0x009896800000d95d */ /* 0x002fea0003900000 */
[----:B------:R-:W1:Y:S02]  /*1f860*/  @!P5 SYNCS.PHASECHK.TRANS64 P5, [R86+URZ+0x30890], R87 ;  /* 0x030890575600d5a7 */ /* 0x000e6400080a007f */
[----:B-1----:R-:W-:Y:S05]  /*1f870*/  @!P5 BRA `(.L_x_466) ;  /* 0xfffffffc00f0d947 */ /* 0x002fea000383ffff */
[----:B------:R-:W-:Y:S05]  /*1f880*/  BRA `(.L_x_788) ;  /* 0xfffffe3c008c7947 */ /* 0x000fea000383ffff */
.L_x_467:
[----:B------:R-:W-:Y:S01]  /*1f890*/  BSSY B1, `(.L_x_789) ;  /* 0x0000008000017945 */ /* 0x000fe20003800000 */
[----:B------:R-:W-:Y:S01]  /*1f8a0*/  MOV R13, R118 ;  /* 0x00000076000d7202 */ /* 0x000fe20000000f00 */
[----:B------:R-:W-:Y:S01]  /*1f8b0*/  IMAD.MOV.U32 R12, RZ, RZ, RZ ;  /* 0x000000ffff0c7224 */ /* 0x000fe200078e00ff */
[----:B------:R-:W-:Y:S01]  /*1f8c0*/  MOV R11, 0x1c1f ;  /* 0x00001c1f000b7802 */ /* 0x000fe20000000f00 */
[----:B------:R-:W-:-:S07]  /*1f8d0*/  IMAD.MOV.U32 R15, RZ, RZ, -0x1 ;  /* 0xffffffffff0f7424 */ /* 0x000fce00078e00ff */
[----:B0-----:R-:W-:Y:S05]  /*1f8e0*/  WARPSYNC.COLLECTIVE R15, `(.L_x_790) ;  /* 0x000000000f087348 */ /* 0x001fea0003c00000 */
[----:B------:R1:W2:Y:S02]  /*1f8f0*/  SHFL.IDX P6, R14, R13, R12, R11 ;  /* 0x0000000c0d0e7389 */ /* 0x0002a400000c000b */
[----:B012---:R-:W-:Y:S01]  /*1f900*/  ENDCOLLECTIVE ;  /* 0x000000000000791b */ /* 0x007fe20003800000 */
.L_x_790:
[----:B------:R-:W-:Y:S05]  /*1f910*/  BSYNC B1 ;  /* 0x0000000000017941 */ /* 0x000fea0003800000 */
.L_x_789:
[----:B------:R-:W-:Y:S01]  /*1f920*/  IMAD.MOV.U32 R13, RZ, RZ, R119 ;  /* 0x000000ffff0d7224 */ /* 0x000fe200078e0077 */
[----:B------:R-:W-:Y:S01]  /*1f930*/  MOV R12, RZ ;  /* 0x000000ff000c7202 */ /* 0x000fe20000000f00 */
[----:B------:R-:W-:Y:S01]  /*1f940*/  IMAD.MOV.U32 R11, RZ, RZ, 0x1c1f ;  /* 0x00001c1fff0b7424 */ /* 0x000fe200078e00ff */
[----:B------:R-:W-:Y:S02]  /*1f950*/  MOV R15, 0xffffffff ;  /* 0xffffffff000f7802 */ /* 0x000fe40000000f00 */
[----:B------:R-:W-:-:S07]  /*1f960*/  MOV R82, R14 ;  /* 0x0000000e00527202 */ /* 0x000fce0000000f00 */
[----:B------:R-:W-:Y:S05]  /*1f970*/  WARPSYNC.COLLECTIVE R15, `(.L_x_791) ;  /* 0x000000000f087348 */ /* 0x000fea0003c00000 */
[----:B------:R0:W1:Y:S02]  /*1f980*/  SHFL.IDX P6, R14, R13, R12, R11 ;  /* 0x0000000c0d0e7389 */ /* 0x00006400000c000b */
[----:B01----:R-:W-:Y:S01]  /*1f990*/  ENDCOLLECTIVE ;  /* 0x000000000000791b */ /* 0x003fe20003800000 */
.L_x_791:
[----:B------:R-:W-:Y:S01]  /*1f9a0*/  IMAD.MOV.U32 R11, RZ, RZ, R14 ;  /* 0x000000ffff0b7224 */ /* 0x000fe200078e000e */
[----:B------:R-:W-:Y:S06]  /*1f9b0*/  BRA `(.L_x_792) ;  /* 0xfffffe3c00547947 */ /* 0x000fec000383ffff */
.L_x_492:
[----:B------:R-:W-:Y:S01]  /*1f9c0*/  BSSY B1, `(.L_x_793) ;  /* 0x0000008000017945 */ /* 0x000fe20003800000 */
[----:B0---4-:R-:W-:Y:S01]  /*1f9d0*/  MOV R13, R118 ;  /* 0x00000076000d7202 */ /* 0x011fe20000000f00 */
[----:B------:R-:W-:Y:S01]  /*1f9e0*/  IMAD.MOV.U32 R12, RZ, RZ, 0x1 ;  /* 0x00000001ff0c7424 */ /* 0x000fe200078e00ff */
[----:B---3--:R-:W-:Y:S01]  /*1f9f0*/  MOV R11, 0x1c1f ;  /* 0x00001c1f000b7802 */ /* 0x008fe20000000f00 */
[----:B------:R-:W-:-:S07]  /*1fa00*/  IMAD.MOV.U32 R15, RZ, RZ, -0x1 ;  /* 0xffffffffff0f7424 */ /* 0x000fce00078e00ff */
[----:B-12---:R-:W-:Y:S05]  /*1fa10*/  WARPSYNC.COLLECTIVE R15, `(.L_x_794) ;  /* 0x000000000f087348 */ /* 0x006fea0003c00000 */
[----:B------:R0:W3:Y:S02]  /*1fa20*/  SHFL.IDX P6, R14, R13, R12, R11 ;  /* 0x0000000c0d0e7389 */ /* 0x0000e400000c000b */
[----:B0123--:R-:W-:Y:S01]  /*1fa30*/  ENDCOLLECTIVE ;  /* 0x000000000000791b */ /* 0x00ffe20003800000 */
.L_x_794:
[----:B------:R-:W-:Y:S05]  /*1fa40*/  BSYNC B1 ;  /* 0x0000000000017941 */ /* 0x000fea0003800000 */
.L_x_793:
[----:B------:R-:W-:Y:S01]  /*1fa50*/  IMAD.MOV.U32 R13, RZ, RZ, R119 ;  /* 0x000000ffff0d7224 */ /* 0x000fe200078e0077 */
[----:B------:R-:W-:Y:S01]  /*1fa60*/  MOV R12, 0x1 ;  /* 0x00000001000c7802 */ /* 0x000fe20000000f00 */
[----:B------:R-:W-:Y:S01]  /*1fa70*/  IMAD.MOV.U32 R11, RZ, RZ, 0x1c1f ;  /* 0x00001c1fff0b7424 */ /* 0x000fe200078e00ff */
[----:B------:R-:W-:Y:S02]  /*1fa80*/  MOV R15, 0xffffffff ;  /* 0xffffffff000f7802 */ /* 0x000fe40000000f00 */
[----:B------:R-:W-:-:S07]  /*1fa90*/  MOV R59, R14 ;  /* 0x0000000e003b7202 */ /* 0x000fce0000000f00 */
[----:B------:R-:W-:Y:S05]  /*1faa0*/  WARPSYNC.COLLECTIVE R15, `(.L_x_795) ;  /* 0x000000000f087348 */ /* 0x000fea0003c00000 */
[----:B------:R0:W1:Y:S02]  /*1fab0*/  SHFL.IDX P6, R14, R13, R12, R11 ;  /* 0x0000000c0d0e7389 */ /* 0x00006400000c000b */
[----:B01----:R-:W-:Y:S01]  /*1fac0*/  ENDCOLLECTIVE ;  /* 0x000000000000791b */ /* 0x003fe20003800000 */
.L_x_795:
[----:B------:R-:W-:Y:S01]  /*1fad0*/  IMAD.MOV.U32 R58, RZ, RZ, R14 ;  /* 0x000000ffff3a7224 */ /* 0x000fe200078e000e */
[----:B------:R-:W-:Y:S06]  /*1fae0*/  BRA `(.L_x_796) ;  /* 0xfffffe5000347947 */ /* 0x000fec000383ffff */
.L_x_522:
[----:B-1----:R1:W2:Y:S02]  /*1faf0*/  SYNCS.PHASECHK.TRANS64.TRYWAIT P5, [R86+URZ+0x30890], R87 ;  /* 0x03089057560075a7 */ /* 0x0022a400080a017f */
[----:B--2---:R-:W-:Y:S05]  /*1fb00*/  @!P5 NANOSLEEP.SYNCS 0x989680 ;  /* 0x009896800000d95d */ /* 0x004fea0003900000 */
[----:B------:R-:W2:Y:S02]  /*1fb10*/  @!P5 SYNCS.PHASECHK.TRANS64 P5, [R86+URZ+0x30890], R87 ;  /* 0x030890575600d5a7 */ /* 0x000ea400080a007f */
[----:B--2---:R-:W-:Y:S05]  /*1fb20*/  @!P5 BRA `(.L_x_522) ;  /* 0xfffffffc00f0d947 */ /* 0x004fea000383ffff */
[----:B------:R-:W-:Y:S05]  /*1fb30*/  BRA `(.L_x_797) ;  /* 0xfffffe6c00e87947 */ /* 0x000fea000383ffff */
.L_x_523:
[----:B------:R-:W-:Y:S01]  /*1fb40*/  BSSY B1, `(.L_x_798) ;  /* 0x0000008000017945 */ /* 0x000fe20003800000 */
[----:B------:R-:W-:Y:S01]  /*1fb50*/  MOV R13, R118 ;  /* 0x00000076000d7202 */ /* 0x000fe20000000f00 */
[----:B------:R-:W-:Y:S01]  /*1fb60*/  IMAD.MOV.U32 R12, RZ, RZ, RZ ;  /* 0x000000ffff0c7224 */ /* 0x000fe200078e00ff */
[----:B------:R-:W-:Y:S01]  /*1fb70*/  MOV R11, 0x1c1f ;  /* 0x00001c1f000b7802 */ /* 0x000fe20000000f00 */
[----:B------:R-:W-:-:S07]  /*1fb80*/  IMAD.MOV.U32 R15, RZ, RZ, -0x1 ;  /* 0xffffffffff0f7424 */ /* 0x000fce00078e00ff */
[----:B-1----:R-:W-:Y:S05]  /*1fb90*/  WARPSYNC.COLLECTIVE R15, `(.L_x_799) ;  /* 0x000000000f087348 */ /* 0x002fea0003c00000 */
[----:B------:R0:W2:Y:S02]  /*1fba0*/  SHFL.IDX P6, R14, R13, R12, R11 ;  /* 0x0000000c0d0e7389 */ /* 0x0000a400000c000b */
[----:B012---:R-:W-:Y:S01]  /*1fbb0*/  ENDCOLLECTIVE ;  /* 0x000000000000791b */ /* 0x007fe20003800000 */
.L_x_799:
[----:B------:R-:W-:Y:S05]  /*1fbc0*/  BSYNC B1 ;  /* 0x0000000000017941 */ /* 0x000fea0003800000 */
.L_x_798:
        /* <DEDUP_REMOVED lines=8> */
.L_x_800:
[----:B------:R-:W-:Y:S01]  /*1fc50*/  IMAD.MOV.U32 R11, RZ, RZ, R14 ;  /* 0x000000ffff0b7224 */ /* 0x000fe200078e000e */
[----:B------:R-:W-:Y:S06]  /*1fc60*/  BRA `(.L_x_801) ;  /* 0xfffffe6c00b47947 */ /* 0x000fec000383ffff */
.L_x_536:
[----:B------:R-:W-:Y:S01]  /*1fc70*/  BSSY B1, `(.L_x_802) ;  /* 0x0000008000017945 */ /* 0x000fe20003800000 */
[----:B--234-:R-:W-:Y:S01]  /*1fc80*/  MOV R13, R118 ;  /* 0x00000076000d7202 */ /* 0x01cfe20000000f00 */
[----:B------:R-:W-:Y:S01]  /*1fc90*/  IMAD.MOV.U32 R12, RZ, RZ, 0x1 ;  /* 0x00000001ff0c7424 */ /* 0x000fe200078e00ff */
[----:B------:R-:W-:Y:S01]  /*1fca0*/  MOV R11, 0x1c1f ;  /* 0x00001c1f000b7802 */ /* 0x000fe20000000f00 */
[----:B------:R-:W-:-:S07]  /*1fcb0*/  IMAD.MOV.U32 R15, RZ, RZ, -0x1 ;  /* 0xffffffffff0f7424 */ /* 0x000fce00078e00ff */
[----:B01----:R-:W-:Y:S05]  /*1fcc0*/  WARPSYNC.COLLECTIVE R15, `(.L_x_803) ;  /* 0x000000000f087348 */ /* 0x003fea0003c00000 */
[----:B------:R2:W3:Y:S02]  /*1fcd0*/  SHFL.IDX P6, R14, R13, R12, R11 ;  /* 0x0000000c0d0e7389 */ /* 0x0004e400000c000b */
[----:B0123--:R-:W-:Y:S01]  /*1fce0*/  ENDCOLLECTIVE ;  /* 0x000000000000791b */ /* 0x00ffe20003800000 */
.L_x_803:
[----:B------:R-:W-:Y:S05]  /*1fcf0*/  BSYNC B1 ;  /* 0x0000000000017941 */ /* 0x000fea0003800000 */
.L_x_802:
        /* <DEDUP_REMOVED lines=8> */
.L_x_804:
[----:B------:R-:W-:Y:S01]  /*1fd80*/  IMAD.MOV.U32 R36, RZ, RZ, R14 ;  /* 0x000000ffff247224 */ /* 0x000fe200078e000e */
[----:B------:R-:W-:Y:S06]  /*1fd90*/  BRA `(.L_x_805) ;  /* 0xfffffe8400187947 */ /* 0x000fec000383ffff */
.L_x_549:
[----:B0-----:R0:W1:Y:S02]  /*1fda0*/  SYNCS.PHASECHK.TRANS64.TRYWAIT P3, [R86+URZ+0x30890], R87 ;  /* 0x03089057560075a7 */ /* 0x001064000806017f */
[----:B-1----:R-:W-:Y:S05]  /*1fdb0*/  @!P3 NANOSLEEP.SYNCS 0x989680 ;  /* 0x009896800000b95d */ /* 0x002fea0003900000 */
[----:B------:R-:W1:Y:S02]  /*1fdc0*/  @!P3 SYNCS.PHASECHK.TRANS64 P3, [R86+URZ+0x30890], R87 ;  /* 0x030890575600b5a7 */ /* 0x000e64000806007f */
[----:B-1----:R-:W-:Y:S05]  /*1fdd0*/  @!P3 BRA `(.L_x_549) ;  /* 0xfffffffc00f0b947 */ /* 0x002fea000383ffff */
[----:B------:R-:W-:Y:S05]  /*1fde0*/  BRA `(.L_x_806) ;  /* 0xfffffe9800cc7947 */ /* 0x000fea000383ffff */
.L_x_550:
        /* <DEDUP_REMOVED lines=8> */
.L_x_808:
[----:B------:R-:W-:Y:S05]  /*1fe70*/  BSYNC B1 ;  /* 0x0000000000017941 */ /* 0x000fea0003800000 */
.L_x_807:
        /* <DEDUP_REMOVED lines=8> */
.L_x_809:
[----:B------:R-:W-:Y:S01]  /*1ff00*/  IMAD.MOV.U32 R38, RZ, RZ, R14 ;  /* 0x000000ffff267224 */ /* 0x000fe200078e000e */
[----:B------:R-:W-:Y:S06]  /*1ff10*/  BRA `(.L_x_810) ;  /* 0xfffffe9800f07947 */ /* 0x000fec000383ffff */
.L_x_553:
[----:B------:R-:W-:Y:S01]  /*1ff20*/  BSSY B1, `(.L_x_811) ;  /* 0x0000008000017945 */ /* 0x000fe20003800000 */
[----:B----4-:R-:W-:Y:S01]  /*1ff30*/  MOV R13, R41 ;  /* 0x00000029000d7202 */ /* 0x010fe20000000f00 */
[----:B------:R-:W-:Y:S01]  /*1ff40*/  IMAD.MOV.U32 R12, RZ, RZ, 0x1 ;  /* 0x00000001ff0c7424 */ /* 0x000fe200078e00ff */
[----:B------:R-:W-:Y:S01]  /*1ff50*/  MOV R11, 0x1c1f ;  /* 0x00001c1f000b7802 */ /* 0x000fe20000000f00 */
[----:B------:R-:W-:-:S07]  /*1ff60*/  IMAD.MOV.U32 R15, RZ, RZ, -0x1 ;  /* 0xffffffffff0f7424 */ /* 0x000fce00078e00ff */
[----:B0123--:R-:W-:Y:S05]  /*1ff70*/  WARPSYNC.COLLECTIVE R15, `(.L_x_812) ;  /* 0x000000000f087348 */ /* 0x00ffea0003c00000 */
[----:B------:R4:W0:Y:S02]  /*1ff80*/  SHFL.IDX P6, R14, R13, R12, R11 ;  /* 0x0000000c0d0e7389 */ /* 0x00082400000c000b */
[----:B01234-:R-:W-:Y:S01]  /*1ff90*/  ENDCOLLECTIVE ;  /* 0x000000000000791b */ /* 0x01ffe20003800000 */
.L_x_812:
[----:B------:R-:W-:Y:S05]  /*1ffa0*/  BSYNC B1 ;  /* 0x0000000000017941 */ /* 0x000fea0003800000 */
.L_x_811:
        /* <DEDUP_REMOVED lines=8> */
.L_x_813:
[----:B------:R-:W-:Y:S01]  /*20030*/  IMAD.MOV.U32 R38, RZ, RZ, R14 ;  /* 0x000000ffff267224 */ /* 0x000fe200078e000e */
[----:B------:R-:W-:Y:S06]  /*20040*/  BRA `(.L_x_814) ;  /* 0xfffffe9c004c7947 */ /* 0x000fec000383ffff */
.L_x_557:
[----:B---3--:R3:W0:Y:S02]  /*20050*/  SYNCS.PHASECHK.TRANS64.TRYWAIT P2, [R86+URZ+0x308b0], R87 ;  /* 0x0308b057560075a7 */ /* 0x008624000804017f */
[----:B0-----:R-:W-:Y:S05]  /*20060*/  @!P2 NANOSLEEP.SYNCS 0x989680 ;  /* 0x009896800000a95d */ /* 0x001fea0003900000 */
[----:B------:R-:W0:Y:S02]  /*20070*/  @!P2 SYNCS.PHASECHK.TRANS64 P2, [R86+URZ+0x308b0], R87 ;  /* 0x0308b0575600a5a7 */ /* 0x000e24000804007f */
[----:B0-----:R-:W-:Y:S05]  /*20080*/  @!P2 BRA `(.L_x_557) ;  /* 0xfffffffc00f0a947 */ /* 0x001fea000383ffff */
[----:B------:R-:W-:Y:S05]  /*20090*/  BRA `(.L_x_815) ;  /* 0xfffffea000287947 */ /* 0x000fea000383ffff */
.L_x_575:
[----:B------:R-:W-:Y:S01]  /*200a0*/  BSSY B1, `(.L_x_816) ;  /* 0x0000008000017945 */ /* 0x000fe20003800000 */
[----:B------:R-:W-:Y:S01]  /*200b0*/  MOV R13, R25 ;  /* 0x00000019000d7202 */ /* 0x000fe20000000f00 */
[----:B------:R-:W-:Y:S01]  /*200c0*/  IMAD.MOV.U32 R12, RZ, RZ, RZ ;  /* 0x000000ffff0c7224 */ /* 0x000fe200078e00ff */
[----:B------:R-:W-:Y:S01]  /*200d0*/  MOV R11, 0x1c1f ;  /* 0x00001c1f000b7802 */ /* 0x000fe20000000f00 */
[----:B------:R-:W-:-:S07]  /*200e0*/  IMAD.MOV.U32 R15, RZ, RZ, -0x1 ;  /* 0xffffffffff0f7424 */ /* 0x000fce00078e00ff */
[----:B------:R-:W-:Y:S05]  /*200f0*/  WARPSYNC.COLLECTIVE R15, `(.L_x_817) ;  /* 0x000000000f087348 */ /* 0x000fea0003c00000 */
[----:B------:R0:W1:Y:S02]  /*20100*/  SHFL.IDX P6, R14, R13, R12, R11 ;  /* 0x0000000c0d0e7389 */ /* 0x00006400000c000b */
[----:B01----:R-:W-:Y:S01]  /*20110*/  ENDCOLLECTIVE ;  /* 0x000000000000791b */ /* 0x003fe20003800000 */
.L_x_817:
[----:B------:R-:W-:Y:S05]  /*20120*/  BSYNC B1 ;  /* 0x0000000000017941 */ /* 0x000fea0003800000 */
.L_x_816:
        /* <DEDUP_REMOVED lines=8> */
.L_x_818:
[----:B------:R-:W-:Y:S01]  /*201b0*/  MOV R13, R27 ;  /* 0x0000001b000d7202 */ /* 0x000fe20000000f00 */
[----:B------:R-:W-:-:S07]  /*201c0*/  IMAD.MOV.U32 R0, RZ, RZ, R14 ;  /* 0x000000ffff007224 */ /* 0x000fce00078e000e */
[----:B------:R-:W-:Y:S05]  /*201d0*/  WARPSYNC.COLLECTIVE R15, `(.L_x_819) ;  /* 0x000000000f087348 */ /* 0x000fea0003c00000 */
[----:B------:R0:W1:Y:S02]  /*201e0*/  SHFL.IDX P6, R14, R13, R12, R11 ;  /* 0x0000000c0d0e7389 */ /* 0x00006400000c000b */
[----:B01----:R-:W-:Y:S01]  /*201f0*/  ENDCOLLECTIVE ;  /* 0x000000000000791b */ /* 0x003fe20003800000 */
.L_x_819:
[----:B------:R-:W-:Y:S01]  /*20200*/  MOV R13, R26 ;  /* 0x0000001a000d7202 */ /* 0x000fe20000000f00 */
[----:B------:R-:W-:-:S07]  /*20210*/  IMAD.MOV.U32 R5, RZ, RZ, R14 ;  /* 0x000000ffff057224 */ /* 0x000fce00078e000e */
[----:B------:R-:W-:Y:S05]  /*20220*/  WARPSYNC.COLLECTIVE R15, `(.L_x_820) ;  /* 0x000000000f087348 */ /* 0x000fea0003c00000 */
[----:B------:R0:W1:Y:S02]  /*20230*/  SHFL.IDX P6, R14, R13, R12, R11 ;  /* 0x0000000c0d0e7389 */ /* 0x00006400000c000b */
[----:B01----:R-:W-:Y:S01]  /*20240*/  ENDCOLLECTIVE ;  /* 0x000000000000791b */ /* 0x003fe20003800000 */
.L_x_820:
[----:B------:R-:W-:Y:S05]  /*20250*/  BRA `(.L_x_821) ;  /* 0xfffffeac00fc7947 */ /* 0x000fea000383ffff */
.L_x_579:
[----:B0-----:R0:W1:Y:S02]  /*20260*/  SYNCS.PHASECHK.TRANS64.TRYWAIT P0, [R18+URZ+0x30800], R5 ;  /* 0x03080005120075a7 */ /* 0x001064000800017f */
[----:B-1----:R-:W-:Y:S05]  /*20270*/  @!P0 NANOSLEEP.SYNCS 0x989680 ;  /* 0x009896800000895d */ /* 0x002fea0003900000 */
[----:B------:R-:W1:Y:S02]  /*20280*/  @!P0 SYNCS.PHASECHK.TRANS64 P0, [R18+URZ+0x30800], R5 ;  /* 0x03080005120085a7 */ /* 0x000e64000800007f */
[----:B-1----:R-:W-:Y:S05]  /*20290*/  @!P0 BRA `(.L_x_579) ;  /* 0xfffffffc00f08947 */ /* 0x002fea000383ffff */
[----:B------:R-:W-:Y:S05]  /*202a0*/  BRA `(.L_x_822) ;  /* 0xfffffeb800a07947 */ /* 0x000fea000383ffff */
.L_x_603:
[----:B------:R-:W-:Y:S01]  /*202b0*/  BSSY B1, `(.L_x_823) ;  /* 0x0000008000017945 */ /* 0x000fe20003800000 */
[----:B------:R-:W-:Y:S01]  /*202c0*/  IMAD.MOV.U32 R13, RZ, RZ, R25 ;  /* 0x000000ffff0d7224 */ /* 0x000fe200078e0019 */
[----:B------:R-:W-:Y:S01]  /*202d0*/  MOV R12, RZ ;  /* 0x000000ff000c7202 */ /* 0x000fe20000000f00 */
[----:B------:R-:W-:Y:S01]  /*202e0*/  IMAD.MOV.U32 R11, RZ, RZ, 0x1c1f ;  /* 0x00001c1fff0b7424 */ /* 0x000fe200078e00ff */
[----:B------:R-:W-:-:S07]  /*202f0*/  MOV R15, 0xffffffff ;  /* 0xffffffff000f7802 */ /* 0x000fce0000000f00 */
[----:B------:R-:W-:Y:S05]  /*20300*/  WARPSYNC.COLLECTIVE R15, `(.L_x_824) ;  /* 0x000000000f087348 */ /* 0x000fea0003c00000 */
[----:B------:R0:W1:Y:S02]  /*20310*/  SHFL.IDX P6, R14, R13, R12, R11 ;  /* 0x0000000c0d0e7389 */ /* 0x00006400000c000b */
[----:B01----:R-:W-:Y:S01]  /*20320*/  ENDCOLLECTIVE ;  /* 0x000000000000791b */ /* 0x003fe20003800000 */
.L_x_824:
[----:B------:R-:W-:Y:S05]  /*20330*/  BSYNC B1 ;  /* 0x0000000000017941 */ /* 0x000fea0003800000 */
.L_x_823:
[----:B------:R-:W-:Y:S01]  /*20340*/  MOV R13, R24 ;  /* 0x00000018000d7202 */ /* 0x000fe20000000f00 */
[----:B------:R-:W-:Y:S01]  /*20350*/  IMAD.MOV.U32 R12, RZ, RZ, RZ ;  /* 0x000000ffff0c7224 */ /* 0x000fe200078e00ff */
[----:B------:R-:W-:Y:S01]  /*20360*/  MOV R11, 0x1c1f ;  /* 0x00001c1f000b7802 */ /* 0x000fe20000000f00 */
[----:B------:R-:W-:Y:S02]  /*20370*/  IMAD.MOV.U32 R15, RZ, RZ, -0x1 ;  /* 0xffffffffff0f7424 */ /* 0x000fe400078e00ff */
[----:B------:R-:W-:-:S07]  /*20380*/  IMAD.MOV.U32 R3, RZ, RZ, R14 ;  /* 0x000000ffff037224 */ /* 0x000fce00078e000e */
[----:B------:R-:W-:Y:S05]  /*20390*/  WARPSYNC.COLLECTIVE R15, `(.L_x_825) ;  /* 0x000000000f087348 */ /* 0x000fea0003c00000 */
[----:B------:R0:W1:Y:S02]  /*203a0*/  SHFL.IDX P6, R14, R13, R12, R11 ;  /* 0x0000000c0d0e7389 */ /* 0x00006400000c000b */
[----:B01----:R-:W-:Y:S01]  /*203b0*/  ENDCOLLECTIVE ;  /* 0x000000000000791b */ /* 0x003fe20003800000 */
.L_x_825:
[----:B------:R-:W-:Y:S01]  /*203c0*/  IMAD.MOV.U32 R13, RZ, RZ, R27 ;  /* 0x000000ffff0d7224 */ /* 0x000fe200078e001b */
[----:B------:R-:W-:-:S07]  /*203d0*/  MOV R0, R14 ;  /* 0x0000000e00007202 */ /* 0x000fce0000000f00 */
[----:B------:R-:W-:Y:S05]  /*203e0*/  WARPSYNC.COLLECTIVE R15, `(.L_x_826) ;  /* 0x000000000f087348 */ /* 0x000fea0003c00000 */
[----:B------:R0:W1:Y:S02]  /*203f0*/  SHFL.IDX P6, R14, R13, R12, R11 ;  /* 0x0000000c0d0e7389 */ /* 0x00006400000c000b */
[----:B01----:R-:W-:Y:S01]  /*20400*/  ENDCOLLECTIVE ;  /* 0x000000000000791b */ /* 0x003fe20003800000 */
.L_x_826:
[----:B------:R-:W-:Y:S01]  /*20410*/  IMAD.MOV.U32 R13, RZ, RZ, R26 ;  /* 0x000000ffff0d7224 */ /* 0x000fe200078e001a */
[----:B------:R-:W-:-:S07]  /*20420*/  MOV R21, R14 ;  /* 0x0000000e00157202 */ /* 0x000fce0000000f00 */
[----:B------:R-:W-:Y:S05]  /*20430*/  WARPSYNC.COLLECTIVE R15, `(.L_x_827) ;  /* 0x000000000f087348 */ /* 0x000fea0003c00000 */
[----:B------:R0:W1:Y:S02]  /*20440*/  SHFL.IDX P6, R14, R13, R12, R11 ;  /* 0x0000000c0d0e7389 */ /* 0x00006400000c000b */
[----:B01----:R-:W-:Y:S01]  /*20450*/  ENDCOLLECTIVE ;  /* 0x000000000000791b */ /* 0x003fe20003800000 */
.L_x_827:
[----:B------:R-:W-:Y:S01]  /*20460*/  MOV R20, R14 ;  /* 0x0000000e00147202 */ /* 0x000fe20000000f00 */
[----:B------:R-:W-:Y:S06]  /*20470*/  BRA `(.L_x_828) ;  /* 0xfffffed800407947 */ /* 0x000fec000383ffff */
.L_x_607:
[----:B0-----:R0:W1:Y:S02]  /*20480*/  SYNCS.PHASECHK.TRANS64.TRYWAIT P0, [R18+URZ+0x30800], R5 ;  /* 0x03080005120075a7 */ /* 0x001064000800017f */
[----:B-1----:R-:W-:Y:S05]  /*20490*/  @!P0 NANOSLEEP.SYNCS 0x989680 ;  /* 0x009896800000895d */ /* 0x002fea0003900000 */
[----:B------:R-:W1:Y:S02]  /*204a0*/  @!P0 SYNCS.PHASECHK.TRANS64 P0, [R18+URZ+0x30800], R5 ;  /* 0x03080005120085a7 */ /* 0x000e64000800007f */
[----:B-1----:R-:W-:Y:S05]  /*204b0*/  @!P0 BRA `(.L_x_607) ;  /* 0xfffffffc00f08947 */ /* 0x002fea000383ffff */
[----:B------:R-:W-:Y:S05]  /*204c0*/  BRA `(.L_x_829) ;  /* 0xfffffee0004c7947 */ /* 0x000fea000383ffff */
.L_x_621:
[----:B-1----:R1:W0:Y:S02]  /*204d0*/  SYNCS.PHASECHK.TRANS64.TRYWAIT P1, [R3+URZ+0x30830], R0 ;  /* 0x03083000030075a7 */ /* 0x002224000802017f */
[----:B0-----:R-:W-:Y:S05]  /*204e0*/  @!P1 NANOSLEEP.SYNCS 0x989680 ;  /* 0x009896800000995d */ /* 0x001fea0003900000 */
[----:B------:R-:W0:Y:S02]  /*204f0*/  @!P1 SYNCS.PHASECHK.TRANS64 P1, [R3+URZ+0x30830], R0 ;  /* 0x03083000030095a7 */ /* 0x000e24000802007f */
[----:B0-----:R-:W-:Y:S05]  /*20500*/  @!P1 BRA `(.L_x_621) ;  /* 0xfffffffc00f09947 */ /* 0x001fea000383ffff */
[----:B------:R-:W-:Y:S05]  /*20510*/  BRA `(.L_x_620) ;  /* 0xffffff0400707947 */ /* 0x000fea000383ffff */
.L_x_629:
[----:B-1----:R1:W2:Y:S02]  /*20520*/  SYNCS.PHASECHK.TRANS64.TRYWAIT P1, [R10+URZ+0x30830], R5 ;  /* 0x030830050a0075a7 */ /* 0x0022a4000802017f */
[----:B--2---:R-:W-:Y:S05]  /*20530*/  @!P1 NANOSLEEP.SYNCS 0x989680 ;  /* 0x009896800000995d */ /* 0x004fea0003900000 */
[----:B------:R-:W2:Y:S02]  /*20540*/  @!P1 SYNCS.PHASECHK.TRANS64 P1, [R10+URZ+0x30830], R5 ;  /* 0x030830050a0095a7 */ /* 0x000ea4000802007f */
[----:B--2---:R-:W-:Y:S05]  /*20550*/  @!P1 BRA `(.L_x_629) ;  /* 0xfffffffc00f09947 */ /* 0x004fea000383ffff */
[----:B------:R-:W-:Y:S05]  /*20560*/  BRA `(.L_x_628) ;  /* 0xffffff2c00287947 */ /* 0x000fea000383ffff */
.L_x_634:
[----:B-1----:R1:W2:Y:S02]  /*20570*/  SYNCS.PHASECHK.TRANS64.TRYWAIT P1, [R11+URZ+0x30850], R0 ;  /* 0x030850000b0075a7 */ /* 0x0022a4000802017f */
[----:B--2---:R-:W-:Y:S05]  /*20580*/  @!P1 NANOSLEEP.SYNCS 0x989680 ;  /* 0x009896800000995d */ /* 0x004fea0003900000 */
[----:B------:R-:W2:Y:S02]  /*20590*/  @!P1 SYNCS.PHASECHK.TRANS64 P1, [R11+URZ+0x30850], R0 ;  /* 0x030850000b0095a7 */ /* 0x000ea4000802007f */
[----:B--2---:R-:W-:Y:S05]  /*205a0*/  @!P1 BRA `(.L_x_634) ;  /* 0xfffffffc00f09947 */ /* 0x004fea000383ffff */
[----:B------:R-:W-:Y:S05]  /*205b0*/  BRA `(.L_x_633) ;  /* 0xffffff3800d47947 */ /* 0x000fea000383ffff */
.L_x_642:
[----:B-1----:R1:W2:Y:S02]  /*205c0*/  SYNCS.PHASECHK.TRANS64.TRYWAIT P1, [R8+URZ+0x30850], R3 ;  /* 0x03085003080075a7 */ /* 0x0022a4000802017f */
[----:B--2---:R-:W-:Y:S05]  /*205d0*/  @!P1 NANOSLEEP.SYNCS 0x989680 ;  /* 0x009896800000995d */ /* 0x004fea0003900000 */
[----:B------:R-:W2:Y:S02]  /*205e0*/  @!P1 SYNCS.PHASECHK.TRANS64 P1, [R8+URZ+0x30850], R3 ;  /* 0x03085003080095a7 */ /* 0x000ea4000802007f */
[----:B--2---:R-:W-:Y:S05]  /*205f0*/  @!P1 BRA `(.L_x_642) ;  /* 0xfffffffc00f09947 */ /* 0x004fea000383ffff */
[----:B------:R-:W-:Y:S05]  /*20600*/  BRA `(.L_x_641) ;  /* 0xffffff54002c7947 */ /* 0x000fea000383ffff */
.L_x_679:
[----:B------:R-:W0:Y:S01]  /*20610*/  S2R R9, SR_TID.X ;  /* 0x0000000000097919 */ /* 0x000e220000002100 */
[----:B------:R-:W-:Y:S01]  /*20620*/  BSSY B1, `(.L_x_830) ;  /* 0x000000a000017945 */ /* 0x000fe20003800000 */
[----:B------:R-:W-:Y:S01]  /*20630*/  MOV R12, RZ ;  /* 0x000000ff000c7202 */ /* 0x000fe20000000f00 */
[----:B------:R-:W-:Y:S01]  /*20640*/  IMAD.MOV.U32 R11, RZ, RZ, 0x1f ;  /* 0x0000001fff0b7424 */ /* 0x000fe200078e00ff */
[----:B------:R-:W-:Y:S02]  /*20650*/  MOV R15, 0xffffffff ;  /* 0xffffffff000f7802 */ /* 0x000fe40000000f00 */
[----:B0-----:R-:W-:-:S04]  /*20660*/  SHF.R.U32.HI R9, RZ, 0x5, R9 ;  /* 0x00000005ff097819 */ /* 0x001fc80000011609 */
[----:B------:R-:W-:-:S05]  /*20670*/  LOP3.LUT R9, R9, 0x3, RZ, 0xc0, !PT ;  /* 0x0000000309097812 */ /* 0x000fca00078ec0ff */
[----:B------:R-:W-:-:S07]  /*20680*/  IMAD.MOV.U32 R13, RZ, RZ, R9 ;  /* 0x000000ffff0d7224 */ /* 0x000fce00078e0009 */
[----:B------:R-:W-:Y:S05]  /*20690*/  WARPSYNC.COLLECTIVE R15, `(.L_x_831) ;  /* 0x000000000f087348 */ /* 0x000fea0003c00000 */
[----:B------:R0:W1:Y:S02]  /*206a0*/  SHFL.IDX P6, R14, R13, R12, R11 ;  /* 0x0000000c0d0e7389 */ /* 0x00006400000c000b */
[----:B01----:R-:W-:Y:S01]  /*206b0*/  ENDCOLLECTIVE ;  /* 0x000000000000791b */ /* 0x003fe20003800000 */
.L_x_831:
[----:B------:R-:W-:Y:S05]  /*206c0*/  BSYNC B1 ;  /* 0x0000000000017941 */ /* 0x000fea0003800000 */
.L_x_830:
[----:B------:R-:W-:Y:S05]  /*206d0*/  BRA `(.L_x_832) ;  /* 0xffffff9800107947 */ /* 0x000fea000383ffff */
.L_x_681:
[----:B------:R-:W-:Y:S01]  /*206e0*/  BSSY B1, `(.L_x_833) ;  /* 0x0000006000017945 */ /* 0x000fe20003800000 */
[----:B------:R-:W-:-:S07]  /*206f0*/  IMAD.MOV.U32 R15, RZ, RZ, -0x1 ;  /* 0xffffffffff0f7424 */ /* 0x000fce00078e00ff */
[----:B0-----:R-:W-:Y:S05]  /*20700*/  WARPSYNC.COLLECTIVE R15, `(.L_x_834) ;  /* 0x000000000f0c7348 */ /* 0x001fea0003c00000 */
[----:B------:R-:W-:Y:S02]  /*20710*/  ELECT P6, UR62, PT ;  /* 0x00000000003e782f */ /* 0x000fe400038c0000 */
[----:B------:R-:W-:Y:S01]  /*20720*/  MOV R14, UR62 ;  /* 0x0000003e000e7c02 */ /* 0x000fe20008000f00 */
[----:B0-----:R-:W-:Y:S10]  /*20730*/  ENDCOLLECTIVE ;  /* 0x000000000000791b */ /* 0x001ff40003800000 */
.L_x_834:
[----:B------:R-:W-:Y:S05]  /*20740*/  BSYNC B1 ;  /* 0x0000000000017941 */ /* 0x000fea0003800000 */
.L_x_833:
[----:B------:R-:W-:Y:S05]  /*20750*/  BRA `(.L_x_680) ;  /* 0xffffff9800087947 */ /* 0x000fea000383ffff */
.L_x_683:
[----:B0-----:R0:W1:Y:S02]  /*20760*/  SYNCS.PHASECHK.TRANS64.TRYWAIT P0, [R22+URZ+0x30820], R5 ;  /* 0x03082005160075a7 */ /* 0x001064000800017f */
[----:B-1----:R-:W-:Y:S05]  /*20770*/  @!P0 NANOSLEEP.SYNCS 0x989680 ;  /* 0x009896800000895d */ /* 0x002fea0003900000 */
[----:B------:R-:W1:Y:S02]  /*20780*/  @!P0 SYNCS.PHASECHK.TRANS64 P0, [R22+URZ+0x30820], R5 ;  /* 0x03082005160085a7 */ /* 0x000e64000800007f */
[----:B-1----:R-:W-:Y:S05]  /*20790*/  @!P0 BRA `(.L_x_683) ;  /* 0xfffffffc00f08947 */ /* 0x002fea000383ffff */
[----:B------:R-:W-:Y:S05]  /*207a0*/  BRA `(.L_x_835) ;  /* 0xffffff9800187947 */ /* 0x000fea000383ffff */
.L_x_687:
[----:B-1----:R1:W2:Y:S02]  /*207b0*/  SYNCS.PHASECHK.TRANS64.TRYWAIT P0, [R9+URZ+0x308a0], R8 ;  /* 0x0308a008090075a7 */ /* 0x0022a4000800017f */
[----:B--2---:R-:W-:Y:S05]  /*207c0*/  @!P0 NANOSLEEP.SYNCS 0x989680 ;  /* 0x009896800000895d */ /* 0x004fea0003900000 */
[----:B------:R-:W2:Y:S02]  /*207d0*/  @!P0 SYNCS.PHASECHK.TRANS64 P0, [R9+URZ+0x308a0], R8 ;  /* 0x0308a008090085a7 */ /* 0x000ea4000800007f */
[----:B--2---:R-:W-:Y:S05]  /*207e0*/  @!P0 BRA `(.L_x_687) ;  /* 0xfffffffc00f08947 */ /* 0x004fea000383ffff */
[----:B------:R-:W-:Y:S05]  /*207f0*/  BRA `(.L_x_836) ;  /* 0xffffff9800307947 */ /* 0x000fea000383ffff */
.L_x_694:
[----:B0-----:R0:W2:Y:S02]  /*20800*/  SYNCS.PHASECHK.TRANS64.TRYWAIT P0, [R9+URZ+0x308c0], R8 ;  /* 0x0308c008090075a7 */ /* 0x0010a4000800017f */
[----:B--2---:R-:W-:Y:S05]  /*20810*/  @!P0 NANOSLEEP.SYNCS 0x989680 ;  /* 0x009896800000895d */ /* 0x004fea0003900000 */
[----:B------:R-:W2:Y:S02]  /*20820*/  @!P0 SYNCS.PHASECHK.TRANS64 P0, [R9+URZ+0x308c0], R8 ;  /* 0x0308c008090085a7 */ /* 0x000ea4000800007f */
[----:B--2---:R-:W-:Y:S05]  /*20830*/  @!P0 BRA `(.L_x_694) ;  /* 0xfffffffc00f08947 */ /* 0x004fea000383ffff */
[----:B------:R-:W-:Y:S05]  /*20840*/  BRA `(.L_x_837) ;  /* 0xffffff9c002c7947 */ /* 0x000fea000383ffff */
.L_x_703:
[----:B-1----:R1:W2:Y:S02]  /*20850*/  SYNCS.PHASECHK.TRANS64.TRYWAIT P1, [R8+URZ+0x308a0], R7 ;  /* 0x0308a007080075a7 */ /* 0x0022a4000802017f */
[----:B--2---:R-:W-:Y:S05]  /*20860*/  @!P1 NANOSLEEP.SYNCS 0x989680 ;  /* 0x009896800000995d */ /* 0x004fea0003900000 */
[----:B------:R-:W2:Y:S02]  /*20870*/  @!P1 SYNCS.PHASECHK.TRANS64 P1, [R8+URZ+0x308a0], R7 ;  /* 0x0308a007080095a7 */ /* 0x000ea4000802007f */
[----:B--2---:R-:W-:Y:S05]  /*20880*/  @!P1 BRA `(.L_x_703) ;  /* 0xfffffffc00f09947 */ /* 0x004fea000383ffff */
[----:B------:R-:W-:Y:S05]  /*20890*/  BRA `(.L_x_838) ;  /* 0xffffffa000607947 */ /* 0x000fea000383ffff */
.L_x_710:
[----:B0-----:R0:W2:Y:S02]  /*208a0*/  SYNCS.PHASECHK.TRANS64.TRYWAIT P1, [R8+URZ+0x308c0], R7 ;  /* 0x0308c007080075a7 */ /* 0x0010a4000802017f */
[----:B--2---:R-:W-:Y:S05]  /*208b0*/  @!P1 NANOSLEEP.SYNCS 0x989680 ;  /* 0x009896800000995d */ /* 0x004fea0003900000 */
[----:B------:R-:W2:Y:S02]  /*208c0*/  @!P1 SYNCS.PHASECHK.TRANS64 P1, [R8+URZ+0x308c0], R7 ;  /* 0x0308c007080095a7 */ /* 0x000ea4000802007f */
[----:B--2---:R-:W-:Y:S05]  /*208d0*/  @!P1 BRA `(.L_x_710) ;  /* 0xfffffffc00f09947 */ /* 0x004fea000383ffff */
[----:B------:R-:W-:Y:S05]  /*208e0*/  BRA `(.L_x_839) ;  /* 0xffffffa400587947 */ /* 0x000fea000383ffff */
.L_x_725:
[----:B0-----:R-:W0:Y:S01]  /*208f0*/  S2R R8, SR_TID.X ;  /* 0x0000000000087919 */ /* 0x001e220000002100 */
[----:B------:R-:W-:Y:S01]  /*20900*/  BSSY B0, `(.L_x_840) ;  /* 0x000000a000007945 */ /* 0x000fe20003800000 */
[----:B------:R-:W-:Y:S01]  /*20910*/  IMAD.MOV.U32 R12, RZ, RZ, RZ ;  /* 0x000000ffff0c7224 */ /* 0x000fe200078e00ff */
[----:B------:R-:W-:Y:S01]  /*20920*/  MOV R11, 0x1f ;  /* 0x0000001f000b7802 */ /* 0x000fe20000000f00 */
[----:B------:R-:W-:Y:S01]  /*20930*/  IMAD.MOV.U32 R15, RZ, RZ, -0x1 ;  /* 0xffffffffff0f7424 */ /* 0x000fe200078e00ff */
[----:B0-----:R-:W-:-:S04]  /*20940*/  SHF.R.U32.HI R8, RZ, 0x5, R8 ;  /* 0x00000005ff087819 */ /* 0x001fc80000011608 */
[----:B------:R-:W-:-:S04]  /*20950*/  LOP3.LUT R8, R8, 0x3, RZ, 0xc0, !PT ;  /* 0x0000000308087812 */ /* 0x000fc800078ec0ff */
[----:B------:R-:W-:-:S07]  /*20960*/  MOV R13, R8 ;  /* 0x00000008000d7202 */ /* 0x000fce0000000f00 */
[----:B-----5:R-:W-:Y:S05]  /*20970*/  WARPSYNC.COLLECTIVE R15, `(.L_x_841) ;  /* 0x000000000f087348 */ /* 0x020fea0003c00000 */
[----:B------:R0:W1:Y:S02]  /*20980*/  SHFL.IDX P6, R14, R13, R12, R11 ;  /* 0x0000000c0d0e7389 */ /* 0x00006400000c000b */
[----:B01---5:R-:W-:Y:S01]  /*20990*/  ENDCOLLECTIVE ;  /* 0x000000000000791b */ /* 0x023fe20003800000 */
.L_x_841:
[----:B------:R-:W-:Y:S05]  /*209a0*/  BSYNC B0 ;  /* 0x0000000000007941 */ /* 0x000fea0003800000 */
.L_x_840:
[----:B------:R-:W-:Y:S05]  /*209b0*/  BRA `(.L_x_842) ;  /* 0xffffffb0007c7947 */ /* 0x000fea000383ffff */
.L_x_728:
[----:B0-----:R0:W1:Y:S02]  /*209c0*/  SYNCS.PHASECHK.TRANS64.TRYWAIT P0, [R7+URZ+0x30840], R2 ;  /* 0x03084002070075a7 */ /* 0x001064000800017f */
[----:B-1----:R-:W-:Y:S05]  /*209d0*/  @!P0 NANOSLEEP.SYNCS 0x989680 ;  /* 0x009896800000895d */ /* 0x002fea0003900000 */
[----:B------:R-:W1:Y:S02]  /*209e0*/  @!P0 SYNCS.PHASECHK.TRANS64 P0, [R7+URZ+0x30840], R2 ;  /* 0x03084002070085a7 */ /* 0x000e64000800007f */
[----:B-1----:R-:W-:Y:S05]  /*209f0*/  @!P0 BRA `(.L_x_728) ;  /* 0xfffffffc00f08947 */ /* 0x002fea000383ffff */
[----:B------:R-:W-:Y:S05]  /*20a00*/  BRA `(.L_x_843) ;  /* 0xffffffb000d87947 */ /* 0x000fea000383ffff */
.L_x_729:
        /* <DEDUP_REMOVED lines=8> */
.L_x_845:
[----:B------:R-:W-:Y:S05]  /*20a90*/  BSYNC B0 ;  /* 0x0000000000007941 */ /* 0x000fea0003800000 */
.L_x_844:
[----:B------:R-:W-:Y:S01]  /*20aa0*/  IMAD.MOV.U32 R13, RZ, RZ, R4 ;  /* 0x000000ffff0d7224 */ /* 0x000fe200078e0004 */
[----:B------:R-:W-:Y:S01]  /*20ab0*/  MOV R12, RZ ;  /* 0x000000ff000c7202 */ /* 0x000fe20000000f00 */
[----:B------:R-:W-:Y:S01]  /*20ac0*/  IMAD.MOV.U32 R11, RZ, RZ, 0x181f ;  /* 0x0000181fff0b7424 */ /* 0x000fe200078e00ff */
[----:B------:R-:W-:Y:S01]  /*20ad0*/  MOV R15, 0xffffffff ;  /* 0xffffffff000f7802 */ /* 0x000fe20000000f00 */
[----:B------:R-:W-:Y:S01]  /*20ae0*/  @P0 IMAD R8, R5, 0x2, R22 ;  /* 0x0000000205080824 */ /* 0x000fe200078e0216 */
[----:B------:R-:W-:-:S07]  /*20af0*/  MOV R2, R14 ;  /* 0x0000000e00027202 */ /* 0x000fce0000000f00 */
[----:B------:R-:W-:Y:S05]  /*20b00*/  WARPSYNC.COLLECTIVE R15, `(.L_x_846) ;  /* 0x000000000f087348 */ /* 0x000fea0003c00000 */
[----:B------:R0:W1:Y:S02]  /*20b10*/  SHFL.IDX P6, R14, R13, R12, R11 ;  /* 0x0000000c0d0e7389 */ /* 0x00006400000c000b */
[----:B01----:R-:W-:Y:S01]  /*20b20*/  ENDCOLLECTIVE ;  /* 0x000000000000791b */ /* 0x003fe20003800000 */
.L_x_846:
[----:B------:R-:W-:Y:S01]  /*20b30*/  MOV R13, R0 ;  /* 0x00000000000d7202 */ /* 0x000fe20000000f00 */
[----:B------:R-:W-:Y:S02]  /*20b40*/  IMAD.MOV.U32 R12, RZ, RZ, 0x1 ;  /* 0x00000001ff0c7424 */ /* 0x000fe400078e00ff */
[----:B------:R-:W-:-:S07]  /*20b50*/  IMAD.MOV.U32 R3, RZ, RZ, R14 ;  /* 0x000000ffff037224 */ /* 0x000fce00078e000e */
[----:B------:R-:W-:Y:S05]  /*20b60*/  WARPSYNC.COLLECTIVE R15, `(.L_x_847) ;  /* 0x000000000f087348 */ /* 0x000fea0003c00000 */
[----:B------:R0:W1:Y:S02]  /*20b70*/  SHFL.IDX P6, R14, R13, R12, R11 ;  /* 0x0000000c0d0e7389 */ /* 0x00006400000c000b */
[----:B01----:R-:W-:Y:S01]  /*20b80*/  ENDCOLLECTIVE ;  /* 0x000000000000791b */ /* 0x003fe20003800000 */
.L_x_847:
        /* <DEDUP_REMOVED lines=13> */
[----:B0-----:R-:W-:-:S07]  /*20c60*/  MOV R2, R14 ;  /* 0x0000000e00027202 */ /* 0x001fce0000000f00 */
[----:B------:R-:W-:Y:S05]  /*20c70*/  WARPSYNC.COLLECTIVE R15, `(.L_x_848) ;  /* 0x000000000f087348 */ /* 0x000fea0003c00000 */
[----:B------:R0:W1:Y:S02]  /*20c80*/  SHFL.IDX P6, R14, R13, R12, R11 ;  /* 0x0000000c0d0e7389 */ /* 0x00006400000c000b */
[----:B01----:R-:W-:Y:S01]  /*20c90*/  ENDCOLLECTIVE ;  /* 0x000000000000791b */ /* 0x003fe20003800000 */
.L_x_848:
[----:B------:R-:W-:Y:S01]  /*20ca0*/  @P1 LEA R8, R5, R22, 0x1 ;  /* 0x0000001605081211 */ /* 0x000fe200078e08ff */
[----:B------:R-:W-:Y:S01]  /*20cb0*/  IMAD.MOV.U32 R13, RZ, RZ, R0 ;  /* 0x000000ffff0d7224 */ /* 0x000fe200078e0000 */
[----:B------:R-:W-:Y:S02]  /*20cc0*/  MOV R12, 0x2 ;  /* 0x00000002000c7802 */ /* 0x000fe40000000f00 */
[----:B------:R-:W-:-:S07]  /*20cd0*/  MOV R3, R14 ;  /* 0x0000000e00037202 */ /* 0x000fce0000000f00 */
[----:B------:R-:W-:Y:S05]  /*20ce0*/  WARPSYNC.COLLECTIVE R15, `(.L_x_849) ;  /* 0x000000000f087348 */ /* 0x000fea0003c00000 */
[----:B------:R0:W1:Y:S02]  /*20cf0*/  SHFL.IDX P6, R14, R13, R12, R11 ;  /* 0x0000000c0d0e7389 */ /* 0x00006400000c000b */
[----:B01----:R-:W-:Y:S01]  /*20d00*/  ENDCOLLECTIVE ;  /* 0x000000000000791b */ /* 0x003fe20003800000 */
.L_x_849:
        /* <DEDUP_REMOVED lines=17> */
.L_x_850:
[----:B------:R-:W-:Y:S01]  /*20e20*/  @P1 IMAD R8, R5, 0x2, R22 ;  /* 0x0000000205081824 */ /* 0x000fe200078e0216 */
[----:B------:R-:W-:Y:S01]  /*20e30*/  MOV R13, R0 ;  /* 0x00000000000d7202 */ /* 0x000fe20000000f00 */
[----:B------:R-:W-:Y:S02]  /*20e40*/  IMAD.MOV.U32 R12, RZ, RZ, 0x3 ;  /* 0x00000003ff0c7424 */ /* 0x000fe400078e00ff */
[----:B------:R-:W-:-:S07]  /*20e50*/  IMAD.MOV.U32 R3, RZ, RZ, R14 ;  /* 0x000000ffff037224 */ /* 0x000fce00078e000e */
[----:B------:R-:W-:Y:S05]  /*20e60*/  WARPSYNC.COLLECTIVE R15, `(.L_x_851) ;  /* 0x000000000f087348 */ /* 0x000fea0003c00000 */
[----:B------:R0:W1:Y:S02]  /*20e70*/  SHFL.IDX P6, R14, R13, R12, R11 ;  /* 0x0000000c0d0e7389 */ /* 0x00006400000c000b */
[----:B01----:R-:W-:Y:S01]  /*20e80*/  ENDCOLLECTIVE ;  /* 0x000000000000791b */ /* 0x003fe20003800000 */
.L_x_851:
[----:B------:R-:W-:-:S04]  /*20e90*/  @P1 LEA R3, P0, R33, R3, 0x1 ;  /* 0x0000000321031211 */ /* 0x000fc800078008ff */
[----:B------:R-:W-:-:S04]  /*20ea0*/  @P1 IADD3.X R2, RZ, R2, RZ, P0, !PT ;  /* 0x00000002ff021210 */ /* 0x000fc800007fe4ff */
        /* <DEDUP_REMOVED lines=15> */
.L_x_852:
[----:B------:R-:W-:Y:S01]  /*20fa0*/  @P1 LEA R8, R5, R22, 0x1 ;  /* 0x0000001605081211 */ /* 0x000fe200078e08ff */
[----:B------:R-:W-:Y:S01]  /*20fb0*/  IMAD.MOV.U32 R13, RZ, RZ, R0 ;  /* 0x000000ffff0d7224 */ /* 0x000fe200078e0000 */
[----:B------:R-:W-:Y:S02]  /*20fc0*/  MOV R12, 0x4 ;  /* 0x00000004000c7802 */ /* 0x000fe40000000f00 */
[----:B------:R-:W-:-:S07]  /*20fd0*/  MOV R3, R14 ;  /* 0x0000000e00037202 */ /* 0x000fce0000000f00 */
[----:B------:R-:W-:Y:S05]  /*20fe0*/  WARPSYNC.COLLECTIVE R15, `(.L_x_853) ;  /* 0x000000000f087348 */ /* 0x000fea0003c00000 */
[----:B------:R0:W1:Y:S02]  /*20ff0*/  SHFL.IDX P6, R14, R13, R12, R11 ;  /* 0x0000000c0d0e7389 */ /* 0x00006400000c000b */
[----:B01----:R-:W-:Y:S01]  /*21000*/  ENDCOLLECTIVE ;  /* 0x000000000000791b */ /* 0x003fe20003800000 */
.L_x_853:
        /* <DEDUP_REMOVED lines=17> */
.L_x_854:
[----:B------:R-:W-:Y:S01]  /*21120*/  @P1 IMAD R8, R5, 0x2, R22 ;  /* 0x0000000205081824 */ /* 0x000fe200078e0216 */
[----:B------:R-:W-:Y:S01]  /*21130*/  MOV R13, R0 ;  /* 0x00000000000d7202 */ /* 0x000fe20000000f00 */
[----:B------:R-:W-:Y:S02]  /*21140*/  IMAD.MOV.U32 R12, RZ, RZ, 0x5 ;  /* 0x00000005ff0c7424 */ /* 0x000fe400078e00ff */
[----:B------:R-:W-:-:S07]  /*21150*/  IMAD.MOV.U32 R3, RZ, RZ, R14 ;  /* 0x000000ffff037224 */ /* 0x000fce00078e000e */
[----:B------:R-:W-:Y:S05]  /*21160*/  WARPSYNC.COLLECTIVE R15, `(.L_x_855) ;  /* 0x000000000f087348 */ /* 0x000fea0003c00000 */
[----:B------:R0:W1:Y:S02]  /*21170*/  SHFL.IDX P6, R14, R13, R12, R11 ;  /* 0x0000000c0d0e7389 */ /* 0x00006400000c000b */
[----:B01----:R-:W-:Y:S01]  /*21180*/  ENDCOLLECTIVE ;  /* 0x000000000000791b */ /* 0x003fe20003800000 */
.L_x_855:
[----:B------:R-:W-:-:S04]  /*21190*/  @P1 LEA R3, P0, R33, R3, 0x1 ;  /* 0x0000000321031211 */ /* 0x000fc800078008ff */
[----:B------:R-:W-:-:S04]  /*211a0*/  @P1 IADD3.X R2, RZ, R2, RZ, P0, !PT ;  /* 0x00000002ff021210 */ /* 0x000fc800007fe4ff */
[----:B------:R-:W-:Y:S01]  /*211b0*/  @P1 LOP3.LUT R3, R3, R2, RZ, 0x3c, !PT ;  /* 0x0000000203031212 */ /* 0x000fe200078e3cff */
[----:B------:R-:W-:-:S03]  /*211c0*/  IMAD.MOV.U32 R13, RZ, RZ, R4 ;  /* 0x000000ffff0d7224 */ /* 0x000fc600078e0004 */
[----:B------:R-:W-:-:S04]  /*211d0*/  @P1 LOP3.LUT R2, R3, R2, RZ, 0x3c, !PT ;  /* 0x0000000203021212 */ /* 0x000fc800078e3cff */
[----:B------:R-:W-:Y:S02]  /*211e0*/  @P1 LOP3.LUT R3, R3, R2, RZ, 0x3c, !PT ;  /* 0x0000000203031212 */ /* 0x000fe400078e3cff */
[----:B------:R-:W-:-:S03]  /*211f0*/  MOV R0, R14 ;  /* 0x0000000e00007202 */ /* 0x000fc60000000f00 */
[----:B------:R-:W-:Y:S01]  /*21200*/  @!PT LDS RZ, [RZ] ;  /* 0x00000000fffff984 */ /* 0x000fe20000000800 */
[----:B------:R-:W-:Y:S01]  /*21210*/  @!PT LDS RZ, [RZ] ;  /* 0x00000000fffff984 */ /* 0x000fe20000000800 */
[----:B------:R-:W-:Y:S01]  /*21220*/  @!PT LDS RZ, [RZ] ;  /* 0x00000000fffff984 */ /* 0x000fe20000000800 */
[----:B------:R0:W-:Y:S04]  /*21230*/  @P1 LDGSTS.E.BYPASS.LTC128B.128 [R8+0x20400], desc[UR56][R2.64], !P4 ;  /* 0x2040000002081fae */ /* 0x0001e8000e101d78 */
[----:B0-----:R-:W-:Y:S05]  /*21240*/  WARPSYNC.COLLECTIVE R15, `(.L_x_856) ;  /* 0x000000000f087348 */ /* 0x001fea0003c00000 */
[----:B------:R1:W2:Y:S02]  /*21250*/  SHFL.IDX P6, R14, R13, R12, R11 ;  /* 0x0000000c0d0e7389 */ /* 0x0002a400000c000b */
[----:B012---:R-:W-:Y:S01]  /*21260*/  ENDCOLLECTIVE ;  /* 0x000000000000791b */ /* 0x007fe20003800000 */
.L_x_856:
[----:B------:R-:W-:Y:S01]  /*21270*/  @!PT LDS RZ, [RZ] ;  /* 0x00000000fffff984 */ /* 0x000fe20000000800 */
[----:B------:R-:W-:Y:S01]  /*21280*/  @!PT LDS RZ, [RZ] ;  /* 0x00000000fffff984 */ /* 0x000fe20000000800 */
[----:B------:R-:W-:Y:S01]  /*21290*/  @!PT LDS RZ, [RZ] ;  /* 0x00000000fffff984 */ /* 0x000fe20000000800 */
[----:B------:R-:W-:Y:S04]  /*212a0*/  @P1 LDGSTS.E.BYPASS.LTC128B.128 [R8+0x23400], desc[UR56][R2.64+0x80], !P3 ;  /* 0x2340008002081fae */ /* 0x000fe8000d901d78 */
[----:B------:R0:W-:Y:S02]  /*212b0*/  @P1 LDGSTS.E.BYPASS.LTC128B.128 [R8+0x26400], desc[UR56][R2.64+0x100], !P2 ;  /* 0x2640010002081fae */ /* 0x0001e4000d101d78 */
[----:B0-----:R-:W-:Y:S01]  /*212c0*/  MOV R2, R14 ;  /* 0x0000000e00027202 */ /* 0x001fe20000000f00 */
[----:B------:R-:W-:Y:S06]  /*212d0*/  BRA `(.L_x_857) ;  /* 0xffffffb000207947 */ /* 0x000fec000383ffff */
.L_x_734:
[----:B------:R-:W-:Y:S01]  /*212e0*/  IMAD.MOV.U32 R13, RZ, RZ, R5 ;  /* 0x000000ffff0d7224 */ /* 0x000fe200078e0005 */
[----:B------:R-:W-:Y:S01]  /*212f0*/  MOV R12, RZ ;  /* 0x000000ff000c7202 */ /* 0x000fe20000000f00 */
[----:B------:R-:W-:Y:S01]  /*21300*/  IMAD.MOV.U32 R11, RZ, RZ, 0x181f ;  /* 0x0000181fff0b7424 */ /* 0x000fe200078e00ff */
[----:B------:R-:W-:Y:S01]  /*21310*/  MOV R15, 0xffffffff ;  /* 0xffffffff000f7802 */ /* 0x000fe20000000f00 */
[----:B-----5:R-:W-:Y:S02]  /*21320*/  IMAD R6, R17, R8, RZ ;  /* 0x0000000811067224 */ /* 0x020fe400078e02ff */
[----:B------:R-:W-:-:S07]  /*21330*/  IMAD.IADD R4, R10, 0x1, R4 ;  /* 0x000000010a047824 */ /* 0x000fce00078e0204 */
[----:B------:R-:W-:Y:S05]  /*21340*/  WARPSYNC.COLLECTIVE R15, `(.L_x_858) ;  /* 0x000000000f087348 */ /* 0x000fea0003c00000 */
[----:B------:R0:W1:Y:S02]  /*21350*/  SHFL.IDX P6, R14, R13, R12, R11 ;  /* 0x0000000c0d0e7389 */ /* 0x00006400000c000b */
[----:B01----:R-:W-:Y:S01]  /*21360*/  ENDCOLLECTIVE ;  /* 0x000000000000791b */ /* 0x003fe20003800000 */
.L_x_858:
[C---:B------:R-:W-:Y:S02]  /*21370*/  ISETP.GE.AND P1, PT, R4.reuse, R6, PT ;  /* 0x000000060400720c */ /* 0x040fe40003f26270 */
[----:B------:R-:W-:Y:S02]  /*21380*/  IADD3 R7, R4, 0x10, RZ ;  /* 0x0000001004077810 */ /* 0x000fe40007ffe0ff */
[----:B------:R-:W-:Y:S01]  /*21390*/  MOV R13, R0 ;  /* 0x00000000000d7202 */ /* 0x000fe20000000f00 */
[----:B------:R-:W-:-:S08]  /*213a0*/  IMAD.MOV.U32 R2, RZ, RZ, R14 ;  /* 0x000000ffff027224 */ /* 0x000fd000078e000e */
[----:B------:R-:W-:Y:S05]  /*213b0*/  WARPSYNC.COLLECTIVE R15, `(.L_x_859) ;  /* 0x000000000f087348 */ /* 0x000fea0003c00000 */
[----:B------:R0:W1:Y:S02]  /*213c0*/  SHFL.IDX P6, R14, R13, R12, R11 ;  /* 0x0000000c0d0e7389 */ /* 0x00006400000c000b */
[----:B01----:R-:W-:Y:S01]  /*213d0*/  ENDCOLLECTIVE ;  /* 0x000000000000791b */ /* 0x003fe20003800000 */
.L_x_859:
[----:B------:R-:W-:Y:S01]  /*213e0*/  IMAD.MOV.U32 R13, RZ, RZ, R5 ;  /* 0x000000ffff0d7224 */ /* 0x000fe200078e0005 */
[----:B------:R-:W-:Y:S02]  /*213f0*/  MOV R12, 0x1 ;  /* 0x00000001000c7802 */ /* 0x000fe40000000f00 */
[----:B------:R-:W-:-:S04]  /*21400*/  @!P1 LEA R14, P4, R33, R14, 0x1 ;  /* 0x0000000e210e9211 */ /* 0x000fc800078808ff */
[----:B------:R-:W-:Y:S01]  /*21410*/  @!P1 IADD3.X R3, RZ, R2, RZ, P4, !PT ;  /* 0x00000002ff039210 */ /* 0x000fe200027fe4ff */
[----:B------:R-:W-:-:S08]  /*21420*/  @!P1 IMAD.MOV.U32 R2, RZ, RZ, R14 ;  /* 0x000000ffff029224 */ /* 0x000fd000078e000e */
[----:B------:R-:W-:Y:S05]  /*21430*/  WARPSYNC.COLLECTIVE R15, `(.L_x_860) ;  /* 0x000000000f087348 */ /* 0x000fea0003c00000 */
[----:B------:R0:W1:Y:S02]  /*21440*/  SHFL.IDX P6, R14, R13, R12, R11 ;  /* 0x0000000c0d0e7389 */ /* 0x00006400000c000b */
[----:B01----:R-:W-:Y:S01]  /*21450*/  ENDCOLLECTIVE ;  /* 0x000000000000791b */ /* 0x003fe20003800000 */
.L_x_860:
        /* <DEDUP_REMOVED lines=12> */
.L_x_861:
[----:B------:R-:W-:Y:S01]  /*21520*/  IMAD.MOV.U32 R13, RZ, RZ, R5 ;  /* 0x000000ffff0d7224 */ /* 0x000fe200078e0005 */
[----:B------:R-:W-:Y:S02]  /*21530*/  MOV R12, 0x2 ;  /* 0x00000002000c7802 */ /* 0x000fe40000000f00 */
[----:B------:R-:W-:-:S05]  /*21540*/  @!P1 LEA R14, P4, R33, R14, 0x1 ;  /* 0x0000000e210e9211 */ /* 0x000fca00078808ff */
[----:B------:R-:W-:Y:S01]  /*21550*/  @!P1 IMAD.X R7, RZ, RZ, R2, P4 ;  /* 0x000000ffff079224 */ /* 0x000fe200020e0602 */
[----:B------:R-:W-:-:S07]  /*21560*/  @!P1 MOV R2, R14 ;  /* 0x0000000e00029202 */ /* 0x000fce0000000f00 */
[----:B------:R-:W-:Y:S05]  /*21570*/  WARPSYNC.COLLECTIVE R15, `(.L_x_862) ;  /* 0x000000000f087348 */ /* 0x000fea0003c00000 */
[----:B------:R0:W1:Y:S02]  /*21580*/  SHFL.IDX P6, R14, R13, R12, R11 ;  /* 0x0000000c0d0e7389 */ /* 0x00006400000c000b */
[----:B01----:R-:W-:Y:S01]  /*21590*/  ENDCOLLECTIVE ;  /* 0x000000000000791b */ /* 0x003fe20003800000 */
.L_x_862:
[----:B------:R-:W-:Y:S01]  /*215a0*/  @!P1 IMAD.MOV.U32 R3, RZ, RZ, R7 ;  /* 0x000000ffff039224 */ /* 0x000fe200078e0007 */
[----:B------:R-:W-:-:S04]  /*215b0*/  IADD3 R7, R4, 0x20, RZ ;  /* 0x0000002004077810 */ /* 0x000fc80007ffe0ff */
        /* <DEDUP_REMOVED lines=12> */
.L_x_863:
        /* <DEDUP_REMOVED lines=8> */
.L_x_864:
        /* <DEDUP_REMOVED lines=14> */
.L_x_865:
        /* <DEDUP_REMOVED lines=8> */
.L_x_866:
        /* <DEDUP_REMOVED lines=14> */
.L_x_867:
        /* <DEDUP_REMOVED lines=8> */
.L_x_868:
        /* <DEDUP_REMOVED lines=14> */
.L_x_869:
        /* <DEDUP_REMOVED lines=8> */
.L_x_870:
        /* <DEDUP_REMOVED lines=14> */
.L_x_871:
[----:B------:R-:W-:Y:S01]  /*21c00*/  MOV R13, R5 ;  /* 0x00000005000d7202 */ /* 0x000fe20000000f00 */
[----:B------:R-:W-:Y:S01]  /*21c10*/  IMAD.MOV.U32 R12, RZ, RZ, 0x7 ;  /* 0x00000007ff0c7424 */ /* 0x000fe200078e00ff */
[----:B------:R-:W-:-:S05]  /*21c20*/  @!P1 LEA R14, P4, R33, R14, 0x1 ;  /* 0x0000000e210e9211 */ /* 0x000fca00078808ff */
[----:B------:R-:W-:Y:S01]  /*21c30*/  @!P1 IMAD.X R7, RZ, RZ, R2, P4 ;  /* 0x000000ffff079224 */ /* 0x000fe200020e0602 */
[----:B------:R-:W-:-:S07]  /*21c40*/  @!P1 MOV R2, R14 ;  /* 0x0000000e00029202 */ /* 0x000fce0000000f00 */
[----:B------:R-:W-:Y:S05]  /*21c50*/  WARPSYNC.COLLECTIVE R15, `(.L_x_872) ;  /* 0x000000000f087348 */ /* 0x000fea0003c00000 */
[----:B------:R0:W1:Y:S02]  /*21c60*/  SHFL.IDX P6, R14, R13, R12, R11 ;  /* 0x0000000c0d0e7389 */ /* 0x00006400000c000b */
[----:B01----:R-:W-:Y:S01]  /*21c70*/  ENDCOLLECTIVE ;  /* 0x000000000000791b */ /* 0x003fe20003800000 */
.L_x_872:
        /* <DEDUP_REMOVED lines=8> */
[----:B------:R-:W-:-:S07]  /*21d00*/  MOV R5, R14 ;  /* 0x0000000e00057202 */ /* 0x000fce0000000f00 */
[----:B0-----:R-:W-:Y:S05]  /*21d10*/  WARPSYNC.COLLECTIVE R15, `(.L_x_873) ;  /* 0x000000000f087348 */ /* 0x001fea0003c00000 */
[----:B------:R1:W2:Y:S02]  /*21d20*/  SHFL.IDX P6, R14, R13, R12, R11 ;  /* 0x0000000c0d0e7389 */ /* 0x0002a400000c000b */
[----:B012---:R-:W-:Y:S01]  /*21d30*/  ENDCOLLECTIVE ;  /* 0x000000000000791b */ /* 0x007fe20003800000 */
.L_x_873:
[----:B------:R-:W-:Y:S05]  /*21d40*/  BRA `(.L_x_874) ;  /* 0xffffffb000947947 */ /* 0x000fea000383ffff */
.L_x_739:
[----:B0-----:R0:W1:Y:S02]  /*21d50*/  SYNCS.PHASECHK.TRANS64.TRYWAIT P0, [R22+URZ+0x30820], R3 ;  /* 0x03082003160075a7 */ /* 0x001064000800017f */
[----:B-1----:R-:W-:Y:S05]  /*21d60*/  @!P0 NANOSLEEP.SYNCS 0x989680 ;  /* 0x009896800000895d */ /* 0x002fea0003900000 */
[----:B------:R-:W1:Y:S02]  /*21d70*/  @!P0 SYNCS.PHASECHK.TRANS64 P0, [R22+URZ+0x30820], R3 ;  /* 0x03082003160085a7 */ /* 0x000e64000800007f */
[----:B-1----:R-:W-:Y:S05]  /*21d80*/  @!P0 BRA `(.L_x_739) ;  /* 0xfffffffc00f08947 */ /* 0x002fea000383ffff */
[----:B------:R-:W-:Y:S05]  /*21d90*/  BRA `(.L_x_875) ;  /* 0xffffffb400047947 */ /* 0x000fea000383ffff */
.L_x_744:
[----:B0-----:R0:W1:Y:S02]  /*21da0*/  SYNCS.PHASECHK.TRANS64.TRYWAIT P0, [R7+URZ+0x30840], R2 ;  /* 0x03084002070075a7 */ /* 0x001064000800017f */
[----:B-1----:R-:W-:Y:S05]  /*21db0*/  @!P0 NANOSLEEP.SYNCS 0x989680 ;  /* 0x009896800000895d */ /* 0x002fea0003900000 */
[----:B------:R-:W1:Y:S02]  /*21dc0*/  @!P0 SYNCS.PHASECHK.TRANS64 P0, [R7+URZ+0x30840], R2 ;  /* 0x03084002070085a7 */ /* 0x000e64000800007f */
[----:B-1----:R-:W-:Y:S05]  /*21dd0*/  @!P0 BRA `(.L_x_744) ;  /* 0xfffffffc00f08947 */ /* 0x002fea000383ffff */
[----:B------:R-:W-:Y:S05]  /*21de0*/  BRA `(.L_x_876) ;  /* 0xffffffb400e87947 */ /* 0x000fea000383ffff */
.L_x_745:
        /* <DEDUP_REMOVED lines=8> */
.L_x_878:
[----:B------:R-:W-:Y:S05]  /*21e70*/  BSYNC B1 ;  /* 0x0000000000017941 */ /* 0x000fea0003800000 */
.L_x_877:
[----:B------:R0:W-:Y:S04]  /*21e80*/  STL [R1+0x80], R0 ;  /* 0x0000800001007387 */ /* 0x0001e80000100800 */
[----:B0-----:R0:W5:Y:S01]  /*21e90*/  LDL.LU R0, [R1] ;  /* 0x0000000001007983 */ /* 0x0011620000300800 */
[----:B------:R-:W-:Y:S01]  /*21ea0*/  IMAD.MOV.U32 R13, RZ, RZ, R8 ;  /* 0x000000ffff0d7224 */ /* 0x000fe200078e0008 */
[----:B------:R-:W-:Y:S01]  /*21eb0*/  MOV R12, RZ ;  /* 0x000000ff000c7202 */ /* 0x000fe20000000f00 */
[----:B------:R-:W-:Y:S01]  /*21ec0*/  IMAD.MOV.U32 R11, RZ, RZ, 0x181f ;  /* 0x0000181fff0b7424 */ /* 0x000fe200078e00ff */
[----:B------:R-:W-:Y:S02]  /*21ed0*/  MOV R15, 0xffffffff ;  /* 0xffffffff000f7802 */ /* 0x000fe40000000f00 */
[----:B------:R-:W-:-:S02]  /*21ee0*/  MOV R3, R14 ;  /* 0x0000000e00037202 */ /* 0x000fc40000000f00 */
[----:B0-----:R-:W-:-:S07]  /*21ef0*/  SHF.L.U32 R4, R33, 0x1, RZ ;  /* 0x0000000121047819 */ /* 0x001fce00000006ff */
[----:B-----5:R-:W-:Y:S05]  /*21f00*/  WARPSYNC.COLLECTIVE R15, `(.L_x_879) ;  /* 0x000000000f087348 */ /* 0x020fea0003c00000 */
[----:B------:R0:W1:Y:S02]  /*21f10*/  SHFL.IDX P6, R14, R13, R12, R11 ;  /* 0x0000000c0d0e7389 */ /* 0x00006400000c000b */
[----:B01---5:R-:W-:Y:S01]  /*21f20*/  ENDCOLLECTIVE ;  /* 0x000000000000791b */ /* 0x023fe20003800000 */
.L_x_879:
[----:B------:R-:W-:Y:S01]  /*21f30*/  LEA R5, R5, R22, 0x1 ;  /* 0x0000001605057211 */ /* 0x000fe200078e08ff */
[----:B------:R-:W-:Y:S01]  /*21f40*/  IMAD.MOV.U32 R13, RZ, RZ, R6 ;  /* 0x000000ffff0d7224 */ /* 0x000fe200078e0006 */
[----:B------:R-:W-:Y:S01]  /*21f50*/  MOV R12, 0x1 ;  /* 0x00000001000c7802 */ /* 0x000fe20000000f00 */
[----:B------:R-:W-:-:S07]  /*21f60*/  IMAD.MOV.U32 R2, RZ, RZ, R14 ;  /* 0x000000ffff027224 */ /* 0x000fce00078e000e */
[----:B------:R-:W-:Y:S05]  /*21f70*/  WARPSYNC.COLLECTIVE R15, `(.L_x_880) ;  /* 0x000000000f087348 */ /* 0x000fea0003c00000 */
[----:B------:R0:W1:Y:S02]  /*21f80*/  SHFL.IDX P6, R14, R13, R12, R11 ;  /* 0x0000000c0d0e7389 */ /* 0x00006400000c000b */
[----:B01----:R-:W-:Y:S01]  /*21f90*/  ENDCOLLECTIVE ;  /* 0x000000000000791b */ /* 0x003fe20003800000 */
.L_x_880:
[----:B------:R-:W-:-:S05]  /*21fa0*/  IADD3 R2, P0, R2, R4, RZ ;  /* 0x0000000402027210 */ /* 0x000fca0007f1e0ff */
[----:B------:R-:W-:Y:S01]  /*21fb0*/  IMAD.X R3, RZ, RZ, R3, P0 ;  /* 0x000000ffff037224 */ /* 0x000fe200000e0603 */
[----:B------:R-:W-:Y:S02]  /*21fc0*/  MOV R13, R8 ;  /* 0x00000008000d7202 */ /* 0x000fe40000000f00 */
[----:B------:R-:W-:-:S04]  /*21fd0*/  LOP3.LUT R0, R0, 0xffffffbf, RZ, 0xc0, !PT ;  /* 0xffffffbf00007812 */ /* 0x000fc800078ec0ff */
[----:B------:R-:W-:-:S04]  /*21fe0*/  @P1 LOP3.LUT R0, R0, 0x40, RZ, 0xfc, !PT ;  /* 0x0000004000001812 */ /* 0x000fc800078efcff */
[----:B------:R-:W-:Y:S01]  /*21ff0*/  LOP3.LUT P1, RZ, R0, 0x4, RZ, 0xc0, !PT ;  /* 0x0000000400ff7812 */ /* 0x000fe2000782c0ff */
[----:B------:R0:W-:-:S12]  /*22000*/  STL [R1], R0 ;  /* 0x0000000001007387 */ /* 0x0001d80000100800 */
[----:B------:R-:W-:Y:S01]  /*22010*/  @!PT LDS RZ, [RZ] ;  /* 0x00000000fffff984 */ /* 0x000fe20000000800 */
[----:B------:R-:W-:Y:S01]  /*22020*/  @!PT LDS RZ, [RZ] ;  /* 0x00000000fffff984 */ /* 0x000fe20000000800 */
[----:B------:R-:W-:Y:S01]  /*22030*/  @!PT LDS RZ, [RZ] ;  /* 0x00000000fffff984 */ /* 0x000fe20000000800 */
[----:B------:R-:W-:Y:S04]  /*22040*/  LDGSTS.E.BYPASS.LTC128B.128 [R5+0x1e400], desc[UR56][R2.64], !P1 ;  /* 0x1e40000002057fae */ /* 0x000fe8000c901d78 */
[----:B------:R-:W-:Y:S04]  /*22050*/  LDGSTS.E.BYPASS.LTC128B.128 [R5+0x21400], desc[UR56][R2.64+0x80], !P5 ;  /* 0x2140008002057fae */ /* 0x000fe8000e901d78 */
[----:B------:R1:W-:Y:S02]  /*22060*/  LDGSTS.E.BYPASS.LTC128B.128 [R5+0x24400], desc[UR56][R2.64+0x100], !P4 ;  /* 0x2440010002057fae */ /* 0x0003e4000e101d78 */
[----:B01----:R-:W-:-:S07]  /*22070*/  IMAD.MOV.U32 R3, RZ, RZ, R14 ;  /* 0x000000ffff037224 */ /* 0x003fce00078e000e */
[----:B------:R-:W-:Y:S05]  /*22080*/  WARPSYNC.COLLECTIVE R15, `(.L_x_881) ;  /* 0x000000000f087348 */ /* 0x000fea0003c00000 */
[----:B------:R0:W1:Y:S02]  /*22090*/  SHFL.IDX P6, R14, R13, R12, R11 ;  /* 0x0000000c0d0e7389 */ /* 0x00006400000c000b */
[----:B01----:R-:W-:Y:S01]  /*220a0*/  ENDCOLLECTIVE ;  /* 0x000000000000791b */ /* 0x003fe20003800000 */
.L_x_881:
[----:B------:R-:W-:Y:S01]  /*220b0*/  IMAD.MOV.U32 R13, RZ, RZ, R6 ;  /* 0x000000ffff0d7224 */ /* 0x000fe200078e0006 */
[----:B------:R-:W-:Y:S01]  /*220c0*/  MOV R12, 0x2 ;  /* 0x00000002000c7802 */ /* 0x000fe20000000f00 */
[----:B------:R-:W-:-:S07]  /*220d0*/  IMAD.MOV.U32 R2, RZ, RZ, R14 ;  /* 0x000000ffff027224 */ /* 0x000fce00078e000e */
[----:B------:R-:W-:Y:S05]  /*220e0*/  WARPSYNC.COLLECTIVE R15, `(.L_x_882) ;  /* 0x000000000f087348 */ /* 0x000fea0003c00000 */
[----:B------:R0:W1:Y:S02]  /*220f0*/  SHFL.IDX P6, R14, R13, R12, R11 ;  /* 0x0000000c0d0e7389 */ /* 0x00006400000c000b */
[----:B01----:R-:W-:Y:S01]  /*22100*/  ENDCOLLECTIVE ;  /* 0x000000000000791b */ /* 0x003fe20003800000 */
.L_x_882:
[----:B------:R-:W-:-:S04]  /*22110*/  IADD3 R2, P0, R2, R4, RZ ;  /* 0x0000000402027210 */ /* 0x000fc80007f1e0ff */
[----:B------:R-:W-:-:S05]  /*22120*/  IADD3.X R3, RZ, R3, RZ, P0, !PT ;  /* 0x00000003ff037210 */ /* 0x000fca00007fe4ff */
[----:B------:R-:W-:Y:S01]  /*22130*/  @!PT LDS RZ, [RZ] ;  /* 0x00000000fffff984 */ /* 0x000fe20000000800 */
[----:B------:R-:W-:Y:S01]  /*22140*/  @!PT LDS RZ, [RZ] ;  /* 0x00000000fffff984 */ /* 0x000fe20000000800 */
[----:B------:R-:W-:Y:S01]  /*22150*/  @!PT LDS RZ, [RZ] ;  /* 0x00000000fffff984 */ /* 0x000fe20000000800 */
[----:B------:R0:W-:Y:S01]  /*22160*/  LDGSTS.E.BYPASS.LTC128B.128 [R5+0x1ec00], desc[UR56][R2.64], !P1 ;  /* 0x1ec0000002057fae */ /* 0x0001e2000c901d78 */
[----:B------:R-:W-:-:S03]  /*22170*/  MOV R13, R8 ;  /* 0x00000008000d7202 */ /* 0x000fc60000000f00 */
[----:B------:R0:W-:Y:S04]  /*22180*/  LDGSTS.E.BYPASS.LTC128B.128 [R5+0x21c00], desc[UR56][R2.64+0x80], !P5 ;  /* 0x21c0008002057fae */ /* 0x0001e8000e901d78 */
[----:B------:R0:W-:Y:S01]  /*22190*/  LDGSTS.E.BYPASS.LTC128B.128 [R5+0x24c00], desc[UR56][R2.64+0x100], !P4 ;  /* 0x24c0010002057fae */ /* 0x0001e2000e101d78 */
[----:B------:R-:W-:-:S07]  /*221a0*/  IMAD.MOV.U32 R34, RZ, RZ, R14 ;  /* 0x000000ffff227224 */ /* 0x000fce00078e000e */
[----:B0-----:R-:W-:Y:S05]  /*221b0*/  WARPSYNC.COLLECTIVE R15, `(.L_x_883) ;  /* 0x000000000f087348 */ /* 0x001fea0003c00000 */
[----:B------:R1:W2:Y:S02]  /*221c0*/  SHFL.IDX P6, R14, R13, R12, R11 ;  /* 0x0000000c0d0e7389 */ /* 0x0002a400000c000b */
[----:B012---:R-:W-:Y:S01]  /*221d0*/  ENDCOLLECTIVE ;  /* 0x000000000000791b */ /* 0x007fe20003800000 */
.L_x_883:
[----:B------:R-:W-:Y:S01]  /*221e0*/  IMAD.MOV.U32 R13, RZ, RZ, R6 ;  /* 0x000000ffff0d7224 */ /* 0x000fe200078e0006 */
[----:B------:R-:W-:Y:S01]  /*221f0*/  MOV R12, 0x3 ;  /* 0x00000003000c7802 */ /* 0x000fe20000000f00 */
[----:B------:R-:W-:-:S07]  /*22200*/  IMAD.MOV.U32 R2, RZ, RZ, R14 ;  /* 0x000000ffff027224 */ /* 0x000fce00078e000e */
[----:B------:R-:W-:Y:S05]  /*22210*/  WARPSYNC.COLLECTIVE R15, `(.L_x_884) ;  /* 0x000000000f087348 */ /* 0x000fea0003c00000 */
[----:B------:R0:W1:Y:S02]  /*22220*/  SHFL.IDX P6, R14, R13, R12, R11 ;  /* 0x0000000c0d0e7389 */ /* 0x00006400000c000b */
[----:B01----:R-:W-:Y:S01]  /*22230*/  ENDCOLLECTIVE ;  /* 0x000000000000791b */ /* 0x003fe20003800000 */
.L_x_884:
        /* <DEDUP_REMOVED lines=13> */
.L_x_885:
[----:B------:R-:W-:Y:S01]  /*22310*/  IMAD.MOV.U32 R13, RZ, RZ, R6 ;  /* 0x000000ffff0d7224 */ /* 0x000fe200078e0006 */
[----:B------:R-:W-:Y:S01]  /*22320*/  MOV R12, 0x4 ;  /* 0x00000004000c7802 */ /* 0x000fe20000000f00 */
[----:B------:R-:W-:-:S07]  /*22330*/  IMAD.MOV.U32 R2, RZ, RZ, R14 ;  /* 0x000000ffff027224 */ /* 0x000fce00078e000e */
[----:B------:R-:W-:Y:S05]  /*22340*/  WARPSYNC.COLLECTIVE R15, `(.L_x_886) ;  /* 0x000000000f087348 */ /* 0x000fea0003c00000 */
[----:B------:R0:W1:Y:S02]  /*22350*/  SHFL.IDX P6, R14, R13, R12, R11 ;  /* 0x0000000c0d0e7389 */ /* 0x00006400000c000b */
[----:B01----:R-:W-:Y:S01]  /*22360*/  ENDCOLLECTIVE ;  /* 0x000000000000791b */ /* 0x003fe20003800000 */
.L_x_886:
        /* <DEDUP_REMOVED lines=13> */
.L_x_887:
[----:B------:R-:W-:-:S05]  /*22440*/  IMAD.MOV.U32 R2, RZ, RZ, R14 ;  /* 0x000000ffff027224 */ /* 0x000fca00078e000e */
[----:B------:R-:W-:-:S04]  /*22450*/  IADD3 R2, P0, R2, R4, RZ ;  /* 0x0000000402027210 */ /* 0x000fc80007f1e0ff */
[----:B------:R-:W-:-:S05]  /*22460*/  IADD3.X R3, RZ, R34, RZ, P0, !PT ;  /* 0x00000022ff037210 */ /* 0x000fca00007fe4ff */
[----:B------:R-:W-:Y:S01]  /*22470*/  @!PT LDS RZ, [RZ] ;  /* 0x00000000fffff984 */ /* 0x000fe20000000800 */
[----:B------:R-:W-:Y:S01]  /*22480*/  @!PT LDS RZ, [RZ] ;  /* 0x00000000fffff984 */ /* 0x000fe20000000800 */
[----:B------:R-:W-:Y:S01]  /*22490*/  @!PT LDS RZ, [RZ] ;  /* 0x00000000fffff984 */ /* 0x000fe20000000800 */
[----:B------:R0:W-:Y:S01]  /*224a0*/  LDGSTS.E.BYPASS.LTC128B.128 [R5+0x20400], desc[UR56][R2.64], !P1 ;  /* 0x2040000002057fae */ /* 0x0001e2000c901d78 */
[----:B------:R-:W-:-:S03]  /*224b0*/  LOP3.LUT P1, RZ, R0, 0x40, RZ, 0xc0, !PT ;  /* 0x0000004000ff7812 */ /* 0x000fc6000782c0ff */
[----:B------:R0:W5:Y:S01]  /*224c0*/  LDL.LU R0, [R1+0x80] ;  /* 0x0000800001007983 */ /* 0x0001620000300800 */
[----:B------:R-:W-:Y:S01]  /*224d0*/  IMAD.MOV.U32 R13, RZ, RZ, R6 ;  /* 0x000000ffff0d7224 */ /* 0x000fe200078e0006 */
[----:B------:R-:W-:Y:S02]  /*224e0*/  MOV R12, 0x5 ;  /* 0x00000005000c7802 */ /* 0x000fe40000000f00 */
[----:B------:R0:W-:Y:S06]  /*224f0*/  LDGSTS.E.BYPASS.LTC128B.128 [R5+0x23400], desc[UR56][R2.64+0x80], !P5 ;  /* 0x2340008002057fae */ /* 0x0001ec000e901d78 */
[----:B0----5:R-:W-:Y:S05]  /*22500*/  WARPSYNC.COLLECTIVE R15, `(.L_x_888) ;  /* 0x000000000f087348 */ /* 0x021fea0003c00000 */
[----:B------:R1:W2:Y:S02]  /*22510*/  SHFL.IDX P6, R14, R13, R12, R11 ;  /* 0x0000000c0d0e7389 */ /* 0x0002a400000c000b */
[----:B012--5:R-:W-:Y:S01]  /*22520*/  ENDCOLLECTIVE ;  /* 0x000000000000791b */ /* 0x027fe20003800000 */
.L_x_888:
[----:B------:R-:W-:Y:S01]  /*22530*/  @!PT LDS RZ, [RZ] ;  /* 0x00000000fffff984 */ /* 0x000fe20000000800 */
[----:B------:R-:W-:Y:S01]  /*22540*/  @!PT LDS RZ, [RZ] ;  /* 0x00000000fffff984 */ /* 0x000fe20000000800 */
[----:B------:R-:W-:Y:S01]  /*22550*/  @!PT LDS RZ, [RZ] ;  /* 0x00000000fffff984 */ /* 0x000fe20000000800 */
[----:B------:R0:W-:Y:S01]  /*22560*/  LDGSTS.E.BYPASS.LTC128B.128 [R5+0x26400], desc[UR56][R2.64+0x100], !P4 ;  /* 0x2640010002057fae */ /* 0x0001e2000e101d78 */
[----:B------:R-:W-:Y:S01]  /*22570*/  MOV R13, R8 ;  /* 0x00000008000d7202 */ /* 0x000fe20000000f00 */
[----:B------:R-:W-:-:S07]  /*22580*/  IMAD.MOV.U32 R34, RZ, RZ, R14 ;  /* 0x000000ffff227224 */ /* 0x000fce00078e000e */
[----:B0-----:R-:W-:Y:S05]  /*22590*/  WARPSYNC.COLLECTIVE R15, `(.L_x_889) ;  /* 0x000000000f087348 */ /* 0x001fea0003c00000 */
[----:B------:R1:W2:Y:S02]  /*225a0*/  SHFL.IDX P6, R14, R13, R12, R11 ;  /* 0x0000000c0d0e7389 */ /* 0x0002a400000c000b */
[----:B012---:R-:W-:Y:S01]  /*225b0*/  ENDCOLLECTIVE ;  /* 0x000000000000791b */ /* 0x007fe20003800000 */
.L_x_889:
[----:B------:R-:W-:Y:S01]  /*225c0*/  IMAD.MOV.U32 R2, RZ, RZ, R14 ;  /* 0x000000ffff027224 */ /* 0x000fe200078e000e */
[----:B------:R-:W-:Y:S06]  /*225d0*/  BRA `(.L_x_890) ;  /* 0xffffffb000fc7947 */ /* 0x000fec000383ffff */
.L_x_750:
[----:B0-----:R0:W2:Y:S02]  /*225e0*/  SYNCS.PHASECHK.TRANS64.TRYWAIT P0, [R6+URZ+0x30860], R2 ;  /* 0x03086002060075a7 */ /* 0x0010a4000800017f */
[----:B--2---:R-:W-:Y:S05]  /*225f0*/  @!P0 NANOSLEEP.SYNCS 0x989680 ;  /* 0x009896800000895d */ /* 0x004fea0003900000 */
[----:B------:R-:W2:Y:S02]  /*22600*/  @!P0 SYNCS.PHASECHK.TRANS64 P0, [R6+URZ+0x30860], R2 ;  /* 0x03086002060085a7 */ /* 0x000ea4000800007f */
[----:B--2---:R-:W-:Y:S05]  /*22610*/  @!P0 BRA `(.L_x_750) ;  /* 0xfffffffc00f08947 */ /* 0x004fea000383ffff */
[----:B------:R-:W-:Y:S05]  /*22620*/  BRA `(.L_x_891) ;  /* 0xffffffb400647947 */ /* 0x000fea000383ffff */
.L_x_751:
        /* <DEDUP_REMOVED lines=8> */
.L_x_893:
[----:B------:R-:W-:Y:S05]  /*226b0*/  BSYNC B1 ;  /* 0x0000000000017941 */ /* 0x000fea0003800000 */
.L_x_892:
[----:B------:R-:W-:Y:S01]  /*226c0*/  IMAD.MOV.U32 R13, RZ, RZ, R23 ;  /* 0x000000ffff0d7224 */ /* 0x000fe200078e0017 */
[----:B------:R-:W-:Y:S01]  /*226d0*/  MOV R12, RZ ;  /* 0x000000ff000c7202 */ /* 0x000fe20000000f00 */
[----:B------:R-:W-:Y:S01]  /*226e0*/  IMAD.MOV.U32 R11, RZ, RZ, 0x181f ;  /* 0x0000181fff0b7424 */ /* 0x000fe200078e00ff */
[----:B------:R-:W-:Y:S01]  /*226f0*/  MOV R15, 0xffffffff ;  /* 0xffffffff000f7802 */ /* 0x000fe20000000f00 */
[----:B------:R-:W-:Y:S01]  /*22700*/  IMAD R5, R5, 0x2, R22 ;  /* 0x0000000205057824 */ /* 0x000fe200078e0216 */
[----:B------:R-:W-:-:S07]  /*22710*/  MOV R3, R14 ;  /* 0x0000000e00037202 */ /* 0x000fce0000000f00 */
[----:B------:R-:W-:Y:S05]  /*22720*/  WARPSYNC.COLLECTIVE R15, `(.L_x_894) ;  /* 0x000000000f087348 */ /* 0x000fea0003c00000 */
[----:B------:R0:W1:Y:S02]  /*22730*/  SHFL.IDX P6, R14, R13, R12, R11 ;  /* 0x0000000c0d0e7389 */ /* 0x00006400000c000b */
[----:B01----:R-:W-:Y:S01]  /*22740*/  ENDCOLLECTIVE ;  /* 0x000000000000791b */ /* 0x003fe20003800000 */
.L_x_894:
[----:B------:R-:W-:Y:S01]  /*22750*/  MOV R13, R24 ;  /* 0x00000018000d7202 */ /* 0x000fe20000000f00 */
[----:B------:R-:W-:Y:S02]  /*22760*/  IMAD.MOV.U32 R12, RZ, RZ, 0x1 ;  /* 0x00000001ff0c7424 */ /* 0x000fe400078e00ff */
[----:B------:R-:W-:-:S07]  /*22770*/  IMAD.MOV.U32 R2, RZ, RZ, R14 ;  /* 0x000000ffff027224 */ /* 0x000fce00078e000e */
[----:B------:R-:W-:Y:S05]  /*22780*/  WARPSYNC.COLLECTIVE R15, `(.L_x_895) ;  /* 0x000000000f087348 */ /* 0x000fea0003c00000 */
[----:B------:R0:W1:Y:S02]  /*22790*/  SHFL.IDX P6, R14, R13, R12, R11 ;  /* 0x0000000c0d0e7389 */ /* 0x00006400000c000b */
[----:B01----:R-:W-:Y:S01]  /*227a0*/  ENDCOLLECTIVE ;  /* 0x000000000000791b */ /* 0x003fe20003800000 */
.L_x_895:
[----:B------:R-:W-:-:S04]  /*227b0*/  IADD3 R2, P0, R2, R4, RZ ;  /* 0x0000000402027210 */ /* 0x000fc80007f1e0ff */
[----:B------:R-:W-:Y:S02]  /*227c0*/  IADD3.X R3, RZ, R3, RZ, P0, !PT ;  /* 0x00000003ff037210 */ /* 0x000fe400007fe4ff */
        /* <DEDUP_REMOVED lines=14> */
.L_x_896:
[----:B------:R-:W-:Y:S01]  /*228b0*/  MOV R13, R24 ;  /* 0x00000018000d7202 */ /* 0x000fe20000000f00 */
[----:B------:R-:W-:Y:S01]  /*228c0*/  IMAD.MOV.U32 R12, RZ, RZ, 0x2 ;  /* 0x00000002ff0c7424 */ /* 0x000fe200078e00ff */
[----:B------:R-:W-:-:S07]  /*228d0*/  MOV R2, R14 ;  /* 0x0000000e00027202 */ /* 0x000fce0000000f00 */
[----:B------:R-:W-:Y:S05]  /*228e0*/  WARPSYNC.COLLECTIVE R15, `(.L_x_897) ;  /* 0x000000000f087348 */ /* 0x000fea0003c00000 */
[----:B------:R0:W1:Y:S02]  /*228f0*/  SHFL.IDX P6, R14, R13, R12, R11 ;  /* 0x0000000c0d0e7389 */ /* 0x00006400000c000b */
[----:B01----:R-:W-:Y:S01]  /*22900*/  ENDCOLLECTIVE ;  /* 0x000000000000791b */ /* 0x003fe20003800000 */
.L_x_897:
        /* <DEDUP_REMOVED lines=16> */
.L_x_898:
[----:B------:R-:W-:Y:S01]  /*22a10*/  MOV R13, R24 ;  /* 0x00000018000d7202 */ /* 0x000fe20000000f00 */
[----:B------:R-:W-:Y:S01]  /*22a20*/  IMAD.MOV.U32 R12, RZ, RZ, 0x3 ;  /* 0x00000003ff0c7424 */ /* 0x000fe200078e00ff */
[----:B------:R-:W-:-:S07]  /*22a30*/  MOV R2, R14 ;  /* 0x0000000e00027202 */ /* 0x000fce0000000f00 */
[----:B------:R-:W-:Y:S05]  /*22a40*/  WARPSYNC.COLLECTIVE R15, `(.L_x_899) ;  /* 0x000000000f087348 */ /* 0x000fea0003c00000 */
[----:B------:R0:W1:Y:S02]  /*22a50*/  SHFL.IDX P6, R14, R13, R12, R11 ;  /* 0x0000000c0d0e7389 */ /* 0x00006400000c000b */
[----:B01----:R-:W-:Y:S01]  /*22a60*/  ENDCOLLECTIVE ;  /* 0x000000000000791b */ /* 0x003fe20003800000 */
.L_x_899:
        /* <DEDUP_REMOVED lines=16> */
.L_x_900:
[----:B------:R-:W-:Y:S01]  /*22b70*/  MOV R13, R24 ;  /* 0x00000018000d7202 */ /* 0x000fe20000000f00 */
[----:B------:R-:W-:Y:S01]  /*22b80*/  IMAD.MOV.U32 R12, RZ, RZ, 0x4 ;  /* 0x00000004ff0c7424 */ /* 0x000fe200078e00ff */
[----:B------:R-:W-:-:S07]  /*22b90*/  MOV R2, R14 ;  /* 0x0000000e00027202 */ /* 0x000fce0000000f00 */
[----:B------:R-:W-:Y:S05]  /*22ba0*/  WARPSYNC.COLLECTIVE R15, `(.L_x_901) ;  /* 0x000000000f087348 */ /* 0x000fea0003c00000 */
[----:B------:R0:W1:Y:S02]  /*22bb0*/  SHFL.IDX P6, R14, R13, R12, R11 ;  /* 0x0000000c0d0e7389 */ /* 0x00006400000c000b */
[----:B01----:R-:W-:Y:S01]  /*22bc0*/  ENDCOLLECTIVE ;  /* 0x000000000000791b */ /* 0x003fe20003800000 */
.L_x_901:
        /* <DEDUP_REMOVED lines=16> */
.L_x_902:
[----:B------:R-:W-:Y:S01]  /*22cd0*/  MOV R13, R24 ;  /* 0x00000018000d7202 */ /* 0x000fe20000000f00 */
[----:B------:R-:W-:Y:S01]  /*22ce0*/  IMAD.MOV.U32 R12, RZ, RZ, 0x5 ;  /* 0x00000005ff0c7424 */ /* 0x000fe200078e00ff */
[----:B------:R-:W-:-:S07]  /*22cf0*/  MOV R2, R14 ;  /* 0x0000000e00027202 */ /* 0x000fce0000000f00 */
[----:B------:R-:W-:Y:S05]  /*22d00*/  WARPSYNC.COLLECTIVE R15, `(.L_x_903) ;  /* 0x000000000f087348 */ /* 0x000fea0003c00000 */
[----:B------:R0:W1:Y:S02]  /*22d10*/  SHFL.IDX P6, R14, R13, R12, R11 ;  /* 0x0000000c0d0e7389 */ /* 0x00006400000c000b */
[----:B01----:R-:W-:Y:S01]  /*22d20*/  ENDCOLLECTIVE ;  /* 0x000000000000791b */ /* 0x003fe20003800000 */
.L_x_903:
        /* <DEDUP_REMOVED lines=13> */
.L_x_904:
[----:B------:R-:W-:Y:S01]  /*22e00*/  @!PT LDS RZ, [RZ] ;  /* 0x00000000fffff984 */ /* 0x000fe20000000800 */
[----:B------:R-:W-:Y:S01]  /*22e10*/  @!PT LDS RZ, [RZ] ;  /* 0x00000000fffff984 */ /* 0x000fe20000000800 */
[----:B------:R-:W-:Y:S01]  /*22e20*/  @!PT LDS RZ, [RZ] ;  /* 0x00000000fffff984 */ /* 0x000fe20000000800 */
[----:B------:R0:W-:Y:S01]  /*22e30*/  LDGSTS.E.BYPASS.LTC128B.128 [R5+0x5400], desc[UR56][R2.64+0x80], !P0 ;  /* 0x0540008002057fae */ /* 0x0001e2000c101d78 */
[----:B------:R-:W-:-:S13]  /*22e40*/  ISETP.LT.OR P0, PT, R7, 0x41, P1 ;  /* 0x000000410700780c */ /* 0x000fda0000f01670 */
[----:B------:R0:W-:Y:S01]  /*22e50*/  LDGSTS.E.BYPASS.LTC128B.128 [R5+0x8400], desc[UR56][R2.64+0x100], !P0 ;  /* 0x0840010002057fae */ /* 0x0001e2000c101d78 */
[----:B------:R-:W-:Y:S05]  /*22e60*/  BRA `(.L_x_905) ;  /* 0xffffffb000507947 */ /* 0x000fea000383ffff */
.L_x_759:
[----:B0-----:R0:W1:Y:S02]  /*22e70*/  SYNCS.PHASECHK.TRANS64.TRYWAIT P0, [R0+URZ+0x30860], R3 ;  /* 0x03086003000075a7 */ /* 0x001064000800017f */
[----:B-1----:R-:W-:Y:S05]  /*22e80*/  @!P0 NANOSLEEP.SYNCS 0x989680 ;  /* 0x009896800000895d */ /* 0x002fea0003900000 */
[----:B------:R-:W1:Y:S02]  /*22e90*/  @!P0 SYNCS.PHASECHK.TRANS64 P0, [R0+URZ+0x30860], R3 ;  /* 0x03086003000085a7 */ /* 0x000e64000800007f */
[----:B-1----:R-:W-:Y:S05]  /*22ea0*/  @!P0 BRA `(.L_x_759) ;  /* 0xfffffffc00f08947 */ /* 0x002fea000383ffff */
[----:B------:R-:W-:Y:S05]  /*22eb0*/  BRA `(.L_x_906) ;  /* 0xffffffb400787947 */ /* 0x000fea000383ffff */
.L_x_760:
[----:B------:R-:W-:Y:S01]  /*22ec0*/  BSSY B0, `(.L_x_907) ;  /* 0x0000008000007945 */ /* 0x000fe20003800000 */
[----:B------:R-:W-:Y:S01]  /*22ed0*/  MOV R13, R24 ;  /* 0x00000018000d7202 */ /* 0x000fe20000000f00 */
[----:B------:R-:W-:Y:S01]  /*22ee0*/  IMAD.MOV.U32 R12, RZ, RZ, RZ ;  /* 0x000000ffff0c7224 */ /* 0x000fe200078e00ff */
[----:B------:R-:W-:Y:S01]  /*22ef0*/  MOV R11, 0x181f ;  /* 0x0000181f000b7802 */ /* 0x000fe20000000f00 */
[----:B------:R-:W-:-:S07]  /*22f00*/  IMAD.MOV.U32 R15, RZ, RZ, -0x1 ;  /* 0xffffffffff0f7424 */ /* 0x000fce00078e00ff */
[----:B0-2---:R-:W-:Y:S05]  /*22f10*/  WARPSYNC.COLLECTIVE R15, `(.L_x_908) ;  /* 0x000000000f087348 */ /* 0x005fea0003c00000 */
[----:B--2---:R1:W2:Y:S02]  /*22f20*/  SHFL.IDX P6, R14, R13, R12, R11 ;  /* 0x0000000c0d0e7389 */ /* 0x0042a400000c000b */
[----:B012---:R-:W-:Y:S01]  /*22f30*/  ENDCOLLECTIVE ;  /* 0x000000000000791b */ /* 0x007fe20003800000 */
.L_x_908:
[----:B------:R-:W-:Y:S05]  /*22f40*/  BSYNC B0 ;  /* 0x0000000000007941 */ /* 0x000fea0003800000 */
.L_x_907:
[----:B------:R-:W-:Y:S01]  /*22f50*/  IMAD.MOV.U32 R13, RZ, RZ, R23 ;  /* 0x000000ffff0d7224 */ /* 0x000fe200078e0017 */
[----:B------:R-:W-:Y:S01]  /*22f60*/  MOV R12, RZ ;  /* 0x000000ff000c7202 */ /* 0x000fe20000000f00 */
[----:B------:R-:W-:Y:S01]  /*22f70*/  IMAD.MOV.U32 R11, RZ, RZ, 0x181f ;  /* 0x0000181fff0b7424 */ /* 0x000fe200078e00ff */
[----:B------:R-:W-:Y:S01]  /*22f80*/  MOV R15, 0xffffffff ;  /* 0xffffffff000f7802 */ /* 0x000fe20000000f00 */
[----:B------:R-:W-:Y:S01]  /*22f90*/  IMAD.SHL.U32 R5, R33, 0x2, RZ ;  /* 0x0000000221057824 */ /* 0x000fe200078e00ff */
[----:B------:R-:W-:Y:S01]  /*22fa0*/  MOV R3, R14 ;  /* 0x0000000e00037202 */ /* 0x000fe20000000f00 */
[----:B------:R-:W-:-:S07]  /*22fb0*/  IMAD R4, R7, 0x2, R22 ;  /* 0x0000000207047824 */ /* 0x000fce00078e0216 */
[----:B------:R-:W-:Y:S05]  /*22fc0*/  WARPSYNC.COLLECTIVE R15, `(.L_x_909) ;  /* 0x000000000f087348 */ /* 0x000fea0003c00000 */
[----:B------:R0:W1:Y:S02]  /*22fd0*/  SHFL.IDX P6, R14, R13, R12, R11 ;  /* 0x0000000c0d0e7389 */ /* 0x00006400000c000b */
[----:B01----:R-:W-:Y:S01]  /*22fe0*/  ENDCOLLECTIVE ;  /* 0x000000000000791b */ /* 0x003fe20003800000 */
.L_x_909:
[----:B------:R-:W-:Y:S02]  /*22ff0*/  ULDC UR4, c[0x0][0x2f4] ;  /* 0x0000bd0000047ab9 */ /* 0x000fe40000000800 */
[----:B------:R-:W-:Y:S02]  /*23000*/  ISETP.GE.AND P2, PT, R33, UR4, PT ;  /* 0x0000000421007c0c */ /* 0x000fe4000bf46270 */
[----:B------:R-:W-:Y:S02]  /*23010*/  ISETP.GE.AND P1, PT, R36, UR4, PT ;  /* 0x0000000424007c0c */ /* 0x000fe4000bf26270 */
[C---:B------:R-:W-:Y:S02]  /*23020*/  ISETP.LT.OR P3, PT, R6.reuse, 0x1, P2 ;  /* 0x000000010600780c */ /* 0x040fe40001761670 */
[----:B------:R-:W-:Y:S02]  /*23030*/  ISETP.LT.OR P4, PT, R6, 0x1, P1 ;  /* 0x000000010600780c */ /* 0x000fe40000f81670 */
[----:B------:R-:W-:Y:S01]  /*23040*/  MOV R13, R24 ;  /* 0x00000018000d7202 */ /* 0x000fe20000000f00 */
[----:B------:R-:W-:Y:S01]  /*23050*/  IMAD.MOV.U32 R12, RZ, RZ, 0x1 ;  /* 0x00000001ff0c7424 */ /* 0x000fe200078e00ff */
[----:B------:R-:W-:-:S04]  /*23060*/  IADD3 R2, P0, R14, R5, RZ ;  /* 0x000000050e027210 */ /* 0x000fc80007f1e0ff */
[----:B------:R-:W-:Y:S02]  /*23070*/  IADD3.X R3, RZ, R3, RZ, P0, !PT ;  /* 0x00000003ff037210 */ /* 0x000fe400007fe4ff */
[----:B------:R-:W-:-:S13]  /*23080*/  ISETP.GE.AND P0, PT, R35, UR4, PT ;  /* 0x0000000423007c0c */ /* 0x000fda000bf06270 */
[----:B------:R-:W-:Y:S05]  /*23090*/  WARPSYNC.COLLECTIVE R15, `(.L_x_910) ;  /* 0x000000000f087348 */ /* 0x000fea0003c00000 */
[----:B------:R0:W1:Y:S02]  /*230a0*/  SHFL.IDX P6, R14, R13, R12, R11 ;  /* 0x0000000c0d0e7389 */ /* 0x00006400000c000b */
[----:B01----:R-:W-:Y:S01]  /*230b0*/  ENDCOLLECTIVE ;  /* 0x000000000000791b */ /* 0x003fe20003800000 */
.L_x_910:
        /* <DEDUP_REMOVED lines=13> */
.L_x_911:
[----:B------:R-:W-:Y:S01]  /*23190*/  IMAD.MOV.U32 R13, RZ, RZ, R24 ;  /* 0x000000ffff0d7224 */ /* 0x000fe200078e0018 */
[----:B------:R-:W-:Y:S02]  /*231a0*/  MOV R12, 0x2 ;  /* 0x00000002000c7802 */ /* 0x000fe40000000f00 */
[----:B------:R-:W-:-:S13]  /*231b0*/  IADD3 R2, P4, R14, R5, RZ ;  /* 0x000000050e027210 */ /* 0x000fda0007f9e0ff */
[----:B------:R-:W-:Y:S05]  /*231c0*/  WARPSYNC.COLLECTIVE R15, `(.L_x_912) ;  /* 0x000000000f087348 */ /* 0x000fea0003c00000 */
[----:B------:R0:W1:Y:S02]  /*231d0*/  SHFL.IDX P6, R14, R13, R12, R11 ;  /* 0x0000000c0d0e7389 */ /* 0x00006400000c000b */
[----:B01----:R-:W-:Y:S01]  /*231e0*/  ENDCOLLECTIVE ;  /* 0x000000000000791b */ /* 0x003fe20003800000 */
.L_x_912:
[----:B------:R-:W-:Y:S02]  /*231f0*/  IADD3.X R3, RZ, R7, RZ, P4, !PT ;  /* 0x00000007ff037210 */ /* 0x000fe400027fe4ff */
[----:B------:R-:W-:-:S03]  /*23200*/  ISETP.LT.OR P4, PT, R6, 0x11, P1 ;  /* 0x000000110600780c */ /* 0x000fc60000f81670 */
[----:B------:R-:W-:Y:S01]  /*23210*/  @!PT LDS RZ, [RZ] ;  /* 0x00000000fffff984 */ /* 0x000fe20000000800 */
[----:B------:R-:W-:Y:S01]  /*23220*/  @!PT LDS RZ, [RZ] ;  /* 0x00000000fffff984 */ /* 0x000fe20000000800 */
[----:B------:R-:W-:Y:S01]  /*23230*/  @!PT LDS RZ, [RZ] ;  /* 0x00000000fffff984 */ /* 0x000fe20000000800 */
[----:B------:R0:W-:Y:S01]  /*23240*/  LDGSTS.E.BYPASS.LTC128B.128 [R4+0xc00], desc[UR56][R2.64], !P3 ;  /* 0x00c0000002047fae */ /* 0x0001e2000d901d78 */
[----:B------:R-:W-:Y:S02]  /*23250*/  ISETP.LT.OR P3, PT, R6, 0x11, P0 ;  /* 0x000000110600780c */ /* 0x000fe40000761670 */
[----:B------:R-:W-:-:S07]  /*23260*/  MOV R13, R23 ;  /* 0x00000017000d7202 */ /* 0x000fce0000000f00 */
[----:B------:R0:W-:Y:S04]  /*23270*/  LDGSTS.E.BYPASS.LTC128B.128 [R4+0x3c00], desc[UR56][R2.64+0x80], !P4 ;  /* 0x03c0008002047fae */ /* 0x0001e8000e101d78 */
[----:B------:R0:W-:Y:S01]  /*23280*/  LDGSTS.E.BYPASS.LTC128B.128 [R4+0x6c00], desc[UR56][R2.64+0x100], !P3 ;  /* 0x06c0010002047fae */ /* 0x0001e2000d901d78 */
[----:B------:R-:W-:Y:S01]  /*23290*/  ISETP.LT.OR P3, PT, R6, 0x21, P2 ;  /* 0x000000210600780c */ /* 0x000fe20001761670 */
[----:B------:R-:W-:-:S12]  /*232a0*/  IMAD.MOV.U32 R7, RZ, RZ, R14 ;  /* 0x000000ffff077224 */ /* 0x000fd800078e000e */
[----:B0-----:R-:W-:Y:S05]  /*232b0*/  WARPSYNC.COLLECTIVE R15, `(.L_x_913) ;  /* 0x000000000f087348 */ /* 0x001fea0003c00000 */
[----:B------:R1:W2:Y:S02]  /*232c0*/  SHFL.IDX P6, R14, R13, R12, R11 ;  /* 0x0000000c0d0e7389 */ /* 0x0002a400000c000b */
[----:B012---:R-:W-:Y:S01]  /*232d0*/  ENDCOLLECTIVE ;  /* 0x000000000000791b */ /* 0x007fe20003800000 */
.L_x_913:
[----:B------:R-:W-:Y:S01]  /*232e0*/  MOV R13, R24 ;  /* 0x00000018000d7202 */ /* 0x000fe20000000f00 */
[----:B------:R-:W-:Y:S01]  /*232f0*/  IMAD.MOV.U32 R12, RZ, RZ, 0x3 ;  /* 0x00000003ff0c7424 */ /* 0x000fe200078e00ff */
[----:B------:R-:W-:-:S13]  /*23300*/  IADD3 R2, P4, R14, R5, RZ ;  /* 0x000000050e027210 */ /* 0x000fda0007f9e0ff */
[----:B------:R-:W-:Y:S05]  /*23310*/  WARPSYNC.COLLECTIVE R15, `(.L_x_914) ;  /* 0x000000000f087348 */ /* 0x000fea0003c00000 */
[----:B------:R0:W1:Y:S02]  /*23320*/  SHFL.IDX P6, R14, R13, R12, R11 ;  /* 0x0000000c0d0e7389 */ /* 0x00006400000c000b */
[----:B01----:R-:W-:Y:S01]  /*23330*/  ENDCOLLECTIVE ;  /* 0x000000000000791b */ /* 0x003fe20003800000 */
.L_x_914:
        /* <DEDUP_REMOVED lines=10> */
[----:B------:R-:W-:Y:S02]  /*233e0*/  ISETP.LT.OR P3, PT, R6, 0x31, P2 ;  /* 0x000000310600780c */ /* 0x000fe40001761670 */
[----:B------:R-:W-:-:S11]  /*233f0*/  MOV R7, R14 ;  /* 0x0000000e00077202 */ /* 0x000fd60000000f00 */
[----:B0-----:R-:W-:Y:S05]  /*23400*/  WARPSYNC.COLLECTIVE R15, `(.L_x_915) ;  /* 0x000000000f087348 */ /* 0x001fea0003c00000 */
[----:B------:R1:W2:Y:S02]  /*23410*/  SHFL.IDX P6, R14, R13, R12, R11 ;  /* 0x0000000c0d0e7389 */ /* 0x0002a400000c000b */
[----:B012---:R-:W-:Y:S01]  /*23420*/  ENDCOLLECTIVE ;  /* 0x000000000000791b */ /* 0x007fe20003800000 */
.L_x_915:
[----:B------:R-:W-:Y:S01]  /*23430*/  IMAD.MOV.U32 R13, RZ, RZ, R24 ;  /* 0x000000ffff0d7224 */ /* 0x000fe200078e0018 */
[----:B------:R-:W-:Y:S02]  /*23440*/  MOV R12, 0x4 ;  /* 0x00000004000c7802 */ /* 0x000fe40000000f00 */
[----:B------:R-:W-:-:S13]  /*23450*/  IADD3 R2, P4, R14, R5, RZ ;  /* 0x000000050e027210 */ /* 0x000fda0007f9e0ff */
[----:B------:R-:W-:Y:S05]  /*23460*/  WARPSYNC.COLLECTIVE R15, `(.L_x_916) ;  /* 0x000000000f087348 */ /* 0x000fea0003c00000 */
[----:B------:R0:W1:Y:S02]  /*23470*/  SHFL.IDX P6, R14, R13, R12, R11 ;  /* 0x0000000c0d0e7389 */ /* 0x00006400000c000b */
[----:B01----:R-:W-:Y:S01]  /*23480*/  ENDCOLLECTIVE ;  /* 0x000000000000791b */ /* 0x003fe20003800000 */
.L_x_916:
        /* <DEDUP_REMOVED lines=15> */
.L_x_917:
[----:B------:R-:W-:Y:S01]  /*23580*/  MOV R13, R24 ;  /* 0x00000018000d7202 */ /* 0x000fe20000000f00 */
[----:B------:R-:W-:Y:S01]  /*23590*/  IMAD.MOV.U32 R12, RZ, RZ, 0x5 ;  /* 0x00000005ff0c7424 */ /* 0x000fe200078e00ff */
[----:B------:R-:W-:-:S13]  /*235a0*/  IADD3 R2, P4, R14, R5, RZ ;  /* 0x000000050e027210 */ /* 0x000fda0007f9e0ff */
[----:B------:R-:W-:Y:S05]  /*235b0*/  WARPSYNC.COLLECTIVE R15, `(.L_x_918) ;  /* 0x000000000f087348 */ /* 0x000fea0003c00000 */
[----:B------:R0:W1:Y:S02]  /*235c0*/  SHFL.IDX P6, R14, R13, R12, R11 ;  /* 0x0000000c0d0e7389 */ /* 0x00006400000c000b */
[----:B01----:R-:W-:Y:S01]  /*235d0*/  ENDCOLLECTIVE ;  /* 0x000000000000791b */ /* 0x003fe20003800000 */
.L_x_918:
        /* <DEDUP_REMOVED lines=10> */
[----:B------:R-:W-:-:S07]  /*23680*/  MOV R24, R14 ;  /* 0x0000000e00187202 */ /* 0x000fce0000000f00 */
[----:B0-----:R-:W-:Y:S05]  /*23690*/  WARPSYNC.COLLECTIVE R15, `(.L_x_919) ;  /* 0x000000000f087348 */ /* 0x001fea0003c00000 */
[----:B------:R1:W2:Y:S02]  /*236a0*/  SHFL.IDX P6, R14, R13, R12, R11 ;  /* 0x0000000c0d0e7389 */ /* 0x0002a400000c000b */
[----:B012---:R-:W-:Y:S01]  /*236b0*/  ENDCOLLECTIVE ;  /* 0x000000000000791b */ /* 0x007fe20003800000 */
.L_x_919:
[----:B------:R-:W-:Y:S05]  /*236c0*/  BRA `(.L_x_920) ;  /* 0xffffffb0007c7947 */ /* 0x000fea000383ffff */
.L_x_765:
        /* <DEDUP_REMOVED lines=8> */
.L_x_922:
[----:B------:R-:W-:Y:S05]  /*23750*/  BSYNC B0 ;  /* 0x0000000000007941 */ /* 0x000fea0003800000 */
.L_x_921:
[----:B------:R-:W-:Y:S01]  /*23760*/  IMAD.MOV.U32 R13, RZ, RZ, R16 ;  /* 0x000000ffff0d7224 */ /* 0x000fe200078e0010 */
[----:B------:R-:W-:Y:S01]  /*23770*/  MOV R12, 0x1 ;  /* 0x00000001000c7802 */ /* 0x000fe20000000f00 */
[----:B------:R-:W-:Y:S01]  /*23780*/  IMAD.MOV.U32 R11, RZ, RZ, 0x1f ;  /* 0x0000001fff0b7424 */ /* 0x000fe200078e00ff */
[----:B------:R-:W-:Y:S02]  /*23790*/  MOV R15, 0xffffffff ;  /* 0xffffffff000f7802 */ /* 0x000fe40000000f00 */
[----:B------:R-:W-:Y:S02]  /*237a0*/  MOV R5, R14 ;  /* 0x0000000e00057202 */ /* 0x000fe40000000f00 */
[----:B------:R-:W-:-:S07]  /*237b0*/  IADD3 R7, R19, R8, RZ ;  /* 0x0000000813077210 */ /* 0x000fce0007ffe0ff */
[----:B------:R-:W-:Y:S05]  /*237c0*/  WARPSYNC.COLLECTIVE R15, `(.L_x_923) ;  /* 0x000000000f087348 */ /* 0x000fea0003c00000 */
[----:B------:R0:W1:Y:S02]  /*237d0*/  SHFL.IDX P6, R14, R13, R12, R11 ;  /* 0x0000000c0d0e7389 */ /* 0x00006400000c000b */
[----:B01----:R-:W-:Y:S01]  /*237e0*/  ENDCOLLECTIVE ;  /* 0x000000000000791b */ /* 0x003fe20003800000 */
.L_x_923:
        /* <DEDUP_REMOVED lines=11> */
[C---:B------:R-:W-:Y:S02]  /*238a0*/  ISETP.GE.U32.AND P5, PT, R8.reuse, 0x10, PT ;  /* 0x000000100800780c */ /* 0x040fe40003fa6070 */
[----:B--2---:R-:W-:Y:S02]  /*238b0*/  @!P1 MOV R4, R2 ;  /* 0x0000000200049202 */ /* 0x004fe40000000f00 */
[----:B------:R-:W-:-:S03]  /*238c0*/  ISETP.NE.AND P1, PT, R8, RZ, PT ;  /* 0x000000ff0800720c */ /* 0x000fc60003f25270 */
[----:B------:R-:W-:-:S10]  /*238d0*/  IMAD.MOV.U32 R13, RZ, RZ, R4 ;  /* 0x000000ffff0d7224 */ /* 0x000fd400078e0004 */
[----:B------:R-:W-:Y:S05]  /*238e0*/  WARPSYNC.COLLECTIVE R15, `(.L_x_924) ;  /* 0x000000000f087348 */ /* 0x000fea0003c00000 */
[----:B------:R0:W1:Y:S02]  /*238f0*/  SHFL.UP P6, R14, R13, R12, R11 ;  /* 0x0400000c0d0e7389 */ /* 0x00006400000c000b */
[----:B01----:R-:W-:Y:S01]  /*23900*/  ENDCOLLECTIVE ;  /* 0x000000000000791b */ /* 0x003fe20003800000 */
.L_x_924:
[----:B------:R-:W-:Y:S01]  /*23910*/  IMAD.MOV.U32 R12, RZ, RZ, 0x2 ;  /* 0x00000002ff0c7424 */ /* 0x000fe200078e00ff */
[----:B------:R-:W-:-:S05]  /*23920*/  SEL R7, R14, RZ, P1 ;  /* 0x000000ff0e077207 */ /* 0x000fca0000800000 */
[----:B------:R-:W-:-:S05]  /*23930*/  IMAD.IADD R6, R4, 0x1, R7 ;  /* 0x0000000104067824 */ /* 0x000fca00078e0207 */
[----:B------:R-:W-:-:S07]  /*23940*/  MOV R13, R6 ;  /* 0x00000006000d7202 */ /* 0x000fce0000000f00 */
[----:B------:R-:W-:Y:S05]  /*23950*/  WARPSYNC.COLLECTIVE R15, `(.L_x_925) ;  /* 0x000000000f087348 */ /* 0x000fea0003c00000 */
[----:B------:R0:W1:Y:S02]  /*23960*/  SHFL.UP P6, R14, R13, R12, R11 ;  /* 0x0400000c0d0e7389 */ /* 0x00006400000c000b */
[----:B01----:R-:W-:Y:S01]  /*23970*/  ENDCOLLECTIVE ;  /* 0x000000000000791b */ /* 0x003fe20003800000 */
.L_x_925:
[----:B------:R-:W-:Y:S02]  /*23980*/  MOV R12, 0x4 ;  /* 0x00000004000c7802 */ /* 0x000fe40000000f00 */
[----:B------:R-:W-:-:S04]  /*23990*/  SEL R7, R14, RZ, P2 ;  /* 0x000000ff0e077207 */ /* 0x000fc80001000000 */
[----:B------:R-:W-:-:S05]  /*239a0*/  IADD3 R7, R6, R7, RZ ;  /* 0x0000000706077210 */ /* 0x000fca0007ffe0ff */
[----:B------:R-:W-:-:S07]  /*239b0*/  IMAD.MOV.U32 R13, RZ, RZ, R7 ;  /* 0x000000ffff0d7224 */ /* 0x000fce00078e0007 */
[----:B------:R-:W-:Y:S05]  /*239c0*/  WARPSYNC.COLLECTIVE R15, `(.L_x_926) ;  /* 0x000000000f087348 */ /* 0x000fea0003c00000 */
[----:B------:R0:W1:Y:S02]  /*239d0*/  SHFL.UP P6, R14, R13, R12, R11 ;  /* 0x0400000c0d0e7389 */ /* 0x00006400000c000b */
[----:B01----:R-:W-:Y:S01]  /*239e0*/  ENDCOLLECTIVE ;  /* 0x000000000000791b */ /* 0x003fe20003800000 */
.L_x_926:
[----:B------:R-:W-:Y:S01]  /*239f0*/  IMAD.MOV.U32 R12, RZ, RZ, 0x8 ;  /* 0x00000008ff0c7424 */ /* 0x000fe200078e00ff */
[----:B------:R-:W-:-:S05]  /*23a00*/  SEL R2, R14, RZ, P3 ;  /* 0x000000ff0e027207 */ /* 0x000fca0001800000 */
[----:B------:R-:W-:-:S05]  /*23a10*/  IMAD.IADD R2, R7, 0x1, R2 ;  /* 0x0000000107027824 */ /* 0x000fca00078e0202 */
[----:B------:R-:W-:-:S07]  /*23a20*/  MOV R13, R2 ;  /* 0x00000002000d7202 */ /* 0x000fce0000000f00 */
[----:B------:R-:W-:Y:S05]  /*23a30*/  WARPSYNC.COLLECTIVE R15, `(.L_x_927) ;  /* 0x000000000f087348 */ /* 0x000fea0003c00000 */
[----:B------:R0:W1:Y:S02]  /*23a40*/  SHFL.UP P6, R14, R13, R12, R11 ;  /* 0x0400000c0d0e7389 */ /* 0x00006400000c000b */
[----:B01----:R-:W-:Y:S01]  /*23a50*/  ENDCOLLECTIVE ;  /* 0x000000000000791b */ /* 0x003fe20003800000 */
.L_x_927:
[----:B------:R-:W-:Y:S02]  /*23a60*/  MOV R12, 0x10 ;  /* 0x00000010000c7802 */ /* 0x000fe40000000f00 */
[----:B------:R-:W-:-:S04]  /*23a70*/  SEL R3, R14, RZ, P4 ;  /* 0x000000ff0e037207 */ /* 0x000fc80002000000 */
[----:B------:R-:W-:-:S05]  /*23a80*/  IADD3 R3, R2, R3, RZ ;  /* 0x0000000302037210 */ /* 0x000fca0007ffe0ff */
[----:B------:R-:W-:-:S07]  /*23a90*/  IMAD.MOV.U32 R13, RZ, RZ, R3 ;  /* 0x000000ffff0d7224 */ /* 0x000fce00078e0003 */
[----:B------:R-:W-:Y:S05]  /*23aa0*/  WARPSYNC.COLLECTIVE R15, `(.L_x_928) ;  /* 0x000000000f087348 */ /* 0x000fea0003c00000 */
[----:B------:R0:W1:Y:S02]  /*23ab0*/  SHFL.UP P6, R14, R13, R12, R11 ;  /* 0x0400000c0d0e7389 */ /* 0x00006400000c000b */
[----:B01----:R-:W-:Y:S01]  /*23ac0*/  ENDCOLLECTIVE ;  /* 0x000000000000791b */ /* 0x003fe20003800000 */
.L_x_928:
[----:B------:R-:W-:Y:S01]  /*23ad0*/  IMAD.MOV.U32 R12, RZ, RZ, 0x1f ;  /* 0x0000001fff0c7424 */ /* 0x000fe200078e00ff */
[----:B------:R-:W-:Y:S02]  /*23ae0*/  MOV R11, 0x1f ;  /* 0x0000001f000b7802 */ /* 0x000fe40000000f00 */
[----:B------:R-:W-:-:S05]  /*23af0*/  SEL R6, R14, RZ, P5 ;  /* 0x000000ff0e067207 */ /* 0x000fca0002800000 */
[----:B------:R-:W-:-:S05]  /*23b00*/  IMAD.IADD R6, R3, 0x1, R6 ;  /* 0x0000000103067824 */ /* 0x000fca00078e0206 */
[----:B------:R-:W-:-:S07]  /*23b10*/  MOV R13, R6 ;  /* 0x00000006000d7202 */ /* 0x000fce0000000f00 */
[----:B------:R-:W-:Y:S05]  /*23b20*/  WARPSYNC.COLLECTIVE R15, `(.L_x_929) ;  /* 0x000000000f087348 */ /* 0x000fea0003c00000 */
[----:B------:R0:W1:Y:S02]  /*23b30*/  SHFL.IDX P6, R14, R13, R12, R11 ;  /* 0x0000000c0d0e7389 */ /* 0x00006400000c000b */
[----:B01----:R-:W-:Y:S01]  /*23b40*/  ENDCOLLECTIVE ;  /* 0x000000000000791b */ /* 0x003fe20003800000 */
.L_x_929:
[----:B------:R-:W-:Y:S05]  /*23b50*/  BRA `(.L_x_930) ;  /* 0xffffffb000947947 */ /* 0x000fea000383ffff */
.L_x_770:
[----:B------:R-:W-:Y:S01]  /*23b60*/  BSSY B0, `(.L_x_931) ;  /* 0x0000008000007945 */ /* 0x000fe20003800000 */
[----:B-----5:R-:W-:Y:S01]  /*23b70*/  IMAD.MOV.U32 R13, RZ, RZ, R4 ;  /* 0x000000ffff0d7224 */ /* 0x020fe200078e0004 */
[----:B------:R-:W-:Y:S01]  /*23b80*/  MOV R12, 0x1 ;  /* 0x00000001000c7802 */ /* 0x000fe20000000f00 */
[----:B------:R-:W-:Y:S01]  /*23b90*/  IMAD.MOV.U32 R11, RZ, RZ, RZ ;  /* 0x000000ffff0b7224 */ /* 0x000fe200078e00ff */
[----:B------:R-:W-:-:S07]  /*23ba0*/  MOV R15, 0xffffffff ;  /* 0xffffffff000f7802 */ /* 0x000fce0000000f00 */
[----:B01----:R-:W-:Y:S05]  /*23bb0*/  WARPSYNC.COLLECTIVE R15, `(.L_x_932) ;  /* 0x000000000f087348 */ /* 0x003fea0003c00000 */
[----:B------:R2:W3:Y:S02]  /*23bc0*/  SHFL.UP P6, R14, R13, R12, R11 ;  /* 0x0400000c0d0e7389 */ /* 0x0004e400000c000b */
[----:B0123--:R-:W-:Y:S01]  /*23bd0*/  ENDCOLLECTIVE ;  /* 0x000000000000791b */ /* 0x00ffe20003800000 */
.L_x_932:
[----:B------:R-:W-:Y:S05]  /*23be0*/  BSYNC B0 ;  /* 0x0000000000007941 */ /* 0x000fea0003800000 */
.L_x_931:
[----:B------:R-:W-:Y:S01]  /*23bf0*/  SEL R13, R14, RZ, P1 ;  /* 0x000000ff0e0d7207 */ /* 0x000fe20000800000 */
[----:B------:R-:W-:Y:S01]  /*23c00*/  IMAD.MOV.U32 R11, RZ, RZ, RZ ;  /* 0x000000ffff0b7224 */ /* 0x000fe200078e00ff */
[----:B------:R-:W-:Y:S02]  /*23c10*/  MOV R12, 0x2 ;  /* 0x00000002000c7802 */ /* 0x000fe40000000f00 */
[----:B------:R-:W-:Y:S01]  /*23c20*/  MOV R15, 0xffffffff ;  /* 0xffffffff000f7802 */ /* 0x000fe20000000f00 */
[----:B------:R-:W-:-:S07]  /*23c30*/  IMAD.IADD R13, R4, 0x1, R13 ;  /* 0x00000001040d7824 */ /* 0x000fce00078e020d */
[----:B------:R-:W-:Y:S05]  /*23c40*/  WARPSYNC.COLLECTIVE R15, `(.L_x_933) ;  /* 0x000000000f087348 */ /* 0x000fea0003c00000 */
[----:B------:R0:W1:Y:S02]  /*23c50*/  SHFL.UP P6, R14, R13, R12, R11 ;  /* 0x0400000c0d0e7389 */ /* 0x00006400000c000b */
[----:B01----:R-:W-:Y:S01]  /*23c60*/  ENDCOLLECTIVE ;  /* 0x000000000000791b */ /* 0x003fe20003800000 */
.L_x_933:
[----:B------:R-:W-:Y:S01]  /*23c70*/  IMAD.MOV.U32 R12, RZ, RZ, 0x4 ;  /* 0x00000004ff0c7424 */ /* 0x000fe200078e00ff */
[----:B------:R-:W-:-:S05]  /*23c80*/  SEL R0, R14, RZ, P2 ;  /* 0x000000ff0e007207 */ /* 0x000fca0001000000 */
[----:B------:R-:W-:-:S05]  /*23c90*/  IMAD.IADD R0, R13, 0x1, R0 ;  /* 0x000000010d007824 */ /* 0x000fca00078e0200 */
[----:B------:R-:W-:-:S07]  /*23ca0*/  MOV R13, R0 ;  /* 0x00000000000d7202 */ /* 0x000fce0000000f00 */
[----:B------:R-:W-:Y:S05]  /*23cb0*/  WARPSYNC.COLLECTIVE R15, `(.L_x_934) ;  /* 0x000000000f087348 */ /* 0x000fea0003c00000 */
[----:B------:R0:W1:Y:S02]  /*23cc0*/  SHFL.UP P6, R14, R13, R12, R11 ;  /* 0x0400000c0d0e7389 */ /* 0x00006400000c000b */
[----:B01----:R-:W-:Y:S01]  /*23cd0*/  ENDCOLLECTIVE ;  /* 0x000000000000791b */ /* 0x003fe20003800000 */
.L_x_934:
[----:B------:R-:W-:Y:S02]  /*23ce0*/  MOV R12, 0x8 ;  /* 0x00000008000c7802 */ /* 0x000fe40000000f00 */
[----:B------:R-:W-:-:S04]  /*23cf0*/  SEL R3, R14, RZ, P3 ;  /* 0x000000ff0e037207 */ /* 0x000fc80001800000 */
[----:B------:R-:W-:-:S05]  /*23d00*/  IADD3 R2, R0, R3, RZ ;  /* 0x0000000300027210 */ /* 0x000fca0007ffe0ff */
[----:B------:R-:W-:-:S07]  /*23d10*/  IMAD.MOV.U32 R13, RZ, RZ, R2 ;  /* 0x000000ffff0d7224 */ /* 0x000fce00078e0002 */
[----:B------:R-:W-:Y:S05]  /*23d20*/  WARPSYNC.COLLECTIVE R15, `(.L_x_935) ;  /* 0x000000000f087348 */ /* 0x000fea0003c00000 */
[----:B------:R0:W1:Y:S02]  /*23d30*/  SHFL.UP P6, R14, R13, R12, R11 ;  /* 0x0400000c0d0e7389 */ /* 0x00006400000c000b */
[----:B01----:R-:W-:Y:S01]  /*23d40*/  ENDCOLLECTIVE ;  /* 0x000000000000791b */ /* 0x003fe20003800000 */
.L_x_935:
[----:B------:R-:W-:Y:S01]  /*23d50*/  IMAD.MOV.U32 R12, RZ, RZ, 0x10 ;  /* 0x00000010ff0c7424 */ /* 0x000fe200078e00ff */
[----:B------:R-:W-:-:S05]  /*23d60*/  SEL R3, R14, RZ, P4 ;  /* 0x000000ff0e037207 */ /* 0x000fca0002000000 */
[----:B------:R-:W-:-:S05]  /*23d70*/  IMAD.IADD R3, R2, 0x1, R3 ;  /* 0x0000000102037824 */ /* 0x000fca00078e0203 */
[----:B------:R-:W-:-:S07]  /*23d80*/  MOV R13, R3 ;  /* 0x00000003000d7202 */ /* 0x000fce0000000f00 */
[----:B------:R-:W-:Y:S05]  /*23d90*/  WARPSYNC.COLLECTIVE R15, `(.L_x_936) ;  /* 0x000000000f087348 */ /* 0x000fea0003c00000 */
[----:B------:R0:W1:Y:S02]  /*23da0*/  SHFL.UP P6, R14, R13, R12, R11 ;  /* 0x0400000c0d0e7389 */ /* 0x00006400000c000b */
[----:B01----:R-:W-:Y:S01]  /*23db0*/  ENDCOLLECTIVE ;  /* 0x000000000000791b */ /* 0x003fe20003800000 */
.L_x_936:
[----:B------:R-:W-:Y:S01]  /*23dc0*/  MOV R12, 0x1f ;  /* 0x0000001f000c7802 */ /* 0x000fe20000000f00 */
[----:B------:R-:W-:Y:S01]  /*23dd0*/  IMAD.MOV.U32 R11, RZ, RZ, 0x1f ;  /* 0x0000001fff0b7424 */ /* 0x000fe200078e00ff */
[----:B------:R-:W-:-:S04]  /*23de0*/  SEL R6, R14, RZ, P5 ;  /* 0x000000ff0e067207 */ /* 0x000fc80002800000 */
[----:B------:R-:W-:-:S05]  /*23df0*/  IADD3 R6, R3, R6, RZ ;  /* 0x0000000603067210 */ /* 0x000fca0007ffe0ff */
[----:B------:R-:W-:-:S07]  /*23e00*/  IMAD.MOV.U32 R13, RZ, RZ, R6 ;  /* 0x000000ffff0d7224 */ /* 0x000fce00078e0006 */
[----:B------:R-:W-:Y:S05]  /*23e10*/  WARPSYNC.COLLECTIVE R15, `(.L_x_937) ;  /* 0x000000000f087348 */ /* 0x000fea0003c00000 */
[----:B------:R0:W1:Y:S02]  /*23e20*/  SHFL.IDX P6, R14, R13, R12, R11 ;  /* 0x0000000c0d0e7389 */ /* 0x00006400000c000b */
[----:B01----:R-:W-:Y:S01]  /*23e30*/  ENDCOLLECTIVE ;  /* 0x000000000000791b */ /* 0x003fe20003800000 */
.L_x_937:
[----:B------:R-:W-:Y:S05]  /*23e40*/  BRA `(.L_x_938) ;  /* 0xffffffb000747947 */ /* 0x000fea000383ffff */
.L_x_772:
[----:B------:R-:W-:Y:S01]  /*23e50*/  BSSY B0, `(.L_x_939) ;  /* 0x0000006000007945 */ /* 0x000fe20003800000 */
[----:B------:R-:W-:Y:S02]  /*23e60*/  PLOP3.LUT P6, PT, P6, PT, PT, 0x8, 0x0 ;  /* 0x000000000000781c */ /* 0x000fe400037ce170 */
[----:B------:R-:W-:-:S11]  /*23e70*/  MOV R15, 0xffffffff ;  /* 0xffffffff000f7802 */ /* 0x000fd60000000f00 */
[----:B0-----:R-:W-:Y:S05]  /*23e80*/  WARPSYNC.COLLECTIVE R15, `(.L_x_940) ;  /* 0x000000000f087348 */ /* 0x001fea0003c00000 */
[----:B------:R-:W-:Y:S01]  /*23e90*/  VOTE.ANY R14, PT, P6 ;  /* 0x00000000000e7806 */ /* 0x000fe200030e0100 */
[----:B0-----:R-:W-:Y:S06]  /*23ea0*/  ENDCOLLECTIVE ;  /* 0x000000000000791b */ /* 0x001fec0003800000 */
.L_x_940:
[----:B------:R-:W-:Y:S05]  /*23eb0*/  BSYNC B0 ;  /* 0x0000000000007941 */ /* 0x000fea0003800000 */
.L_x_939:
[----:B------:R-:W-:Y:S01]  /*23ec0*/  IMAD.MOV.U32 R2, RZ, RZ, R14 ;  /* 0x000000ffff027224 */ /* 0x000fe200078e000e */
[----:B------:R-:W-:Y:S01]  /*23ed0*/  MOV R13, R4 ;  /* 0x00000004000d7202 */ /* 0x000fe20000000f00 */
[----:B------:R-:W-:Y:S01]  /*23ee0*/  IMAD.MOV.U32 R15, RZ, RZ, -0x1 ;  /* 0xffffffffff0f7424 */ /* 0x000fe200078e00ff */
[----:B------:R-:W-:Y:S01]  /*23ef0*/  MOV R11, 0x1f ;  /* 0x0000001f000b7802 */ /* 0x000fe20000000f00 */
[----:B------:R-:W0:Y:S02]  /*23f00*/  POPC R0, R2 ;  /* 0x0000000200007309 */ /* 0x000e240000000000 */
[----:B0-----:R-:W-:-:S07]  /*23f10*/  IMAD.MOV.U32 R12, RZ, RZ, R0 ;  /* 0x000000ffff0c7224 */ /* 0x001fce00078e0000 */
[----:B------:R-:W-:Y:S05]  /*23f20*/  WARPSYNC.COLLECTIVE R15, `(.L_x_941) ;  /* 0x000000000f087348 */ /* 0x000fea0003c00000 */
[----:B------:R0:W1:Y:S02]  /*23f30*/  SHFL.IDX P6, R14, R13, R12, R11 ;  /* 0x0000000c0d0e7389 */ /* 0x00006400000c000b */
[----:B01----:R-:W-:Y:S01]  /*23f40*/  ENDCOLLECTIVE ;  /* 0x000000000000791b */ /* 0x003fe20003800000 */
.L_x_941:
[----:B------:R-:W-:Y:S01]  /*23f50*/  MOV R4, R14 ;  /* 0x0000000e00047202 */ /* 0x000fe20000000f00 */
[----:B------:R-:W-:Y:S06]  /*23f60*/  BRA `(.L_x_942) ;  /* 0xffffffb000647947 */ /* 0x000fec000383ffff */
.L_x_774:
[----:B------:R-:W-:Y:S01]  /*23f70*/  BSSY B0, `(.L_x_943) ;  /* 0x0000007000007945 */ /* 0x000fe20003800000 */
[----:B------:R-:W-:Y:S01]  /*23f80*/  IMAD.MOV.U32 R13, RZ, RZ, R6 ;  /* 0x000000ffff0d7224 */ /* 0x000fe200078e0006 */
[----:B------:R-:W-:Y:S01]  /*23f90*/  MOV R11, 0x1f ;  /* 0x0000001f000b7802 */ /* 0x000fe20000000f00 */
[----:B------:R-:W-:-:S07]  /*23fa0*/  IMAD.MOV.U32 R15, RZ, RZ, -0x1 ;  /* 0xffffffffff0f7424 */ /* 0x000fce00078e00ff */
[----:B012---:R-:W-:Y:S05]  /*23fb0*/  WARPSYNC.COLLECTIVE R15, `(.L_x_944) ;  /* 0x000000000f087348 */ /* 0x007fea0003c00000 */
[----:B------:R3:W4:Y:S02]  /*23fc0*/  SHFL.IDX P6, R14, R13, R12, R11 ;  /* 0x0000000c0d0e7389 */ /* 0x00072400000c000b */
[----:B01234-:R-:W-:Y:S01]  /*23fd0*/  ENDCOLLECTIVE ;  /* 0x000000000000791b */ /* 0x01ffe20003800000 */
.L_x_944:
[----:B------:R-:W-:Y:S05]  /*23fe0*/  BSYNC B0 ;  /* 0x0000000000007941 */ /* 0x000fea0003800000 */
.L_x_943:
[----:B------:R-:W-:Y:S05]  /*23ff0*/  BRA `(.L_x_773) ;  /* 0xffffffb0005c7947 */ /* 0x000fea000383ffff */
.L_x_778:
[----:B0-----:R0:W1:Y:S02]  /*24000*/  SYNCS.PHASECHK.TRANS64.TRYWAIT P0, [R7+URZ+0x30820], R0 ;  /* 0x03082000070075a7 */ /* 0x001064000800017f */
[----:B-1----:R-:W-:Y:S05]  /*24010*/  @!P0 NANOSLEEP.SYNCS 0x989680 ;  /* 0x009896800000895d */ /* 0x002fea0003900000 */
[----:B------:R-:W1:Y:S02]  /*24020*/  @!P0 SYNCS.PHASECHK.TRANS64 P0, [R7+URZ+0x30820], R0 ;  /* 0x03082000070085a7 */ /* 0x000e64000800007f */
[----:B-1----:R-:W-:Y:S05]  /*24030*/  @!P0 BRA `(.L_x_778) ;  /* 0xfffffffc00f08947 */ /* 0x002fea000383ffff */
[----:B------:R-:W-:Y:S05]  /*24040*/  BRA `(.L_x_945) ;  /* 0xffffffb400487947 */ /* 0x000fea000383ffff */
.L_x_779:
[----:B------:R-:W1:Y:S01]  /*24050*/  S2R R2, SR_TID.X ;  /* 0x0000000000027919 */ /* 0x000e620000002100 */
[----:B------:R-:W-:Y:S01]  /*24060*/  BSSY B0, `(.L_x_946) ;  /* 0x000000a000007945 */ /* 0x000fe20003800000 */
[----:B------:R-:W-:Y:S01]  /*24070*/  IMAD.MOV.U32 R12, RZ, RZ, RZ ;  /* 0x000000ffff0c7224 */ /* 0x000fe200078e00ff */
[----:B------:R-:W-:Y:S01]  /*24080*/  MOV R11, 0x1f ;  /* 0x0000001f000b7802 */ /* 0x000fe20000000f00 */
[----:B------:R-:W-:Y:S01]  /*24090*/  IMAD.MOV.U32 R15, RZ, RZ, -0x1 ;  /* 0xffffffffff0f7424 */ /* 0x000fe200078e00ff */
[----:B-1----:R-:W-:-:S04]  /*240a0*/  SHF.R.U32.HI R2, RZ, 0x5, R2 ;  /* 0x00000005ff027819 */ /* 0x002fc80000011602 */
[----:B------:R-:W-:-:S04]  /*240b0*/  LOP3.LUT R2, R2, 0x3, RZ, 0xc0, !PT ;  /* 0x0000000302027812 */ /* 0x000fc800078ec0ff */
[----:B------:R-:W-:-:S07]  /*240c0*/  MOV R13, R2 ;  /* 0x00000002000d7202 */ /* 0x000fce0000000f00 */
[----:B0-----:R-:W-:Y:S05]  /*240d0*/  WARPSYNC.COLLECTIVE R15, `(.L_x_947) ;  /* 0x000000000f087348 */ /* 0x001fea0003c00000 */
[----:B------:R1:W2:Y:S02]  /*240e0*/  SHFL.IDX P6, R14, R13, R12, R11 ;  /* 0x0000000c0d0e7389 */ /* 0x0002a400000c000b */
[----:B012---:R-:W-:Y:S01]  /*240f0*/  ENDCOLLECTIVE ;  /* 0x000000000000791b */ /* 0x007fe20003800000 */
.L_x_947:
[----:B------:R-:W-:Y:S05]  /*24100*/  BSYNC B0 ;  /* 0x0000000000007941 */ /* 0x000fea0003800000 */
.L_x_946:
[----:B------:R-:W-:Y:S05]  /*24110*/  BRA `(.L_x_948) ;  /* 0xffffffb400307947 */ /* 0x000fea000383ffff */
.L_x_780:
[----:B------:R-:W-:Y:S01]  /*24120*/  BSSY B0, `(.L_x_949) ;  /* 0x0000006000007945 */ /* 0x000fe20003800000 */
[----:B------:R-:W-:-:S07]  /*24130*/  MOV R15, 0xffffffff ;  /* 0xffffffff000f7802 */ /* 0x000fce0000000f00 */
[----:B0-----:R-:W-:Y:S05]  /*24140*/  WARPSYNC.COLLECTIVE R15, `(.L_x_950) ;  /* 0x000000000f0c7348 */ /* 0x001fea0003c00000 */
[----:B------:R-:W-:Y:S02]  /*24150*/  ELECT P6, UR62, PT ;  /* 0x00000000003e782f */ /* 0x000fe400038c0000 */
[----:B------:R-:W-:Y:S01]  /*24160*/  MOV R14, UR62 ;  /* 0x0000003e000e7c02 */ /* 0x000fe20008000f00 */
[----:B0-----:R-:W-:Y:S10]  /*24170*/  ENDCOLLECTIVE ;  /* 0x000000000000791b */ /* 0x001ff40003800000 */
.L_x_950:
[----:B------:R-:W-:Y:S05]  /*24180*/  BSYNC B0 ;  /* 0x0000000000007941 */ /* 0x000fea0003800000 */
.L_x_949:
[----:B------:R-:W-:Y:S05]  /*24190*/  BRA `(.L_x_951) ;  /* 0xffffffb400247947 */ /* 0x000fea000383ffff */
.L_x_782:
[----:B0-----:R0:W1:Y:S02]  /*241a0*/  SYNCS.PHASECHK.TRANS64.TRYWAIT P1, [R5+URZ+0x30840], R0 ;  /* 0x03084000050075a7 */ /* 0x001064000802017f */
[----:B-1----:R-:W-:Y:S05]  /*241b0*/  @!P1 NANOSLEEP.SYNCS 0x989680 ;  /* 0x009896800000995d */ /* 0x002fea0003900000 */
[----:B------:R-:W1:Y:S02]  /*241c0*/  @!P1 SYNCS.PHASECHK.TRANS64 P1, [R5+URZ+0x30840], R0 ;  /* 0x03084000050095a7 */ /* 0x000e64000802007f */
[----:B-1----:R-:W-:Y:S05]  /*241d0*/  @!P1 BRA `(.L_x_782) ;  /* 0xfffffffc00f09947 */ /* 0x002fea000383ffff */
[----:B------:R-:W-:Y:S05]  /*241e0*/  BRA `(.L_x_952) ;  /* 0xffffffb400447947 */ /* 0x000fea000383ffff */
.L_x_784:
[----:B-1----:R1:W2:Y:S02]  /*241f0*/  SYNCS.PHASECHK.TRANS64.TRYWAIT P1, [R3+URZ+0x30840], R2 ;  /* 0x03084002030075a7 */ /* 0x0022a4000802017f */
[----:B--2---:R-:W-:Y:S05]  /*24200*/  @!P1 NANOSLEEP.SYNCS 0x989680 ;  /* 0x009896800000995d */ /* 0x004fea0003900000 */
[----:B------:R-:W2:Y:S02]  /*24210*/  @!P1 SYNCS.PHASECHK.TRANS64 P1, [R3+URZ+0x30840], R2 ;  /* 0x03084002030095a7 */ /* 0x000ea4000802007f */
[----:B--2---:R-:W-:Y:S05]  /*24220*/  @!P1 BRA `(.L_x_784) ;  /* 0xfffffffc00f09947 */ /* 0x004fea000383ffff */
[----:B------:R-:W-:Y:S05]  /*24230*/  BRA `(.L_x_953) ;  /* 0xffffffb400507947 */ /* 0x000fea000383ffff */
.L_x_786:
[----:B--2---:R2:W3:Y:S02]  /*24240*/  SYNCS.PHASECHK.TRANS64.TRYWAIT P1, [R5+URZ+0x30860], R0 ;  /* 0x03086000050075a7 */ /* 0x0044e4000802017f */
[----:B---3--:R-:W-:Y:S05]  /*24250*/  @!P1 NANOSLEEP.SYNCS 0x989680 ;  /* 0x009896800000995d */ /* 0x008fea0003900000 */
[----:B------:R-:W3:Y:S02]  /*24260*/  @!P1 SYNCS.PHASECHK.TRANS64 P1, [R5+URZ+0x30860], R0 ;  /* 0x03086000050095a7 */ /* 0x000ee4000802007f */
[----:B---3--:R-:W-:Y:S05]  /*24270*/  @!P1 BRA `(.L_x_786) ;  /* 0xfffffffc00f09947 */ /* 0x008fea000383ffff */
[----:B------:R-:W-:Y:S05]  /*24280*/  BRA `(.L_x_954) ;  /* 0xffffffb4004c7947 */ /* 0x000fea000383ffff */
.L_x_955:
        /* <DEDUP_REMOVED lines=15> */
.L_x_3234:


//--------------------- .text._ZN7cutlass13device_kernelIN5flash11enable_sm90INS1_16FlashAttnFwdSm90INS1_25CollectiveMainloopFwdSm90ILi2EN4cute5tupleIJNS5_1CILi1EEES8_S8_EEENS6_IJNS7_ILi128EEENS7_ILi96EEENS7_ILi192EEEEEELi192ENS_6half_tEfNS_4arch4Sm90ELb0ELb1ELb0ELb0ELb1ELb0ELb0ELb1ELb1ELb1ELb0ELb0EEENS1_21CollectiveEpilogueFwdINS6_IJSA_SC_SB_EEES9_SE_SG_Li256ELb0ELb1ELb0ELb0EEENS1_30DynamicPersistentTileSchedulerILi256ELi128ELb0ELb1ELb1EEEEEEEEEvNT_6ParamsE --------------------------
	.section	.text._ZN7cutlass13device_kernelIN5flash11enable_sm90INS1_16FlashAttnFwdSm90INS1_25CollectiveMainloopFwdSm90ILi2EN4cute5tupleIJNS5_1CILi1EEES8_S8_EEENS6_IJNS7_ILi128EEENS7_ILi96EEENS7_ILi192EEEEEELi192ENS_6half_tEfNS_4arch4Sm90ELb0ELb1ELb0ELb0ELb1ELb0ELb0ELb1ELb1ELb1ELb0ELb0EEENS1_21CollectiveEpilogueFwdINS6_IJSA_SC_SB_EEES9_SE_SG_Li256ELb0ELb1ELb0ELb0EEENS1_30DynamicPersistentTileSchedulerILi256ELi128ELb0ELb1ELb1EEEEEEEEEvNT_6ParamsE,"ax",@progbits
	.align	128
.text._ZN7cutlass13device_kernelIN5flash11enable_sm90INS1_16FlashAttnFwdSm90INS1_25CollectiveMainloopFwdSm90ILi2EN4cute5tupleIJNS5_1CILi1EEES8_S8_EEENS6_IJNS7_ILi128EEENS7_ILi96EEENS7_ILi192EEEEEELi192ENS_6half_tEfNS_4arch4Sm90ELb0ELb1ELb0ELb0ELb1ELb0ELb0ELb1ELb1ELb1ELb0ELb0EEENS1_21CollectiveEpilogueFwdINS6_IJSA_SC_SB_EEES9_SE_SG_Li256ELb0ELb1ELb0ELb0EEENS1_30DynamicPersistentTileSchedulerILi256ELi128ELb0ELb1ELb1EEEEEEEEEvNT_6ParamsE:
        .type           _ZN7cutlass13device_kernelIN5flash11enable_sm90INS1_16FlashAttnFwdSm90INS1_25CollectiveMainloopFwdSm90ILi2EN4cute5tupleIJNS5_1CILi1EEES8_S8_EEENS6_IJNS7_ILi128EEENS7_ILi96EEENS7_ILi192EEEEEELi192ENS_6half_tEfNS_4arch4Sm90ELb0ELb1ELb0ELb0ELb1ELb0ELb0ELb1ELb1ELb1ELb0ELb0EEENS1_21CollectiveEpilogueFwdINS6_IJSA_SC_SB_EEES9_SE_SG_Li256ELb0ELb1ELb0ELb0EEENS1_30DynamicPersistentTileSchedulerILi256ELi128ELb0ELb1ELb1EEEEEEEEEvNT_6ParamsE,@function
        .size           _ZN7cutlass13device_kernelIN5flash11enable_sm90INS1_16FlashAttnFwdSm90INS1_25CollectiveMainloopFwdSm90ILi2EN4cute5tupleIJNS5_1CILi1EEES8_S8_EEENS6_IJNS7_ILi128EEENS7_ILi96EEENS7_ILi192EEEEEELi192ENS_6half_tEfNS_4arch4Sm90ELb0ELb1ELb0ELb0ELb1ELb0ELb0ELb1ELb1ELb1ELb0ELb0EEENS1_21CollectiveEpilogueFwdINS6_IJSA_SC_SB_EEES9_SE_SG_Li256ELb0ELb1ELb0ELb0EEENS1_30DynamicPersistentTileSchedulerILi256ELi128ELb0ELb1ELb1EEEEEEEEEvNT_6ParamsE,(.L_x_3235 - _ZN7cutlass13device_kernelIN5flash11enable_sm90INS1_16FlashAttnFwdSm90INS1_25CollectiveMainloopFwdSm90ILi2EN4cute5tupleIJNS5_1CILi1EEES8_S8_EEENS6_IJNS7_ILi128EEENS7_ILi96EEENS7_ILi192EEEEEELi192ENS_6half_tEfNS_4arch4Sm90ELb0ELb1ELb0ELb0ELb1ELb0ELb0ELb1ELb1ELb1ELb0ELb0EEENS1_21CollectiveEpilogueFwdINS6_IJSA_SC_SB_EEES9_SE_SG_Li256ELb0ELb1ELb0ELb0EEENS1_30DynamicPersistentTileSchedulerILi256ELi128ELb0ELb1ELb1EEEEEEEEEvNT_6ParamsE)
        .other          _ZN7cutlass13device_kernelIN5flash11enable_sm90INS1_16FlashAttnFwdSm90INS1_25CollectiveMainloopFwdSm90ILi2EN4cute5tupleIJNS5_1CILi1EEES8_S8_EEENS6_IJNS7_ILi128EEENS7_ILi96EEENS7_ILi192EEEEEELi192ENS_6half_tEfNS_4arch4Sm90ELb0ELb1ELb0ELb0ELb1ELb0ELb0ELb1ELb1ELb1ELb0ELb0EEENS1_21CollectiveEpilogueFwdINS6_IJSA_SC_SB_EEES9_SE_SG_Li256ELb0ELb1ELb0ELb0EEENS1_30DynamicPersistentTileSchedulerILi256ELi128ELb0ELb1ELb1EEEEEEEEEvNT_6ParamsE,@"STO_CUDA_ENTRY STV_DEFAULT"
_ZN7cutlass13device_kernelIN5flash11enable_sm90INS1_16FlashAttnFwdSm90INS1_25CollectiveMainloopFwdSm90ILi2EN4cute5tupleIJNS5_1CILi1EEES8_S8_EEENS6_IJNS7_ILi128EEENS7_ILi96EEENS7_ILi192EEEEEELi192ENS_6half_tEfNS_4arch4Sm90ELb0ELb1ELb0ELb0ELb1ELb0ELb0ELb1ELb1ELb1ELb0ELb0EEENS1_21CollectiveEpilogueFwdINS6_IJSA_SC_SB_EEES9_SE_SG_Li256ELb0ELb1ELb0ELb0EEENS1_30DynamicPersistentTileSchedulerILi256ELi128ELb0ELb1ELb1EEEEEEEEEvNT_6ParamsE:
        /* <DEDUP_REMOVED lines=45> */
.L_x_956:
        /* <DEDUP_REMOVED lines=22> */
.L_x_957:
        /* <DEDUP_REMOVED lines=18> */
.L_x_958:
        /* <DEDUP_REMOVED lines=22> */
.L_x_959:
        /* <DEDUP_REMOVED lines=23> */
.L_x_960:
        /* <DEDUP_REMOVED lines=10> */
.L_x_962:
[----:B------:R-:W-:-:S08]  /*08c0*/  NOP ;  /* 0x0000000000007918 */ /* 0x000fd00000000000 */
[----:B------:R-:W1:Y:S02]  /*08d0*/  USETMAXREG.TRY_ALLOC.CTAPOOL UP0, 0xe8 ;  /* 0x000000e8000079c8 */ /* 0x000e640008000600 */
[----:B-1----:R-:W-:-:S13]  /*08e0*/  PLOP3.LUT P0, PT, PT, PT, UP0, 0x80, 0x0 ;  /* 0x000000000000781c */ /* 0x002fda0003f0f008 */
[----:B------:R-:W-:Y:S05]  /*08f0*/  @!P0 BRA `(.L_x_962) ;  /* 0xfffffffc00f08947 */ /* 0x000fea000383ffff */
[----:B------:R-:W1:Y:S08]  /*0900*/  S2UR UR4, SR_CTAID.X ;  /* 0x00000000000479c3 */ /* 0x000e700000002500 */
[----:B------:R-:W-:Y:S08]  /*0910*/  BAR.ARV 0x4, 0x180 ;  /* 0x0106000000007b1d */ /* 0x000ff00000002000 */
[----:B------:R-:W1:Y:S08]  /*0920*/  LDC R0, c[0x0][0xc38] ;  /* 0x00030e00ff007b82 */ /* 0x000e700000000800 */
[----:B------:R-:W-:Y:S06]  /*0930*/  BAR.ARV 0x8, 0x180 ;  /* 0x0206000000007b1d */ /* 0x000fec0000002000 */
[----:B-1----:R-:W-:-:S13]  /*0940*/  ISETP.LE.AND P0, PT, R0, UR4, PT ;  /* 0x0000000400007c0c */ /* 0x002fda000bf03270 */
[----:B------:R-:W-:Y:S05]  /*0950*/  @P0 EXIT ;  /* 0x000000000000094d */ /* 0x000fea0003800000 */
[----:B0-----:R-:W2:Y:S01]  /*0960*/  LDL R2, [R1+0x4] ;  /* 0x0000040001027983 */ /* 0x001ea20000100800 */
[----:B------:R-:W-:Y:S01]  /*0970*/  VIADD R207, R3, 0xffffff80 ;  /* 0xffffff8003cf7836 */ /* 0x000fe20000000000 */
[----:B------:R-:W-:Y:S01]  /*0980*/  UMOV UR38, URZ ;  /* 0x0000003f00267c82 */ /* 0x000fe20008000000 */
[----:B------:R-:W-:-:S03]  /*0990*/  UMOV UR39, URZ ;  /* 0x0000003f00277c82 */ /* 0x000fc60008000000 */
        /* <DEDUP_REMOVED lines=10> */
[----:B------:R-:W-:Y:S02]  /*0a40*/  LEA.HI R6, R0, R207, RZ, 0x2 ;  /* 0x000000cf00067211 */ /* 0x000fe400078f10ff */
[----:B------:R-:W-:Y:S02]  /*0a50*/  LEA.HI R8, R9, R198, RZ, 0x2 ;  /* 0x000000c609087211 */ /* 0x000fe400078f10ff */
[----:B------:R-:W-:Y:S02]  /*0a60*/  LOP3.LUT R6, R6, 0xfffffffc, RZ, 0xc0, !PT ;  /* 0xfffffffc06067812 */ /* 0x000fe400078ec0ff */
[----:B------:R-:W-:-:S02]  /*0a70*/  SHF.R.S32.HI R10, RZ, 0x2, R8 ;  /* 0x00000002ff0a7819 */ /* 0x000fc40000011408 */
[----:B------:R-:W-:Y:S01]  /*0a80*/  SHF.R.S32.HI R11, RZ, 0x1f, R8 ;  /* 0x0000001fff0b7819 */ /* 0x000fe20000011408 */
[----:B------:R-:W-:Y:S01]  /*0a90*/  IMAD.IADD R6, R207, 0x1, -R6 ;  /* 0x00000001cf067824 */ /* 0x000fe200078e0a06 */
[----:B------:R-:W-:Y:S02]  /*0aa0*/  LEA.HI R9, R9, R198, RZ, 0x5 ;  /* 0x000000c609097211 */ /* 0x000fe400078f28ff */
[----:B------:R-:W-:Y:S02]  /*0ab0*/  LEA.HI R11, R11, R10, RZ, 0x3 ;  /* 0x0000000a0b0b7211 */ /* 0x000fe400078f18ff */
[----:B------:R-:W-:Y:S02]  /*0ac0*/  SHF.R.S32.HI R9, RZ, 0x5, R9 ;  /* 0x00000005ff097819 */ /* 0x000fe40000011409 */
[----:B------:R-:W-:Y:S02]  /*0ad0*/  LOP3.LUT R11, R11, 0xfffffff8, RZ, 0xc0, !PT ;  /* 0xfffffff80b0b7812 */ /* 0x000fe400078ec0ff */
[----:B------:R-:W-:-:S03]  /*0ae0*/  LOP3.LUT R3, R3, 0x3fffffe, RZ, 0xc0, !PT ;  /* 0x03fffffe03037812 */ /* 0x000fc600078ec0ff */
[----:B------:R-:W-:Y:S02]  /*0af0*/  IMAD.IADD R10, R10, 0x1, -R11 ;  /* 0x000000010a0a7824 */ /* 0x000fe400078e0a0b */
[----:B------:R-:W-:Y:S02]  /*0b00*/  IMAD.IADD R3, R200, 0x1, -R3 ;  /* 0x00000001c8037824 */ /* 0x000fe400078e0a03 */
[----:B------:R-:W-:-:S04]  /*0b10*/  IMAD R10, R9, 0x10, R10 ;  /* 0x00000010090a7824 */ /* 0x000fc800078e020a */
[----:B------:R-:W-:Y:S01]  /*0b20*/  IMAD R201, R3, 0x40, R10 ;  /* 0x0000004003c97824 */ /* 0x000fe200078e020a */
[----:B------:R-:W-:-:S05]  /*0b30*/  LOP3.LUT R3, R8, 0x7ffffffc, RZ, 0xc0, !PT ;  /* 0x7ffffffc08037812 */ /* 0x000fca00078ec0ff */
[----:B------:R-:W-:Y:S01]  /*0b40*/  IMAD.IADD R18, R198, 0x1, -R3 ;  /* 0x00000001c6127824 */ /* 0x000fe200078e0a03 */
[----:B--2---:R-:W-:Y:S02]  /*0b50*/  R2UR UR5, R2 ;  /* 0x00000000020572ca */ /* 0x004fe400000e0000 */
[CC--:B------:R-:W-:Y:S02]  /*0b60*/  LEA.HI R2, R0.reuse, R207.reuse, RZ, 0x4 ;  /* 0x000000cf00027211 */ /* 0x0c0fe400078f20ff */
[----:B------:R-:W-:Y:S02]  /*0b70*/  LEA.HI R0, R0, R207, RZ, 0x3 ;  /* 0x000000cf00007211 */ /* 0x000fe400078f18ff */
[C---:B------:R-:W-:Y:S02]  /*0b80*/  LOP3.LUT R4, R2.reuse, 0x3fffff0, RZ, 0xc0, !PT ;  /* 0x03fffff002047812 */ /* 0x040fe400078ec0ff */
[----:B------:R-:W-:Y:S02]  /*0b90*/  SHF.R.S32.HI R5, RZ, 0x4, R2 ;  /* 0x00000004ff057819 */ /* 0x000fe40000011402 */
[----:B------:R-:W-:Y:S01]  /*0ba0*/  SHF.R.S32.HI R196, RZ, 0x3, R0 ;  /* 0x00000003ffc47819 */ /* 0x000fe20000011400 */
[----:B------:R-:W-:Y:S01]  /*0bb0*/  IMAD.IADD R4, R207, 0x1, -R4 ;  /* 0x00000001cf047824 */ /* 0x000fe200078e0a04 */
[----:B------:R-:W-:Y:S01]  /*0bc0*/  LEA.HI R2, R2, R5, RZ, 0x1 ;  /* 0x0000000502027211 */ /* 0x000fe200078f08ff */
[----:B------:R-:W-:-:S02]  /*0bd0*/  ULOP3.LUT UR6, UR5, 0x1, URZ, 0xfc, !UPT ;  /* 0x0000000105067892 */ /* 0x000fc4000f8efc3f */
[----:B------:R-:W-:Y:S01]  /*0be0*/  IMAD R7, R4, 0x40, R7 ;  /* 0x0000004004077824 */ /* 0x000fe200078e0207 */
[----:B------:R-:W-:Y:S01]  /*0bf0*/  LOP3.LUT R2, R2, 0x1ffffffe, RZ, 0xc0, !PT ;  /* 0x1ffffffe02027812 */ /* 0x000fe200078ec0ff */
[----:B------:R-:W-:Y:S01]  /*0c00*/  UMOV UR5, URZ ;  /* 0x0000003f00057c82 */ /* 0x000fe20008000000 */
[----:B------:R-:W-:Y:S01]  /*0c10*/  LOP3.LUT R4, R0, 0xfffffff8, RZ, 0xc0, !PT ;  /* 0xfffffff800047812 */ /* 0x000fe200078ec0ff */
[----:B------:R-:W-:Y:S02]  /*0c20*/  IMAD.U32 R203, RZ, RZ, UR6 ;  /* 0x00000006ffcb7e24 */ /* 0x000fe4000f8e00ff */
[----:B------:R-:W-:Y:S01]  /*0c30*/  IMAD.IADD R2, R5, 0x1, -R2 ;  /* 0x0000000105027824 */ /* 0x000fe200078e0a02 */
[----:B------:R-:W-:Y:S01]  /*0c40*/  LEA.HI R5, R6, R6, RZ, 0x1 ;  /* 0x0000000606057211 */ /* 0x000fe200078f08ff */
[----:B------:R-:W-:Y:S02]  /*0c50*/  IMAD.IADD R193, R207, 0x1, -R4 ;  /* 0x00000001cfc17824 */ /* 0x000fe400078e0a04 */
[----:B------:R-:W-:Y:S01]  /*0c60*/  IMAD R202, R2, 0x8, R7 ;  /* 0x0000000802ca7824 */ /* 0x000fe200078e0207 */
[----:B------:R-:W-:Y:S01]  /*0c70*/  LOP3.LUT R5, R5, 0x1ffffffe, RZ, 0xc0, !PT ;  /* 0x1ffffffe05057812 */ /* 0x000fe200078ec0ff */
[----:B------:R-:W-:-:S02]  /*0c80*/  IMAD.SHL.U32 R22, R193, 0x8, RZ ;  /* 0x00000008c1167824 */ /* 0x000fc400078e00ff */
[----:B------:R-:W-:Y:S02]  /*0c90*/  IMAD.U32 R197, RZ, RZ, UR5 ;  /* 0x00000005ffc57e24 */ /* 0x000fe4000f8e00ff */
[C---:B------:R-:W-:Y:S01]  /*0ca0*/  VIADD R23, R22.reuse, 0x40 ;  /* 0x0000004016177836 */ /* 0x040fe20000000000 */
[----:B------:R-:W-:Y:S01]  /*0cb0*/  SHF.R.S32.HI R206, RZ, 0x1f, R22 ;  /* 0x0000001fffce7819 */ /* 0x000fe20000011416 */
[----:B------:R-:W-:Y:S02]  /*0cc0*/  VIADD R192, R22, 0x80 ;  /* 0x0000008016c07836 */ /* 0x000fe40000000000 */
[----:B------:R-:W-:Y:S01]  /*0cd0*/  IMAD.IADD R6, R6, 0x1, -R5 ;  /* 0x0000000106067824 */ /* 0x000fe200078e0a05 */
[----:B------:R-:W-:Y:S02]  /*0ce0*/  SHF.R.S32.HI R205, RZ, 0x1f, R23 ;  /* 0x0000001fffcd7819 */ /* 0x000fe40000011417 */
[----:B------:R-:W-:Y:S01]  /*0cf0*/  SHF.R.S32.HI R204, RZ, 0x1f, R192 ;  /* 0x0000001fffcc7819 */ /* 0x000fe200000114c0 */
[----:B------:R-:W-:-:S07]  /*0d00*/  IMAD R19, R6, 0x8, R201 ;  /* 0x0000000806137824 */ /* 0x000fce00078e02c9 */
.L_x_1067:
[----:B------:R-:W-:Y:S01]  /*0d10*/  ULDC UR5, c[0x0][0xc60] ;  /* 0x0003180000057ab9 */ /* 0x000fe20000000800 */
[----:B------:R-:W-:Y:S01]  /*0d20*/  UMOV UR8, UR4 ;  /* 0x0000000400087c82 */ /* 0x000fe20008000000 */
[----:B------:R-:W-:-:S11]  /*0d30*/  UISETP.NE.AND UP0, UPT, UR5, 0x1, UPT ;  /* 0x000000010500788c */ /* 0x000fd6000bf05270 */
[----:B------:R-:W-:Y:S01]  /*0d40*/  @UP0 ULDC UR6, c[0x0][0xc64] ;  /* 0x0003190000060ab9 */ /* 0x000fe20000000800 */
[----:B------:R-:W-:Y:S01]  /*0d50*/  @UP0 ULDC UR9, c[0x0][0xc68] ;  /* 0x00031a0000090ab9 */ /* 0x000fe20000000800 */
[----:B------:R-:W-:-:S04]  /*0d60*/  UIMAD.WIDE.U32 UR6, UR4, UR6, URZ ;  /* 0x00000006040672a5 */ /* 0x000fc8000f8e003f */
[----:B------:R-:W-:-:S03]  /*0d70*/  @UP0 USHF.R.U32.HI UR8, URZ, UR9, UR7 ;  /* 0x000000093f080299 */ /* 0x000fc60008011607 */
[----:B------:R-:W-:Y:S02]  /*0d80*/  ULDC UR6, c[0x0][0xc78] ;  /* 0x00031e0000067ab9 */ /* 0x000fe40000000800 */
[----:B------:R-:W-:Y:S02]  /*0d90*/  UISETP.GE.AND UP0, UPT, UR8, UR6, UPT ;  /* 0x000000060800728c */ /* 0x000fe4000bf06270 */
[----:B------:R-:W-:-:S04]  /*0da0*/  UIADD3 UR6, -UR8, URZ, URZ ;  /* 0x0000003f08067290 */ /* 0x000fc8000fffe13f */
[----:B------:R-:W-:Y:S01]  /*0db0*/  PLOP3.LUT P0, PT, PT, PT, UP0, 0x80, 0x0 ;  /* 0x000000000000781c */ /* 0x000fe20003f0f008 */
[----:B------:R-:W-:-:S12]  /*0dc0*/  UIMAD UR9, UR5, UR6, UR4 ;  /* 0x00000006050972a4 */ /* 0x000fd8000f8e0204 */
[----:B01234-:R-:W-:Y:S05]  /*0dd0*/  @!P0 BRA `(.L_x_963) ;  /* 0x0000000000208947 */ /* 0x01ffea0003800000 */
[----:B------:R-:W-:Y:S01]  /*0de0*/  ULDC UR7, c[0x0][0xc6c] ;  /* 0x00031b0000077ab9 */ /* 0x000fe20000000800 */
[----:B------:R-:W-:Y:S01]  /*0df0*/  UMOV UR6, UR9 ;  /* 0x0000000900067c82 */ /* 0x000fe20008000000 */
[----:B------:R-:W-:-:S11]  /*0e00*/  UISETP.NE.AND UP0, UPT, UR7, 0x1, UPT ;  /* 0x000000010700788c */ /* 0x000fd6000bf05270 */
[----:B------:R-:W-:Y:S02]  /*0e10*/  @UP0 ULDC.64 UR10, c[0x0][0xc70] ;  /* 0x00031c00000a0ab9 */ /* 0x000fe40000000a00 */
[----:B------:R-:W-:-:S04]  /*0e20*/  UIMAD.WIDE.U32 UR4, UR9, UR10, URZ ;  /* 0x0000000a090472a5 */ /* 0x000fc8000f8e003f */
[----:B------:R-:W-:-:S04]  /*0e30*/  @UP0 USHF.R.U32.HI UR6, URZ, UR11, UR5 ;  /* 0x0000000b3f060299 */ /* 0x000fc80008011605 */
[----:B------:R-:W-:Y:S01]  /*0e40*/  UIMAD UR4, UR6, UR7, URZ ;  /* 0x00000007060472a4 */ /* 0x000fe2000f8e023f */
[----:B------:R-:W-:Y:S11]  /*0e50*/  BRA `(.L_x_964) ;  /* 0x00000000001c7947 */ /* 0x000ff60003800000 */
.L_x_963:
[----:B------:R-:W-:Y:S01]  /*0e60*/  ULDC UR7, c[0x0][0xc54] ;  /* 0x0003150000077ab9 */ /* 0x000fe20000000800 */
[----:B------:R-:W-:Y:S01]  /*0e70*/  UMOV UR6, UR9 ;  /* 0x0000000900067c82 */ /* 0x000fe20008000000 */
[----:B------:R-:W-:-:S11]  /*0e80*/  UISETP.NE.AND UP0, UPT, UR7, 0x1, UPT ;  /* 0x000000010700788c */ /* 0x000fd6000bf05270 */
[----:B------:R-:W-:Y:S02]  /*0e90*/  @UP0 ULDC.64 UR10, c[0x0][0xc58] ;  /* 0x00031600000a0ab9 */ /* 0x000fe40000000a00 */
[----:B------:R-:W-:-:S04]  /*0ea0*/  UIMAD.WIDE.U32 UR4, UR9, UR10, URZ ;  /* 0x0000000a090472a5 */ /* 0x000fc8000f8e003f */
[----:B------:R-:W-:-:S04]  /*0eb0*/  @UP0 USHF.R.U32.HI UR6, URZ, UR11, UR5 ;  /* 0x0000000b3f060299 */ /* 0x000fc80008011605 */
[----:B------:R-:W-:-:S12]  /*0ec0*/  UIMAD UR4, UR6, UR7, URZ ;  /* 0x00000007060472a4 */ /* 0x000fd8000f8e023f */
.L_x_964:
[----:B------:R-:W0:Y:S01]  /*0ed0*/  LDC R199, c[0x0][0x448] ;  /* 0x00011200ffc77b82 */ /* 0x000e220000000800 */
[----:B------:R-:W-:Y:S01]  /*0ee0*/  ULDC UR7, c[0x0][0xc48] ;  /* 0x0003120000077ab9 */ /* 0x000fe20000000800 */
[----:B------:R-:W-:Y:S01]  /*0ef0*/  ULOP3.LUT UR6, URZ, UR6, URZ, 0x33, !UPT ;  /* 0x000000063f067292 */ /* 0x000fe2000f8e333f */
[----:B------:R-:W-:Y:S01]  /*0f00*/  LOP3.LUT R16, R16, 0xffefffff, RZ, 0xc0, !PT ;  /* 0xffefffff10107812 */ /* 0x000fe200078ec0ff */
[----:B------:R-:W-:Y:S02]  /*0f10*/  UISETP.NE.AND UP0, UPT, UR7, 0x1, UPT ;  /* 0x000000010700788c */ /* 0x000fe4000bf05270 */
[----:B------:R-:W-:Y:S02]  /*0f20*/  UIADD3 UR4, UR9, -UR4, URZ ;  /* 0x8000000409047290 */ /* 0x000fe4000fffe03f */
[----:B------:R-:W1:Y:S01]  /*0f30*/  LDC.64 R8, c[0x0][0x9e0] ;  /* 0x00027800ff087b82 */ /* 0x000e620000000a00 */
[----:B------:R-:W-:Y:S01]  /*0f40*/  ULDC UR5, c[0x0][0xc3c] ;  /* 0x00030f0000057ab9 */ /* 0x000fe20000000800 */
[----:B------:R-:W-:Y:S01]  /*0f50*/  ULDC UR9, c[0x0][0xc54] ;  /* 0x0003150000097ab9 */ /* 0x000fe20000000800 */
[----:B------:R-:W-:-:S02]  /*0f60*/  UIADD3 UR6, UR6, UR5, URZ ;  /* 0x0000000506067290 */ /* 0x000fc4000fffe03f */
[----:B------:R-:W-:Y:S02]  /*0f70*/  UIMAD UR8, UR8, UR9, UR4 ;  /* 0x00000009080872a4 */ /* 0x000fe4000f8e0204 */
[----:B------:R-:W-:Y:S01]  /*0f80*/  USHF.L.U32 UR41, UR6, 0x7, URZ ;  /* 0x0000000706297899 */ /* 0x000fe2000800063f */
[----:B------:R-:W2:Y:S01]  /*0f90*/  LDC R75, c[0x0][0x288] ;  /* 0x0000a200ff4b7b82 */ /* 0x000ea20000000800 */
[----:B------:R-:W-:Y:S01]  /*0fa0*/  ULDC.64 UR10, c[0x0][0x418] ;  /* 0x00010600000a7ab9 */ /* 0x000fe20000000a00 */
[----:B------:R-:W-:Y:S01]  /*0fb0*/  @UP0 ULDC UR4, c[0x0][0xc4c] ;  /* 0x0003130000040ab9 */ /* 0x000fe20000000800 */
[----:B------:R-:W-:Y:S01]  /*0fc0*/  ISETP.NE.U32.AND P0, PT, RZ, UR10, PT ;  /* 0x0000000aff007c0c */ /* 0x000fe2000bf05070 */
[----:B------:R-:W-:Y:S02]  /*0fd0*/  UIMAD.WIDE.U32 UR4, UR8, UR4, URZ ;  /* 0x00000004080472a5 */ /* 0x000fe4000f8e003f */
[----:B------:R-:W-:Y:S01]  /*0fe0*/  UIADD3 UR6, UR41, 0x7f, URZ ;  /* 0x0000007f29067890 */ /* 0x000fe2000fffe03f */
[----:B------:R-:W-:Y:S01]  /*0ff0*/  ISETP.NE.AND.EX P0, PT, RZ, UR11, PT, P0 ;  /* 0x0000000bff007c0c */ /* 0x000fe2000bf05300 */
[----:B------:R-:W3:Y:S01]  /*1000*/  LDC R0, c[0x0][0x424] ;  /* 0x00010900ff007b82 */ /* 0x000ee20000000800 */
[----:B0-----:R-:W-:Y:S01]  /*1010*/  ISETP.NE.AND P2, PT, R199, 0x1, PT ;  /* 0x00000001c700780c */ /* 0x001fe20003f45270 */
[----:B------:R-:W-:Y:S01]  /*1020*/  @UP0 ULDC UR9, c[0x0][0xc50] ;  /* 0x0003140000090ab9 */ /* 0x000fe20000000800 */
[----:B------:R-:W-:Y:S01]  /*1030*/  UMOV UR12, UR8 ;  /* 0x00000008000c7c82 */ /* 0x000fe20008000000 */
[----:B------:R-:W-:Y:S01]  /*1040*/  @UP0 USHF.R.U32.HI UR12, URZ, UR9, UR5 ;  /* 0x000000093f0c0299 */ /* 0x000fe20008011605 */
[----:B------:R-:W-:-:S03]  /*1050*/  IMAD.U32 R2, RZ, RZ, UR6 ;  /* 0x00000006ff027e24 */ /* 0x000fc6000f8e00ff */
[----:B------:R-:W0:Y:S01]  /*1060*/  LDC R7, c[0x0][0x2f0] ;  /* 0x0000bc00ff077b82 */ /* 0x000e220000000800 */
[----:B-1----:R-:W-:Y:S01]  /*1070*/  ISETP.GE.AND P1, PT, R9, 0x1, PT ;  /* 0x000000010900780c */ /* 0x002fe20003f26270 */
[----:B------:R-:W-:Y:S02]  /*1080*/  UIADD3 UR4, -UR12, URZ, URZ ;  /* 0x0000003f0c047290 */ /* 0x000fe4000fffe13f */
[----:B------:R-:W-:Y:S02]  /*1090*/  IMAD.U32 R195, RZ, RZ, UR12 ;  /* 0x0000000cffc37e24 */ /* 0x000fe4000f8e00ff */
[----:B------:R-:W-:Y:S01]  /*10a0*/  UIMAD UR4, UR7, UR4, UR8 ;  /* 0x00000004070472a4 */ /* 0x000fe2000f8e0208 */
[----:B------:R-:W-:Y:S01]  /*10b0*/  @P2 LOP3.LUT R16, R16, 0x100000, RZ, 0xfc, !PT ;  /* 0x0010000010102812 */ /* 0x000fe200078efcff */
[----:B------:R-:W1:Y:S01]  /*10c0*/  @P2 LDC R3, c[0x0][0x44c] ;  /* 0x00011300ff032b82 */ /* 0x000e620000000800 */
[----:B--2---:R-:W-:Y:S02]  /*10d0*/  IADD3 R5, -R75, 0x1, RZ ;  /* 0x000000014b057810 */ /* 0x004fe40007ffe1ff */
[----:B------:R-:W-:Y:S01]  /*10e0*/  LOP3.LUT R16, R16, 0xfff7ffff, RZ, 0xc0, !PT ;  /* 0xfff7ffff10107812 */ /* 0x000fe200078ec0ff */
[----:B------:R-:W-:-:S03]  /*10f0*/  IMAD.U32 R194, RZ, RZ, UR4 ;  /* 0x00000004ffc27e24 */ /* 0x000fc6000f8e00ff */
[----:B------:R-:W-:Y:S01]  /*1100*/  @P1 LOP3.LUT R16, R16, 0x80000, RZ, 0xfc, !PT ;  /* 0x0008000010101812 */ /* 0x000fe200078efcff */
[----:B------:R-:W2:Y:S01]  /*1110*/  @P2 LDC R4, c[0x0][0x450] ;  /* 0x00011400ff042b82 */ /* 0x000ea20000000800 */
[----:B---3--:R-:W-:-:S05]  /*1120*/  SEL R0, R0, 0x1, P0 ;  /* 0x0000000100007807 */ /* 0x008fca0000000000 */
[CC--:B0-----:R-:W-:Y:S02]  /*1130*/  IMAD R5, R0.reuse, R7.reuse, R5 ;  /* 0x0000000700057224 */ /* 0x0c1fe400078e0205 */
[----:B------:R-:W-:Y:S02]  /*1140*/  IMAD R17, R0, R7, RZ ;  /* 0x0000000700117224 */ /* 0x000fe400078e02ff */
[----:B-1----:R-:W-:-:S05]  /*1150*/  @P2 IMAD.HI.U32 R3, R3, UR6, RZ ;  /* 0x0000000603032c27 */ /* 0x002fca000f8e00ff */
[----:B--2---:R-:W-:-:S05]  /*1160*/  @P2 SHF.R.U32.HI R2, RZ, R4, R3 ;  /* 0x00000004ff022219 */ /* 0x004fca0000011603 */
[----:B------:R-:W-:-:S04]  /*1170*/  IMAD.IADD R11, R5, 0x1, R2 ;  /* 0x00000001050b7824 */ /* 0x000fc800078e0202 */
[----:B------:R-:W-:Y:S01]  /*1180*/  IMAD.IADD R2, R11, 0x1, R8 ;  /* 0x000000010b027824 */ /* 0x000fe200078e0208 */
[----:B------:R-:W-:Y:S06]  /*1190*/  @!P1 BRA `(.L_x_965) ;  /* 0x0000000000409947 */ /* 0x000fec0003800000 */
[C---:B------:R-:W-:Y:S01]  /*11a0*/  ISETP.GT.AND P0, PT, R11.reuse, RZ, PT ;  /* 0x000000ff0b00720c */ /* 0x040fe20003f04270 */
[----:B------:R-:W-:-:S12]  /*11b0*/  VIADD R3, R11, 0xffffffff ;  /* 0xffffffff0b037836 */ /* 0x000fd80000000000 */
[----:B------:R-:W-:Y:S05]  /*11c0*/  @P0 BRA `(.L_x_966) ;  /* 0x00000000001c0947 */ /* 0x000fea0003800000 */
[----:B------:R-:W-:Y:S01]  /*11d0*/  ISETP.NE.AND P0, PT, R9, 0x1, PT ;  /* 0x000000010900780c */ /* 0x000fe20003f05270 */
[----:B------:R-:W-:-:S12]  /*11e0*/  IMAD.MOV R3, RZ, RZ, -R11 ;  /* 0x000000ffff037224 */ /* 0x000fd800078e0a0b */
[----:B------:R-:W0:Y:S02]  /*11f0*/  @P0 LDC.64 R4, c[0x0][0x9e8] ;  /* 0x00027a00ff040b82 */ /* 0x000e240000000a00 */
[----:B0-----:R-:W-:-:S05]  /*1200*/  @P0 IMAD.HI.U32 R4, R3, R4, RZ ;  /* 0x0000000403040227 */ /* 0x001fca00078e00ff */
[----:B------:R-:W-:-:S04]  /*1210*/  @P0 SHF.R.U32.HI R3, RZ, R5, R4 ;  /* 0x00000005ff030219 */ /* 0x000fc80000011604 */
[----:B------:R-:W-:Y:S01]  /*1220*/  LOP3.LUT R3, RZ, R3, RZ, 0x33, !PT ;  /* 0x00000003ff037212 */ /* 0x000fe200078e33ff */
[----:B------:R-:W-:Y:S06]  /*1230*/  BRA `(.L_x_967) ;  /* 0x0000000000107947 */ /* 0x000fec0003800000 */
.L_x_966:
[----:B------:R-:W-:-:S13]  /*1240*/  ISETP.NE.AND P0, PT, R9, 0x1, PT ;  /* 0x000000010900780c */ /* 0x000fda0003f05270 */
[----:B------:R-:W0:Y:S02]  /*1250*/  @P0 LDC.64 R4, c[0x0][0x9e8] ;  /* 0x00027a00ff040b82 */ /* 0x000e240000000a00 */
[----:B0-----:R-:W-:-:S05]  /*1260*/  @P0 IMAD.HI.U32 R4, R3, R4, RZ ;  /* 0x0000000403040227 */ /* 0x001fca00078e00ff */
[----:B------:R-:W-:-:S07]  /*1270*/  @P0 SHF.R.U32.HI R3, RZ, R5, R4 ;  /* 0x00000005ff030219 */ /* 0x000fce0000011604 */
.L_x_967:
[----:B------:R-:W-:-:S05]  /*1280*/  IMAD R3, R3, R9, R9 ;  /* 0x0000000903037224 */ /* 0x000fca00078e0209 */
[----:B------:R-:W-:-:S07]  /*1290*/  VIMNMX R2, R2, R3, PT ;  /* 0x0000000302027248 */ /* 0x000fce0003fe0100 */
.L_x_965:
[----:B------:R-:W0:Y:S01]  /*12a0*/  @P2 LDC R3, c[0x0][0x44c] ;  /* 0x00011300ff032b82 */ /* 0x000e220000000800 */
[----:B------:R-:W-:Y:S01]  /*12b0*/  IMAD.U32 R4, RZ, RZ, UR41 ;  /* 0x00000029ff047e24 */ /* 0x000fe2000f8e00ff */
[----:B------:R-:W-:Y:S01]  /*12c0*/  ULDC UR4, c[0x0][0x9dc] ;  /* 0x0002770000047ab9 */ /* 0x000fe20000000800 */
[-C--:B------:R-:W-:Y:S02]  /*12d0*/  IMAD R75, R0, R7.reuse, -R75 ;  /* 0x00000007004b7224 */ /* 0x080fe400078e0a4b */
[----:B------:R-:W-:Y:S02]  /*12e0*/  VIADD R2, R2, 0x5f ;  /* 0x0000005f02027836 */ /* 0x000fe40000000000 */
[----:B------:R-:W-:Y:S01]  /*12f0*/  IMAD R0, R0, R7, 0x5f ;  /* 0x0000005f00007424 */ /* 0x000fe200078e0207 */
[----:B------:R-:W1:Y:S01]  /*1300*/  @P2 LDC R6, c[0x0][0x450] ;  /* 0x00011400ff062b82 */ /* 0x000e620000000800 */
[----:B------:R-:W-:-:S04]  /*1310*/  IMAD.HI R2, R2, 0x2aaaaaab, RZ ;  /* 0x2aaaaaab02027827 */ /* 0x000fc800078e02ff */
[----:B------:R-:W-:Y:S01]  /*1320*/  IMAD.HI R0, R0, 0x2aaaaaab, RZ ;  /* 0x2aaaaaab00007827 */ /* 0x000fe200078e02ff */
[----:B------:R-:W-:-:S04]  /*1330*/  SHF.R.U32.HI R5, RZ, 0x1f, R2 ;  /* 0x0000001fff057819 */ /* 0x000fc80000011602 */
[----:B------:R-:W-:Y:S01]  /*1340*/  LEA.HI.SX32 R74, R2, R5, 0x1c ;  /* 0x00000005024a7211 */ /* 0x000fe200078fe2ff */
[----:B0-----:R-:W-:-:S05]  /*1350*/  @P2 IMAD.HI.U32 R3, R3, UR41, RZ ;  /* 0x0000002903032c27 */ /* 0x001fca000f8e00ff */
[----:B-1----:R-:W-:Y:S02]  /*1360*/  @P2 SHF.R.U32.HI R4, RZ, R6, R3 ;  /* 0x00000006ff042219 */ /* 0x002fe40000011603 */
[----:B------:R-:W-:-:S03]  /*1370*/  SHF.R.U32.HI R3, RZ, 0x1f, R0 ;  /* 0x0000001fff037819 */ /* 0x000fc60000011600 */
[----:B------:R-:W-:Y:S01]  /*1380*/  IMAD.IADD R4, R75, 0x1, R4 ;  /* 0x000000014b047824 */ /* 0x000fe200078e0204 */
[----:B------:R-:W-:-:S03]  /*1390*/  LEA.HI.SX32 R3, R0, R3, 0x1c ;  /* 0x0000000300037211 */ /* 0x000fc600078fe2ff */
[----:B------:R-:W-:Y:S01]  /*13a0*/  VIADD R6, R4, -UR4 ;  /* 0x8000000404067c36 */ /* 0x000fe20008000000 */
[----:B------:R-:W-:-:S04]  /*13b0*/  VIMNMX R74, R3, R74, PT ;  /* 0x0000004a034a7248 */ /* 0x000fc80003fe0100 */
[----:B------:R-:W-:Y:S01]  /*13c0*/  R2UR UR4, R6 ;  /* 0x00000000060472ca */ /* 0x000fe200000e0000 */
[----:B------:R-:W-:-:S14]  /*13d0*/  @!P1 BRA `(.L_x_968) ;  /* 0x0000000000449947 */ /* 0x000fdc0003800000 */
[----:B------:R-:W-:-:S13]  /*13e0*/  ISETP.GT.AND P0, PT, R4, -0x1, PT ;  /* 0xffffffff0400780c */ /* 0x000fda0003f04270 */
[----:B------:R-:W-:Y:S05]  /*13f0*/  @P0 BRA `(.L_x_969) ;  /* 0x00000000001c0947 */ /* 0x000fea0003800000 */
[----:B------:R-:W-:Y:S02]  /*1400*/  ISETP.NE.AND P0, PT, R9, 0x1, PT ;  /* 0x000000010900780c */ /* 0x000fe40003f05270 */
[----:B------:R-:W-:-:S11]  /*1410*/  LOP3.LUT R3, RZ, R4, RZ, 0x33, !PT ;  /* 0x00000004ff037212 */ /* 0x000fd600078e33ff */
[----:B------:R-:W0:Y:S02]  /*1420*/  @P0 LDC.64 R6, c[0x0][0x9e8] ;  /* 0x00027a00ff060b82 */ /* 0x000e240000000a00 */
[----:B0-----:R-:W-:-:S05]  /*1430*/  @P0 IMAD.HI.U32 R0, R3, R6, RZ ;  /* 0x0000000603000227 */ /* 0x001fca00078e00ff */
[----:B------:R-:W-:-:S04]  /*1440*/  @P0 SHF.R.U32.HI R3, RZ, R7, R0 ;  /* 0x00000007ff030219 */ /* 0x000fc80000011600 */
[----:B------:R-:W-:Y:S01]  /*1450*/  LOP3.LUT R4, RZ, R3, RZ, 0x33, !PT ;  /* 0x00000003ff047212 */ /* 0x000fe200078e33ff */
[----:B------:R-:W-:Y:S06]  /*1460*/  BRA `(.L_x_970) ;  /* 0x0000000000107947 */ /* 0x000fec0003800000 */
.L_x_969:
[----:B------:R-:W-:-:S13]  /*1470*/  ISETP.NE.AND P0, PT, R9, 0x1, PT ;  /* 0x000000010900780c */ /* 0x000fda0003f05270 */
[----:B------:R-:W0:Y:S02]  /*1480*/  @P0 LDC.64 R2, c[0x0][0x9e8] ;  /* 0x00027a00ff020b82 */ /* 0x000e240000000a00 */
[----:B0-----:R-:W-:-:S05]  /*1490*/  @P0 IMAD.HI.U32 R0, R4, R2, RZ ;  /* 0x0000000204000227 */ /* 0x001fca00078e00ff */
[----:B------:R-:W-:-:S07]  /*14a0*/  @P0 SHF.R.U32.HI R4, RZ, R3, R0 ;  /* 0x00000003ff040219 */ /* 0x000fce0000011600 */
.L_x_970:
[----:B------:R-:W-:-:S05]  /*14b0*/  IMAD R4, R4, R9, RZ ;  /* 0x0000000904047224 */ /* 0x000fca00078e02ff */
[----:B------:R-:W-:-:S13]  /*14c0*/  R2UR UR5, R4 ;  /* 0x00000000040572ca */ /* 0x000fda00000e0000 */
[----:B------:R-:W-:-:S04]  /*14d0*/  UISETP.LT.AND UP0, UPT, UR4, UR5, UPT ;  /* 0x000000050400728c */ /* 0x000fc8000bf01270 */
[----:B------:R-:W-:-:S12]  /*14e0*/  USEL UR4, UR4, UR5, !UP0 ;  /* 0x0000000504047287 */ /* 0x000fd8000c000000 */
.L_x_968:
[----:B------:R-:W-:Y:S01]  /*14f0*/  UIMAD.WIDE UR4, UR4, 0x2aaaaaab, URZ ;  /* 0x2aaaaaab040478a5 */ /* 0x000fe2000f8e023f */
[----:B------:R-:W-:Y:S02]  /*1500*/  PLOP3.LUT P0, PT, PT, PT, PT, 0x80, 0x0 ;  /* 0x000000000000781c */ /* 0x000fe40003f0f070 */
[----:B------:R-:W-:Y:S01]  /*1510*/  CS2R R2, SRZ ;  /* 0x0000000000027805 */ /* 0x000fe2000001ff00 */
[----:B------:R-:W-:Y:S01]  /*1520*/  IMAD.MOV.U32 R0, RZ, RZ, RZ ;  /* 0x000000ffff007224 */ /* 0x000fe200078e00ff */
[----:B------:R-:W-:Y:S01]  /*1530*/  USHF.R.U32.HI UR4, URZ, 0x1f, UR5 ;  /* 0x0000001f3f047899 */ /* 0x000fe20008011605 */
[----:B------:R-:W-:Y:S02]  /*1540*/  CS2R R118, SRZ ;  /* 0x0000000000767805 */ /* 0x000fe4000001ff00 */
[----:B------:R-:W-:Y:S02]  /*1550*/  CS2R R116, SRZ ;  /* 0x0000000000747805 */ /* 0x000fe4000001ff00 */
[----:B------:R-:W-:Y:S01]  /*1560*/  CS2R R114, SRZ ;  /* 0x0000000000727805 */ /* 0x000fe2000001ff00 */
[----:B------:R-:W-:Y:S01]  /*1570*/  ULEA.HI.SX32 UR4, UR5, UR4, 0x1c ;  /* 0x0000000405047291 */ /* 0x000fe2000f8fe23f */
[----:B------:R-:W-:-:S02]  /*1580*/  CS2R R112, SRZ ;  /* 0x0000000000707805 */ /* 0x000fc4000001ff00 */
[----:B------:R-:W-:Y:S02]  /*1590*/  CS2R R110, SRZ ;  /* 0x00000000006e7805 */ /* 0x000fe4000001ff00 */
[----:B------:R-:W-:Y:S01]  /*15a0*/  CS2R R108, SRZ ;  /* 0x00000000006c7805 */ /* 0x000fe2000001ff00 */
[----:B------:R-:W-:Y:S01]  /*15b0*/  UISETP.LT.AND UP0, UPT, URZ, UR4, UPT ;  /* 0x000000043f00728c */ /* 0x000fe2000bf01270 */
[----:B------:R-:W-:Y:S02]  /*15c0*/  CS2R R106, SRZ ;  /* 0x00000000006a7805 */ /* 0x000fe4000001ff00 */
[----:B------:R-:W-:Y:S01]  /*15d0*/  CS2R R104, SRZ ;  /* 0x0000000000687805 */ /* 0x000fe2000001ff00 */
[----:B------:R-:W-:Y:S01]  /*15e0*/  IMAD.MOV.U32 R102, RZ, RZ, RZ ;  /* 0x000000ffff667224 */ /* 0x000fe200078e00ff */
[----:B------:R-:W-:Y:S01]  /*15f0*/  USEL UR60, URZ, UR4, !UP0 ;  /* 0x000000043f3c7287 */ /* 0x000fe2000c000000 */
[----:B------:R-:W-:Y:S02]  /*1600*/  CS2R R98, SRZ ;  /* 0x0000000000627805 */ /* 0x000fe4000001ff00 */
[----:B------:R-:W-:-:S02]  /*1610*/  CS2R R100, SRZ ;  /* 0x0000000000647805 */ /* 0x000fc4000001ff00 */
[----:B------:R-:W-:Y:S02]  /*1620*/  CS2R R94, SRZ ;  /* 0x00000000005e7805 */ /* 0x000fe4000001ff00 */
[----:B------:R-:W-:Y:S02]  /*1630*/  CS2R R96, SRZ ;  /* 0x0000000000607805 */ /* 0x000fe4000001ff00 */
[----:B------:R-:W-:Y:S02]  /*1640*/  CS2R R90, SRZ ;  /* 0x00000000005a7805 */ /* 0x000fe4000001ff00 */
[----:B------:R-:W-:Y:S02]  /*1650*/  ISETP.GT.AND P1, PT, R74, UR60, PT ;  /* 0x0000003c4a007c0c */ /* 0x000fe4000bf24270 */
        /* <DEDUP_REMOVED lines=22> */
[----:B------:R-:W-:Y:S01]  /*17c0*/  IMAD.MOV.U32 R53, RZ, RZ, RZ ;  /* 0x000000ffff357224 */ /* 0x000fe200078e00ff */
[----:B------:R-:W-:Y:S02]  /*17d0*/  CS2R R14, SRZ ;  /* 0x00000000000e7805 */ /* 0x000fe4000001ff00 */
[----:B------:R-:W-:Y:S02]  /*17e0*/  CS2R R130, SRZ ;  /* 0x0000000000827805 */ /* 0x000fe4000001ff00 */
[----:B------:R-:W-:Y:S02]  /*17f0*/  CS2R R12, SRZ ;  /* 0x00000000000c7805 */ /* 0x000fe4000001ff00 */
[----:B------:R-:W-:-:S02]  /*1800*/  CS2R R146, SRZ ;  /* 0x0000000000927805 */ /* 0x000fc4000001ff00 */
[----:B------:R-:W-:Y:S02]  /*1810*/  CS2R R10, SRZ ;  /* 0x00000000000a7805 */ /* 0x000fe4000001ff00 */
[----:B------:R-:W-:Y:S02]  /*1820*/  CS2R R132, SRZ ;  /* 0x0000000000847805 */ /* 0x000fe4000001ff00 */
[----:B------:R-:W-:Y:S02]  /*1830*/  CS2R R8, SRZ ;  /* 0x0000000000087805 */ /* 0x000fe4000001ff00 */
[----:B------:R-:W-:Y:S01]  /*1840*/  CS2R R148, SRZ ;  /* 0x0000000000947805 */ /* 0x000fe2000001ff00 */
[----:B------:R-:W-:Y:S01]  /*1850*/  IMAD.MOV.U32 R152, RZ, RZ, RZ ;  /* 0x000000ffff987224 */ /* 0x000fe200078e00ff */
[----:B------:R-:W-:Y:S01]  /*1860*/  CS2R R6, SRZ ;  /* 0x0000000000067805 */ /* 0x000fe2000001ff00 */
[----:B------:R-:W-:Y:S01]  /*1870*/  IMAD.MOV.U32 R33, RZ, RZ, RZ ;  /* 0x000000ffff217224 */ /* 0x000fe200078e00ff */
[----:B------:R-:W-:Y:S01]  /*1880*/  CS2R R4, SRZ ;  /* 0x0000000000047805 */ /* 0x000fe2000001ff00 */
[----:B------:R-:W-:Y:S01]  /*1890*/  IMAD.MOV.U32 R150, RZ, RZ, RZ ;  /* 0x000000ffff967224 */ /* 0x000fe200078e00ff */
[----:B------:R-:W-:Y:S06]  /*18a0*/  @!P1 BRA `(.L_x_971) ;  /* 0x000000c000fc9947 */ /* 0x000fec0003800000 */
        /* <DEDUP_REMOVED lines=22> */
[----:B------:R-:W-:Y:S02]  /*1a10*/  IMAD.U32 R10, RZ, RZ, UR6 ;  /* 0x00000006ff0a7e24 */ /* 0x000fe4000f8e00ff */
[----:B------:R-:W-:Y:S02]  /*1a20*/  IMAD.U32 R6, RZ, RZ, UR4 ;  /* 0x00000004ff067e24 */ /* 0x000fe4000f8e00ff */
[----:B------:R-:W-:-:S02]  /*1a30*/  IMAD.U32 R7, RZ, RZ, UR5 ;  /* 0x00000005ff077e24 */ /* 0x000fc4000f8e00ff */
[----:B------:R-:W-:Y:S02]  /*1a40*/  IMAD.U32 R11, RZ, RZ, UR7 ;  /* 0x00000007ff0b7e24 */ /* 0x000fe4000f8e00ff */
[----:B------:R-:W-:Y:S02]  /*1a50*/  IMAD.MOV.U32 R8, RZ, RZ, 0x70 ;  /* 0x00000070ff087424 */ /* 0x000fe400078e00ff */
[----:B------:R-:W-:Y:S02]  /*1a60*/  IMAD.MOV.U32 R12, RZ, RZ, 0x1 ;  /* 0x00000001ff0c7424 */ /* 0x000fe400078e00ff */
[----:B0-----:R-:W-:-:S07]  /*1a70*/  IMAD.MOV.U32 R13, RZ, RZ, RZ ;  /* 0x000000ffff0d7224 */ /* 0x001fce00078e00ff */
[----:B------:R-:W-:-:S07]  /*1a80*/  LEPC R20, `(.L_x_972) ;  /* 0x000000001014794e */ /* 0x000fce0000000000 */
[----:B-1----:R-:W-:Y:S05]  /*1a90*/  CALL.ABS.NOINC R2 ;  /* 0x0000000002007343 */ /* 0x002fea0003c00000 */
.L_x_972:
[----:B------:R-:W-:Y:S02]  /*1aa0*/  R2UR UR6, R197 ;  /* 0x00000000c50672ca */ /* 0x000fe400000e0000 */
[----:B------:R-:W-:-:S11]  /*1ab0*/  R2UR UR5, R203 ;  /* 0x00000000cb0572ca */ /* 0x000fd600000e0000 */
[----:B------:R-:W-:Y:S02]  /*1ac0*/  ULEA.HI UR4, UR6, UR6, URZ, 0x1 ;  /* 0x0000000606047291 */ /* 0x000fe4000f8f083f */
[----:B------:R-:W-:Y:S02]  /*1ad0*/  IMAD.U32 R2, RZ, RZ, UR5 ;  /* 0x00000005ff027e24 */ /* 0x000fe4000f8e00ff */
[----:B------:R-:W-:-:S03]  /*1ae0*/  ULOP3.LUT UR4, UR4, 0xfffffffe, URZ, 0xc0, !UPT ;  /* 0xfffffffe04047892 */ /* 0x000fc6000f8ec03f */
[----:B------:R-:W-:Y:S01]  /*1af0*/  ISETP.NE.AND P0, PT, R2, 0x3, PT ;  /* 0x000000030200780c */ /* 0x000fe20003f05270 */
[----:B------:R-:W-:-:S06]  /*1b00*/  UIADD3 UR4, UR6, -UR4, URZ ;  /* 0x8000000406047290 */ /* 0x000fcc000fffe03f */
[----:B------:R-:W-:-:S05]  /*1b10*/  IMAD.U32 R0, RZ, RZ, UR4 ;  /* 0x00000004ff007e24 */ /* 0x000fca000f8e00ff */
[----:B------:R-:W-:-:S04]  /*1b20*/  SHF.L.U32 R0, R0, 0x1f, RZ ;  /* 0x0000001f00007819 */ /* 0x000fc800000006ff */
[----:B------:R-:W0:Y:S02]  /*1b30*/  SYNCS.PHASECHK.TRANS64.TRYWAIT P1, [UR40+0x30800], R0 ;  /* 0x03080000ff0075a7 */ /* 0x000e240008020168 */
[----:B0-----:R-:W-:Y:S05]  /*1b40*/  @!P1 BRA `(.L_x_973) ;  /* 0x0000012800c09947 */ /* 0x001fea0003800000 */
.L_x_1137:
[----:B------:R-:W-:Y:S05]  /*1b50*/  @!P0 BRA `(.L_x_974) ;  /* 0x0000000000048947 */ /* 0x000fea0003800000 */
[----:B------:R-:W-:Y:S01]  /*1b60*/  BPT.TRAP 0x1 ;  /* 0x000000040000795c */ /* 0x000fe20000300000 */
.L_x_974:
[----:B0-----:R-:W-:Y:S02]  /*1b70*/  IMAD.U32 R3, RZ, RZ, UR39 ;  /* 0x00000027ff037e24 */ /* 0x001fe4000f8e00ff */
[----:B------:R-:W-:-:S03]  /*1b80*/  IMAD.U32 R0, RZ, RZ, UR38 ;  /* 0x00000026ff007e24 */ /* 0x000fc6000f8e00ff */
[----:B------:R-:W-:Y:S02]  /*1b90*/  LEA R3, R3, UR40, 0x3 ;  /* 0x0000002803037c11 */ /* 0x000fe4000f8e18ff */
[----:B------:R-:W-:-:S04]  /*1ba0*/  SHF.L.U32 R0, R0, 0x1f, RZ ;  /* 0x0000001f00007819 */ /* 0x000fc800000006ff */
[----:B------:R0:W1:Y:S01]  /*1bb0*/  SYNCS.PHASECHK.TRANS64.TRYWAIT P1, [R3+URZ+0x30830], R0 ;  /* 0x03083000030075a7 */ /* 0x000062000802017f */
[----:B------:R-:W-:Y:S05]  /*1bc0*/  @!P0 BRA `(.L_x_975) ;  /* 0x0000000000048947 */ /* 0x000fea0003800000 */
[----:B------:R-:W-:Y:S01]  /*1bd0*/  BPT.TRAP 0x1 ;  /* 0x000000040000795c */ /* 0x000fe20000300000 */
.L_x_975:
[----:B-1----:R-:W-:Y:S05]  /*1be0*/  @P1 BRA `(.L_x_976) ;  /* 0x0000000000081947 */ /* 0x002fea0003800000 */
[----:B------:R-:W1:Y:S02]  /*1bf0*/  SYNCS.PHASECHK.TRANS64.TRYWAIT P1, [R3+URZ+0x30830], R0 ;  /* 0x03083000030075a7 */ /* 0x000e64000802017f */
[----:B-1----:R-:W-:Y:S05]  /*1c00*/  @!P1 BRA `(.L_x_977) ;  /* 0x0000012800a89947 */ /* 0x002fea0003800000 */
.L_x_976:
[----:B------:R-:W-:Y:S05]  /*1c10*/  WARPSYNC.ALL ;  /* 0x0000000000007948 */ /* 0x000fea0003800000 */
[----:B------:R-:W-:Y:S01]  /*1c20*/  UIADD3 UR4, UR40, 0x1e400, URZ ;  /* 0x0001e40028047890 */ /* 0x000fe2000fffe03f */
[----:B------:R-:W-:Y:S01]  /*1c30*/  WARPGROUP.ARRIVE ;  /* 0x00000000000079c5 */ /* 0x000fe20000000000 */
[----:B------:R-:W-:Y:S01]  /*1c40*/  UMOV UR9, 0x40000040 ;  /* 0x4000004000097882 */ /* 0x000fe20000000000 */
[----:B------:R-:W-:Y:S01]  /*1c50*/  UMOV UR11, 0x40000040 ;  /* 0x40000040000b7882 */ /* 0x000fe20000000000 */
[----:B------:R-:W-:Y:S01]  /*1c60*/  USHF.R.U32.HI UR4, URZ, 0x4, UR4 ;  /* 0x000000043f047899 */ /* 0x000fe20008011604 */
[----:B------:R-:W-:Y:S01]  /*1c70*/  IMAD.U32 R9, RZ, RZ, UR9 ;  /* 0x00000009ff097e24 */ /* 0x000fe2000f8e00ff */
[----:B------:R-:W-:Y:S01]  /*1c80*/  UMOV UR57, 0x40000040 ;  /* 0x4000004000397882 */ /* 0x000fe20000000000 */
[----:B------:R-:W-:Y:S01]  /*1c90*/  UMOV UR59, 0x40000040 ;  /* 0x40000040003b7882 */ /* 0x000fe20000000000 */
[----:B------:R-:W-:Y:S01]  /*1ca0*/  ULOP3.LUT UR4, UR4, 0x3fff, URZ, 0xc0, !UPT ;  /* 0x00003fff04047892 */ /* 0x000fe2000f8ec03f */
[----:B------:R-:W-:Y:S01]  /*1cb0*/  UMOV UR13, 0x40000040 ;  /* 0x40000040000d7882 */ /* 0x000fe20000000000 */
[----:B------:R-:W-:-:S02]  /*1cc0*/  UMOV UR15, 0x40000040 ;  /* 0x40000040000f7882 */ /* 0x000fc40000000000 */
[----:B------:R-:W-:Y:S02]  /*1cd0*/  ULOP3.LUT UR42, UR4, 0x10000, URZ, 0xfc, !UPT ;  /* 0x00010000042a7892 */ /* 0x000fe4000f8efc3f */
[----:B------:R-:W-:Y:S02]  /*1ce0*/  ULOP3.LUT UR4, UR43, 0x10000, URZ, 0xfc, !UPT ;  /* 0x000100002b047892 */ /* 0x000fe4000f8efc3f */
[----:B------:R-:W-:Y:S02]  /*1cf0*/  UIMAD UR5, UR39, 0x900, UR42 ;  /* 0x00000900270578a4 */ /* 0x000fe4000f8e022a */
[----:B------:R-:W-:Y:S02]  /*1d00*/  UIADD3 UR6, UR4, 0x2, URZ ;  /* 0x0000000204067890 */ /* 0x000fe4000fffe03f */
[----:B------:R-:W-:Y:S01]  /*1d10*/  UIADD3 UR7, UR5, 0x2, URZ ;  /* 0x0000000205077890 */ /* 0x000fe2000fffe03f */
[----:B------:R-:W-:Y:S02]  /*1d20*/  UMOV UR8, UR4 ;  /* 0x0000000400087c82 */ /* 0x000fe40008000000 */
[----:B------:R-:W-:Y:S01]  /*1d30*/  UMOV UR10, UR5 ;  /* 0x00000005000a7c82 */ /* 0x000fe20008000000 */
[----:B------:R-:W-:Y:S01]  /*1d40*/  IMAD.U32 R8, RZ, RZ, UR8 ;  /* 0x00000008ff087e24 */ /* 0x000fe2000f8e00ff */
[----:B------:R-:W-:Y:S01]  /*1d50*/  HGMMA.64x96x16.F32 R24, gdesc[UR8], RZ, !UPT, gsb0 ;  /* 0x01600000081879f0 */ /* 0x000fe2000c0008ff */
[----:B------:R-:W-:Y:S01]  /*1d60*/  UMOV UR8, UR6 ;  /* 0x0000000600087c82 */ /* 0x000fe20008000000 */
[----:B------:R-:W-:Y:S01]  /*1d70*/  UMOV UR9, 0x40000040 ;  /* 0x4000004000097882 */ /* 0x000fe20000000000 */
[----:B------:R-:W-:Y:S01]  /*1d80*/  UMOV UR10, UR7 ;  /* 0x00000007000a7c82 */ /* 0x000fe20008000000 */
[----:B------:R-:W-:Y:S01]  /*1d90*/  UMOV UR11, 0x40000040 ;  /* 0x40000040000b7882 */ /* 0x000fe20000000000 */
[----:B------:R-:W-:Y:S01]  /*1da0*/  UIADD3 UR56, UR4, 0x4, URZ ;  /* 0x0000000404387890 */ /* 0x000fe2000fffe03f */
[----:B------:R-:W-:Y:S01]  /*1db0*/  IMAD.U32 R6, RZ, RZ, UR8 ;  /* 0x00000008ff067e24 */ /* 0x000fe2000f8e00ff */
[----:B------:R-:W-:Y:S01]  /*1dc0*/  UIADD3 UR58, UR5, 0x4, URZ ;  /* 0x00000004053a7890 */ /* 0x000fe2000fffe03f */
[----:B------:R-:W-:Y:S01]  /*1dd0*/  IMAD.U32 R7, RZ, RZ, UR9 ;  /* 0x00000009ff077e24 */ /* 0x000fe2000f8e00ff */
[----:B------:R-:W-:-:S02]  /*1de0*/  UIADD3 UR12, UR4, 0x400, URZ ;  /* 0x00000400040c7890 */ /* 0x000fc4000fffe03f */
[----:B------:R-:W-:Y:S02]  /*1df0*/  UIADD3 UR14, UR5, 0x300, URZ ;  /* 0x00000300050e7890 */ /* 0x000fe4000fffe03f */
        /* <DEDUP_REMOVED lines=28> */
[----:B------:R-:W-:Y:S02]  /*1fc0*/  WARPGROUP.DEPBAR.LE gsb0, 0x0 ;  /* 0x00008000000079c5 */ /* 0x000fe40000010000 */
        /* <DEDUP_REMOVED lines=39> */
.L_x_978:
[----:B------:R-:W-:Y:S01]  /*2240*/  ISETP.NE.AND P2, PT, R199, 0x1, PT ;  /* 0x00000001c700780c */ /* 0x000fe20003f45270 */
[----:B01----:R-:W-:Y:S01]  /*2250*/  VIADD R0, R19, UR41 ;  /* 0x0000002913007c36 */ /* 0x003fe20008000000 */
[----:B------:R-:W-:Y:S01]  /*2260*/  R2UR UR4, R3 ;  /* 0x00000000030472ca */ /* 0x000fe200000e0000 */
[----:B------:R-:W0:Y:S01]  /*2270*/  LDC R11, c[0x0][0x288] ;  /* 0x0000a200ff0b7b82 */ /* 0x000e220000000800 */
[----:B------:R-:W-:Y:S01]  /*2280*/  LOP3.LUT P1, RZ, R16, 0x80000, RZ, 0xc0, !PT ;  /* 0x0008000010ff7812 */ /* 0x000fe2000782c0ff */
[----:B------:R-:W-:Y:S01]  /*2290*/  IMAD.MOV.U32 R2, RZ, RZ, R0 ;  /* 0x000000ffff027224 */ /* 0x000fe200078e0000 */
[----:B------:R-:W-:Y:S01]  /*22a0*/  ULDC UR58, c[0x0][0x9dc] ;  /* 0x00027700003a7ab9 */ /* 0x000fe20000000800 */
[----:B------:R-:W-:-:S06]  /*22b0*/  ULDC UR5, c[0x0][0x9e0] ;  /* 0x0002780000057ab9 */ /* 0x000fcc0000000800 */
[----:B------:R-:W1:Y:S02]  /*22c0*/  @P2 LDC R5, c[0x0][0x44c] ;  /* 0x00011300ff052b82 */ /* 0x000e640000000800 */
[----:B------:R-:W-:-:S04]  /*22d0*/  UIADD3 UR4, UR4, 0x30840, URZ ;  /* 0x0003084004047890 */ /* 0x000fc8000fffe03f */
[----:B------:R-:W-:Y:S02]  /*22e0*/  UPRMT UR4, UR61, 0x654, UR4 ;  /* 0x000006543d047896 */ /* 0x000fe40008000004 */
[----:B------:R-:W2:Y:S07]  /*22f0*/  @P2 LDC R4, c[0x0][0x450] ;  /* 0x00011400ff042b82 */ /* 0x000eae0000000800 */
[----:B------:R-:W-:Y:S01]  /*2300*/  SYNCS.ARRIVE.TRANS64.RED.A1T0 RZ, [UR4], RZ ;  /* 0x000000ffffff79a7 */ /* 0x000fe20008100404 */
[----:B------:R-:W-:Y:S01]  /*2310*/  ULOP3.LUT UR4, URZ, UR58, URZ, 0x33, !UPT ;  /* 0x0000003a3f047292 */ /* 0x000fe2000f8e333f */
[----:B-1----:R-:W-:-:S04]  /*2320*/  @P2 IMAD.HI.U32 R3, R0, R5, RZ ;  /* 0x0000000500032227 */ /* 0x002fc800078e00ff */
[----:B------:R-:W-:Y:S02]  /*2330*/  IMAD.MOV.U32 R5, RZ, RZ, -0x60 ;  /* 0xffffffa0ff057424 */ /* 0x000fe400078e00ff */
[C---:B------:R-:W-:Y:S01]  /*2340*/  IMAD R0, R74.reuse, -0x60, R17 ;  /* 0xffffffa04a007824 */ /* 0x040fe200078e0211 */
[----:B--2---:R-:W-:Y:S01]  /*2350*/  @P2 SHF.R.U32.HI R2, RZ, R4, R3 ;  /* 0x00000004ff022219 */ /* 0x004fe20000011603 */
[----:B------:R-:W-:Y:S02]  /*2360*/  IMAD R5, R74, R5, 0x61 ;  /* 0x000000614a057424 */ /* 0x000fe400078e0205 */
[----:B------:R-:W-:Y:S02]  /*2370*/  VIADD R3, R0, 0x60 ;  /* 0x0000006000037836 */ /* 0x000fe40000000000 */
[----:B------:R-:W1:Y:S01]  /*2380*/  SHFL.IDX PT, R72, R2, RZ, 0x1c1f ;  /* 0x001c1fff02487589 */ /* 0x000e6200000e0000 */
[C---:B------:R-:W-:Y:S02]  /*2390*/  IMAD R4, R18.reuse, -0x2, R5 ;  /* 0xfffffffe12047824 */ /* 0x040fe400078e0205 */
[----:B------:R-:W-:-:S02]  /*23a0*/  IMAD R10, R18, -0x2, R3 ;  /* 0xfffffffe120a7824 */ /* 0x000fc400078e0203 */
[----:B------:R-:W-:Y:S01]  /*23b0*/  VIADD R14, R5, 0xffffffff ;  /* 0xffffffff050e7836 */ /* 0x000fe20000000000 */
[C---:B0-----:R-:W-:Y:S01]  /*23c0*/  IADD3 R0, R4.reuse, -R11, R17 ;  /* 0x8000000b04007210 */ /* 0x041fe20007ffe011 */
[----:B------:R-:W-:-:S04]  /*23d0*/  VIADD R20, R4, 0xffffffff ;  /* 0xffffffff04147836 */ /* 0x000fc80000000000 */
[C---:B------:R-:W-:Y:S02]  /*23e0*/  VIADD R13, R0.reuse, UR5 ;  /* 0x00000005000d7c36 */ /* 0x040fe40008000000 */
[----:B------:R-:W-:-:S03]  /*23f0*/  VIADD R12, R0, UR4 ;  /* 0x00000004000c7c36 */ /* 0x000fc60008000000 */
[----:B-1----:R-:W-:Y:S01]  /*2400*/  VIADDMNMX R0, R72, R13, R10, PT ;  /* 0x0000000d48007246 */ /* 0x002fe2000380010a */
[----:B------:R-:W-:Y:S01]  /*2410*/  IMAD.IADD R3, R12, 0x1, R72 ;  /* 0x000000010c037824 */ /* 0x000fe200078e0248 */
[----:B------:R-:W-:Y:S06]  /*2420*/  @!P1 BRA `(.L_x_979) ;  /* 0x00000000005c9947 */ /* 0x000fec0003800000 */
[----:B------:R-:W-:Y:S01]  /*2430*/  IADD3 R5, R17, -R11, R72 ;  /* 0x8000000b11057210 */ /* 0x000fe20007ffe048 */
[----:B------:R-:W-:Y:S03]  /*2440*/  BSSY B0, `(.L_x_980) ;  /* 0x0000012000007945 */ /* 0x000fe60003800000 */
[----:B------:R-:W-:-:S13]  /*2450*/  ISETP.GT.AND P1, PT, R5, -0x1, PT ;  /* 0xffffffff0500780c */ /* 0x000fda0003f24270 */
[----:B------:R-:W-:Y:S05]  /*2460*/  @P1 BRA `(.L_x_981) ;  /* 0x0000000000241947 */ /* 0x000fea0003800000 */
[----:B------:R-:W-:Y:S01]  /*2470*/  ULDC UR4, c[0x0][0x9e4] ;  /* 0x0002790000047ab9 */ /* 0x000fe20000000800 */
[----:B------:R-:W-:Y:S01]  /*2480*/  LOP3.LUT R5, RZ, R5, RZ, 0x33, !PT ;  /* 0x00000005ff057212 */ /* 0x000fe200078e33ff */
[----:B------:R-:W-:-:S05]  /*2490*/  IMAD.U32 R15, RZ, RZ, UR4 ;  /* 0x00000004ff0f7e24 */ /* 0x000fca000f8e00ff */
[----:B------:R-:W-:-:S13]  /*24a0*/  ISETP.NE.AND P1, PT, R15, 0x1, PT ;  /* 0x000000010f00780c */ /* 0x000fda0003f25270 */
[----:B------:R-:W0:Y:S02]  /*24b0*/  @P1 LDC.64 R72, c[0x0][0x9e8] ;  /* 0x00027a00ff481b82 */ /* 0x000e240000000a00 */
[----:B0-----:R-:W-:-:S05]  /*24c0*/  @P1 IMAD.HI.U32 R4, R5, R72, RZ ;  /* 0x0000004805041227 */ /* 0x001fca00078e00ff */
[----:B------:R-:W-:-:S04]  /*24d0*/  @P1 SHF.R.U32.HI R5, RZ, R73, R4 ;  /* 0x00000049ff051219 */ /* 0x000fc80000011604 */
[----:B------:R-:W-:Y:S01]  /*24e0*/  LOP3.LUT R5, RZ, R5, RZ, 0x33, !PT ;  /* 0x00000005ff057212 */ /* 0x000fe200078e33ff */
[----:B------:R-:W-:Y:S06]  /*24f0*/  BRA `(.L_x_982) ;  /* 0x0000000000187947 */ /* 0x000fec0003800000 */
.L_x_981:
[----:B------:R-:W-:Y:S02]  /*2500*/  ULDC UR4, c[0x0][0x9e4] ;  /* 0x0002790000047ab9 */ /* 0x000fe40000000800 */
[----:B------:R-:W-:-:S05]  /*2510*/  IMAD.U32 R15, RZ, RZ, UR4 ;  /* 0x00000004ff0f7e24 */ /* 0x000fca000f8e00ff */
[----:B------:R-:W-:-:S13]  /*2520*/  ISETP.NE.AND P1, PT, R15, 0x1, PT ;  /* 0x000000010f00780c */ /* 0x000fda0003f25270 */
[----:B------:R-:W0:Y:S02]  /*2530*/  @P1 LDC.64 R72, c[0x0][0x9e8] ;  /* 0x00027a00ff481b82 */ /* 0x000e240000000a00 */
[----:B0-----:R-:W-:-:S05]  /*2540*/  @P1 IMAD.HI.U32 R4, R5, R72, RZ ;  /* 0x0000004805041227 */ /* 0x001fca00078e00ff */
[----:B------:R-:W-:-:S07]  /*2550*/  @P1 SHF.R.U32.HI R5, RZ, R73, R4 ;  /* 0x00000049ff051219 */ /* 0x000fce0000011604 */
.L_x_982:
[----:B------:R-:W-:Y:S05]  /*2560*/  BSYNC B0 ;  /* 0x0000000000007941 */ /* 0x000fea0003800000 */
.L_x_980:
[----:B------:R-:W-:-:S05]  /*2570*/  IMAD R5, R5, R15, R20 ;  /* 0x0000000f05057224 */ /* 0x000fca00078e0214 */
[----:B------:R-:W-:Y:S02]  /*2580*/  VIADDMNMX R0, R5, R15, R0, PT ;  /* 0x0000000f05007246 */ /* 0x000fe40003800100 */
[----:B------:R-:W-:-:S07]  /*2590*/  VIMNMX R3, R3, R5, !PT ;  /* 0x0000000503037248 */ /* 0x000fce0007fe0100 */
.L_x_979:
[C---:B------:R-:W-:Y:S01]  /*25a0*/  ISETP.GE.AND P6, PT, R14.reuse, 0x9, PT ;  /* 0x000000090e00780c */ /* 0x040fe20003fc6270 */
[----:B------:R-:W0:Y:S01]  /*25b0*/  SHFL.IDX PT, R2, R2, 0x1, 0x1c1f ;  /* 0x003c1f0002027f89 */ /* 0x000e2200000e0000 */
[----:B------:R-:W-:Y:S02]  /*25c0*/  ISETP.GE.AND P1, PT, R14, 0x2, PT ;  /* 0x000000020e00780c */ /* 0x000fe40003f26270 */
[C---:B------:R-:W-:Y:S02]  /*25d0*/  ISETP.GT.AND P2, PT, R3.reuse, 0x8, !P6 ;  /* 0x000000080300780c */ /* 0x040fe40007744270 */
[----:B------:R-:W-:Y:S02]  /*25e0*/  ISETP.GT.AND P3, PT, R3, 0x1, !P1 ;  /* 0x000000010300780c */ /* 0x000fe40004f64270 */
[----:B------:R-:W-:Y:S02]  /*25f0*/  ISETP.LT.OR P2, PT, R0, 0x9, P2 ;  /* 0x000000090000780c */ /* 0x000fe40001741670 */
[----:B------:R-:W-:-:S02]  /*2600*/  ISETP.GE.AND P4, PT, R14, 0xa, PT ;  /* 0x0000000a0e00780c */ /* 0x000fc40003f86270 */
[----:B------:R-:W-:Y:S02]  /*2610*/  FSEL R21, R28, -INF , !P2 ;  /* 0xff8000001c157808 */ /* 0x000fe40005000000 */
[C---:B------:R-:W-:Y:S02]  /*2620*/  ISETP.LT.OR P3, PT, R0.reuse, 0x2, P3 ;  /* 0x000000020000780c */ /* 0x040fe40001f61670 */
[----:B------:R-:W-:Y:S02]  /*2630*/  ISETP.GT.AND P2, PT, R3, 0x9, !P4 ;  /* 0x000000090300780c */ /* 0x000fe40006744270 */
[----:B------:R-:W-:Y:S02]  /*2640*/  FSEL R25, R25, -INF , !P3 ;  /* 0xff80000019197808 */ /* 0x000fe40005800000 */
[----:B------:R-:W-:Y:S02]  /*2650*/  ISETP.LT.OR P2, PT, R0, 0xa, P2 ;  /* 0x0000000a0000780c */ /* 0x000fe40001741670 */
[----:B------:R-:W-:-:S02]  /*2660*/  ISETP.GE.AND P3, PT, R14, 0x11, PT ;  /* 0x000000110e00780c */ /* 0x000fc40003f66270 */
[----:B------:R-:W-:Y:S02]  /*2670*/  FSEL R29, R29, -INF , !P2 ;  /* 0xff8000001d1d7808 */ /* 0x000fe40005000000 */
[----:B------:R-:W-:Y:S02]  /*2680*/  ISETP.GT.AND P2, PT, R3, 0x10, !P3 ;  /* 0x000000100300780c */ /* 0x000fe40005f44270 */
[----:B------:R-:W-:Y:S02]  /*2690*/  P2R R72, PR, RZ, 0x8 ;  /* 0x00000008ff487803 */ /* 0x000fe40000000000 */
[----:B------:R-:W-:Y:S02]  /*26a0*/  ISETP.LT.OR P2, PT, R0, 0x11, P2 ;  /* 0x000000110000780c */ /* 0x000fe40001741670 */
[----:B------:R-:W-:Y:S02]  /*26b0*/  ISETP.GE.AND P3, PT, R14, 0x12, PT ;  /* 0x000000120e00780c */ /* 0x000fe40003f66270 */
[----:B------:R-:W-:-:S02]  /*26c0*/  FSEL R73, R32, -INF , !P2 ;  /* 0xff80000020497808 */ /* 0x000fc40005000000 */
[----:B------:R-:W-:Y:S02]  /*26d0*/  ISETP.GT.AND P2, PT, R3, 0x11, !P3 ;  /* 0x000000110300780c */ /* 0x000fe40005f44270 */
[----:B------:R-:W-:Y:S02]  /*26e0*/  P2R R32, PR, RZ, 0x8 ;  /* 0x00000008ff207803 */ /* 0x000fe40000000000 */
[----:B------:R-:W-:Y:S02]  /*26f0*/  ISETP.LT.OR P2, PT, R0, 0x12, P2 ;  /* 0x000000120000780c */ /* 0x000fe40001741670 */
[----:B------:R-:W-:Y:S02]  /*2700*/  ISETP.GE.AND P3, PT, R14, 0x19, PT ;  /* 0x000000190e00780c */ /* 0x000fe40003f66270 */
[----:B------:R-:W-:Y:S02]  /*2710*/  FSEL R33, R33, -INF , !P2 ;  /* 0xff80000021217808 */ /* 0x000fe40005000000 */
[----:B------:R-:W-:-:S02]  /*2720*/  ISETP.GT.AND P2, PT, R3, 0x18, !P3 ;  /* 0x000000180300780c */ /* 0x000fc40005f44270 */
[----:B------:R-:W-:Y:S02]  /*2730*/  P2R R76, PR, RZ, 0x8 ;  /* 0x00000008ff4c7803 */ /* 0x000fe40000000000 */
[----:B------:R-:W-:Y:S02]  /*2740*/  ISETP.LT.OR P2, PT, R0, 0x19, P2 ;  /* 0x000000190000780c */ /* 0x000fe40001741670 */
[----:B------:R-:W-:Y:S02]  /*2750*/  ISETP.GE.AND P3, PT, R14, 0x1a, PT ;  /* 0x0000001a0e00780c */ /* 0x000fe40003f66270 */
[----:B------:R-:W-:Y:S02]  /*2760*/  FSEL R77, R36, -INF , !P2 ;  /* 0xff800000244d7808 */ /* 0x000fe40005000000 */
[----:B------:R-:W-:Y:S02]  /*2770*/  ISETP.GT.AND P2, PT, R3, 0x19, !P3 ;  /* 0x000000190300780c */ /* 0x000fe40005f44270 */
[----:B------:R-:W-:-:S02]  /*2780*/  P2R R36, PR, RZ, 0x8 ;  /* 0x00000008ff247803 */ /* 0x000fc40000000000 */
[----:B------:R-:W-:Y:S02]  /*2790*/  ISETP.LT.OR P2, PT, R0, 0x1a, P2 ;  /* 0x0000001a0000780c */ /* 0x000fe40001741670 */
[----:B------:R-:W-:Y:S02]  /*27a0*/  ISETP.GE.AND P3, PT, R14, 0x21, PT ;  /* 0x000000210e00780c */ /* 0x000fe40003f66270 */
[----:B------:R-:W-:Y:S02]  /*27b0*/  FSEL R37, R37, -INF , !P2 ;  /* 0xff80000025257808 */ /* 0x000fe40005000000 */
[----:B------:R-:W-:Y:S02]  /*27c0*/  ISETP.GT.AND P2, PT, R3, 0x20, !P3 ;  /* 0x000000200300780c */ /* 0x000fe40005f44270 */
[----:B------:R-:W-:Y:S02]  /*27d0*/  P2R R78, PR, RZ, 0x8 ;  /* 0x00000008ff4e7803 */ /* 0x000fe40000000000 */
[----:B------:R-:W-:-:S02]  /*27e0*/  ISETP.LT.OR P2, PT, R0, 0x21, P2 ;  /* 0x000000210000780c */ /* 0x000fc40001741670 */
[----:B------:R-:W-:Y:S02]  /*27f0*/  ISETP.GE.AND P3, PT, R14, 0x22, PT ;  /* 0x000000220e00780c */ /* 0x000fe40003f66270 */
[----:B------:R-:W-:Y:S02]  /*2800*/  FSEL R79, R40, -INF , !P2 ;  /* 0xff800000284f7808 */ /* 0x000fe40005000000 */
[----:B------:R-:W-:Y:S02]  /*2810*/  ISETP.GT.AND P2, PT, R3, 0x21, !P3 ;  /* 0x000000210300780c */ /* 0x000fe40005f44270 */
[----:B------:R-:W-:Y:S02]  /*2820*/  P2R R40, PR, RZ, 0x8 ;  /* 0x00000008ff287803 */ /* 0x000fe40000000000 */
        /* <DEDUP_REMOVED lines=56> */
[----:B------:R-:W-:Y:S02]  /*2bb0*/  P2R R28, PR, RZ, 0x10 ;  /* 0x00000010ff1c7803 */ /* 0x000fe40000000000 */
[----:B------:R-:W-:Y:S02]  /*2bc0*/  FSEL R64, R64, -INF , !P2 ;  /* 0xff80000040407808 */ /* 0x000fe40005000000 */
[----:B------:R-:W-:-:S04]  /*2bd0*/  ISETP.GE.AND P2, PT, R14, 0x52, PT ;  /* 0x000000520e00780c */ /* 0x000fc80003f46270 */
[----:B------:R-:W-:-:S04]  /*2be0*/  ISETP.GT.AND P3, PT, R3, 0x51, !P2 ;  /* 0x000000510300780c */ /* 0x000fc80005764270 */
[----:B------:R-:W-:-:S04]  /*2bf0*/  ISETP.LT.OR P3, PT, R0, 0x52, P3 ;  /* 0x000000520000780c */ /* 0x000fc80001f61670 */
[----:B------:R-:W-:Y:S02]  /*2c00*/  FSEL R65, R65, -INF , !P3 ;  /* 0xff80000041417808 */ /* 0x000fe40005800000 */
[----:B------:R-:W-:-:S04]  /*2c10*/  ISETP.GE.AND P3, PT, R14, 0x59, PT ;  /* 0x000000590e00780c */ /* 0x000fc80003f66270 */
[----:B------:R-:W-:-:S04]  /*2c20*/  ISETP.GT.AND P4, PT, R3, 0x58, !P3 ;  /* 0x000000580300780c */ /* 0x000fc80005f84270 */
[----:B------:R-:W-:-:S04]  /*2c30*/  ISETP.LT.OR P4, PT, R0, 0x59, P4 ;  /* 0x000000590000780c */ /* 0x000fc80002781670 */
[----:B------:R-:W-:Y:S02]  /*2c40*/  FSEL R68, R68, -INF , !P4 ;  /* 0xff80000044447808 */ /* 0x000fe40006000000 */
[----:B------:R-:W-:-:S04]  /*2c50*/  ISETP.GE.AND P4, PT, R14, 0x1, PT ;  /* 0x000000010e00780c */ /* 0x000fc80003f86270 */
[----:B------:R-:W-:-:S04]  /*2c60*/  ISETP.GT.AND P5, PT, R3, RZ, !P4 ;  /* 0x000000ff0300720c */ /* 0x000fc800067a4270 */
[----:B------:R-:W-:-:S04]  /*2c70*/  ISETP.LT.OR P5, PT, R0, 0x1, P5 ;  /* 0x000000010000780c */ /* 0x000fc80002fa1670 */
[----:B------:R-:W-:Y:S02]  /*2c80*/  FSEL R15, R24, -INF , !P5 ;  /* 0xff800000180f7808 */ /* 0x000fe40006800000 */
[----:B------:R-:W-:-:S04]  /*2c90*/  ISETP.GE.AND P5, PT, R14, 0x5a, PT ;  /* 0x0000005a0e00780c */ /* 0x000fc80003fa6270 */
[----:B------:R-:W-:Y:S02]  /*2ca0*/  P2R R14, PR, RZ, 0x20 ;  /* 0x00000020ff0e7803 */ /* 0x000fe40000000000 */
[----:B------:R-:W-:Y:S01]  /*2cb0*/  ISETP.GT.AND P5, PT, R3, 0x59, !P5 ;  /* 0x000000590300780c */ /* 0x000fe20006fa4270 */
[----:B0-----:R-:W-:-:S03]  /*2cc0*/  IMAD.IADD R3, R12, 0x1, R2 ;  /* 0x000000010c037824 */ /* 0x001fc600078e0202 */
[----:B------:R-:W-:Y:S02]  /*2cd0*/  ISETP.LT.OR P5, PT, R0, 0x5a, P5 ;  /* 0x0000005a0000780c */ /* 0x000fe40002fa1670 */
[----:B------:R-:W-:Y:S02]  /*2ce0*/  VIADDMNMX R0, R2, R13, R10, PT ;  /* 0x0000000d02007246 */ /* 0x000fe4000380010a */
[----:B------:R-:W-:Y:S02]  /*2cf0*/  FSEL R69, R69, -INF , !P5 ;  /* 0xff80000045457808 */ /* 0x000fe40006800000 */
[----:B------:R-:W-:-:S13]  /*2d00*/  LOP3.LUT P5, RZ, R16, 0x80000, RZ, 0xc0, !PT ;  /* 0x0008000010ff7812 */ /* 0x000fda00078ac0ff */
[----:B------:R-:W-:Y:S05]  /*2d10*/  @!P5 BRA `(.L_x_983) ;  /* 0x00000000005cd947 */ /* 0x000fea0003800000 */
        /* <DEDUP_REMOVED lines=13> */
.L_x_985:
[----:B------:R-:W-:Y:S02]  /*2df0*/  ULDC UR4, c[0x0][0x9e4] ;  /* 0x0002790000047ab9 */ /* 0x000fe40000000800 */
[----:B------:R-:W-:-:S05]  /*2e00*/  IMAD.U32 R4, RZ, RZ, UR4 ;  /* 0x00000004ff047e24 */ /* 0x000fca000f8e00ff */
[----:B------:R-:W-:-:S13]  /*2e10*/  ISETP.NE.AND P5, PT, R4, 0x1, PT ;  /* 0x000000010400780c */ /* 0x000fda0003fa5270 */
[----:B------:R-:W0:Y:S02]  /*2e20*/  @P5 LDC.64 R12, c[0x0][0x9e8] ;  /* 0x00027a00ff0c5b82 */ /* 0x000e240000000a00 */
[----:B0-----:R-:W-:-:S05]  /*2e30*/  @P5 IMAD.HI.U32 R2, R5, R12, RZ ;  /* 0x0000000c05025227 */ /* 0x001fca00078e00ff */
[----:B------:R-:W-:-:S07]  /*2e40*/  @P5 SHF.R.U32.HI R5, RZ, R13, R2 ;  /* 0x0000000dff055219 */ /* 0x000fce0000011602 */
.L_x_986:
[----:B------:R-:W-:Y:S05]  /*2e50*/  BSYNC B0 ;  /* 0x0000000000007941 */ /* 0x000fea0003800000 */
.L_x_984:
[----:B------:R-:W-:-:S05]  /*2e60*/  IMAD R5, R5, R4, R20 ;  /* 0x0000000405057224 */ /* 0x000fca00078e0214 */
[----:B------:R-:W-:Y:S02]  /*2e70*/  VIADDMNMX R0, R5, R4, R0, PT ;  /* 0x0000000405007246 */ /* 0x000fe40003800100 */
[----:B------:R-:W-:-:S07]  /*2e80*/  VIMNMX R3, R3, R5, !PT ;  /* 0x0000000503037248 */ /* 0x000fce0007fe0100 */
.L_x_983:
[C---:B------:R-:W-:Y:S01]  /*2e90*/  ISETP.GT.AND P1, PT, R3.reuse, 0x1, !P1 ;  /* 0x000000010300780c */ /* 0x040fe20004f24270 */
[----:B------:R-:W-:Y:S01]  /*2ea0*/  ULDC UR10, c[0x0][0x988] ;  /* 0x00026200000a7ab9 */ /* 0x000fe20000000800 */
[----:B------:R-:W-:Y:S02]  /*2eb0*/  ISETP.GT.AND P6, PT, R3, 0x8, !P6 ;  /* 0x000000080300780c */ /* 0x000fe400077c4270 */
[C---:B------:R-:W-:Y:S02]  /*2ec0*/  ISETP.LT.OR P1, PT, R0.reuse, 0x2, P1 ;  /* 0x000000020000780c */ /* 0x040fe40000f21670 */
[----:B------:R-:W-:Y:S02]  /*2ed0*/  ISETP.LT.OR P6, PT, R0, 0x9, P6 ;  /* 0x000000090000780c */ /* 0x000fe400037c1670 */
[----:B------:R-:W-:Y:S02]  /*2ee0*/  FSEL R27, R27, -INF , !P1 ;  /* 0xff8000001b1b7808 */ /* 0x000fe40004800000 */
[----:B------:R-:W-:-:S02]  /*2ef0*/  ISETP.NE.AND P1, PT, R28, RZ, PT ;  /* 0x000000ff1c00720c */ /* 0x000fc40003f25270 */
[----:B------:R-:W-:Y:S02]  /*2f00*/  FSEL R30, R30, -INF , !P6 ;  /* 0xff8000001e1e7808 */ /* 0x000fe40007000000 */
[----:B------:R-:W-:Y:S02]  /*2f10*/  ISETP.GT.AND P1, PT, R3, 0x9, !P1 ;  /* 0x000000090300780c */ /* 0x000fe40004f24270 */
[----:B------:R-:W-:Y:S02]  /*2f20*/  ISETP.NE.AND P6, PT, R76, RZ, PT ;  /* 0x000000ff4c00720c */ /* 0x000fe40003fc5270 */
[----:B------:R-:W-:Y:S02]  /*2f30*/  ISETP.LT.OR P1, PT, R0, 0xa, P1 ;  /* 0x0000000a0000780c */ /* 0x000fe40000f21670 */
[----:B------:R-:W-:Y:S02]  /*2f40*/  FMNMX.FTZ R2, R15, R25, !PT ;  /* 0x000000190f027209 */ /* 0x000fe40007810000 */
[----:B------:R-:W-:-:S02]  /*2f50*/  FSEL R31, R31, -INF , !P1 ;  /* 0xff8000001f1f7808 */ /* 0x000fc40004800000 */
[----:B------:R-:W-:Y:S02]  /*2f60*/  ISETP.NE.AND P1, PT, R72, RZ, PT ;  /* 0x000000ff4800720c */ /* 0x000fe40003f25270 */
[----:B------:R-:W-:Y:S02]  /*2f70*/  ISETP.NE.AND P5, PT, R36, RZ, PT ;  /* 0x000000ff2400720c */ /* 0x000fe40003fa5270 */
[----:B------:R-:W-:Y:S02]  /*2f80*/  ISETP.GT.AND P1, PT, R3, 0x10, !P1 ;  /* 0x000000100300780c */ /* 0x000fe40004f24270 */
[----:B------:R-:W-:Y:S02]  /*2f90*/  FMNMX.FTZ R2, R21, R2, !PT ;  /* 0x0000000215027209 */ /* 0x000fe40007810000 */
[----:B------:R-:W-:Y:S02]  /*2fa0*/  ISETP.LT.OR P1, PT, R0, 0x11, P1 ;  /* 0x000000110000780c */ /* 0x000fe40000f21670 */
[----:B------:R-:W-:-:S02]  /*2fb0*/  FMNMX.FTZ R2, R29, R2, !PT ;  /* 0x000000021d027209 */ /* 0x000fc40007810000 */
[----:B------:R-:W-:Y:S02]  /*2fc0*/  FSEL R34, R34, -INF , !P1 ;  /* 0xff80000022227808 */ /* 0x000fe40004800000 */
[----:B------:R-:W-:Y:S02]  /*2fd0*/  ISETP.NE.AND P1, PT, R32, RZ, PT ;  /* 0x000000ff2000720c */ /* 0x000fe40003f25270 */
[----:B------:R-:W-:Y:S02]  /*2fe0*/  FMNMX.FTZ R2, R73, R2, !PT ;  /* 0x0000000249027209 */ /* 0x000fe40007810000 */
[----:B------:R-:W-:Y:S02]  /*2ff0*/  ISETP.GT.AND P1, PT, R3, 0x11, !P1 ;  /* 0x000000110300780c */ /* 0x000fe40004f24270 */
[----:B------:R-:W-:Y:S02]  /*3000*/  FMNMX.FTZ R2, R33, R2, !PT ;  /* 0x0000000221027209 */ /* 0x000fe40007810000 */
[----:B------:R-:W-:-:S02]  /*3010*/  ISETP.LT.OR P1, PT, R0, 0x12, P1 ;  /* 0x000000120000780c */ /* 0x000fc40000f21670 */
[----:B------:R-:W-:Y:S02]  /*3020*/  FMNMX.FTZ R2, R77, R2, !PT ;  /* 0x000000024d027209 */ /* 0x000fe40007810000 */
[----:B------:R-:W-:Y:S02]  /*3030*/  FSEL R35, R35, -INF , !P1 ;  /* 0xff80000023237808 */ /* 0x000fe40004800000 */
[----:B------:R-:W-:Y:S02]  /*3040*/  ISETP.GT.AND P1, PT, R3, 0x18, !P6 ;  /* 0x000000180300780c */ /* 0x000fe40007724270 */
[----:B------:R-:W-:Y:S02]  /*3050*/  FMNMX.FTZ R2, R37, R2, !PT ;  /* 0x0000000225027209 */ /* 0x000fe40007810000 */
[----:B------:R-:W-:Y:S02]  /*3060*/  ISETP.LT.OR P1, PT, R0, 0x19, P1 ;  /* 0x000000190000780c */ /* 0x000fe40000f21670 */
[----:B------:R-:W-:-:S02]  /*3070*/  FMNMX.FTZ R2, R79, R2, !PT ;  /* 0x000000024f027209 */ /* 0x000fc40007810000 */
[----:B------:R-:W-:Y:S02]  /*3080*/  FSEL R38, R38, -INF , !P1 ;  /* 0xff80000026267808 */ /* 0x000fe40004800000 */
[----:B------:R-:W-:Y:S02]  /*3090*/  ISETP.GT.AND P1, PT, R3, 0x19, !P5 ;  /* 0x000000190300780c */ /* 0x000fe40006f24270 */
[----:B------:R-:W-:Y:S02]  /*30a0*/  FMNMX.FTZ R2, R41, R2, !PT ;  /* 0x0000000229027209 */ /* 0x000fe40007810000 */
[----:B------:R-:W-:Y:S02]  /*30b0*/  ISETP.LT.OR P1, PT, R0, 0x1a, P1 ;  /* 0x0000001a0000780c */ /* 0x000fe40000f21670 */
[----:B------:R-:W-:Y:S02]  /*30c0*/  FMNMX.FTZ R2, R81, R2, !PT ;  /* 0x0000000251027209 */ /* 0x000fe40007810000 */
[----:B------:R-:W-:-:S02]  /*30d0*/  FSEL R39, R39, -INF , !P1 ;  /* 0xff80000027277808 */ /* 0x000fc40004800000 */
[----:B------:R-:W-:Y:S02]  /*30e0*/  ISETP.NE.AND P1, PT, R78, RZ, PT ;  /* 0x000000ff4e00720c */ /* 0x000fe40003f25270 */
[----:B------:R-:W-:Y:S02]  /*30f0*/  FMNMX.FTZ R5, R45, R2, !PT ;  /* 0x000000022d057209 */ /* 0x000fe40007810000 */
        /* <DEDUP_REMOVED lines=12> */
[----:B------:R-:W-:Y:S02]  /*31c0*/  ISETP.NE.AND P1, PT, R80, RZ, PT ;  /* 0x000000ff5000720c */ /* 0x000fe40003f25270 */
[----:B------:R-:W-:Y:S02]  /*31d0*/  FMNMX.FTZ R5, R57, R2, !PT ;  /* 0x0000000239057209 */ /* 0x000fe40007810000 */
[----:B------:R-:W-:Y:S02]  /*31e0*/  ISETP.GT.AND P1, PT, R3, 0x28, !P1 ;  /* 0x000000280300780c */ /* 0x000fe40004f24270 */
[----:B------:R-:W-:-:S02]  /*31f0*/  FMNMX.FTZ R2, R60, R5, !PT ;  /* 0x000000053c027209 */ /* 0x000fc40007810000 */
[----:B------:R-:W-:Y:S02]  /*3200*/  ISETP.LT.OR P1, PT, R0, 0x29, P1 ;  /* 0x000000290000780c */ /* 0x000fe40000f21670 */
[----:B------:R-:W-:Y:S02]  /*3210*/  FMNMX.FTZ R5, R61, R2, !PT ;  /* 0x000000023d057209 */ /* 0x000fe40007810000 */
[----:B------:R-:W-:Y:S02]  /*3220*/  FSEL R46, R46, -INF , !P1 ;  /* 0xff8000002e2e7808 */ /* 0x000fe40004800000 */
[----:B------:R-:W-:Y:S02]  /*3230*/  ISETP.NE.AND P1, PT, R44, RZ, PT ;  /* 0x000000ff2c00720c */ /* 0x000fe40003f25270 */
[----:B------:R-:W-:Y:S02]  /*3240*/  FMNMX.FTZ R2, R64, R5, !PT ;  /* 0x0000000540027209 */ /* 0x000fe40007810000 */
[----:B------:R-:W-:-:S02]  /*3250*/  ISETP.GT.AND P1, PT, R3, 0x29, !P1 ;  /* 0x000000290300780c */ /* 0x000fc40004f24270 */
[----:B------:R-:W-:Y:S02]  /*3260*/  FMNMX.FTZ R5, R65, R2, !PT ;  /* 0x0000000241057209 */ /* 0x000fe40007810000 */
[----:B------:R-:W-:Y:S02]  /*3270*/  ISETP.LT.OR P1, PT, R0, 0x2a, P1 ;  /* 0x0000002a0000780c */ /* 0x000fe40000f21670 */
[----:B------:R-:W-:Y:S02]  /*3280*/  FMNMX.FTZ R2, R68, R5, !PT ;  /* 0x0000000544027209 */ /* 0x000fe40007810000 */
[----:B------:R-:W-:Y:S02]  /*3290*/  FSEL R47, R47, -INF , !P1 ;  /* 0xff8000002f2f7808 */ /* 0x000fe40004800000 */
[----:B------:R-:W-:Y:S02]  /*32a0*/  ISETP.NE.AND P1, PT, R82, RZ, PT ;  /* 0x000000ff5200720c */ /* 0x000fe40003f25270 */
[----:B------:R-:W-:-:S02]  /*32b0*/  FMNMX.FTZ R2, R69, R2, !PT ;  /* 0x0000000245027209 */ /* 0x000fc40007810000 */
[----:B------:R-:W-:Y:S02]  /*32c0*/  ISETP.GT.AND P1, PT, R3, 0x30, !P1 ;  /* 0x000000300300780c */ /* 0x000fe40004f24270 */
[----:B------:R-:W-:Y:S01]  /*32d0*/  ISETP.NE.AND P6, PT, R87, RZ, PT ;  /* 0x000000ff5700720c */ /* 0x000fe20003fc5270 */
[----:B------:R-:W0:Y:S01]  /*32e0*/  SHFL.BFLY PT, R5, R2, 0x2, 0x1f ;  /* 0x0c401f0002057f89 */ /* 0x000e2200000e0000 */
[----:B------:R-:W-:Y:S02]  /*32f0*/  ISETP.LT.OR P1, PT, R0, 0x31, P1 ;  /* 0x000000310000780c */ /* 0x000fe40000f21670 */
[----:B------:R-:W-:Y:S02]  /*3300*/  ISETP.NE.AND P5, PT, R88, RZ, PT ;  /* 0x000000ff5800720c */ /* 0x000fe40003fa5270 */
[----:B------:R-:W-:Y:S02]  /*3310*/  FSEL R50, R50, -INF , !P1 ;  /* 0xff80000032327808 */ /* 0x000fe40004800000 */
[----:B------:R-:W-:-:S02]  /*3320*/  ISETP.NE.AND P1, PT, R83, RZ, PT ;  /* 0x000000ff5300720c */ /* 0x000fc40003f25270 */
[C---:B------:R-:W-:Y:S02]  /*3330*/  ISETP.GT.AND P4, PT, R3.reuse, RZ, !P4 ;  /* 0x000000ff0300720c */ /* 0x040fe40006784270 */
[----:B------:R-:W-:Y:S02]  /*3340*/  ISETP.GT.AND P1, PT, R3, 0x31, !P1 ;  /* 0x000000310300780c */ /* 0x000fe40004f24270 */
[C---:B------:R-:W-:Y:S02]  /*3350*/  ISETP.LT.OR P4, PT, R0.reuse, 0x1, P4 ;  /* 0x000000010000780c */ /* 0x040fe40002781670 */
[----:B------:R-:W-:Y:S02]  /*3360*/  ISETP.LT.OR P1, PT, R0, 0x32, P1 ;  /* 0x000000320000780c */ /* 0x000fe40000f21670 */
[----:B------:R-:W-:Y:S02]  /*3370*/  FSEL R26, R26, -INF , !P4 ;  /* 0xff8000001a1a7808 */ /* 0x000fe40006000000 */
[----:B------:R-:W-:-:S02]  /*3380*/  FSEL R51, R51, -INF , !P1 ;  /* 0xff80000033337808 */ /* 0x000fc40004800000 */
[----:B------:R-:W-:Y:S02]  /*3390*/  ISETP.NE.AND P1, PT, R84, RZ, PT ;  /* 0x000000ff5400720c */ /* 0x000fe40003f25270 */
[C---:B------:R-:W-:Y:S02]  /*33a0*/  ISETP.GT.AND P2, PT, R3.reuse, 0x51, !P2 ;  /* 0x000000510300780c */ /* 0x040fe40005744270 */
[C---:B------:R-:W-:Y:S02]  /*33b0*/  ISETP.GT.AND P1, PT, R3.reuse, 0x38, !P1 ;  /* 0x000000380300780c */ /* 0x040fe40004f24270 */
[----:B0-----:R-:W-:Y:S02]  /*33c0*/  FMNMX.FTZ R10, R2, R5, !PT ;  /* 0x00000005020a7209 */ /* 0x001fe40007810000 */
[----:B------:R-:W-:Y:S02]  /*33d0*/  ISETP.LT.OR P1, PT, R0, 0x39, P1 ;  /* 0x000000390000780c */ /* 0x000fe40000f21670 */
[----:B------:R-:W-:Y:S01]  /*33e0*/  ISETP.GT.AND P3, PT, R3, 0x58, !P3 ;  /* 0x000000580300780c */ /* 0x000fe20005f64270 */
[----:B------:R-:W0:Y:S01]  /*33f0*/  SHFL.BFLY PT, R5, R10, 0x1, 0x1f ;  /* 0x0c201f000a057f89 */ /* 0x000e2200000e0000 */
[----:B------:R-:W-:-:S02]  /*3400*/  FSEL R54, R54, -INF , !P1 ;  /* 0xff80000036367808 */ /* 0x000fc40004800000 */
[----:B------:R-:W-:Y:S02]  /*3410*/  ISETP.NE.AND P1, PT, R85, RZ, PT ;  /* 0x000000ff5500720c */ /* 0x000fe40003f25270 */
[C---:B------:R-:W-:Y:S02]  /*3420*/  ISETP.LT.OR P2, PT, R0.reuse, 0x52, P2 ;  /* 0x000000520000780c */ /* 0x040fe40001741670 */
[----:B------:R-:W-:Y:S02]  /*3430*/  ISETP.GT.AND P1, PT, R3, 0x39, !P1 ;  /* 0x000000390300780c */ /* 0x000fe40004f24270 */
[C---:B------:R-:W-:Y:S02]  /*3440*/  ISETP.LT.OR P3, PT, R0.reuse, 0x59, P3 ;  /* 0x000000590000780c */ /* 0x040fe40001f61670 */
[----:B------:R-:W-:Y:S02]  /*3450*/  ISETP.LT.OR P1, PT, R0, 0x3a, P1 ;  /* 0x0000003a0000780c */ /* 0x000fe40000f21670 */
[----:B------:R-:W-:-:S02]  /*3460*/  FSEL R67, R67, -INF , !P2 ;  /* 0xff80000043437808 */ /* 0x000fc40005000000 */
[----:B------:R-:W-:Y:S02]  /*3470*/  FSEL R55, R55, -INF , !P1 ;  /* 0xff80000037377808 */ /* 0x000fe40004800000 */
[----:B------:R-:W-:Y:S02]  /*3480*/  ISETP.NE.AND P1, PT, R86, RZ, PT ;  /* 0x000000ff5600720c */ /* 0x000fe40003f25270 */
[----:B------:R-:W-:Y:S02]  /*3490*/  FSEL R70, R70, -INF , !P3 ;  /* 0xff80000046467808 */ /* 0x000fe40005800000 */
[----:B------:R-:W-:Y:S02]  /*34a0*/  ISETP.GT.AND P1, PT, R3, 0x40, !P1 ;  /* 0x000000400300780c */ /* 0x000fe40004f24270 */
[----:B0-----:R-:W-:Y:S02]  /*34b0*/  FMNMX.FTZ R4, R10, R5, !PT ;  /* 0x000000050a047209 */ /* 0x001fe40007810000 */
[----:B------:R-:W-:-:S03]  /*34c0*/  ISETP.LT.OR P1, PT, R0, 0x41, P1 ;  /* 0x000000410000780c */ /* 0x000fc60000f21670 */
[----:B------:R-:W-:Y:S01]  /*34d0*/  FMUL.FTZ R5, R4, UR10 ;  /* 0x0000000a04057c20 */ /* 0x000fe20008410000 */
[----:B------:R-:W-:Y:S02]  /*34e0*/  FSEL R58, R58, -INF , !P1 ;  /* 0xff8000003a3a7808 */ /* 0x000fe40004800000 */
[----:B------:R-:W-:Y:S02]  /*34f0*/  ISETP.GT.AND P1, PT, R3, 0x41, !P6 ;  /* 0x000000410300780c */ /* 0x000fe40007724270 */
[----:B------:R-:W-:Y:S02]  /*3500*/  ISETP.NE.AND P6, PT, R90, RZ, PT ;  /* 0x000000ff5a00720c */ /* 0x000fe40003fc5270 */
[----:B------:R-:W-:-:S04]  /*3510*/  ISETP.LT.OR P1, PT, R0, 0x42, P1 ;  /* 0x000000420000780c */ /* 0x000fc80000f21670 */
[----:B------:R-:W-:Y:S02]  /*3520*/  FSEL R59, R59, -INF , !P1 ;  /* 0xff8000003b3b7808 */ /* 0x000fe40004800000 */
[----:B------:R-:W-:Y:S02]  /*3530*/  ISETP.GT.AND P1, PT, R3, 0x48, !P5 ;  /* 0x000000480300780c */ /* 0x000fe40006f24270 */
[----:B------:R-:W-:Y:S02]  /*3540*/  ISETP.NE.AND P5, PT, R89, RZ, PT ;  /* 0x000000ff5900720c */ /* 0x000fe40003fa5270 */
[----:B------:R-:W-:-:S04]  /*3550*/  ISETP.LT.OR P1, PT, R0, 0x49, P1 ;  /* 0x000000490000780c */ /* 0x000fc80000f21670 */
[----:B------:R-:W-:Y:S02]  /*3560*/  FSEL R62, R62, -INF , !P1 ;  /* 0xff8000003e3e7808 */ /* 0x000fe40004800000 */
[----:B------:R-:W-:-:S04]  /*3570*/  FSETP.NEU.FTZ.AND P1, PT, R4, -INF , PT ;  /* 0xff8000000400780b */ /* 0x000fc80003f3d000 */
[----:B------:R-:W-:Y:S02]  /*3580*/  FSEL R12, R5, RZ, P1 ;  /* 0x000000ff050c7208 */ /* 0x000fe40000800000 */
[----:B------:R-:W-:Y:S02]  /*3590*/  FMNMX.FTZ R5, R26, R27, !PT ;  /* 0x0000001b1a057209 */ /* 0x000fe40007810000 */
[----:B------:R-:W-:Y:S01]  /*35a0*/  ISETP.GT.AND P1, PT, R3, 0x49, !P5 ;  /* 0x000000490300780c */ /* 0x000fe20006f24270 */
[--C-:B------:R-:W-:Y:S01]  /*35b0*/  FFMA.FTZ R188, R15, UR10, -R12.reuse ;  /* 0x0000000a0fbc7c23 */ /* 0x100fe2000801080c */
[----:B------:R-:W-:Y:S01]  /*35c0*/  FMNMX.FTZ R2, R30, R5, !PT ;  /* 0x000000051e027209 */ /* 0x000fe20007810000 */
[--C-:B------:R-:W-:Y:S01]  /*35d0*/  FFMA.FTZ R10, R25, UR10, -R12.reuse ;  /* 0x0000000a190a7c23 */ /* 0x100fe2000801080c */
[----:B------:R-:W-:Y:S01]  /*35e0*/  ISETP.LT.OR P1, PT, R0, 0x4a, P1 ;  /* 0x0000004a0000780c */ /* 0x000fe20000f21670 */
[--C-:B------:R-:W-:Y:S01]  /*35f0*/  FFMA.FTZ R190, R21, UR10, -R12.reuse ;  /* 0x0000000a15be7c23 */ /* 0x100fe2000801080c */
[----:B------:R-:W-:Y:S01]  /*3600*/  FMNMX.FTZ R5, R31, R2, !PT ;  /* 0x000000021f057209 */ /* 0x000fe20007810000 */
[----:B------:R-:W-:Y:S01]  /*3610*/  MUFU.EX2 R188, R188 ;  /* 0x000000bc00bc7308 */ /* 0x000fe20000000800 */
[----:B------:R-:W-:Y:S01]  /*3620*/  FSEL R63, R63, -INF , !P1 ;  /* 0xff8000003f3f7808 */ /* 0x000fe20004800000 */
[--C-:B------:R-:W-:Y:S01]  /*3630*/  FFMA.FTZ R20, R73, UR10, -R12.reuse ;  /* 0x0000000a49147c23 */ /* 0x100fe2000801080c */
[----:B------:R-:W-:Y:S01]  /*3640*/  FMNMX.FTZ R2, R34, R5, !PT ;  /* 0x0000000522027209 */ /* 0x000fe20007810000 */
[--C-:B------:R-:W-:Y:S01]  /*3650*/  FFMA.FTZ R24, R77, UR10, -R12.reuse ;  /* 0x0000000a4d187c23 */ /* 0x100fe2000801080c */
[----:B------:R-:W-:Y:S01]  /*3660*/  ISETP.GT.AND P1, PT, R3, 0x50, !P6 ;  /* 0x000000500300780c */ /* 0x000fe20007724270 */
[--C-:B------:R-:W-:Y:S01]  /*3670*/  FFMA.FTZ R48, R48, UR10, -R12.reuse ;  /* 0x0000000a30307c23 */ /* 0x100fe2000801080c */
[----:B------:R-:W-:Y:S01]  /*3680*/  FMNMX.FTZ R13, R35, R2, !PT ;  /* 0x00000002230d7209 */ /* 0x000fe20007810000 */
[----:B------:R0:W1:Y:S01]  /*3690*/  MUFU.EX2 R5, R10 ;  /* 0x0000000a00057308 */ /* 0x0000620000000800 */
[----:B------:R-:W-:Y:S01]  /*36a0*/  ISETP.NE.AND P5, PT, R14, RZ, PT ;  /* 0x000000ff0e00720c */ /* 0x000fe20003fa5270 */
[--C-:B------:R-:W-:Y:S01]  /*36b0*/  FFMA.FTZ R14, R29, UR10, -R12.reuse ;  /* 0x0000000a1d0e7c23 */ /* 0x100fe2000801080c */
[----:B------:R-:W-:Y:S01]  /*36c0*/  FMNMX.FTZ R2, R38, R13, !PT ;  /* 0x0000000d26027209 */ /* 0x000fe20007810000 */
[--C-:B------:R-:W-:Y:S01]  /*36d0*/  FFMA.FTZ R49, R49, UR10, -R12.reuse ;  /* 0x0000000a31317c23 */ /* 0x100fe2000801080c */
[----:B------:R-:W-:Y:S01]  /*36e0*/  ISETP.LT.OR P1, PT, R0, 0x51, P1 ;  /* 0x000000510000780c */ /* 0x000fe20000f21670 */
[--C-:B------:R-:W-:Y:S01]  /*36f0*/  FFMA.FTZ R52, R52, UR10, -R12.reuse ;  /* 0x0000000a34347c23 */ /* 0x100fe2000801080c */
[----:B------:R-:W-:Y:S01]  /*3700*/  FMNMX.FTZ R13, R39, R2, !PT ;  /* 0x00000002270d7209 */ /* 0x000fe20007810000 */
[----:B------:R-:W-:Y:S01]  /*3710*/  MUFU.EX2 R190, R190 ;  /* 0x000000be00be7308 */ /* 0x000fe20000000800 */
[----:B------:R-:W-:Y:S01]  /*3720*/  ISETP.GT.AND P4, PT, R3, 0x59, !P5 ;  /* 0x000000590300780c */ /* 0x000fe20006f84270 */
[--C-:B0-----:R-:W-:Y:S01]  /*3730*/  FFMA.FTZ R10, R33, UR10, -R12.reuse ;  /* 0x0000000a210a7c23 */ /* 0x101fe2000801080c */
[----:B------:R-:W-:Y:S01]  /*3740*/  FMNMX.FTZ R2, R42, R13, !PT ;  /* 0x0000000d2a027209 */ /* 0x000fe20007810000 */
[--C-:B------:R-:W-:Y:S01]  /*3750*/  FFMA.FTZ R53, R53, UR10, -R12.reuse ;  /* 0x0000000a35357c23 */ /* 0x100fe2000801080c */
[----:B------:R-:W-:Y:S01]  /*3760*/  FSEL R66, R66, -INF , !P1 ;  /* 0xff80000042427808 */ /* 0x000fe20004800000 */
[--C-:B------:R-:W-:Y:S01]  /*3770*/  FFMA.FTZ R56, R56, UR10, -R12.reuse ;  /* 0x0000000a38387c23 */ /* 0x100fe2000801080c */
[----:B------:R-:W-:Y:S01]  /*3780*/  FMNMX.FTZ R13, R43, R2, !PT ;  /* 0x000000022b0d7209 */ /* 0x000fe20007810000 */
[----:B------:R0:W-:Y:S01]  /*3790*/  MUFU.EX2 R15, R14 ;  /* 0x0000000e000f7308 */ /* 0x0001e20000000800 */
[----:B------:R-:W-:Y:S01]  /*37a0*/  ISETP.LT.OR P4, PT, R0, 0x5a, P4 ;  /* 0x0000005a0000780c */ /* 0x000fe20002781670 */
[--C-:B------:R-:W-:Y:S01]  /*37b0*/  FFMA.FTZ R57, R57, UR10, -R12.reuse ;  /* 0x0000000a39397c23 */ /* 0x100fe2000801080c */
[----:B------:R-:W-:Y:S01]  /*37c0*/  FMNMX.FTZ R2, R46, R13, !PT ;  /* 0x0000000d2e027209 */ /* 0x000fe20007810000 */
[--C-:B------:R-:W-:Y:S01]  /*37d0*/  FFMA.FTZ R60, R60, UR10, -R12.reuse ;  /* 0x0000000a3c3c7c23 */ /* 0x100fe2000801080c */
[----:B------:R-:W-:Y:S01]  /*37e0*/  FSEL R71, R71, -INF , !P4 ;  /* 0xff80000047477808 */ /* 0x000fe20006000000 */
[--C-:B------:R-:W-:Y:S01]  /*37f0*/  FFMA.FTZ R61, R61, UR10, -R12.reuse ;  /* 0x0000000a3d3d7c23 */ /* 0x100fe2000801080c */
[----:B------:R-:W-:Y:S01]  /*3800*/  FMNMX.FTZ R13, R47, R2, !PT ;  /* 0x000000022f0d7209 */ /* 0x000fe20007810000 */
[----:B------:R-:W-:Y:S01]  /*3810*/  MUFU.EX2 R20, R20 ;  /* 0x0000001400147308 */ /* 0x000fe20000000800 */
[--C-:B0-----:R-:W-:Y:S01]  /*3820*/  FFMA.FTZ R14, R37, UR10, -R12.reuse ;  /* 0x0000000a250e7c23 */ /* 0x101fe2000801080c */
[----:B-1----:R-:W-:Y:S01]  /*3830*/  FADD.FTZ R37, R188, R5 ;  /* 0x00000005bc257221 */ /* 0x002fe20000010000 */
[----:B------:R-:W-:Y:S01]  /*3840*/  FMNMX.FTZ R2, R50, R13, !PT ;  /* 0x0000000d32027209 */ /* 0x000fe20007810000 */
[--C-:B------:R-:W-:Y:S01]  /*3850*/  FFMA.FTZ R64, R64, UR10, -R12.reuse ;  /* 0x0000000a40407c23 */ /* 0x100fe2000801080c */
[--C-:B------:R-:W-:Y:S01]  /*3860*/  FFMA.FTZ R65, R65, UR10, -R12.reuse ;  /* 0x0000000a41417c23 */ /* 0x100fe2000801080c */
[----:B------:R-:W-:Y:S01]  /*3870*/  FFMA.FTZ R68, R68, UR10, -R12 ;  /* 0x0000000a44447c23 */ /* 0x000fe2000801080c */
[----:B------:R-:W-:Y:S01]  /*3880*/  FMNMX.FTZ R13, R51, R2, !PT ;  /* 0x00000002330d7209 */ /* 0x000fe20007810000 */
[----:B------:R0:W1:Y:S01]  /*3890*/  MUFU.EX2 R21, R10 ;  /* 0x0000000a00157308 */ /* 0x0000620000000800 */
[----:B------:R-:W-:-:S02]  /*38a0*/  ISETP.NE.AND P5, PT, R199, 0x1, PT ;  /* 0x00000001c700780c */ /* 0x000fc40003fa5270 */
[----:B------:R-:W-:Y:S02]  /*38b0*/  FMNMX.FTZ R2, R54, R13, !PT ;  /* 0x0000000d36027209 */ /* 0x000fe40007810000 */
[----:B------:R-:W-:Y:S02]  /*38c0*/  F2FP.F16.F32.PACK_AB R188, R5, R188 ;  /* 0x000000bc05bc723e */ /* 0x000fe400000000ff */
[----:B------:R-:W-:Y:S01]  /*38d0*/  FMNMX.FTZ R13, R55, R2, !PT ;  /* 0x00000002370d7209 */ /* 0x000fe20007810000 */
[----:B------:R-:W-:Y:S01]  /*38e0*/  MUFU.EX2 R24, R24 ;  /* 0x0000001800187308 */ /* 0x000fe20000000800 */
[----:B0-----:R-:W-:Y:S02]  /*38f0*/  FFMA.FTZ R10, R79, UR10, -R12 ;  /* 0x0000000a4f0a7c23 */ /* 0x001fe4000801080c */
[----:B------:R-:W-:-:S04]  /*3900*/  FMNMX.FTZ R2, R58, R13, !PT ;  /* 0x0000000d3a027209 */ /* 0x000fc80007810000 */
[----:B------:R-:W-:Y:S01]  /*3910*/  FMNMX.FTZ R13, R59, R2, !PT ;  /* 0x000000023b0d7209 */ /* 0x000fe20007810000 */
[----:B------:R0:W2:Y:S01]  /*3920*/  MUFU.EX2 R25, R14 ;  /* 0x0000000e00197308 */ /* 0x0000a20000000800 */
[----:B-1----:R-:W-:Y:S02]  /*3930*/  F2FP.F16.F32.PACK_AB R184, R21, R20 ;  /* 0x0000001415b8723e */ /* 0x002fe400000000ff */
[----:B------:R-:W-:Y:S01]  /*3940*/  FMNMX.FTZ R2, R62, R13, !PT ;  /* 0x0000000d3e027209 */ /* 0x000fe20007810000 */
[----:B------:R-:W-:-:S03]  /*3950*/  FFMA.FTZ R13, R41, UR10, -R12 ;  /* 0x0000000a290d7c23 */ /* 0x000fc6000801080c */
[----:B------:R-:W-:Y:S01]  /*3960*/  FMNMX.FTZ R3, R63, R2, !PT ;  /* 0x000000023f037209 */ /* 0x000fe20007810000 */
[----:B------:R-:W-:Y:S01]  /*3970*/  MUFU.EX2 R10, R10 ;  /* 0x0000000a000a7308 */ /* 0x000fe20000000800 */
[--C-:B0-----:R-:W-:Y:S02]  /*3980*/  FFMA.FTZ R14, R45, UR10, -R12.reuse ;  /* 0x0000000a2d0e7c23 */ /* 0x101fe4000801080c */
[----:B------:R-:W-:Y:S01]  /*3990*/  FMNMX.FTZ R2, R66, R3, !PT ;  /* 0x0000000342027209 */ /* 0x000fe20007810000 */
[----:B------:R-:W0:Y:S03]  /*39a0*/  @P5 LDC R45, c[0x0][0x450] ;  /* 0x00011400ff2d5b82 */ /* 0x000e260000000800 */
[----:B------:R-:W-:Y:S01]  /*39b0*/  FMNMX.FTZ R3, R67, R2, !PT ;  /* 0x0000000243037209 */ /* 0x000fe20007810000 */
[--C-:B------:R-:W-:Y:S01]  /*39c0*/  FFMA.FTZ R2, R81, UR10, -R12.reuse ;  /* 0x0000000a51027c23 */ /* 0x100fe2000801080c */
[----:B------:R-:W1:Y:S01]  /*39d0*/  MUFU.EX2 R13, R13 ;  /* 0x0000000d000d7308 */ /* 0x000e620000000800 */
[----:B------:R-:W-:Y:S01]  /*39e0*/  FFMA.FTZ R12, R69, UR10, -R12 ;  /* 0x0000000a450c7c23 */ /* 0x000fe2000801080c */
[----:B------:R-:W-:-:S02]  /*39f0*/  FMNMX.FTZ R0, R70, R3, !PT ;  /* 0x0000000346007209 */ /* 0x000fc40007810000 */
[----:B--2---:R-:W-:Y:S02]  /*3a00*/  F2FP.F16.F32.PACK_AB R186, R25, R24 ;  /* 0x0000001819ba723e */ /* 0x004fe400000000ff */
[----:B------:R-:W-:Y:S02]  /*3a10*/  FMNMX.FTZ R0, R71, R0, !PT ;  /* 0x0000000047007209 */ /* 0x000fe40007810000 */
[----:B------:R-:W-:Y:S03]  /*3a20*/  MUFU.EX2 R182, R2 ;  /* 0x0000000200b67308 */ /* 0x000fe60000000800 */
[----:B------:R-:W2:Y:S05]  /*3a30*/  SHFL.BFLY PT, R3, R0, 0x2, 0x1f ;  /* 0x0c401f0000037f89 */ /* 0x000eaa00000e0000 */
[----:B------:R-:W-:Y:S01]  /*3a40*/  MUFU.EX2 R33, R12 ;  /* 0x0000000c00217308 */ /* 0x000fe20000000800 */
[----:B-1----:R-:W-:-:S07]  /*3a50*/  F2FP.F16.F32.PACK_AB R180, R13, R10 ;  /* 0x0000000a0db4723e */ /* 0x002fce00000000ff */
[----:B------:R1:W-:Y:S08]  /*3a60*/  MUFU.EX2 R29, R14 ;  /* 0x0000000e001d7308 */ /* 0x0003f00000000800 */
[----:B------:R-:W-:Y:S01]  /*3a70*/  MUFU.EX2 R48, R48 ;  /* 0x0000003000307308 */ /* 0x000fe20000000800 */
[----:B-1----:R-:W1:Y:S01]  /*3a80*/  @P5 LDC R14, c[0x0][0x44c] ;  /* 0x00011300ff0e5b82 */ /* 0x002e620000000800 */
[----:B--2---:R-:W-:-:S05]  /*3a90*/  FMNMX.FTZ R2, R0, R3, !PT ;  /* 0x0000000300027209 */ /* 0x004fca0007810000 */
[----:B------:R-:W2:Y:S01]  /*3aa0*/  SHFL.BFLY PT, R3, R2, 0x1, 0x1f ;  /* 0x0c201f0002037f89 */ /* 0x000ea200000e0000 */
[----:B------:R-:W3:Y:S08]  /*3ab0*/  MUFU.EX2 R49, R49 ;  /* 0x0000003100317308 */ /* 0x000ef00000000800 */
[----:B------:R-:W-:Y:S08]  /*3ac0*/  MUFU.EX2 R52, R52 ;  /* 0x0000003400347308 */ /* 0x000ff00000000800 */
[----:B------:R-:W4:Y:S01]  /*3ad0*/  MUFU.EX2 R53, R53 ;  /* 0x0000003500357308 */ /* 0x000f220000000800 */
[----:B-1----:R-:W-:Y:S01]  /*3ae0*/  @P5 IMAD.HI.U32 R28, R14, UR41, RZ ;  /* 0x000000290e1c5c27 */ /* 0x002fe2000f8e00ff */
[----:B---3--:R-:W-:-:S03]  /*3af0*/  F2FP.F16.F32.PACK_AB R176, R49, R48 ;  /* 0x0000003031b0723e */ /* 0x008fc600000000ff */
[----:B------:R-:W-:Y:S01]  /*3b00*/  IMAD.U32 R14, RZ, RZ, UR41 ;  /* 0x00000029ff0e7e24 */ /* 0x000fe2000f8e00ff */
[----:B0-----:R-:W-:Y:S02]  /*3b10*/  @P5 SHF.R.U32.HI R14, RZ, R45, R28 ;  /* 0x0000002dff0e5219 */ /* 0x001fe4000001161c */
[----:B--2---:R-:W-:Y:S01]  /*3b20*/  FMNMX.FTZ R3, R2, R3, !PT ;  /* 0x0000000302037209 */ /* 0x004fe20007810000 */
[----:B------:R-:W-:Y:S01]  /*3b30*/  FADD.FTZ R2, R190, R37 ;  /* 0x00000025be027221 */ /* 0x000fe20000010000 */
[----:B------:R-:W-:Y:S01]  /*3b40*/  MUFU.EX2 R56, R56 ;  /* 0x0000003800387308 */ /* 0x000fe20000000800 */
[----:B------:R-:W-:Y:S01]  /*3b50*/  F2FP.F16.F32.PACK_AB R190, R15, R190 ;  /* 0x000000be0fbe723e */ /* 0x000fe200000000ff */
[----:B------:R-:W-:Y:S02]  /*3b60*/  IMAD.IADD R75, R75, 0x1, R14 ;  /* 0x000000014b4b7824 */ /* 0x000fe400078e020e */
[C---:B------:R-:W-:Y:S01]  /*3b70*/  FMUL.FTZ R0, R3.reuse, UR10 ;  /* 0x0000000a03007c20 */ /* 0x040fe20008410000 */
[----:B------:R-:W-:Y:S01]  /*3b80*/  FSETP.NEU.FTZ.AND P1, PT, R3, -INF , PT ;  /* 0xff8000000300780b */ /* 0x000fe20003f3d000 */
[----:B------:R-:W-:Y:S01]  /*3b90*/  FADD.FTZ R37, R15, R2 ;  /* 0x000000020f257221 */ /* 0x000fe20000010000 */
[----:B------:R-:W-:Y:S01]  /*3ba0*/  LOP3.LUT P5, RZ, R16, 0x80000, RZ, 0xc0, !PT ;  /* 0x0008000010ff7812 */ /* 0x000fe200078ac0ff */
[----:B------:R-:W-:Y:S01]  /*3bb0*/  VIADD R14, R75, UR5 ;  /* 0x000000054b0e7c36 */ /* 0x000fe20008000000 */
[----:B------:R-:W-:Y:S01]  /*3bc0*/  FSEL R0, R0, RZ, P1 ;  /* 0x000000ff00007208 */ /* 0x000fe20000800000 */
[----:B------:R-:W-:Y:S01]  /*3bd0*/  FADD.FTZ R2, R20, R37 ;  /* 0x0000002514027221 */ /* 0x000fe20000010000 */
[----:B------:R-:W-:Y:S01]  /*3be0*/  MUFU.EX2 R57, R57 ;  /* 0x0000003900397308 */ /* 0x000fe20000000800 */
[----:B----4-:R-:W-:-:S02]  /*3bf0*/  F2FP.F16.F32.PACK_AB R178, R53, R52 ;  /* 0x0000003435b2723e */ /* 0x010fc400000000ff */
[--C-:B------:R-:W-:Y:S01]  /*3c00*/  FFMA.FTZ R26, R26, UR10, -R0.reuse ;  /* 0x0000000a1a1a7c23 */ /* 0x100fe20008010800 */
[--C-:B------:R-:W-:Y:S01]  /*3c10*/  FFMA.FTZ R27, R27, UR10, -R0.reuse ;  /* 0x0000000a1b1b7c23 */ /* 0x100fe20008010800 */
[--C-:B------:R-:W-:Y:S01]  /*3c20*/  FFMA.FTZ R30, R30, UR10, -R0.reuse ;  /* 0x0000000a1e1e7c23 */ /* 0x100fe20008010800 */
[--C-:B------:R-:W-:Y:S01]  /*3c30*/  FFMA.FTZ R31, R31, UR10, -R0.reuse ;  /* 0x0000000a1f1f7c23 */ /* 0x100fe20008010800 */
[--C-:B------:R-:W-:Y:S01]  /*3c40*/  FFMA.FTZ R34, R34, UR10, -R0.reuse ;  /* 0x0000000a22227c23 */ /* 0x100fe20008010800 */
[--C-:B------:R-:W-:Y:S01]  /*3c50*/  FFMA.FTZ R35, R35, UR10, -R0.reuse ;  /* 0x0000000a23237c23 */ /* 0x100fe20008010800 */
[----:B------:R-:W-:Y:S01]  /*3c60*/  MUFU.EX2 R26, R26 ;  /* 0x0000001a001a7308 */ /* 0x000fe20000000800 */
[--C-:B------:R-:W-:Y:S01]  /*3c70*/  FFMA.FTZ R38, R38, UR10, -R0.reuse ;  /* 0x0000000a26267c23 */ /* 0x100fe20008010800 */
[----:B------:R-:W-:Y:S01]  /*3c80*/  FFMA.FTZ R39, R39, UR10, -R0 ;  /* 0x0000000a27277c23 */ /* 0x000fe20008010800 */
[----:B------:R-:W-:Y:S01]  /*3c90*/  FADD.FTZ R41, R21, R2 ;  /* 0x0000000215297221 */ /* 0x000fe20000010000 */
[--C-:B------:R-:W-:Y:S01]  /*3ca0*/  FFMA.FTZ R42, R42, UR10, -R0.reuse ;  /* 0x0000000a2a2a7c23 */ /* 0x100fe20008010800 */
[--C-:B------:R-:W-:Y:S01]  /*3cb0*/  FFMA.FTZ R43, R43, UR10, -R0.reuse ;  /* 0x0000000a2b2b7c23 */ /* 0x100fe20008010800 */
[--C-:B------:R-:W-:Y:S01]  /*3cc0*/  FFMA.FTZ R46, R46, UR10, -R0.reuse ;  /* 0x0000000a2e2e7c23 */ /* 0x100fe20008010800 */
[--C-:B------:R-:W-:Y:S01]  /*3cd0*/  FFMA.FTZ R47, R47, UR10, -R0.reuse ;  /* 0x0000000a2f2f7c23 */ /* 0x100fe20008010800 */
[----:B------:R-:W0:Y:S01]  /*3ce0*/  MUFU.EX2 R27, R27 ;  /* 0x0000001b001b7308 */ /* 0x000e220000000800 */
[--C-:B------:R-:W-:Y:S01]  /*3cf0*/  FFMA.FTZ R50, R50, UR10, -R0.reuse ;  /* 0x0000000a32327c23 */ /* 0x100fe20008010800 */
[----:B------:R-:W-:Y:S01]  /*3d00*/  FADD.FTZ R12, R24, R41 ;  /* 0x00000029180c7221 */ /* 0x000fe20000010000 */
[--C-:B------:R-:W-:Y:S01]  /*3d10*/  FFMA.FTZ R51, R51, UR10, -R0.reuse ;  /* 0x0000000a33337c23 */ /* 0x100fe20008010800 */
[--C-:B------:R-:W-:Y:S01]  /*3d20*/  FFMA.FTZ R54, R54, UR10, -R0.reuse ;  /* 0x0000000a36367c23 */ /* 0x100fe20008010800 */
[----:B------:R-:W-:Y:S01]  /*3d30*/  FFMA.FTZ R55, R55, UR10, -R0 ;  /* 0x0000000a37377c23 */ /* 0x000fe20008010800 */
[----:B------:R-:W-:Y:S01]  /*3d40*/  FADD.FTZ R41, R25, R12 ;  /* 0x0000000c19297221 */ /* 0x000fe20000010000 */
[--C-:B------:R-:W-:Y:S01]  /*3d50*/  FFMA.FTZ R58, R58, UR10, -R0.reuse ;  /* 0x0000000a3a3a7c23 */ /* 0x100fe20008010800 */
[----:B------:R-:W1:Y:S01]  /*3d60*/  MUFU.EX2 R30, R30 ;  /* 0x0000001e001e7308 */ /* 0x000e620000000800 */
[--C-:B------:R-:W-:Y:S01]  /*3d70*/  FFMA.FTZ R59, R59, UR10, -R0.reuse ;  /* 0x0000000a3b3b7c23 */ /* 0x100fe20008010800 */
[----:B------:R-:W-:Y:S01]  /*3d80*/  FADD.FTZ R12, R10, R41 ;  /* 0x000000290a0c7221 */ /* 0x000fe20000010000 */
[--C-:B------:R-:W-:Y:S01]  /*3d90*/  FFMA.FTZ R62, R62, UR10, -R0.reuse ;  /* 0x0000000a3e3e7c23 */ /* 0x100fe20008010800 */
[--C-:B------:R-:W-:Y:S01]  /*3da0*/  FFMA.FTZ R63, R63, UR10, -R0.reuse ;  /* 0x0000000a3f3f7c23 */ /* 0x100fe20008010800 */
[----:B------:R-:W-:Y:S01]  /*3db0*/  FFMA.FTZ R66, R66, UR10, -R0 ;  /* 0x0000000a42427c23 */ /* 0x000fe20008010800 */
[----:B------:R-:W-:Y:S01]  /*3dc0*/  FADD.FTZ R41, R13, R12 ;  /* 0x0000000c0d297221 */ /* 0x000fe20000010000 */
[--C-:B------:R-:W-:Y:S01]  /*3dd0*/  FFMA.FTZ R67, R67, UR10, -R0.reuse ;  /* 0x0000000a43437c23 */ /* 0x100fe20008010800 */
[----:B------:R-:W2:Y:S01]  /*3de0*/  MUFU.EX2 R31, R31 ;  /* 0x0000001f001f7308 */ /* 0x000ea20000000800 */
[----:B0-----:R-:W-:Y:S01]  /*3df0*/  FADD.FTZ R37, R26, R27 ;  /* 0x0000001b1a257221 */ /* 0x001fe20000010000 */
[----:B------:R-:W-:Y:S01]  /*3e00*/  FADD.FTZ R12, R182, R41 ;  /* 0x00000029b60c7221 */ /* 0x000fe20000010000 */
[--C-:B------:R-:W-:Y:S01]  /*3e10*/  FFMA.FTZ R70, R70, UR10, -R0.reuse ;  /* 0x0000000a46467c23 */ /* 0x100fe20008010800 */
[----:B------:R-:W-:Y:S01]  /*3e20*/  FFMA.FTZ R0, R71, UR10, -R0 ;  /* 0x0000000a47007c23 */ /* 0x000fe20008010800 */
[----:B------:R-:W-:Y:S01]  /*3e30*/  R2UR UR11, R14 ;  /* 0x000000000e0b72ca */ /* 0x000fe200000e0000 */
[C---:B------:R-:W-:Y:S01]  /*3e40*/  FADD.FTZ R41, R29.reuse, R12 ;  /* 0x0000000c1d297221 */ /* 0x040fe20000010000 */
[----:B------:R-:W-:Y:S01]  /*3e50*/  F2FP.F16.F32.PACK_AB R182, R29, R182 ;  /* 0x000000b61db6723e */ /* 0x000fe200000000ff */
[----:B------:R-:W0:Y:S01]  /*3e60*/  MUFU.EX2 R34, R34 ;  /* 0x0000002200227308 */ /* 0x000e220000000800 */
[----:B-1----:R-:W-:Y:S01]  /*3e70*/  FADD.FTZ R2, R30, R37 ;  /* 0x000000251e027221 */ /* 0x002fe20000010000 */
[----:B------:R-:W-:Y:S01]  /*3e80*/  FADD.FTZ R12, R48, R41 ;  /* 0x00000029300c7221 */ /* 0x000fe20000010000 */
[----:B------:R-:W-:Y:S01]  /*3e90*/  F2FP.F16.F32.PACK_AB R172, R57, R56 ;  /* 0x0000003839ac723e */ /* 0x000fe200000000ff */
[----:B------:R-:W-:Y:S01]  /*3ea0*/  VIADD R14, R74, 0xfffffffe ;  /* 0xfffffffe4a0e7836 */ /* 0x000fe20000000000 */
[----:B------:R-:W-:Y:S01]  /*3eb0*/  F2FP.F16.F32.PACK_AB R189, R27, R26 ;  /* 0x0000001a1bbd723e */ /* 0x000fe200000000ff */
[----:B------:R-:W-:-:S02]  /*3ec0*/  FADD.FTZ R41, R49, R12 ;  /* 0x0000000c31297221 */ /* 0x000fc40000010000 */
[----:B------:R-:W1:Y:S01]  /*3ed0*/  MUFU.EX2 R35, R35 ;  /* 0x0000002300237308 */ /* 0x000e620000000800 */
[C---:B--2---:R-:W-:Y:S01]  /*3ee0*/  FADD.FTZ R37, R31.reuse, R2 ;  /* 0x000000021f257221 */ /* 0x044fe20000010000 */
[----:B------:R-:W-:Y:S01]  /*3ef0*/  FADD.FTZ R12, R52, R41 ;  /* 0x00000029340c7221 */ /* 0x000fe20000010000 */
[----:B------:R-:W-:-:S03]  /*3f00*/  F2FP.F16.F32.PACK_AB R191, R31, R30 ;  /* 0x0000001e1fbf723e */ /* 0x000fc600000000ff */
[----:B------:R-:W-:Y:S02]  /*3f10*/  FADD.FTZ R41, R53, R12 ;  /* 0x0000000c35297221 */ /* 0x000fe40000010000 */
[----:B------:R-:W2:Y:S01]  /*3f20*/  MUFU.EX2 R38, R38 ;  /* 0x0000002600267308 */ /* 0x000ea20000000800 */
[----:B0-----:R-:W-:Y:S01]  /*3f30*/  FADD.FTZ R2, R34, R37 ;  /* 0x0000002522027221 */ /* 0x001fe20000010000 */
[----:B------:R-:W-:-:S04]  /*3f40*/  FADD.FTZ R12, R56, R41 ;  /* 0x00000029380c7221 */ /* 0x000fc80000010000 */
[----:B------:R-:W-:Y:S02]  /*3f50*/  FADD.FTZ R15, R57, R12 ;  /* 0x0000000c390f7221 */ /* 0x000fe40000010000 */
[----:B------:R-:W0:Y:S01]  /*3f60*/  MUFU.EX2 R39, R39 ;  /* 0x0000002700277308 */ /* 0x000e220000000800 */
[C---:B-1----:R-:W-:Y:S01]  /*3f70*/  FADD.FTZ R37, R35.reuse, R2 ;  /* 0x0000000223257221 */ /* 0x042fe20000010000 */
[----:B------:R-:W-:-:S06]  /*3f80*/  F2FP.F16.F32.PACK_AB R185, R35, R34 ;  /* 0x0000002223b9723e */ /* 0x000fcc00000000ff */
[----:B------:R-:W1:Y:S01]  /*3f90*/  MUFU.EX2 R42, R42 ;  /* 0x0000002a002a7308 */ /* 0x000e620000000800 */
[----:B--2---:R-:W-:-:S07]  /*3fa0*/  FADD.FTZ R2, R38, R37 ;  /* 0x0000002526027221 */ /* 0x004fce0000010000 */
[----:B------:R-:W2:Y:S01]  /*3fb0*/  MUFU.EX2 R43, R43 ;  /* 0x0000002b002b7308 */ /* 0x000ea20000000800 */
[C---:B0-----:R-:W-:Y:S01]  /*3fc0*/  FADD.FTZ R37, R39.reuse, R2 ;  /* 0x0000000227257221 */ /* 0x041fe20000010000 */
[----:B------:R-:W-:-:S06]  /*3fd0*/  F2FP.F16.F32.PACK_AB R187, R39, R38 ;  /* 0x0000002627bb723e */ /* 0x000fcc00000000ff */
[----:B------:R-:W0:Y:S01]  /*3fe0*/  MUFU.EX2 R46, R46 ;  /* 0x0000002e002e7308 */ /* 0x000e220000000800 */
[----:B-1----:R-:W-:-:S07]  /*3ff0*/  FADD.FTZ R2, R42, R37 ;  /* 0x000000252a027221 */ /* 0x002fce0000010000 */
[----:B------:R-:W1:Y:S01]  /*4000*/  MUFU.EX2 R47, R47 ;  /* 0x0000002f002f7308 */ /* 0x000e620000000800 */
[C---:B--2---:R-:W-:Y:S01]  /*4010*/  FADD.FTZ R37, R43.reuse, R2 ;  /* 0x000000022b257221 */ /* 0x044fe20000010000 */
[----:B------:R-:W-:-:S06]  /*4020*/  F2FP.F16.F32.PACK_AB R181, R43, R42 ;  /* 0x0000002a2bb5723e */ /* 0x000fcc00000000ff */
[----:B------:R-:W2:Y:S01]  /*4030*/  MUFU.EX2 R50, R50 ;  /* 0x0000003200327308 */ /* 0x000ea20000000800 */
[----:B0-----:R-:W-:-:S07]  /*4040*/  FADD.FTZ R2, R46, R37 ;  /* 0x000000252e027221 */ /* 0x001fce0000010000 */
        /* <DEDUP_REMOVED lines=21> */
[----:B0-----:R-:W-:-:S07]  /*41a0*/  FADD.FTZ R12, R60, R15 ;  /* 0x0000000f3c0c7221 */ /* 0x001fce0000010000 */
[----:B------:R-:W0:Y:S01]  /*41b0*/  MUFU.EX2 R66, R66 ;  /* 0x0000004200427308 */ /* 0x000e220000000800 */
[C---:B-1----:R-:W-:Y:S01]  /*41c0*/  FADD.FTZ R5, R63.reuse, R2 ;  /* 0x000000023f057221 */ /* 0x042fe20000010000 */
[----:B------:R-:W-:-:S06]  /*41d0*/  F2FP.F16.F32.PACK_AB R175, R63, R62 ;  /* 0x0000003e3faf723e */ /* 0x000fcc00000000ff */
[----:B------:R-:W1:Y:S01]  /*41e0*/  MUFU.EX2 R64, R64 ;  /* 0x0000004000407308 */ /* 0x000e620000000800 */
[C---:B--2---:R-:W-:Y:S01]  /*41f0*/  FADD.FTZ R13, R61.reuse, R12 ;  /* 0x0000000c3d0d7221 */ /* 0x044fe20000010000 */
[----:B------:R-:W-:-:S06]  /*4200*/  F2FP.F16.F32.PACK_AB R174, R61, R60 ;  /* 0x0000003c3dae723e */ /* 0x000fcc00000000ff */
[----:B------:R-:W2:Y:S01]  /*4210*/  MUFU.EX2 R67, R67 ;  /* 0x0000004300437308 */ /* 0x000ea20000000800 */
[----:B0-----:R-:W-:-:S07]  /*4220*/  FADD.FTZ R2, R66, R5 ;  /* 0x0000000542027221 */ /* 0x001fce0000010000 */
[----:B------:R-:W0:Y:S01]  /*4230*/  MUFU.EX2 R65, R65 ;  /* 0x0000004100417308 */ /* 0x000e220000000800 */
[----:B-1----:R-:W-:-:S07]  /*4240*/  FADD.FTZ R10, R64, R13 ;  /* 0x0000000d400a7221 */ /* 0x002fce0000010000 */
[----:B------:R-:W1:Y:S01]  /*4250*/  MUFU.EX2 R70, R70 ;  /* 0x0000004600467308 */ /* 0x000e620000000800 */
[C---:B--2---:R-:W-:Y:S01]  /*4260*/  FADD.FTZ R5, R67.reuse, R2 ;  /* 0x0000000243057221 */ /* 0x044fe20000010000 */
[----:B------:R-:W-:-:S06]  /*4270*/  F2FP.F16.F32.PACK_AB R169, R67, R66 ;  /* 0x0000004243a9723e */ /* 0x000fcc00000000ff */
[----:B------:R-:W2:Y:S01]  /*4280*/  MUFU.EX2 R68, R68 ;  /* 0x0000004400447308 */ /* 0x000ea20000000800 */
[C---:B0-----:R-:W-:Y:S01]  /*4290*/  FADD.FTZ R13, R65.reuse, R10 ;  /* 0x0000000a410d7221 */ /* 0x041fe20000010000 */
[----:B------:R-:W-:-:S06]  /*42a0*/  F2FP.F16.F32.PACK_AB R168, R65, R64 ;  /* 0x0000004041a8723e */ /* 0x000fcc00000000ff */
[----:B------:R1:W0:Y:S02]  /*42b0*/  MUFU.EX2 R171, R0 ;  /* 0x0000000000ab7308 */ /* 0x0002240000000800 */
[----:B-1----:R-:W-:Y:S01]  /*42c0*/  FADD.FTZ R0, R70, R5 ;  /* 0x0000000546007221 */ /* 0x002fe20000010000 */
[----:B--2---:R-:W-:Y:S01]  /*42d0*/  FADD.FTZ R10, R68, R13 ;  /* 0x0000000d440a7221 */ /* 0x004fe20000010000 */
[----:B------:R-:W-:-:S03]  /*42e0*/  F2FP.F16.F32.PACK_AB R170, R33, R68 ;  /* 0x0000004421aa723e */ /* 0x000fc600000000ff */
[----:B------:R-:W-:Y:S01]  /*42f0*/  FADD.FTZ R10, R33, R10 ;  /* 0x0000000a210a7221 */ /* 0x000fe20000010000 */
[C---:B0-----:R-:W-:Y:S01]  /*4300*/  FADD.FTZ R5, R171.reuse, R0 ;  /* 0x00000000ab057221 */ /* 0x041fe20000010000 */
[----:B------:R-:W-:Y:S01]  /*4310*/  F2FP.F16.F32.PACK_AB R171, R171, R70 ;  /* 0x00000046abab723e */ /* 0x000fe200000000ff */
[----:B------:R-:W-:Y:S06]  /*4320*/  @!P5 BRA `(.L_x_987) ;  /* 0x000000000054d947 */ /* 0x000fec0003800000 */
[C---:B------:R-:W-:Y:S01]  /*4330*/  ISETP.GT.AND P1, PT, R75.reuse, RZ, PT ;  /* 0x000000ff4b00720c */ /* 0x040fe20003f24270 */
[----:B------:R-:W-:-:S05]  /*4340*/  VIADD R0, R75, 0xffffffff ;  /* 0xffffffff4b007836 */ /* 0x000fca0000000000 */
[----:B------:R-:W-:-:S07]  /*4350*/  R2UR UR14, R0 ;  /* 0x00000000000e72ca */ /* 0x000fce00000e0000 */
[----:B------:R-:W-:Y:S08]  /*4360*/  @P1 BRA `(.L_x_988) ;  /* 0x0000000000241947 */ /* 0x000ff00003800000 */
[----:B------:R-:W-:Y:S01]  /*4370*/  R2UR UR14, R75 ;  /* 0x000000004b0e72ca */ /* 0x000fe200000e0000 */
[----:B------:R-:W-:Y:S02]  /*4380*/  ULDC UR15, c[0x0][0x9e4] ;  /* 0x00027900000f7ab9 */ /* 0x000fe40000000800 */
[----:B------:R-:W-:-:S10]  /*4390*/  UISETP.NE.AND UP0, UPT, UR15, 0x1, UPT ;  /* 0x000000010f00788c */ /* 0x000fd4000bf05270 */
[----:B------:R-:W-:Y:S01]  /*43a0*/  UIADD3 UR14, -UR14, URZ, URZ ;  /* 0x0000003f0e0e7290 */ /* 0x000fe2000fffe13f */
[----:B------:R-:W-:-:S03]  /*43b0*/  @UP0 ULDC.64 UR4, c[0x0][0x9e8] ;  /* 0x00027a0000040ab9 */ /* 0x000fc60000000a00 */
[----:B------:R-:W-:-:S04]  /*43c0*/  UIMAD.WIDE.U32 UR6, UR14, UR4, URZ ;  /* 0x000000040e0672a5 */ /* 0x000fc8000f8e003f */
[----:B------:R-:W-:-:S04]  /*43d0*/  @UP0 USHF.R.U32.HI UR14, URZ, UR5, UR7 ;  /* 0x000000053f0e0299 */ /* 0x000fc80008011607 */
[----:B------:R-:W-:Y:S01]  /*43e0*/  ULOP3.LUT UR14, URZ, UR14, URZ, 0x33, !UPT ;  /* 0x0000000e3f0e7292 */ /* 0x000fe2000f8e333f */
[----:B------:R-:W-:Y:S11]  /*43f0*/  BRA `(.L_x_989) ;  /* 0x0000000000147947 */ /* 0x000ff60003800000 */
.L_x_988:
[----:B------:R-:W-:Y:S02]  /*4400*/  ULDC UR15, c[0x0][0x9e4] ;  /* 0x00027900000f7ab9 */ /* 0x000fe40000000800 */
[----:B------:R-:W-:-:S11]  /*4410*/  UISETP.NE.AND UP0, UPT, UR15, 0x1, UPT ;  /* 0x000000010f00788c */ /* 0x000fd6000bf05270 */
[----:B------:R-:W-:Y:S02]  /*4420*/  @UP0 ULDC.64 UR4, c[0x0][0x9e8] ;  /* 0x00027a0000040ab9 */ /* 0x000fe40000000a00 */
[----:B------:R-:W-:-:S04]  /*4430*/  UIMAD.WIDE.U32 UR6, UR14, UR4, URZ ;  /* 0x000000040e0672a5 */ /* 0x000fc8000f8e003f */
[----:B------:R-:W-:-:S12]  /*4440*/  @UP0 USHF.R.U32.HI UR14, URZ, UR5, UR7 ;  /* 0x000000053f0e0299 */ /* 0x000fd80008011607 */
.L_x_989:
[----:B------:R-:W-:-:S04]  /*4450*/  UIMAD UR14, UR14, UR15, UR15 ;  /* 0x0000000f0e0e72a4 */ /* 0x000fc8000f8e020f */
[----:B------:R-:W-:-:S04]  /*4460*/  UISETP.LT.AND UP0, UPT, UR11, UR14, UPT ;  /* 0x0000000e0b00728c */ /* 0x000fc8000bf01270 */
[----:B------:R-:W-:-:S12]  /*4470*/  USEL UR11, UR11, UR14, UP0 ;  /* 0x0000000e0b0b7287 */ /* 0x000fd80008000000 */
.L_x_987:
[----:B------:R-:W-:Y:S01]  /*4480*/  UIMAD.WIDE UR4, UR11, 0x2aaaaaab, URZ ;  /* 0x2aaaaaab0b0478a5 */ /* 0x000fe2000f8e023f */
[----:B------:R-:W-:Y:S01]  /*4490*/  IMAD.MOV.U32 R2, RZ, RZ, 0x3f800000 ;  /* 0x3f800000ff027424 */ /* 0x000fe200078e00ff */
[----:B------:R-:W-:Y:S01]  /*44a0*/  CS2R R118, SRZ ;  /* 0x0000000000767805 */ /* 0x000fe2000001ff00 */
[----:B------:R-:W-:Y:S01]  /*44b0*/  IMAD.MOV.U32 R0, RZ, RZ, 0x3f800000 ;  /* 0x3f800000ff007424 */ /* 0x000fe200078e00ff */
        /* <DEDUP_REMOVED lines=8> */
[----:B------:R-:W-:Y:S01]  /*4540*/  UISETP.LT.AND UP0, UPT, UR60, UR4, UPT ;  /* 0x000000043c00728c */ /* 0x000fe2000bf01270 */
[----:B------:R-:W-:Y:S02]  /*4550*/  CS2R R104, SRZ ;  /* 0x0000000000687805 */ /* 0x000fe4000001ff00 */
[----:B------:R-:W-:Y:S02]  /*4560*/  CS2R R102, SRZ ;  /* 0x0000000000667805 */ /* 0x000fe4000001ff00 */
[----:B------:R-:W-:Y:S01]  /*4570*/  CS2R R100, SRZ ;  /* 0x0000000000647805 */ /* 0x000fe2000001ff00 */
[----:B------:R-:W-:Y:S01]  /*4580*/  USEL UR43, UR60, UR4, !UP0 ;  /* 0x000000043c2b7287 */ /* 0x000fe2000c000000 */
[----:B------:R-:W-:-:S02]  /*4590*/  CS2R R98, SRZ ;  /* 0x0000000000627805 */ /* 0x000fc4000001ff00 */
[----:B------:R-:W-:Y:S02]  /*45a0*/  CS2R R96, SRZ ;  /* 0x0000000000607805 */ /* 0x000fe4000001ff00 */
[----:B------:R-:W-:Y:S02]  /*45b0*/  CS2R R94, SRZ ;  /* 0x00000000005e7805 */ /* 0x000fe4000001ff00 */
[----:B------:R-:W-:Y:S02]  /*45c0*/  CS2R R92, SRZ ;  /* 0x00000000005c7805 */ /* 0x000fe4000001ff00 */
[----:B------:R-:W-:Y:S02]  /*45d0*/  CS2R R90, SRZ ;  /* 0x00000000005a7805 */ /* 0x000fe4000001ff00 */
[----:B------:R-:W-:Y:S02]  /*45e0*/  ISETP.GE.AND P1, PT, R14, UR43, PT ;  /* 0x0000002b0e007c0c */ /* 0x000fe4000bf26270 */
        /* <DEDUP_REMOVED lines=33> */
[----:B------:R-:W-:Y:S06]  /*4800*/  @!P1 BRA `(.L_x_990) ;  /* 0x0000003000489947 */ /* 0x000fec0003800000 */
[----:B------:R-:W-:Y:S01]  /*4810*/  IMAD.MOV.U32 R13, RZ, RZ, R3 ;  /* 0x000000ffff0d7224 */ /* 0x000fe200078e0003 */
[----:B------:R-:W-:Y:S01]  /*4820*/  UMOV UR7, UR38 ;  /* 0x0000002600077c82 */ /* 0x000fe20008000000 */
[----:B------:R-:W-:Y:S01]  /*4830*/  IMAD.MOV.U32 R12, RZ, RZ, R4 ;  /* 0x000000ffff0c7224 */ /* 0x000fe200078e0004 */
[----:B------:R-:W-:Y:S01]  /*4840*/  UMOV UR4, UR39 ;  /* 0x0000002700047c82 */ /* 0x000fe20008000000 */
[----:B------:R-:W-:Y:S01]  /*4850*/  IMAD.MOV.U32 R2, RZ, RZ, 0x3f800000 ;  /* 0x3f800000ff027424 */ /* 0x000fe200078e00ff */
[----:B------:R-:W-:Y:S01]  /*4860*/  ULDC UR54, c[0x0][0x9e4] ;  /* 0x0002790000367ab9 */ /* 0x000fe20000000800 */
[----:B------:R-:W-:Y:S01]  /*4870*/  IMAD.MOV.U32 R119, RZ, RZ, RZ ;  /* 0x000000ffff777224 */ /* 0x000fe200078e00ff */
[----:B------:R-:W-:Y:S01]  /*4880*/  ULDC UR58, c[0x0][0x9dc] ;  /* 0x00027700003a7ab9 */ /* 0x000fe20000000800 */
[----:B------:R-:W-:Y:S01]  /*4890*/  ULDC UR55, c[0x0][0x988] ;  /* 0x0002620000377ab9 */ /* 0x000fe20000000800 */
[----:B------:R-:W-:-:S05]  /*48a0*/  ULDC UR59, c[0x0][0x9e0] ;  /* 0x00027800003b7ab9 */ /* 0x000fca0000000800 */
.L_x_1009:
[----:B------:R-:W-:-:S04]  /*48b0*/  UISETP.NE.AND UP0, UPT, UR4, 0x1, UPT ;  /* 0x000000010400788c */ /* 0x000fc8000bf05270 */
[----:B------:R-:W-:-:S04]  /*48c0*/  USEL UR38, URZ, 0x1, UP0 ;  /* 0x000000013f267887 */ /* 0x000fc80008000000 */
[----:B------:R-:W-:Y:S01]  /*48d0*/  ULOP3.LUT UR38, UR7, UR38, URZ, 0x3c, !UPT ;  /* 0x0000002607267292 */ /* 0x000fe2000f8e3c3f */
[----:B------:R-:W-:Y:S11]  /*48e0*/  @!P0 BRA `(.L_x_991) ;  /* 0x0000000000048947 */ /* 0x000ff60003800000 */
[----:B------:R-:W-:Y:S01]  /*48f0*/  BPT.TRAP 0x1 ;  /* 0x000000040000795c */ /* 0x000fe20000300000 */
.L_x_991:
[----:B------:R-:W-:Y:S01]  /*4900*/  UIADD3 UR39, UR4, 0x1, URZ ;  /* 0x0000000104277890 */ /* 0x000fe2000fffe03f */
[----:B------:R-:W-:-:S03]  /*4910*/  IMAD.U32 R3, RZ, RZ, UR38 ;  /* 0x00000026ff037e24 */ /* 0x000fc6000f8e00ff */
[----:B------:R-:W-:Y:S02]  /*4920*/  UISETP.NE.AND UP0, UPT, UR39, 0x2, UPT ;  /* 0x000000022700788c */ /* 0x000fe4000bf05270 */
[----:B------:R-:W-:Y:S02]  /*4930*/  SHF.L.U32 R3, R3, 0x1f, RZ ;  /* 0x0000001f03037819 */ /* 0x000fe400000006ff */
[----:B------:R-:W-:-:S04]  /*4940*/  USEL UR39, UR39, URZ, UP0 ;  /* 0x0000003f27277287 */ /* 0x000fc80008000000 */
[----:B------:R-:W-:-:S09]  /*4950*/  ULEA UR6, UR39, UR40, 0x3 ;  /* 0x0000002827067291 */ /* 0x000fd2000f8e183f */
[----:B------:R0:W1:Y:S01]  /*4960*/  SYNCS.PHASECHK.TRANS64.TRYWAIT P1, [UR6+0x30830], R3 ;  /* 0x03083003ff0075a7 */ /* 0x0000620008020146 */
[----:B------:R-:W-:Y:S05]  /*4970*/  @!P0 BRA `(.L_x_992) ;  /* 0x0000000000048947 */ /* 0x000fea0003800000 */
[----:B------:R-:W-:Y:S01]  /*4980*/  BPT.TRAP 0x1 ;  /* 0x000000040000795c */ /* 0x000fe20000300000 */
.L_x_992:
[----:B-1----:R-:W-:Y:S05]  /*4990*/  @P1 BRA `(.L_x_993) ;  /* 0x0000000000081947 */ /* 0x002fea0003800000 */
[----:B------:R-:W1:Y:S02]  /*49a0*/  SYNCS.PHASECHK.TRANS64.TRYWAIT P1, [UR6+0x30830], R3 ;  /* 0x03083003ff0075a7 */ /* 0x000e640008020146 */
[----:B-1----:R-:W-:Y:S05]  /*49b0*/  @!P1 BRA `(.L_x_994) ;  /* 0x000000fc00509947 */ /* 0x002fea0003800000 */
.L_x_993:
        /* <DEDUP_REMOVED lines=120> */
[-C--:B------:R-:W-:Y:S01]  /*5140*/  FMUL.FTZ R111, R111, R2.reuse ;  /* 0x000000026f6f7220 */ /* 0x080fe20000410000 */
[-C--:B------:R-:W-:Y:S01]  /*5150*/  FMUL.FTZ R114, R114, R2.reuse ;  /* 0x0000000272727220 */ /* 0x080fe20000410000 */
[-C--:B------:R-:W-:Y:S01]  /*5160*/  FMUL.FTZ R115, R115, R2.reuse ;  /* 0x0000000273737220 */ /* 0x080fe20000410000 */
[-C--:B------:R-:W-:Y:S01]  /*5170*/  FMUL.FTZ R118, R118, R2.reuse ;  /* 0x0000000276767220 */ /* 0x080fe20000410000 */
[----:B------:R-:W-:Y:S01]  /*5180*/  HGMMA.64x96x16.F32 R120, gdesc[UR48], R120, gsb0 ;  /* 0x01600000307879f0 */ /* 0x000fe20008000878 */
[----:B------:R-:W-:Y:S01]  /*5190*/  UIADD3 UR50, UR5, 0x4, URZ ;  /* 0x0000000405327890 */ /* 0x000fe2000fffe03f */
[----:B------:R-:W-:Y:S01]  /*51a0*/  FMUL.FTZ R119, R119, R2 ;  /* 0x0000000277777220 */ /* 0x000fe20000410000 */
[----:B------:R-:W-:Y:S01]  /*51b0*/  UMOV UR48, UR56 ;  /* 0x0000003800307c82 */ /* 0x000fe20008000000 */
[----:B------:R-:W-:Y:S01]  /*51c0*/  UMOV UR49, UR57 ;  /* 0x0000003900317c82 */ /* 0x000fe20008000000 */
[----:B------:R-:W-:Y:S01]  /*51d0*/  UMOV UR51, 0x40000040 ;  /* 0x4000004000337882 */ /* 0x000fe20000000000 */
[----:B------:R-:W-:-:S02]  /*51e0*/  WARPGROUP.DEPBAR.LE gsb0, 0x0 ;  /* 0x00008000000079c5 */ /* 0x000fc40000010000 */
        /* <DEDUP_REMOVED lines=36> */
.L_x_995:
[----:B------:R-:W-:Y:S01]  /*5430*/  ULEA UR5, UR4, UR40, 0x3 ;  /* 0x0000002804057291 */ /* 0x000fe2000f8e183f */
[----:B------:R-:W-:-:S05]  /*5440*/  IMAD.U32 R0, RZ, RZ, UR7 ;  /* 0x00000007ff007e24 */ /* 0x000fca000f8e00ff */
[----:B------:R-:W-:-:S04]  /*5450*/  SHF.L.U32 R0, R0, 0x1f, RZ ;  /* 0x0000001f00007819 */ /* 0x000fc800000006ff */
[----:B------:R2:W3:Y:S01]  /*5460*/  SYNCS.PHASECHK.TRANS64.TRYWAIT P1, [UR5+0x30850], R0 ;  /* 0x03085000ff0075a7 */ /* 0x0004e20008020145 */
[----:B------:R-:W-:Y:S05]  /*5470*/  @!P0 BRA `(.L_x_996) ;  /* 0x0000000000048947 */ /* 0x000fea0003800000 */
[----:B------:R-:W-:Y:S01]  /*5480*/  BPT.TRAP 0x1 ;  /* 0x000000040000795c */ /* 0x000fe20000300000 */
.L_x_996:
[----:B---3--:R-:W-:Y:S05]  /*5490*/  @P1 BRA `(.L_x_997) ;  /* 0x0000000000081947 */ /* 0x008fea0003800000 */
[----:B------:R-:W3:Y:S02]  /*54a0*/  SYNCS.PHASECHK.TRANS64.TRYWAIT P1, [UR5+0x30850], R0 ;  /* 0x03085000ff0075a7 */ /* 0x000ee40008020145 */
[----:B---3--:R-:W-:Y:S05]  /*54b0*/  @!P1 BRA `(.L_x_998) ;  /* 0x000000f000a89947 */ /* 0x008fea0003800000 */
.L_x_997:
[----:B------:R-:W-:Y:S01]  /*54c0*/  UIADD3 UR7, UR40, 0x400, URZ ;  /* 0x0000040028077890 */ /* 0x000fe2000fffe03f */
[----:B------:R-:W-:Y:S01]  /*54d0*/  WARPGROUP.ARRIVE ;  /* 0x00000000000079c5 */ /* 0x000fe20000000000 */
[----:B------:R-:W-:Y:S02]  /*54e0*/  UMOV UR11, 0x40000040 ;  /* 0x40000040000b7882 */ /* 0x000fe40000000000 */
[----:B------:R-:W-:-:S04]  /*54f0*/  USHF.R.U32.HI UR7, URZ, 0x4, UR7 ;  /* 0x000000043f077899 */ /* 0x000fc80008011607 */
[----:B------:R-:W-:-:S04]  /*5500*/  ULOP3.LUT UR7, UR7, 0x3fff, URZ, 0xc0, !UPT ;  /* 0x00003fff07077892 */ /* 0x000fc8000f8ec03f */
[----:B------:R-:W-:-:S04]  /*5510*/  ULOP3.LUT UR7, UR7, 0x3000000, URZ, 0xfc, !UPT ;  /* 0x0300000007077892 */ /* 0x000fc8000f8efc3f */
        /* <DEDUP_REMOVED lines=31> */
.L_x_999:
[----:B------:R-:W-:Y:S01]  /*5710*/  ISETP.NE.AND P2, PT, R199, 0x1, PT ;  /* 0x00000001c700780c */ /* 0x000fe20003f45270 */
[----:B------:R-:W-:Y:S01]  /*5720*/  VIADD R21, R19, UR41 ;  /* 0x0000002913157c36 */ /* 0x000fe20008000000 */
[----:B------:R-:W3:Y:S01]  /*5730*/  LDC R11, c[0x0][0x288] ;  /* 0x0000a200ff0b7b82 */ /* 0x000ee20000000800 */
[----:B------:R-:W-:Y:S01]  /*5740*/  IMAD R168, R14, -0x60, RZ ;  /* 0xffffffa00ea87824 */ /* 0x000fe200078e02ff */
[----:B------:R-:W-:Y:S01]  /*5750*/  UIADD3 UR6, UR6, 0x30840, URZ ;  /* 0x0003084006067890 */ /* 0x000fe2000fffe03f */
[----:B------:R-:W-:Y:S01]  /*5760*/  LOP3.LUT P1, RZ, R16, 0x80000, RZ, 0xc0, !PT ;  /* 0x0008000010ff7812 */ /* 0x000fe2000782c0ff */
[----:B------:R-:W-:Y:S02]  /*5770*/  ULOP3.LUT UR4, URZ, UR58, URZ, 0x33, !UPT ;  /* 0x0000003a3f047292 */ /* 0x000fe4000f8e333f */
[----:B------:R-:W-:-:S05]  /*5780*/  UPRMT UR6, UR61, 0x654, UR6 ;  /* 0x000006543d067896 */ /* 0x000fca0008000006 */
[----:B0-2---:R-:W0:Y:S08]  /*5790*/  @P2 LDC R0, c[0x0][0x44c] ;  /* 0x00011300ff002b82 */ /* 0x005e300000000800 */
[----:B-1----:R-:W1:Y:S01]  /*57a0*/  @P2 LDC R3, c[0x0][0x450] ;  /* 0x00011400ff032b82 */ /* 0x002e620000000800 */
[----:B------:R-:W-:Y:S01]  /*57b0*/  SYNCS.ARRIVE.TRANS64.RED.A1T0 RZ, [UR6], RZ ;  /* 0x000000ffffff79a7 */ /* 0x000fe20008100406 */
[----:B0-----:R-:W-:-:S05]  /*57c0*/  @P2 IMAD.HI.U32 R0, R21, R0, RZ ;  /* 0x0000000015002227 */ /* 0x001fca00078e00ff */
[----:B-1----:R-:W-:Y:S01]  /*57d0*/  @P2 SHF.R.U32.HI R21, RZ, R3, R0 ;  /* 0x00000003ff152219 */ /* 0x002fe20000011600 */
[----:B------:R-:W-:-:S04]  /*57e0*/  VIADD R3, R168, 0x1 ;  /* 0x00000001a8037836 */ /* 0x000fc80000000000 */
[----:B------:R-:W0:Y:S01]  /*57f0*/  SHFL.IDX PT, R2, R21, RZ, 0x1c1f ;  /* 0x001c1fff15027589 */ /* 0x000e2200000e0000 */
[----:B------:R-:W-:-:S05]  /*5800*/  IMAD R4, R18, -0x2, R3 ;  /* 0xfffffffe12047824 */ /* 0x000fca00078e0203 */
[C---:B---3--:R-:W-:Y:S01]  /*5810*/  IADD3 R0, R4.reuse, -R11, R17 ;  /* 0x8000000b04007210 */ /* 0x048fe20007ffe011 */
[----:B------:R-:W-:-:S04]  /*5820*/  VIADD R4, R4, 0xffffffff ;  /* 0xffffffff04047836 */ /* 0x000fc80000000000 */
[C---:B------:R-:W-:Y:S02]  /*5830*/  VIADD R169, R0.reuse, UR59 ;  /* 0x0000003b00a97c36 */ /* 0x040fe40008000000 */
[----:B------:R-:W-:Y:S02]  /*5840*/  VIADD R170, R0, UR4 ;  /* 0x0000000400aa7c36 */ /* 0x000fe40008000000 */
[--C-:B0-----:R-:W-:Y:S02]  /*5850*/  IMAD.IADD R0, R169, 0x1, R2.reuse ;  /* 0x00000001a9007824 */ /* 0x101fe400078e0202 */
[----:B------:R-:W-:Y:S01]  /*5860*/  IMAD.IADD R20, R170, 0x1, R2 ;  /* 0x00000001aa147824 */ /* 0x000fe200078e0202 */
[----:B------:R-:W-:Y:S06]  /*5870*/  @!P1 BRA `(.L_x_1000) ;  /* 0x0000000000549947 */ /* 0x000fec0003800000 */
[----:B------:R-:W-:Y:S01]  /*5880*/  IADD3 R15, R17, -R11, R2 ;  /* 0x8000000b110f7210 */ /* 0x000fe20007ffe002 */
[----:B------:R-:W-:Y:S03]  /*5890*/  BSSY B0, `(.L_x_1001) ;  /* 0x0000010000007945 */ /* 0x000fe60003800000 */
[----:B------:R-:W-:-:S13]  /*58a0*/  ISETP.GT.AND P1, PT, R15, -0x1, PT ;  /* 0xffffffff0f00780c */ /* 0x000fda0003f24270 */
[----:B------:R-:W-:Y:S05]  /*58b0*/  @P1 BRA `(.L_x_1002) ;  /* 0x0000000000201947 */ /* 0x000fea0003800000 */
[----:B------:R-:W-:Y:S01]  /*58c0*/  IMAD.U32 R171, RZ, RZ, UR54 ;  /* 0x00000036ffab7e24 */ /* 0x000fe2000f8e00ff */
[----:B------:R-:W-:-:S04]  /*58d0*/  LOP3.LUT R15, RZ, R15, RZ, 0x33, !PT ;  /* 0x0000000fff0f7212 */ /* 0x000fc800078e33ff */
[----:B------:R-:W-:-:S13]  /*58e0*/  ISETP.NE.AND P1, PT, R171, 0x1, PT ;  /* 0x00000001ab00780c */ /* 0x000fda0003f25270 */
[----:B------:R-:W0:Y:S02]  /*58f0*/  @P1 LDC.64 R2, c[0x0][0x9e8] ;  /* 0x00027a00ff021b82 */ /* 0x000e240000000a00 */
[----:B0-----:R-:W-:-:S05]  /*5900*/  @P1 IMAD.HI.U32 R2, R15, R2, RZ ;  /* 0x000000020f021227 */ /* 0x001fca00078e00ff */
[----:B------:R-:W-:-:S04]  /*5910*/  @P1 SHF.R.U32.HI R15, RZ, R3, R2 ;  /* 0x00000003ff0f1219 */ /* 0x000fc80000011602 */
[----:B------:R-:W-:Y:S01]  /*5920*/  LOP3.LUT R15, RZ, R15, RZ, 0x33, !PT ;  /* 0x0000000fff0f7212 */ /* 0x000fe200078e33ff */
[----:B------:R-:W-:Y:S06]  /*5930*/  BRA `(.L_x_1003) ;  /* 0x0000000000147947 */ /* 0x000fec0003800000 */
.L_x_1002:
[----:B------:R-:W-:-:S05]  /*5940*/  IMAD.U32 R171, RZ, RZ, UR54 ;  /* 0x00000036ffab7e24 */ /* 0x000fca000f8e00ff */
[----:B------:R-:W-:-:S13]  /*5950*/  ISETP.NE.AND P1, PT, R171, 0x1, PT ;  /* 0x00000001ab00780c */ /* 0x000fda0003f25270 */
[----:B------:R-:W0:Y:S02]  /*5960*/  @P1 LDC.64 R2, c[0x0][0x9e8] ;  /* 0x00027a00ff021b82 */ /* 0x000e240000000a00 */
[----:B0-----:R-:W-:-:S05]  /*5970*/  @P1 IMAD.HI.U32 R2, R15, R2, RZ ;  /* 0x000000020f021227 */ /* 0x001fca00078e00ff */
[----:B------:R-:W-:-:S07]  /*5980*/  @P1 SHF.R.U32.HI R15, RZ, R3, R2 ;  /* 0x00000003ff0f1219 */ /* 0x000fce0000011602 */
.L_x_1003:
[----:B------:R-:W-:Y:S05]  /*5990*/  BSYNC B0 ;  /* 0x0000000000007941 */ /* 0x000fea0003800000 */
.L_x_1001:
[----:B------:R-:W-:-:S05]  /*59a0*/  IMAD R15, R15, R171, R4 ;  /* 0x000000ab0f0f7224 */ /* 0x000fca00078e0204 */
[----:B------:R-:W-:Y:S02]  /*59b0*/  VIADDMNMX R0, R15, R171, R0, PT ;  /* 0x000000ab0f007246 */ /* 0x000fe40003800100 */
[----:B------:R-:W-:-:S07]  /*59c0*/  VIMNMX R20, R20, R15, !PT ;  /* 0x0000000f14147248 */ /* 0x000fce0007fe0100 */
.L_x_1000:
[C---:B------:R-:W-:Y:S01]  /*59d0*/  ISETP.GE.AND P1, PT, R168.reuse, 0x2, PT ;  /* 0x00000002a800780c */ /* 0x040fe20003f26270 */
[----:B------:R-:W0:Y:S01]  /*59e0*/  SHFL.IDX PT, R2, R21, 0x1, 0x1c1f ;  /* 0x003c1f0015027f89 */ /* 0x000e2200000e0000 */
[----:B------:R-:W-:Y:S02]  /*59f0*/  ISETP.GE.AND P2, PT, R168, 0x9, PT ;  /* 0x00000009a800780c */ /* 0x000fe40003f46270 */
[----:B------:R-:W-:Y:S02]  /*5a00*/  ISETP.GT.AND P4, PT, R20, 0x1, !P1 ;  /* 0x000000011400780c */ /* 0x000fe40004f84270 */
[----:B------:R-:W-:Y:S02]  /*5a10*/  ISETP.GE.AND P5, PT, R168, 0xa, PT ;  /* 0x0000000aa800780c */ /* 0x000fe40003fa6270 */
[----:B------:R-:W-:Y:S02]  /*5a20*/  ISETP.GT.AND P3, PT, R20, 0x8, !P2 ;  /* 0x000000081400780c */ /* 0x000fe40005764270 */
[----:B------:R-:W-:-:S02]  /*5a30*/  ISETP.LT.OR P4, PT, R0, 0x2, P4 ;  /* 0x000000020000780c */ /* 0x000fc40002781670 */
[----:B------:R-:W-:Y:S02]  /*5a40*/  ISETP.LT.OR P3, PT, R0, 0x9, P3 ;  /* 0x000000090000780c */ /* 0x000fe40001f61670 */
[----:B------:R-:W-:Y:S02]  /*5a50*/  FSEL R121, R121, -INF , !P4 ;  /* 0xff80000079797808 */ /* 0x000fe40006000000 */
[----:B------:R-:W-:Y:S02]  /*5a60*/  ISETP.GE.AND P4, PT, R168, 0x11, PT ;  /* 0x00000011a800780c */ /* 0x000fe40003f86270 */
[----:B------:R-:W-:Y:S02]  /*5a70*/  LOP3.LUT R16, R16, 0xfffffffb, RZ, 0xc0, !PT ;  /* 0xfffffffb10107812 */ /* 0x000fe400078ec0ff */
[----:B------:R-:W-:Y:S02]  /*5a80*/  FSEL R124, R124, -INF , !P3 ;  /* 0xff8000007c7c7808 */ /* 0x000fe40005800000 */
[----:B------:R-:W-:-:S02]  /*5a90*/  ISETP.GT.AND P3, PT, R20, 0x9, !P5 ;  /* 0x000000091400780c */ /* 0x000fc40006f64270 */
[----:B------:R-:W-:Y:S02]  /*5aa0*/  @P5 LOP3.LUT R16, R16, 0x4, RZ, 0xfc, !PT ;  /* 0x0000000410105812 */ /* 0x000fe400078efcff */
[----:B------:R-:W-:Y:S02]  /*5ab0*/  ISETP.LT.OR P3, PT, R0, 0xa, P3 ;  /* 0x0000000a0000780c */ /* 0x000fe40001f61670 */
[----:B------:R-:W-:Y:S02]  /*5ac0*/  LOP3.LUT R16, R16, 0xfffffff7, RZ, 0xc0, !PT ;  /* 0xfffffff710107812 */ /* 0x000fe400078ec0ff */
[----:B------:R-:W-:Y:S02]  /*5ad0*/  FSEL R125, R125, -INF , !P3 ;  /* 0xff8000007d7d7808 */ /* 0x000fe40005800000 */
[----:B------:R-:W-:Y:S02]  /*5ae0*/  @P4 LOP3.LUT R16, R16, 0x8, RZ, 0xfc, !PT ;  /* 0x0000000810104812 */ /* 0x000fe400078efcff */
[----:B------:R-:W-:-:S02]  /*5af0*/  ISETP.GT.AND P3, PT, R20, 0x10, !P4 ;  /* 0x000000101400780c */ /* 0x000fc40006764270 */
[----:B------:R-:W-:Y:S02]  /*5b00*/  ISETP.GE.AND P4, PT, R168, 0x12, PT ;  /* 0x00000012a800780c */ /* 0x000fe40003f86270 */
[----:B------:R-:W-:Y:S02]  /*5b10*/  ISETP.LT.OR P3, PT, R0, 0x11, P3 ;  /* 0x000000110000780c */ /* 0x000fe40001f61670 */
[----:B------:R-:W-:Y:S02]  /*5b20*/  LOP3.LUT R16, R16, 0xffffffef, RZ, 0xc0, !PT ;  /* 0xffffffef10107812 */ /* 0x000fe400078ec0ff */
[----:B------:R-:W-:Y:S02]  /*5b30*/  FSEL R128, R128, -INF , !P3 ;  /* 0xff80000080807808 */ /* 0x000fe40005800000 */
[----:B------:R-:W-:-:S04]  /*5b40*/  ISETP.GT.AND P3, PT, R20, 0x11, !P4 ;  /* 0x000000111400780c */ /* 0x000fc80006764270 */
[----:B------:R-:W-:Y:S02]  /*5b50*/  ISETP.LT.OR P3, PT, R0, 0x12, P3 ;  /* 0x000000120000780c */ /* 0x000fe40001f61670 */
[----:B------:R-:W-:Y:S02]  /*5b60*/  @P4 LOP3.LUT R16, R16, 0x10, RZ, 0xfc, !PT ;  /* 0x0000001010104812 */ /* 0x000fe400078efcff */
[----:B------:R-:W-:Y:S02]  /*5b70*/  ISETP.GE.AND P4, PT, R168, 0x19, PT ;  /* 0x00000019a800780c */ /* 0x000fe40003f86270 */
[----:B------:R-:W-:Y:S02]  /*5b80*/  LOP3.LUT R16, R16, 0xfffbffff, RZ, 0xc0, !PT ;  /* 0xfffbffff10107812 */ /* 0x000fe400078ec0ff */
[----:B------:R-:W-:Y:S02]  /*5b90*/  FSEL R129, R129, -INF , !P3 ;  /* 0xff80000081817808 */ /* 0x000fe40005800000 */
[----:B------:R-:W-:-:S04]  /*5ba0*/  ISETP.GT.AND P3, PT, R20, 0x18, !P4 ;  /* 0x000000181400780c */ /* 0x000fc80006764270 */
[----:B------:R-:W-:-:S03]  /*5bb0*/  ISETP.LT.OR P3, PT, R0, 0x19, P3 ;  /* 0x000000190000780c */ /* 0x000fc60001f61670 */
        /* <DEDUP_REMOVED lines=68> */
[----:B------:R-:W-:Y:S02]  /*6000*/  FSEL R153, R153, -INF , !P3 ;  /* 0xff80000099997808 */ /* 0x000fe40005800000 */
[----:B------:R-:W-:Y:S02]  /*6010*/  LOP3.LUT R16, R16, 0xffffffbf, RZ, 0xc0, !PT ;  /* 0xffffffbf10107812 */ /* 0x000fe400078ec0ff */
[----:B------:R-:W-:-:S04]  /*6020*/  ISETP.GT.AND P3, PT, R20, 0x48, !P4 ;  /* 0x000000481400780c */ /* 0x000fc80006764270 */
[----:B------:R-:W-:-:S03]  /*6030*/  ISETP.LT.OR P3, PT, R0, 0x49, P3 ;  /* 0x000000490000780c */ /* 0x000fc60001f61670 */
[----:B------:R-:W-:Y:S02]  /*6040*/  @P4 LOP3.LUT R16, R16, 0x40, RZ, 0xfc, !PT ;  /* 0x0000004010104812 */ /* 0x000fe400078efcff */
[----:B------:R-:W-:Y:S02]  /*6050*/  ISETP.GE.AND P4, PT, R168, 0x4a, PT ;  /* 0x0000004aa800780c */ /* 0x000fe40003f86270 */
[----:B------:R-:W-:Y:S02]  /*6060*/  FSEL R156, R156, -INF , !P3 ;  /* 0xff8000009c9c7808 */ /* 0x000fe40005800000 */
[----:B------:R-:W-:Y:S02]  /*6070*/  ISETP.GT.AND P3, PT, R20, 0x49, !P4 ;  /* 0x000000491400780c */ /* 0x000fe40006764270 */
[----:B------:R-:W-:Y:S02]  /*6080*/  LOP3.LUT R16, R16, 0xffffffdf, RZ, 0xc0, !PT ;  /* 0xffffffdf10107812 */ /* 0x000fe400078ec0ff */
[----:B------:R-:W-:-:S04]  /*6090*/  ISETP.LT.OR P3, PT, R0, 0x4a, P3 ;  /* 0x0000004a0000780c */ /* 0x000fc80001f61670 */
[----:B------:R-:W-:Y:S02]  /*60a0*/  FSEL R157, R157, -INF , !P3 ;  /* 0xff8000009d9d7808 */ /* 0x000fe40005800000 */
[----:B------:R-:W-:Y:S02]  /*60b0*/  ISETP.GE.AND P3, PT, R168, 0x51, PT ;  /* 0x00000051a800780c */ /* 0x000fe40003f66270 */
[----:B------:R-:W-:Y:S02]  /*60c0*/  @P4 LOP3.LUT R16, R16, 0x20, RZ, 0xfc, !PT ;  /* 0x0000002010104812 */ /* 0x000fe400078efcff */
[----:B------:R-:W-:Y:S02]  /*60d0*/  ISETP.GT.AND P4, PT, R20, 0x50, !P3 ;  /* 0x000000501400780c */ /* 0x000fe40005f84270 */
[----:B------:R-:W-:Y:S02]  /*60e0*/  LOP3.LUT R16, R16, 0xfffffffd, RZ, 0xc0, !PT ;  /* 0xfffffffd10107812 */ /* 0x000fe400078ec0ff */
[----:B------:R-:W-:-:S04]  /*60f0*/  ISETP.LT.OR P4, PT, R0, 0x51, P4 ;  /* 0x000000510000780c */ /* 0x000fc80002781670 */
        /* <DEDUP_REMOVED lines=9> */
[----:B------:R-:W-:-:S13]  /*6190*/  ISETP.GE.AND P6, PT, R168, 0x1, PT ;  /* 0x00000001a800780c */ /* 0x000fda0003fc6270 */
[----:B------:R-:W-:Y:S02]  /*61a0*/  @P6 LOP3.LUT R16, R16, 0x2, RZ, 0xfc, !PT ;  /* 0x0000000210106812 */ /* 0x000fe400078efcff */
[----:B------:R-:W-:Y:S02]  /*61b0*/  ISETP.GT.AND P6, PT, R20, RZ, !P6 ;  /* 0x000000ff1400720c */ /* 0x000fe400077c4270 */
[----:B------:R-:W-:Y:S02]  /*61c0*/  LOP3.LUT R16, R16, 0xfffffffe, RZ, 0xc0, !PT ;  /* 0xfffffffe10107812 */ /* 0x000fe400078ec0ff */
[----:B------:R-:W-:-:S04]  /*61d0*/  ISETP.LT.OR P6, PT, R0, 0x1, P6 ;  /* 0x000000010000780c */ /* 0x000fc800037c1670 */
[----:B------:R-:W-:Y:S02]  /*61e0*/  FSEL R15, R120, -INF , !P6 ;  /* 0xff800000780f7808 */ /* 0x000fe40007000000 */
[----:B------:R-:W-:-:S13]  /*61f0*/  ISETP.GE.AND P6, PT, R168, 0x5a, PT ;  /* 0x0000005aa800780c */ /* 0x000fda0003fc6270 */
[----:B------:R-:W-:Y:S02]  /*6200*/  @P6 LOP3.LUT R16, R16, 0x1, RZ, 0xfc, !PT ;  /* 0x0000000110106812 */ /* 0x000fe400078efcff */
[----:B------:R-:W-:Y:S01]  /*6210*/  ISETP.GT.AND P6, PT, R20, 0x59, !P6 ;  /* 0x000000591400780c */ /* 0x000fe200077c4270 */
[----:B0-----:R-:W-:-:S03]  /*6220*/  IMAD.IADD R20, R170, 0x1, R2 ;  /* 0x00000001aa147824 */ /* 0x001fc600078e0202 */
[----:B------:R-:W-:Y:S01]  /*6230*/  ISETP.LT.OR P6, PT, R0, 0x5a, P6 ;  /* 0x0000005a0000780c */ /* 0x000fe200037c1670 */
[----:B------:R-:W-:-:S03]  /*6240*/  IMAD.IADD R0, R169, 0x1, R2 ;  /* 0x00000001a9007824 */ /* 0x000fc600078e0202 */
[----:B------:R-:W-:Y:S02]  /*6250*/  FSEL R165, R165, -INF , !P6 ;  /* 0xff800000a5a57808 */ /* 0x000fe40007000000 */
[----:B------:R-:W-:-:S13]  /*6260*/  LOP3.LUT P6, RZ, R16, 0x80000, RZ, 0xc0, !PT ;  /* 0x0008000010ff7812 */ /* 0x000fda00078cc0ff */
[----:B------:R-:W-:Y:S05]  /*6270*/  @!P6 BRA `(.L_x_1004) ;  /* 0x000000000054e947 */ /* 0x000fea0003800000 */
        /* <DEDUP_REMOVED lines=12> */
.L_x_1006:
[----:B------:R-:W-:-:S05]  /*6340*/  IMAD.U32 R120, RZ, RZ, UR54 ;  /* 0x00000036ff787e24 */ /* 0x000fca000f8e00ff */
[----:B------:R-:W-:-:S13]  /*6350*/  ISETP.NE.AND P6, PT, R120, 0x1, PT ;  /* 0x000000017800780c */ /* 0x000fda0003fc5270 */
[----:B------:R-:W0:Y:S02]  /*6360*/  @P6 LDC.64 R2, c[0x0][0x9e8] ;  /* 0x00027a00ff026b82 */ /* 0x000e240000000a00 */
[----:B0-----:R-:W-:-:S05]  /*6370*/  @P6 IMAD.HI.U32 R2, R21, R2, RZ ;  /* 0x0000000215026227 */ /* 0x001fca00078e00ff */
[----:B------:R-:W-:-:S07]  /*6380*/  @P6 SHF.R.U32.HI R21, RZ, R3, R2 ;  /* 0x00000003ff156219 */ /* 0x000fce0000011602 */
.L_x_1007:
[----:B------:R-:W-:Y:S05]  /*6390*/  BSYNC B0 ;  /* 0x0000000000007941 */ /* 0x000fea0003800000 */
.L_x_1005:
[----:B------:R-:W-:-:S05]  /*63a0*/  IMAD R21, R21, R120, R4 ;  /* 0x0000007815157224 */ /* 0x000fca00078e0204 */
[----:B------:R-:W-:Y:S02]  /*63b0*/  VIADDMNMX R0, R21, R120, R0, PT ;  /* 0x0000007815007246 */ /* 0x000fe40003800100 */
[----:B------:R-:W-:-:S07]  /*63c0*/  VIMNMX R20, R20, R21, !PT ;  /* 0x0000001514147248 */ /* 0x000fce0007fe0100 */
.L_x_1004:
[C---:B------:R-:W-:Y:S01]  /*63d0*/  ISETP.GT.AND P1, PT, R20.reuse, 0x1, !P1 ;  /* 0x000000011400780c */ /* 0x040fe20004f24270 */
[----:B------:R-:W-:Y:S01]  /*63e0*/  UMOV UR10, UR55 ;  /* 0x00000037000a7c82 */ /* 0x000fe20008000000 */
[----:B------:R-:W-:Y:S02]  /*63f0*/  ISETP.GT.AND P2, PT, R20, 0x8, !P2 ;  /* 0x000000081400780c */ /* 0x000fe40005744270 */
[C---:B------:R-:W-:Y:S02]  /*6400*/  ISETP.LT.OR P1, PT, R0.reuse, 0x2, P1 ;  /* 0x000000020000780c */ /* 0x040fe40000f21670 */
[----:B------:R-:W-:Y:S02]  /*6410*/  ISETP.LT.OR P2, PT, R0, 0x9, P2 ;  /* 0x000000090000780c */ /* 0x000fe40001741670 */
[----:B------:R-:W-:Y:S02]  /*6420*/  FSEL R123, R123, -INF , !P1 ;  /* 0xff8000007b7b7808 */ /* 0x000fe40004800000 */
[----:B------:R-:W-:-:S02]  /*6430*/  LOP3.LUT P1, RZ, R16, 0x4, RZ, 0xc0, !PT ;  /* 0x0000000410ff7812 */ /* 0x000fc4000782c0ff */
[----:B------:R-:W-:Y:S02]  /*6440*/  FSEL R126, R126, -INF , !P2 ;  /* 0xff8000007e7e7808 */ /* 0x000fe40005000000 */
[----:B------:R-:W-:Y:S02]  /*6450*/  ISETP.GT.AND P1, PT, R20, 0x9, !P1 ;  /* 0x000000091400780c */ /* 0x000fe40004f24270 */
[----:B------:R-:W-:Y:S02]  /*6460*/  LOP3.LUT P2, RZ, R16, 0x20000, RZ, 0xc0, !PT ;  /* 0x0002000010ff7812 */ /* 0x000fe4000784c0ff */
[----:B------:R-:W-:Y:S02]  /*6470*/  ISETP.LT.OR P1, PT, R0, 0xa, P1 ;  /* 0x0000000a0000780c */ /* 0x000fe40000f21670 */
[----:B------:R-:W-:Y:S02]  /*6480*/  LOP3.LUT P6, RZ, R16, 0x10000, RZ, 0xc0, !PT ;  /* 0x0001000010ff7812 */ /* 0x000fe400078cc0ff */
[----:B------:R-:W-:-:S02]  /*6490*/  FSEL R127, R127, -INF , !P1 ;  /* 0xff8000007f7f7808 */ /* 0x000fc40004800000 */
[----:B------:R-:W-:Y:S02]  /*64a0*/  LOP3.LUT P1, RZ, R16, 0x8, RZ, 0xc0, !PT ;  /* 0x0000000810ff7812 */ /* 0x000fe4000782c0ff */
[----:B------:R-:W-:Y:S02]  /*64b0*/  FMNMX.FTZ R2, R15, R12, !PT ;  /* 0x0000000c0f027209 */ /* 0x000fe40007810000 */
[----:B------:R-:W-:Y:S02]  /*64c0*/  ISETP.GT.AND P1, PT, R20, 0x10, !P1 ;  /* 0x000000101400780c */ /* 0x000fe40004f24270 */
[----:B------:R-:W-:Y:S02]  /*64d0*/  FMNMX.FTZ R3, R121, R2, !PT ;  /* 0x0000000279037209 */ /* 0x000fe40007810000 */
[----:B------:R-:W-:Y:S02]  /*64e0*/  ISETP.LT.OR P1, PT, R0, 0x11, P1 ;  /* 0x000000110000780c */ /* 0x000fe40000f21670 */
[----:B------:R-:W-:-:S02]  /*64f0*/  FMNMX.FTZ R2, R124, R3, !PT ;  /* 0x000000037c027209 */ /* 0x000fc40007810000 */
[----:B------:R-:W-:Y:S02]  /*6500*/  FSEL R130, R130, -INF , !P1 ;  /* 0xff80000082827808 */ /* 0x000fe40004800000 */
[----:B------:R-:W-:Y:S02]  /*6510*/  LOP3.LUT P1, RZ, R16, 0x10, RZ, 0xc0, !PT ;  /* 0x0000001010ff7812 */ /* 0x000fe4000782c0ff */
[----:B------:R-:W-:Y:S02]  /*6520*/  FMNMX.FTZ R3, R125, R2, !PT ;  /* 0x000000027d037209 */ /* 0x000fe40007810000 */
[----:B------:R-:W-:Y:S02]  /*6530*/  ISETP.GT.AND P1, PT, R20, 0x11, !P1 ;  /* 0x000000111400780c */ /* 0x000fe40004f24270 */
[----:B------:R-:W-:Y:S02]  /*6540*/  FMNMX.FTZ R2, R128, R3, !PT ;  /* 0x0000000380027209 */ /* 0x000fe40007810000 */
[----:B------:R-:W-:-:S02]  /*6550*/  ISETP.LT.OR P1, PT, R0, 0x12, P1 ;  /* 0x000000120000780c */ /* 0x000fc40000f21670 */
[----:B------:R-:W-:Y:S02]  /*6560*/  FMNMX.FTZ R3, R129, R2, !PT ;  /* 0x0000000281037209 */ /* 0x000fe40007810000 */
[----:B------:R-:W-:Y:S02]  /*6570*/  FSEL R131, R131, -INF , !P1 ;  /* 0xff80000083837808 */ /* 0x000fe40004800000 */
[----:B------:R-:W-:Y:S02]  /*6580*/  LOP3.LUT P1, RZ, R16, 0x40000, RZ, 0xc0, !PT ;  /* 0x0004000010ff7812 */ /* 0x000fe4000782c0ff */
[----:B------:R-:W-:Y:S02]  /*6590*/  FMNMX.FTZ R2, R132, R3, !PT ;  /* 0x0000000384027209 */ /* 0x000fe40007810000 */
[----:B------:R-:W-:Y:S02]  /*65a0*/  ISETP.GT.AND P1, PT, R20, 0x18, !P1 ;  /* 0x000000181400780c */ /* 0x000fe40004f24270 */
[----:B------:R-:W-:-:S02]  /*65b0*/  FMNMX.FTZ R3, R133, R2, !PT ;  /* 0x0000000285037209 */ /* 0x000fc40007810000 */
[----:B------:R-:W-:Y:S02]  /*65c0*/  ISETP.LT.OR P1, PT, R0, 0x19, P1 ;  /* 0x000000190000780c */ /* 0x000fe40000f21670 */
[----:B------:R-:W-:Y:S02]  /*65d0*/  FMNMX.FTZ R2, R136, R3, !PT ;  /* 0x0000000388027209 */ /* 0x000fe40007810000 */
[----:B------:R-:W-:Y:S02]  /*65e0*/  FSEL R134, R134, -INF , !P1 ;  /* 0xff80000086867808 */ /* 0x000fe40004800000 */
        /* <DEDUP_REMOVED lines=24> */
[----:B------:R-:W-:Y:S02]  /*6770*/  LOP3.LUT P1, RZ, R16, 0x2000, RZ, 0xc0, !PT ;  /* 0x0000200010ff7812 */ /* 0x000fe4000782c0ff */
[----:B------:R-:W-:Y:S02]  /*6780*/  FMNMX.FTZ R3, R157, R2, !PT ;  /* 0x000000029d037209 */ /* 0x000fe40007810000 */
[----:B------:R-:W-:-:S02]  /*6790*/  ISETP.GT.AND P1, PT, R20, 0x29, !P1 ;  /* 0x000000291400780c */ /* 0x000fc40004f24270 */
[----:B------:R-:W-:Y:S02]  /*67a0*/  FMNMX.FTZ R2, R160, R3, !PT ;  /* 0x00000003a0027209 */ /* 0x000fe40007810000 */
[----:B------:R-:W-:Y:S02]  /*67b0*/  ISETP.LT.OR P1, PT, R0, 0x2a, P1 ;  /* 0x0000002a0000780c */ /* 0x000fe40000f21670 */
[C---:B------:R-:W-:Y:S02]  /*67c0*/  LOP3.LUT P2, RZ, R16.reuse, 0x40, RZ, 0xc0, !PT ;  /* 0x0000004010ff7812 */ /* 0x040fe4000784c0ff */
[----:B------:R-:W-:Y:S02]  /*67d0*/  FSEL R143, R143, -INF , !P1 ;  /* 0xff8000008f8f7808 */ /* 0x000fe40004800000 */
[----:B------:R-:W-:Y:S02]  /*67e0*/  LOP3.LUT P1, RZ, R16, 0x1000, RZ, 0xc0, !PT ;  /* 0x0000100010ff7812 */ /* 0x000fe4000782c0ff */
[----:B------:R-:W-:-:S02]  /*67f0*/  FMNMX.FTZ R3, R161, R2, !PT ;  /* 0x00000002a1037209 */ /* 0x000fc40007810000 */
[----:B------:R-:W-:Y:S02]  /*6800*/  ISETP.GT.AND P1, PT, R20, 0x30, !P1 ;  /* 0x000000301400780c */ /* 0x000fe40004f24270 */
[----:B------:R-:W-:Y:S02]  /*6810*/  FMNMX.FTZ R2, R164, R3, !PT ;  /* 0x00000003a4027209 */ /* 0x000fe40007810000 */
[----:B------:R-:W-:Y:S02]  /*6820*/  ISETP.LT.OR P1, PT, R0, 0x31, P1 ;  /* 0x000000310000780c */ /* 0x000fe40000f21670 */
[----:B------:R-:W-:Y:S02]  /*6830*/  FMNMX.FTZ R3, R165, R2, !PT ;  /* 0x00000002a5037209 */ /* 0x000fe40007810000 */
[----:B------:R-:W-:Y:S02]  /*6840*/  FSEL R146, R146, -INF , !P1 ;  /* 0xff80000092927808 */ /* 0x000fe40004800000 */
[C---:B------:R-:W-:Y:S01]  /*6850*/  LOP3.LUT P1, RZ, R16.reuse, 0x800, RZ, 0xc0, !PT ;  /* 0x0000080010ff7812 */ /* 0x040fe2000782c0ff */
[----:B------:R-:W0:Y:S01]  /*6860*/  SHFL.BFLY PT, R2, R3, 0x2, 0x1f ;  /* 0x0c401f0003027f89 */ /* 0x000e2200000e0000 */
[----:B------:R-:W-:-:S02]  /*6870*/  LOP3.LUT P6, RZ, R16, 0x20, RZ, 0xc0, !PT ;  /* 0x0000002010ff7812 */ /* 0x000fc400078cc0ff */
[C---:B------:R-:W-:Y:S02]  /*6880*/  ISETP.GT.AND P1, PT, R20.reuse, 0x31, !P1 ;  /* 0x000000311400780c */ /* 0x040fe40004f24270 */
[----:B------:R-:W-:Y:S02]  /*6890*/  ISETP.GT.AND P3, PT, R20, 0x50, !P3 ;  /* 0x000000501400780c */ /* 0x000fe40005f64270 */
[C---:B------:R-:W-:Y:S02]  /*68a0*/  ISETP.LT.OR P1, PT, R0.reuse, 0x32, P1 ;  /* 0x000000320000780c */ /* 0x040fe40000f21670 */
[----:B------:R-:W-:Y:S02]  /*68b0*/  ISETP.LT.OR P3, PT, R0, 0x51, P3 ;  /* 0x000000510000780c */ /* 0x000fe40001f61670 */
[----:B------:R-:W-:Y:S02]  /*68c0*/  FSEL R147, R147, -INF , !P1 ;  /* 0xff80000093937808 */ /* 0x000fe40004800000 */
[----:B------:R-:W-:-:S02]  /*68d0*/  LOP3.LUT P1, RZ, R16, 0x400, RZ, 0xc0, !PT ;  /* 0x0000040010ff7812 */ /* 0x000fc4000782c0ff */
[C---:B------:R-:W-:Y:S02]  /*68e0*/  ISETP.GT.AND P4, PT, R20.reuse, 0x51, !P4 ;  /* 0x000000511400780c */ /* 0x040fe40006784270 */
[----:B------:R-:W-:Y:S02]  /*68f0*/  ISETP.GT.AND P1, PT, R20, 0x38, !P1 ;  /* 0x000000381400780c */ /* 0x000fe40004f24270 */
[----:B------:R-:W-:Y:S02]  /*6900*/  FSEL R162, R162, -INF , !P3 ;  /* 0xff800000a2a27808 */ /* 0x000fe40005800000 */
[----:B------:R-:W-:Y:S02]  /*6910*/  ISETP.LT.OR P1, PT, R0, 0x39, P1 ;  /* 0x000000390000780c */ /* 0x000fe40000f21670 */
[----:B------:R-:W-:Y:S02]  /*6920*/  ISETP.GT.AND P5, PT, R20, 0x58, !P5 ;  /* 0x000000581400780c */ /* 0x000fe40006fa4270 */
[----:B------:R-:W-:-:S02]  /*6930*/  FSEL R150, R150, -INF , !P1 ;  /* 0xff80000096967808 */ /* 0x000fc40004800000 */
[----:B------:R-:W-:Y:S02]  /*6940*/  LOP3.LUT P1, RZ, R16, 0x200, RZ, 0xc0, !PT ;  /* 0x0000020010ff7812 */ /* 0x000fe4000782c0ff */
[----:B0-----:R-:W-:Y:S02]  /*6950*/  FMNMX.FTZ R21, R3, R2, !PT ;  /* 0x0000000203157209 */ /* 0x001fe40007810000 */
[----:B------:R-:W-:Y:S02]  /*6960*/  ISETP.GT.AND P1, PT, R20, 0x39, !P1 ;  /* 0x000000391400780c */ /* 0x000fe40004f24270 */
[C---:B------:R-:W-:Y:S01]  /*6970*/  ISETP.LT.OR P4, PT, R0.reuse, 0x52, P4 ;  /* 0x000000520000780c */ /* 0x040fe20002781670 */
[----:B------:R-:W0:Y:S01]  /*6980*/  SHFL.BFLY PT, R4, R21, 0x1, 0x1f ;  /* 0x0c201f0015047f89 */ /* 0x000e2200000e0000 */
[C---:B------:R-:W-:Y:S02]  /*6990*/  ISETP.LT.OR P1, PT, R0.reuse, 0x3a, P1 ;  /* 0x0000003a0000780c */ /* 0x040fe40000f21670 */
[----:B------:R-:W-:-:S02]  /*69a0*/  ISETP.LT.OR P5, PT, R0, 0x59, P5 ;  /* 0x000000590000780c */ /* 0x000fc40002fa1670 */
[----:B------:R-:W-:Y:S02]  /*69b0*/  FSEL R151, R151, -INF , !P1 ;  /* 0xff80000097977808 */ /* 0x000fe40004800000 */
[----:B------:R-:W-:Y:S02]  /*69c0*/  LOP3.LUT P1, RZ, R16, 0x100, RZ, 0xc0, !PT ;  /* 0x0000010010ff7812 */ /* 0x000fe4000782c0ff */
[----:B------:R-:W-:Y:S02]  /*69d0*/  FSEL R163, R163, -INF , !P4 ;  /* 0xff800000a3a37808 */ /* 0x000fe40006000000 */
[----:B------:R-:W-:Y:S02]  /*69e0*/  ISETP.GT.AND P1, PT, R20, 0x40, !P1 ;  /* 0x000000401400780c */ /* 0x000fe40004f24270 */
[----:B------:R-:W-:Y:S02]  /*69f0*/  FSEL R166, R166, -INF , !P5 ;  /* 0xff800000a6a67808 */ /* 0x000fe40006800000 */
[----:B------:R-:W-:-:S04]  /*6a00*/  ISETP.LT.OR P1, PT, R0, 0x41, P1 ;  /* 0x000000410000780c */ /* 0x000fc80000f21670 */
[----:B------:R-:W-:Y:S02]  /*6a10*/  FSEL R154, R154, -INF , !P1 ;  /* 0xff8000009a9a7808 */ /* 0x000fe40004800000 */
[----:B------:R-:W-:Y:S02]  /*6a20*/  LOP3.LUT P1, RZ, R16, 0x80, RZ, 0xc0, !PT ;  /* 0x0000008010ff7812 */ /* 0x000fe4000782c0ff */
[----:B0-----:R-:W-:Y:S02]  /*6a30*/  FMNMX.FTZ R4, R21, R4, !PT ;  /* 0x0000000415047209 */ /* 0x001fe40007810000 */
[----:B------:R-:W-:-:S03]  /*6a40*/  ISETP.GT.AND P1, PT, R20, 0x41, !P1 ;  /* 0x000000411400780c */ /* 0x000fc60004f24270 */
[----:B------:R-:W-:Y:S01]  /*6a50*/  FMUL.FTZ R2, R4, UR10 ;  /* 0x0000000a04027c20 */ /* 0x000fe20008410000 */
[----:B------:R-:W-:-:S04]  /*6a60*/  ISETP.LT.OR P1, PT, R0, 0x42, P1 ;  /* 0x000000420000780c */ /* 0x000fc80000f21670 */
[----:B------:R-:W-:Y:S02]  /*6a70*/  FSEL R155, R155, -INF , !P1 ;  /* 0xff8000009b9b7808 */ /* 0x000fe40004800000 */
[----:B------:R-:W-:-:S04]  /*6a80*/  ISETP.GT.AND P1, PT, R20, 0x48, !P2 ;  /* 0x000000481400780c */ /* 0x000fc80005724270 */
[----:B------:R-:W-:-:S04]  /*6a90*/  ISETP.LT.OR P1, PT, R0, 0x49, P1 ;  /* 0x000000490000780c */ /* 0x000fc80000f21670 */
[----:B------:R-:W-:Y:S02]  /*6aa0*/  FSEL R158, R158, -INF , !P1 ;  /* 0xff8000009e9e7808 */ /* 0x000fe40004800000 */
[----:B------:R-:W-:Y:S02]  /*6ab0*/  ISETP.GT.AND P1, PT, R20, 0x49, !P6 ;  /* 0x000000491400780c */ /* 0x000fe40007724270 */
[----:B------:R-:W-:Y:S02]  /*6ac0*/  LOP3.LUT P6, RZ, R16, 0x2, RZ, 0xc0, !PT ;  /* 0x0000000210ff7812 */ /* 0x000fe400078cc0ff */
[----:B------:R-:W-:-:S04]  /*6ad0*/  ISETP.LT.OR P1, PT, R0, 0x4a, P1 ;  /* 0x0000004a0000780c */ /* 0x000fc80000f21670 */
[----:B------:R-:W-:Y:S02]  /*6ae0*/  FSEL R159, R159, -INF , !P1 ;  /* 0xff8000009f9f7808 */ /* 0x000fe40004800000 */
[----:B------:R-:W-:Y:S02]  /*6af0*/  ISETP.GT.AND P1, PT, R20, RZ, !P6 ;  /* 0x000000ff1400720c */ /* 0x000fe40007724270 */
[----:B------:R-:W-:Y:S02]  /*6b00*/  LOP3.LUT P6, RZ, R16, 0x1, RZ, 0xc0, !PT ;  /* 0x0000000110ff7812 */ /* 0x000fe400078cc0ff */
[----:B------:R-:W-:Y:S02]  /*6b10*/  ISETP.LT.OR P1, PT, R0, 0x1, P1 ;  /* 0x000000010000780c */ /* 0x000fe40000f21670 */
[----:B------:R-:W-:Y:S02]  /*6b20*/  ISETP.GT.AND P2, PT, R20, 0x59, !P6 ;  /* 0x000000591400780c */ /* 0x000fe40007744270 */
[----:B------:R-:W-:-:S02]  /*6b30*/  FSEL R122, R122, -INF , !P1 ;  /* 0xff8000007a7a7808 */ /* 0x000fc40004800000 */
[----:B------:R-:W-:Y:S02]  /*6b40*/  ISETP.LT.OR P2, PT, R0, 0x5a, P2 ;  /* 0x0000005a0000780c */ /* 0x000fe40001741670 */
[----:B------:R-:W-:Y:S02]  /*6b50*/  FMNMX.FTZ R120, R122, R13, !PT ;  /* 0x0000000d7a787209 */ /* 0x000fe40007810000 */
[----:B------:R-:W-:Y:S02]  /*6b60*/  FSEL R167, R167, -INF , !P2 ;  /* 0xff800000a7a77808 */ /* 0x000fe40005000000 */
[----:B------:R-:W-:Y:S02]  /*6b70*/  FMNMX.FTZ R3, R123, R120, !PT ;  /* 0x000000787b037209 */ /* 0x000fe40007810000 */
[----:B------:R-:W-:Y:S02]  /*6b80*/  FSETP.NEU.FTZ.AND P1, PT, R4, -INF , PT ;  /* 0xff8000000400780b */ /* 0x000fe40003f3d000 */
[----:B------:R-:W-:-:S02]  /*6b90*/  FMNMX.FTZ R120, R126, R3, !PT ;  /* 0x000000037e787209 */ /* 0x000fc40007810000 */
[----:B------:R-:W-:Y:S02]  /*6ba0*/  FSEL R2, R2, RZ, P1 ;  /* 0x000000ff02027208 */ /* 0x000fe40000800000 */
[----:B------:R-:W-:-:S03]  /*6bb0*/  FMNMX.FTZ R3, R127, R120, !PT ;  /* 0x000000787f037209 */ /* 0x000fc60007810000 */
[--C-:B------:R-:W-:Y:S01]  /*6bc0*/  FFMA.FTZ R169, R125, UR10, -R2.reuse ;  /* 0x0000000a7da97c23 */ /* 0x100fe20008010802 */
[----:B------:R-:W-:Y:S01]  /*6bd0*/  FMNMX.FTZ R120, R130, R3, !PT ;  /* 0x0000000382787209 */ /* 0x000fe20007810000 */
[--C-:B------:R-:W-:Y:S01]  /*6be0*/  FFMA.FTZ R125, R129, UR10, -R2.reuse ;  /* 0x0000000a817d7c23 */ /* 0x100fe20008010802 */
[--C-:B------:R-:W-:Y:S01]  /*6bf0*/  FFMA.FTZ R188, R121, UR10, -R2.reuse ;  /* 0x0000000a79bc7c23 */ /* 0x100fe20008010802 */
        /* <DEDUP_REMOVED lines=8> */
[----:B------:R-:W-:Y:S01]  /*6c80*/  FSEL R153, R4, RZ, P1 ;  /* 0x000000ff04997208 */ /* 0x000fe20000800000 */
        /* <DEDUP_REMOVED lines=19> */
[----:B------:R-:W-:Y:S01]  /*6dc0*/  FFMA.FTZ R2, R165, UR10, -R2 ;  /* 0x0000000aa5027c23 */ /* 0x000fe20008010802 */
[----:B------:R-:W-:Y:S01]  /*6dd0*/  MUFU.EX2 R15, R15 ;  /* 0x0000000f000f7308 */ /* 0x000fe20000000800 */
[----:B------:R-:W-:-:S04]  /*6de0*/  FMNMX.FTZ R120, R146, R3, !PT ;  /* 0x0000000392787209 */ /* 0x000fc80007810000 */
[----:B------:R-:W-:-:S03]  /*6df0*/  FMNMX.FTZ R3, R147, R120, !PT ;  /* 0x0000007893037209 */ /* 0x000fc60007810000 */
        /* <DEDUP_REMOVED lines=15> */
[----:B------:R-:W-:Y:S02]  /*6ef0*/  MUFU.EX2 R186, R186 ;  /* 0x000000ba00ba7308 */ /* 0x000fe40000000800 */
[----:B------:R-:W0:Y:S06]  /*6f00*/  SHFL.BFLY PT, R3, R0, 0x2, 0x1f ;  /* 0x0c401f0000037f89 */ /* 0x000e2c00000e0000 */
[----:B------:R-:W-:Y:S08]  /*6f10*/  MUFU.EX2 R121, R121 ;  /* 0x0000007900797308 */ /* 0x000ff00000000800 */
[----:B------:R-:W-:Y:S08]  /*6f20*/  MUFU.EX2 R180, R180 ;  /* 0x000000b400b47308 */ /* 0x000ff00000000800 */
[----:B------:R-:W-:Y:S01]  /*6f30*/  MUFU.EX2 R21, R21 ;  /* 0x0000001500157308 */ /* 0x000fe20000000800 */
[----:B0-----:R-:W-:-:S05]  /*6f40*/  FMNMX.FTZ R3, R0, R3, !PT ;  /* 0x0000000300037209 */ /* 0x001fca0007810000 */
[----:B------:R-:W0:Y:S02]  /*6f50*/  SHFL.BFLY PT, R0, R3, 0x1, 0x1f ;  /* 0x0c201f0003007f89 */ /* 0x000e2400000e0000 */
[----:B------:R-:W-:Y:S08]  /*6f60*/  MUFU.EX2 R182, R182 ;  /* 0x000000b600b67308 */ /* 0x000ff00000000800 */
[----:B------:R-:W-:Y:S08]  /*6f70*/  MUFU.EX2 R129, R129 ;  /* 0x0000008100817308 */ /* 0x000ff00000000800 */
[----:B------:R-:W-:Y:S01]  /*6f80*/  MUFU.EX2 R176, R176 ;  /* 0x000000b000b07308 */ /* 0x000fe20000000800 */
[----:B0-----:R-:W-:Y:S01]  /*6f90*/  FMNMX.FTZ R3, R3, R0, !PT ;  /* 0x0000000003037209 */ /* 0x001fe20007810000 */
[----:B------:R-:W-:-:S06]  /*6fa0*/  FADD.FTZ R0, -R153, R12 ;  /* 0x0000000c99007221 */ /* 0x000fcc0000010100 */
[----:B------:R-:W-:Y:S01]  /*6fb0*/  MUFU.EX2 R133, R133 ;  /* 0x0000008500857308 */ /* 0x000fe20000000800 */
[C---:B------:R-:W-:Y:S01]  /*6fc0*/  FSETP.NEU.FTZ.AND P1, PT, R3.reuse, -INF , PT ;  /* 0xff8000000300780b */ /* 0x040fe20003f3d000 */
[----:B------:R-:W-:Y:S01]  /*6fd0*/  FMUL.FTZ R12, R3, UR10 ;  /* 0x0000000a030c7c20 */ /* 0x000fe20008410000 */
[----:B------:R-:W-:-:S05]  /*6fe0*/  FMUL.FTZ R0, R0, UR10 ;  /* 0x0000000a00007c20 */ /* 0x000fca0008410000 */
[----:B------:R0:W-:Y:S01]  /*6ff0*/  MUFU.EX2 R153, R2 ;  /* 0x0000000200997308 */ /* 0x0001e20000000800 */
[----:B------:R-:W-:-:S05]  /*7000*/  FSEL R12, R12, RZ, P1 ;  /* 0x000000ff0c0c7208 */ /* 0x000fca0000800000 */
[--C-:B------:R-:W-:Y:S01]  /*7010*/  FFMA.FTZ R189, R122, UR10, -R12.reuse ;  /* 0x0000000a7abd7c23 */ /* 0x100fe2000801080c */
[--C-:B------:R-:W-:Y:S01]  /*7020*/  FFMA.FTZ R20, R123, UR10, -R12.reuse ;  /* 0x0000000a7b147c23 */ /* 0x100fe2000801080c */
[----:B------:R-:W1:Y:S01]  /*7030*/  MUFU.EX2 R0, R0 ;  /* 0x0000000000007308 */ /* 0x000e620000000800 */
[----:B0-----:R-:W-:Y:S01]  /*7040*/  FSEL R2, R3, RZ, P1 ;  /* 0x000000ff03027208 */ /* 0x001fe20000800000 */
[--C-:B------:R-:W-:Y:S01]  /*7050*/  FFMA.FTZ R191, R126, UR10, -R12.reuse ;  /* 0x0000000a7ebf7c23 */ /* 0x100fe2000801080c */
[--C-:B------:R-:W-:Y:S01]  /*7060*/  FFMA.FTZ R120, R127, UR10, -R12.reuse ;  /* 0x0000000a7f787c23 */ /* 0x100fe2000801080c */
[--C-:B------:R-:W-:Y:S01]  /*7070*/  FFMA.FTZ R185, R130, UR10, -R12.reuse ;  /* 0x0000000a82b97c23 */ /* 0x100fe2000801080c */
[--C-:B------:R-:W-:Y:S01]  /*7080*/  FFMA.FTZ R122, R131, UR10, -R12.reuse ;  /* 0x0000000a837a7c23 */ /* 0x100fe2000801080c */
[----:B------:R-:W-:Y:S01]  /*7090*/  FADD.FTZ R2, -R2, R13 ;  /* 0x0000000d02027221 */ /* 0x000fe20000010100 */
[--C-:B------:R-:W-:Y:S01]  /*70a0*/  FFMA.FTZ R187, R134, UR10, -R12.reuse ;  /* 0x0000000a86bb7c23 */ /* 0x100fe2000801080c */
[----:B------:R-:W-:Y:S01]  /*70b0*/  MUFU.EX2 R189, R189 ;  /* 0x000000bd00bd7308 */ /* 0x000fe20000000800 */
[--C-:B------:R-:W-:Y:S01]  /*70c0*/  FFMA.FTZ R124, R135, UR10, -R12.reuse ;  /* 0x0000000a877c7c23 */ /* 0x100fe2000801080c */
[----:B------:R-:W-:Y:S01]  /*70d0*/  FMUL.FTZ R2, R2, UR10 ;  /* 0x0000000a02027c20 */ /* 0x000fe20008410000 */
[--C-:B------:R-:W-:Y:S01]  /*70e0*/  FFMA.FTZ R181, R138, UR10, -R12.reuse ;  /* 0x0000000a8ab57c23 */ /* 0x100fe2000801080c */
[--C-:B------:R-:W-:Y:S01]  /*70f0*/  FFMA.FTZ R126, R139, UR10, -R12.reuse ;  /* 0x0000000a8b7e7c23 */ /* 0x100fe2000801080c */
[--C-:B------:R-:W-:Y:S01]  /*7100*/  FFMA.FTZ R183, R142, UR10, -R12.reuse ;  /* 0x0000000a8eb77c23 */ /* 0x100fe2000801080c */
[--C-:B------:R-:W-:Y:S01]  /*7110*/  FFMA.FTZ R128, R143, UR10, -R12.reuse ;  /* 0x0000000a8f807c23 */ /* 0x100fe2000801080c */
[--C-:B------:R-:W-:Y:S01]  /*7120*/  FFMA.FTZ R177, R146, UR10, -R12.reuse ;  /* 0x0000000a92b17c23 */ /* 0x100fe2000801080c */
[----:B------:R-:W0:Y:S01]  /*7130*/  MUFU.EX2 R2, R2 ;  /* 0x0000000200027308 */ /* 0x000e220000000800 */
[----:B-1----:R-:W-:Y:S01]  /*7140*/  FFMA.FTZ R13, R0, R10, R15 ;  /* 0x0000000a000d7223 */ /* 0x002fe2000001000f */
[--C-:B------:R-:W-:Y:S01]  /*7150*/  FFMA.FTZ R130, R147, UR10, -R12.reuse ;  /* 0x0000000a93827c23 */ /* 0x100fe2000801080c */
[--C-:B------:R-:W-:Y:S01]  /*7160*/  FFMA.FTZ R179, R150, UR10, -R12.reuse ;  /* 0x0000000a96b37c23 */ /* 0x100fe2000801080c */
[--C-:B------:R-:W-:Y:S01]  /*7170*/  FFMA.FTZ R132, R151, UR10, -R12.reuse ;  /* 0x0000000a97847c23 */ /* 0x100fe2000801080c */
[----:B------:R-:W-:Y:S01]  /*7180*/  FADD.FTZ R13, R188, R13 ;  /* 0x0000000dbc0d7221 */ /* 0x000fe20000010000 */
[--C-:B------:R-:W-:Y:S01]  /*7190*/  FFMA.FTZ R173, R154, UR10, -R12.reuse ;  /* 0x0000000a9aad7c23 */ /* 0x100fe2000801080c */
[--C-:B------:R-:W-:Y:S01]  /*71a0*/  FFMA.FTZ R175, R158, UR10, -R12.reuse ;  /* 0x0000000a9eaf7c23 */ /* 0x100fe2000801080c */
[----:B------:R-:W1:Y:S01]  /*71b0*/  MUFU.EX2 R20, R20 ;  /* 0x0000001400147308 */ /* 0x000e620000000800 */
[----:B------:R-:W-:Y:S01]  /*71c0*/  FADD.FTZ R134, R190, R13 ;  /* 0x0000000dbe867221 */ /* 0x000fe20000010000 */
[--C-:B------:R-:W-:Y:S01]  /*71d0*/  FFMA.FTZ R162, R162, UR10, -R12.reuse ;  /* 0x0000000aa2a27c23 */ /* 0x100fe2000801080c */
[--C-:B------:R-:W-:Y:S01]  /*71e0*/  FFMA.FTZ R163, R163, UR10, -R12.reuse ;  /* 0x0000000aa3a37c23 */ /* 0x100fe2000801080c */
[----:B------:R-:W-:Y:S01]  /*71f0*/  FFMA.FTZ R166, R166, UR10, -R12 ;  /* 0x0000000aa6a67c23 */ /* 0x000fe2000801080c */
[----:B------:R-:W-:-:S03]  /*7200*/  FADD.FTZ R13, R169, R134 ;  /* 0x00000086a90d7221 */ /* 0x000fc60000010000 */
[----:B------:R-:W2:Y:S01]  /*7210*/  MUFU.EX2 R191, R191 ;  /* 0x000000bf00bf7308 */ /* 0x000ea20000000800 */
[----:B0-----:R-:W-:Y:S01]  /*7220*/  FFMA.FTZ R5, R2, R5, R189 ;  /* 0x0000000502057223 */ /* 0x001fe200000100bd */
[----:B------:R-:W-:-:S04]  /*7230*/  FADD.FTZ R134, R184, R13 ;  /* 0x0000000db8867221 */ /* 0x000fc80000010000 */
[----:B------:R-:W-:Y:S01]  /*7240*/  FADD.FTZ R13, R125, R134 ;  /* 0x000000867d0d7221 */ /* 0x000fe20000010000 */
[----:B------:R-:W-:Y:S01]  /*7250*/  FFMA.FTZ R134, R155, UR10, -R12 ;  /* 0x0000000a9b867c23 */ /* 0x000fe2000801080c */
[----:B------:R-:W0:Y:S01]  /*7260*/  MUFU.EX2 R120, R120 ;  /* 0x0000007800787308 */ /* 0x000e220000000800 */
[----:B-1----:R-:W-:Y:S01]  /*7270*/  FADD.FTZ R10, R20, R5 ;  /* 0x00000005140a7221 */ /* 0x002fe20000010000 */
[----:B------:R-:W-:-:S04]  /*7280*/  FADD.FTZ R136, R186, R13 ;  /* 0x0000000dba887221 */ /* 0x000fc80000010000 */
[----:B------:R-:W-:Y:S02]  /*7290*/  FADD.FTZ R13, R121, R136 ;  /* 0x00000088790d7221 */ /* 0x000fe40000010000 */
[----:B------:R-:W1:Y:S01]  /*72a0*/  MUFU.EX2 R185, R185 ;  /* 0x000000b900b97308 */ /* 0x000e620000000800 */
[----:B--2---:R-:W-:Y:S01]  /*72b0*/  FADD.FTZ R5, R191, R10 ;  /* 0x0000000abf057221 */ /* 0x004fe20000010000 */
[----:B------:R-:W-:-:S04]  /*72c0*/  FADD.FTZ R136, R180, R13 ;  /* 0x0000000db4887221 */ /* 0x000fc80000010000 */
[----:B------:R-:W-:Y:S01]  /*72d0*/  FADD.FTZ R13, R21, R136 ;  /* 0x00000088150d7221 */ /* 0x000fe20000010000 */
[--C-:B------:R-:W-:Y:S01]  /*72e0*/  FFMA.FTZ R136, R159, UR10, -R12.reuse ;  /* 0x0000000a9f887c23 */ /* 0x100fe2000801080c */
[----:B------:R-:W2:Y:S01]  /*72f0*/  MUFU.EX2 R122, R122 ;  /* 0x0000007a007a7308 */ /* 0x000ea20000000800 */
[----:B0-----:R-:W-:Y:S01]  /*7300*/  FADD.FTZ R10, R120, R5 ;  /* 0x00000005780a7221 */ /* 0x001fe20000010000 */
[----:B------:R-:W-:Y:S01]  /*7310*/  FADD.FTZ R138, R182, R13 ;  /* 0x0000000db68a7221 */ /* 0x000fe20000010000 */
[----:B------:R-:W-:-:S03]  /*7320*/  FFMA.FTZ R12, R167, UR10, -R12 ;  /* 0x0000000aa70c7c23 */ /* 0x000fc6000801080c */
[----:B------:R-:W-:Y:S02]  /*7330*/  FADD.FTZ R13, R129, R138 ;  /* 0x0000008a810d7221 */ /* 0x000fe40000010000 */
[----:B------:R-:W0:Y:S01]  /*7340*/  MUFU.EX2 R187, R187 ;  /* 0x000000bb00bb7308 */ /* 0x000e220000000800 */
[----:B-1----:R-:W-:Y:S01]  /*7350*/  FADD.FTZ R5, R185, R10 ;  /* 0x0000000ab9057221 */ /* 0x002fe20000010000 */
[----:B------:R-:W-:-:S04]  /*7360*/  FADD.FTZ R138, R176, R13 ;  /* 0x0000000db08a7221 */ /* 0x000fc80000010000 */
[----:B------:R-:W-:Y:S02]  /*7370*/  FADD.FTZ R13, R133, R138 ;  /* 0x0000008a850d7221 */ /* 0x000fe40000010000 */
        /* <DEDUP_REMOVED lines=51> */
[----:B0-----:R-:W-:-:S04]  /*76b0*/  FADD.FTZ R10, R170, R13 ;  /* 0x0000000daa0a7221 */ /* 0x001fc80000010000 */
[----:B------:R-:W-:Y:S01]  /*76c0*/  FADD.FTZ R10, R153, R10 ;  /* 0x0000000a990a7221 */ /* 0x000fe20000010000 */
[----:B-1----:R-:W-:-:S04]  /*76d0*/  FADD.FTZ R5, R166, R5 ;  /* 0x00000005a6057221 */ /* 0x002fc80000010000 */
[----:B--2---:R-:W-:Y:S01]  /*76e0*/  FADD.FTZ R5, R12, R5 ;  /* 0x000000050c057221 */ /* 0x004fe20000010000 */
[----:B------:R-:W-:Y:S06]  /*76f0*/  @!P0 BRA `(.L_x_1008) ;  /* 0x0000000000048947 */ /* 0x000fec0003800000 */
[----:B------:R-:W-:Y:S01]  /*7700*/  BPT.TRAP 0x1 ;  /* 0x000000040000795c */ /* 0x000fe20000300000 */
.L_x_1008:
[----:B------:R-:W-:Y:S01]  /*7710*/  UIADD3 UR5, UR5, 0x30860, URZ ;  /* 0x0003086005057890 */ /* 0x000fe2000fffe03f */
[C---:B------:R-:W-:Y:S01]  /*7720*/  ISETP.GT.AND P1, PT, R14.reuse, UR43, PT ;  /* 0x0000002b0e007c0c */ /* 0x040fe2000bf24270 */
[----:B------:R-:W-:Y:S01]  /*7730*/  UMOV UR7, UR38 ;  /* 0x0000002600077c82 */ /* 0x000fe20008000000 */
[----:B------:R-:W-:Y:S01]  /*7740*/  UMOV UR4, UR39 ;  /* 0x0000002700047c82 */ /* 0x000fe20008000000 */
[----:B------:R-:W-:Y:S01]  /*7750*/  UPRMT UR5, UR61, 0x654, UR5 ;  /* 0x000006543d057896 */ /* 0x000fe20008000005 */
[----:B------:R-:W-:Y:S01]  /*7760*/  F2FP.F16.F32.PACK_AB R190, R169, R190 ;  /* 0x000000bea9be723e */ /* 0x000fe200000000ff */
[----:B------:R-:W-:Y:S01]  /*7770*/  VIADD R14, R14, 0xffffffff ;  /* 0xffffffff0e0e7836 */ /* 0x000fe20000000000 */
[----:B------:R-:W-:Y:S01]  /*7780*/  F2FP.F16.F32.PACK_AB R171, R12, R166 ;  /* 0x000000a60cab723e */ /* 0x000fe200000000ff */
[----:B------:R-:W-:Y:S01]  /*7790*/  IMAD.MOV.U32 R13, RZ, RZ, R3 ;  /* 0x000000ffff0d7224 */ /* 0x000fe200078e0003 */
[----:B------:R-:W-:Y:S01]  /*77a0*/  F2FP.F16.F32.PACK_AB R188, R188, R15 ;  /* 0x0000000fbcbc723e */ /* 0x000fe200000000ff */
[----:B------:R-:W-:Y:S01]  /*77b0*/  IMAD.MOV.U32 R12, RZ, RZ, R4 ;  /* 0x000000ffff0c7224 */ /* 0x000fe200078e0004 */
[----:B------:R-:W-:-:S02]  /*77c0*/  F2FP.F16.F32.PACK_AB R189, R20, R189 ;  /* 0x000000bd14bd723e */ /* 0x000fc400000000ff */
[----:B------:R-:W-:Y:S01]  /*77d0*/  SYNCS.ARRIVE.TRANS64.RED.A1T0 RZ, [UR5], RZ ;  /* 0x000000ffffff79a7 */ /* 0x000fe20008100405 */
        /* <DEDUP_REMOVED lines=19> */
[----:B------:R-:W-:Y:S01]  /*7910*/  F2FP.F16.F32.PACK_AB R170, R153, R170 ;  /* 0x000000aa99aa723e */ /* 0x000fe200000000ff */
[----:B------:R-:W-:Y:S06]  /*7920*/  @P1 BRA `(.L_x_1009) ;  /* 0xffffffcc00e01947 */ /* 0x000fec000383ffff */
.L_x_990:
[----:B------:R-:W-:Y:S01]  /*7930*/  ISETP.NE.AND P2, PT, R199, 0x1, PT ;  /* 0x00000001c700780c */ /* 0x000fe20003f45270 */
[----:B------:R-:W-:Y:S01]  /*7940*/  UIADD3 UR4, UR41, 0x7f, URZ ;  /* 0x0000007f29047890 */ /* 0x000fe2000fffe03f */
[----:B------:R-:W-:Y:S02]  /*7950*/  IADD3 R11, R17, 0x1, -R11 ;  /* 0x00000001110b7810 */ /* 0x000fe40007ffe80b */
[----:B------:R-:W-:-:S09]  /*7960*/  LOP3.LUT P1, RZ, R16, 0x80000, RZ, 0xc0, !PT ;  /* 0x0008000010ff7812 */ /* 0x000fd2000782c0ff */
[----:B------:R-:W0:Y:S08]  /*7970*/  @P2 LDC R12, c[0x0][0x44c] ;  /* 0x00011300ff0c2b82 */ /* 0x000e300000000800 */
[----:B------:R-:W1:Y:S01]  /*7980*/  @P2 LDC R20, c[0x0][0x450] ;  /* 0x00011400ff142b82 */ /* 0x000e620000000800 */
[----:B0-----:R-:W-:-:S04]  /*7990*/  @P2 IMAD.HI.U32 R13, R12, UR4, RZ ;  /* 0x000000040c0d2c27 */ /* 0x001fc8000f8e00ff */
[----:B------:R-:W-:Y:S01]  /*79a0*/  IMAD.U32 R12, RZ, RZ, UR4 ;  /* 0x00000004ff0c7e24 */ /* 0x000fe2000f8e00ff */
[----:B-1----:R-:W-:-:S05]  /*79b0*/  @P2 SHF.R.U32.HI R12, RZ, R20, R13 ;  /* 0x00000014ff0c2219 */ /* 0x002fca000001160d */
[----:B------:R-:W-:-:S04]  /*79c0*/  IMAD.IADD R11, R11, 0x1, R12 ;  /* 0x000000010b0b7824 */ /* 0x000fc800078e020c */
[----:B------:R-:W-:-:S05]  /*79d0*/  VIADD R12, R11, -UR58 ;  /* 0x8000003a0b0c7c36 */ /* 0x000fca0008000000 */
[----:B------:R-:W-:Y:S01]  /*79e0*/  R2UR UR14, R12 ;  /* 0x000000000c0e72ca */ /* 0x000fe200000e0000 */
[----:B------:R-:W-:-:S14]  /*79f0*/  @!P1 BRA `(.L_x_1010) ;  /* 0x0000000000509947 */ /* 0x000fdc0003800000 */
[----:B------:R-:W-:-:S13]  /*7a00*/  R2UR UR11, R11 ;  /* 0x000000000b0b72ca */ /* 0x000fda00000e0000 */
[----:B------:R-:W-:-:S06]  /*7a10*/  UISETP.GT.AND UP0, UPT, UR11, -0x1, UPT ;  /* 0xffffffff0b00788c */ /* 0x000fcc000bf04270 */
[----:B------:R-:W-:-:S13]  /*7a20*/  PLOP3.LUT P1, PT, PT, PT, UP0, 0x80, 0x0 ;  /* 0x000000000000781c */ /* 0x000fda0003f2f008 */
[----:B------:R-:W-:Y:S05]  /*7a30*/  @P1 BRA `(.L_x_1011) ;  /* 0x0000000000201947 */ /* 0x000fea0003800000 */
[----:B------:R-:W-:Y:S01]  /*7a40*/  ULDC UR15, c[0x0][0x9e4] ;  /* 0x00027900000f7ab9 */ /* 0x000fe20000000800 */
[----:B------:R-:W-:Y:S02]  /*7a50*/  ULOP3.LUT UR11, URZ, UR11, URZ, 0x33, !UPT ;  /* 0x0000000b3f0b7292 */ /* 0x000fe4000f8e333f */
[----:B------:R-:W-:-:S11]  /*7a60*/  UISETP.NE.AND UP0, UPT, UR15, 0x1, UPT ;  /* 0x000000010f00788c */ /* 0x000fd6000bf05270 */
[----:B------:R-:W-:Y:S02]  /*7a70*/  @UP0 ULDC.64 UR4, c[0x0][0x9e8] ;  /* 0x00027a0000040ab9 */ /* 0x000fe40000000a00 */
[----:B------:R-:W-:-:S04]  /*7a80*/  UIMAD.WIDE.U32 UR6, UR11, UR4, URZ ;  /* 0x000000040b0672a5 */ /* 0x000fc8000f8e003f */
[----:B------:R-:W-:-:S04]  /*7a90*/  @UP0 USHF.R.U32.HI UR11, URZ, UR5, UR7 ;  /* 0x000000053f0b0299 */ /* 0x000fc80008011607 */
[----:B------:R-:W-:Y:S01]  /*7aa0*/  ULOP3.LUT UR11, URZ, UR11, URZ, 0x33, !UPT ;  /* 0x0000000b3f0b7292 */ /* 0x000fe2000f8e333f */
[----:B------:R-:W-:Y:S11]  /*7ab0*/  BRA `(.L_x_1012) ;  /* 0x0000000000147947 */ /* 0x000ff60003800000 */
.L_x_1011:
[----:B------:R-:W-:Y:S02]  /*7ac0*/  ULDC UR15, c[0x0][0x9e4] ;  /* 0x00027900000f7ab9 */ /* 0x000fe40000000800 */
[----:B------:R-:W-:-:S11]  /*7ad0*/  UISETP.NE.AND UP0, UPT, UR15, 0x1, UPT ;  /* 0x000000010f00788c */ /* 0x000fd6000bf05270 */
[----:B------:R-:W-:Y:S02]  /*7ae0*/  @UP0 ULDC.64 UR4, c[0x0][0x9e8] ;  /* 0x00027a0000040ab9 */ /* 0x000fe40000000a00 */
[----:B------:R-:W-:-:S04]  /*7af0*/  UIMAD.WIDE.U32 UR6, UR11, UR4, URZ ;  /* 0x000000040b0672a5 */ /* 0x000fc8000f8e003f */
[----:B------:R-:W-:-:S12]  /*7b00*/  @UP0 USHF.R.U32.HI UR11, URZ, UR5, UR7 ;  /* 0x000000053f0b0299 */ /* 0x000fd80008011607 */
.L_x_1012:
[----:B------:R-:W-:-:S04]  /*7b10*/  UIMAD UR11, UR11, UR15, URZ ;  /* 0x0000000f0b0b72a4 */ /* 0x000fc8000f8e023f */
[----:B------:R-:W-:-:S04]  /*7b20*/  UISETP.LT.AND UP0, UPT, UR14, UR11, UPT ;  /* 0x0000000b0e00728c */ /* 0x000fc8000bf01270 */
[----:B------:R-:W-:-:S12]  /*7b30*/  USEL UR14, UR14, UR11, !UP0 ;  /* 0x0000000b0e0e7287 */ /* 0x000fd8000c000000 */
.L_x_1010:
[----:B------:R-:W-:-:S04]  /*7b40*/  UIADD3 UR4, UR14, 0x5f, URZ ;  /* 0x0000005f0e047890 */ /* 0x000fc8000fffe03f */
[----:B------:R-:W-:-:S04]  /*7b50*/  UIMAD.WIDE UR4, UR4, 0x2aaaaaab, URZ ;  /* 0x2aaaaaab040478a5 */ /* 0x000fc8000f8e023f */
[----:B------:R-:W-:-:S04]  /*7b60*/  USHF.R.U32.HI UR4, URZ, 0x1f, UR5 ;  /* 0x0000001f3f047899 */ /* 0x000fc80008011605 */
[----:B------:R-:W-:-:S04]  /*7b70*/  ULEA.HI.SX32 UR4, UR5, UR4, 0x1c ;  /* 0x0000000405047291 */ /* 0x000fc8000f8fe23f */
[----:B------:R-:W-:-:S04]  /*7b80*/  UISETP.LT.AND UP0, UPT, UR60, UR4, UPT ;  /* 0x000000043c00728c */ /* 0x000fc8000bf01270 */
[----:B------:R-:W-:-:S06]  /*7b90*/  USEL UR43, UR60, UR4, !UP0 ;  /* 0x000000043c2b7287 */ /* 0x000fcc000c000000 */
[----:B------:R-:W-:-:S13]  /*7ba0*/  ISETP.GE.AND P1, PT, R14, UR43, PT ;  /* 0x0000002b0e007c0c */ /* 0x000fda000bf26270 */
[----:B------:R-:W-:Y:S05]  /*7bb0*/  @!P1 BRA `(.L_x_1013) ;  /* 0x0000001c008c9947 */ /* 0x000fea0003800000 */
[----:B------:R-:W-:Y:S01]  /*7bc0*/  IMAD.MOV.U32 R12, RZ, RZ, R3 ;  /* 0x000000ffff0c7224 */ /* 0x000fe200078e0003 */
[----:B------:R-:W-:Y:S01]  /*7bd0*/  UMOV UR7, UR38 ;  /* 0x0000002600077c82 */ /* 0x000fe20008000000 */
[----:B------:R-:W-:Y:S01]  /*7be0*/  IMAD.MOV.U32 R11, RZ, RZ, R4 ;  /* 0x000000ffff0b7224 */ /* 0x000fe200078e0004 */
[----:B------:R-:W-:Y:S01]  /*7bf0*/  UMOV UR4, UR39 ;  /* 0x0000002700047c82 */ /* 0x000fe20008000000 */
[----:B------:R-:W-:-:S05]  /*7c00*/  ULDC UR54, c[0x0][0x988] ;  /* 0x0002620000367ab9 */ /* 0x000fca0000000800 */
.L_x_1024:
[----:B------:R-:W-:-:S04]  /*7c10*/  UISETP.NE.AND UP0, UPT, UR4, 0x1, UPT ;  /* 0x000000010400788c */ /* 0x000fc8000bf05270 */
[----:B------:R-:W-:-:S04]  /*7c20*/  USEL UR38, URZ, 0x1, UP0 ;  /* 0x000000013f267887 */ /* 0x000fc80008000000 */
[----:B------:R-:W-:Y:S01]  /*7c30*/  ULOP3.LUT UR38, UR7, UR38, URZ, 0x3c, !UPT ;  /* 0x0000002607267292 */ /* 0x000fe2000f8e3c3f */
[----:B------:R-:W-:Y:S11]  /*7c40*/  @!P0 BRA `(.L_x_1014) ;  /* 0x0000000000048947 */ /* 0x000ff60003800000 */
[----:B------:R-:W-:Y:S01]  /*7c50*/  BPT.TRAP 0x1 ;  /* 0x000000040000795c */ /* 0x000fe20000300000 */
.L_x_1014:
        /* <DEDUP_REMOVED lines=9> */
.L_x_1015:
[----:B-1----:R-:W-:Y:S05]  /*7cf0*/  @P1 BRA `(.L_x_1016) ;  /* 0x0000000000081947 */ /* 0x002fea0003800000 */
[----:B------:R-:W1:Y:S02]  /*7d00*/  SYNCS.PHASECHK.TRANS64.TRYWAIT P1, [UR6+0x30830], R3 ;  /* 0x03083003ff0075a7 */ /* 0x000e640008020146 */
[----:B-1----:R-:W-:Y:S05]  /*7d10*/  @!P1 BRA `(.L_x_1017) ;  /* 0x000000c800a89947 */ /* 0x002fea0003800000 */
.L_x_1016:
        /* <DEDUP_REMOVED lines=167> */
.L_x_1018:
[----:B------:R-:W-:Y:S01]  /*8790*/  ULEA UR5, UR4, UR40, 0x3 ;  /* 0x0000002804057291 */ /* 0x000fe2000f8e183f */
[----:B------:R-:W-:-:S05]  /*87a0*/  IMAD.U32 R0, RZ, RZ, UR7 ;  /* 0x00000007ff007e24 */ /* 0x000fca000f8e00ff */
[----:B------:R-:W-:-:S04]  /*87b0*/  SHF.L.U32 R0, R0, 0x1f, RZ ;  /* 0x0000001f00007819 */ /* 0x000fc800000006ff */
[----:B------:R2:W3:Y:S01]  /*87c0*/  SYNCS.PHASECHK.TRANS64.TRYWAIT P1, [UR5+0x30850], R0 ;  /* 0x03085000ff0075a7 */ /* 0x0004e20008020145 */
[----:B------:R-:W-:Y:S05]  /*87d0*/  @!P0 BRA `(.L_x_1019) ;  /* 0x0000000000048947 */ /* 0x000fea0003800000 */
[----:B------:R-:W-:Y:S01]  /*87e0*/  BPT.TRAP 0x1 ;  /* 0x000000040000795c */ /* 0x000fe20000300000 */
.L_x_1019:
[----:B---3--:R-:W-:Y:S05]  /*87f0*/  @P1 BRA `(.L_x_1020) ;  /* 0x0000000000081947 */ /* 0x008fea0003800000 */
[----:B------:R-:W3:Y:S02]  /*8800*/  SYNCS.PHASECHK.TRANS64.TRYWAIT P1, [UR5+0x30850], R0 ;  /* 0x03085000ff0075a7 */ /* 0x000ee40008020145 */
[----:B---3--:R-:W-:Y:S05]  /*8810*/  @!P1 BRA `(.L_x_1021) ;  /* 0x000000c000009947 */ /* 0x008fea0003800000 */
.L_x_1020:
        /* <DEDUP_REMOVED lines=37> */
.L_x_1022:
[----:B0-2---:R-:W-:Y:S01]  /*8a70*/  FMNMX.FTZ R0, R120, R11, !PT ;  /* 0x0000000b78007209 */ /* 0x005fe20007810000 */
[----:B------:R-:W-:Y:S01]  /*8a80*/  UMOV UR10, UR54 ;  /* 0x00000036000a7c82 */ /* 0x000fe20008000000 */
[----:B------:R-:W-:Y:S01]  /*8a90*/  FMNMX.FTZ R2, R122, R12, !PT ;  /* 0x0000000c7a027209 */ /* 0x000fe20007810000 */
[----:B------:R-:W-:Y:S01]  /*8aa0*/  UIADD3 UR6, UR6, 0x30840, URZ ;  /* 0x0003084006067890 */ /* 0x000fe2000fffe03f */
[----:B-1----:R-:W-:Y:S02]  /*8ab0*/  FMNMX.FTZ R3, R121, R0, !PT ;  /* 0x0000000079037209 */ /* 0x002fe40007810000 */
[----:B------:R-:W-:Y:S01]  /*8ac0*/  FMNMX.FTZ R13, R123, R2, !PT ;  /* 0x000000027b0d7209 */ /* 0x000fe20007810000 */
[----:B------:R-:W-:Y:S01]  /*8ad0*/  UPRMT UR6, UR61, 0x654, UR6 ;  /* 0x000006543d067896 */ /* 0x000fe20008000006 */
[----:B------:R-:W-:Y:S02]  /*8ae0*/  FMNMX.FTZ R0, R124, R3, !PT ;  /* 0x000000037c007209 */ /* 0x000fe40007810000 */
[----:B------:R-:W-:-:S02]  /*8af0*/  FMNMX.FTZ R2, R126, R13, !PT ;  /* 0x0000000d7e027209 */ /* 0x000fc40007810000 */
[----:B------:R-:W-:Y:S02]  /*8b00*/  FMNMX.FTZ R3, R125, R0, !PT ;  /* 0x000000007d037209 */ /* 0x000fe40007810000 */
[----:B------:R-:W-:Y:S02]  /*8b10*/  FMNMX.FTZ R13, R127, R2, !PT ;  /* 0x000000027f0d7209 */ /* 0x000fe40007810000 */
[----:B------:R-:W-:Y:S01]  /*8b20*/  FMNMX.FTZ R0, R128, R3, !PT ;  /* 0x0000000380007209 */ /* 0x000fe20007810000 */
[----:B------:R-:W-:Y:S01]  /*8b30*/  SYNCS.ARRIVE.TRANS64.RED.A1T0 RZ, [UR6], RZ ;  /* 0x000000ffffff79a7 */ /* 0x000fe20008100406 */
        /* <DEDUP_REMOVED lines=47> */
[----:B------:R-:W-:-:S04]  /*8e30*/  FADD.FTZ R11, -R4, R11 ;  /* 0x0000000b040b7221 */ /* 0x000fc80000010100 */
[----:B------:R-:W-:Y:S01]  /*8e40*/  FMUL.FTZ R20, R11, UR10 ;  /* 0x0000000a0b147c20 */ /* 0x000fe20008410000 */
[----:B------:R-:W-:Y:S01]  /*8e50*/  FADD.FTZ R11, -R3, R12 ;  /* 0x0000000c030b7221 */ /* 0x000fe20000010100 */
[----:B------:R-:W-:Y:S02]  /*8e60*/  FMUL.FTZ R12, R4, UR10 ;  /* 0x0000000a040c7c20 */ /* 0x000fe40008410000 */
[----:B------:R0:W-:Y:S01]  /*8e70*/  MUFU.EX2 R0, R20 ;  /* 0x0000001400007308 */ /* 0x0001e20000000800 */
[----:B------:R-:W-:Y:S01]  /*8e80*/  FMUL.FTZ R2, R11, UR10 ;  /* 0x0000000a0b027c20 */ /* 0x000fe20008410000 */
[--C-:B------:R-:W-:Y:S01]  /*8e90*/  FFMA.FTZ R188, R121, UR10, -R12.reuse ;  /* 0x0000000a79bc7c23 */ /* 0x100fe2000801080c */
        /* <DEDUP_REMOVED lines=22> */
[----:B------:R-:W-:Y:S01]  /*9000*/  FFMA.FTZ R149, R165, UR10, -R12 ;  /* 0x0000000aa5957c23 */ /* 0x000fe2000801080c */
[----:B------:R-:W-:Y:S01]  /*9010*/  FMUL.FTZ R12, R3, UR10 ;  /* 0x0000000a030c7c20 */ /* 0x000fe20008410000 */
[----:B------:R-:W-:Y:S03]  /*9020*/  MUFU.EX2 R2, R2 ;  /* 0x0000000200027308 */ /* 0x000fe60000000800 */
[--C-:B------:R-:W-:Y:S01]  /*9030*/  FFMA.FTZ R189, R122, UR10, -R12.reuse ;  /* 0x0000000a7abd7c23 */ /* 0x100fe2000801080c */
[--C-:B0-----:R-:W-:Y:S01]  /*9040*/  FFMA.FTZ R20, R123, UR10, -R12.reuse ;  /* 0x0000000a7b147c23 */ /* 0x101fe2000801080c */
[--C-:B------:R-:W-:Y:S01]  /*9050*/  FFMA.FTZ R191, R126, UR10, -R12.reuse ;  /* 0x0000000a7ebf7c23 */ /* 0x100fe2000801080c */
[--C-:B------:R-:W-:Y:S01]  /*9060*/  FFMA.FTZ R120, R127, UR10, -R12.reuse ;  /* 0x0000000a7f787c23 */ /* 0x100fe2000801080c */
[--C-:B------:R-:W-:Y:S01]  /*9070*/  FFMA.FTZ R185, R130, UR10, -R12.reuse ;  /* 0x0000000a82b97c23 */ /* 0x100fe2000801080c */
[----:B------:R-:W0:Y:S01]  /*9080*/  MUFU.EX2 R11, R11 ;  /* 0x0000000b000b7308 */ /* 0x000e220000000800 */
[--C-:B------:R-:W-:Y:S01]  /*9090*/  FFMA.FTZ R122, R131, UR10, -R12.reuse ;  /* 0x0000000a837a7c23 */ /* 0x100fe2000801080c */
[--C-:B------:R-:W-:Y:S01]  /*90a0*/  FFMA.FTZ R187, R134, UR10, -R12.reuse ;  /* 0x0000000a86bb7c23 */ /* 0x100fe2000801080c */
[--C-:B------:R-:W-:Y:S01]  /*90b0*/  FFMA.FTZ R124, R135, UR10, -R12.reuse ;  /* 0x0000000a877c7c23 */ /* 0x100fe2000801080c */
[--C-:B------:R-:W-:Y:S01]  /*90c0*/  FFMA.FTZ R181, R138, UR10, -R12.reuse ;  /* 0x0000000a8ab57c23 */ /* 0x100fe2000801080c */
[--C-:B------:R-:W-:Y:S01]  /*90d0*/  FFMA.FTZ R126, R139, UR10, -R12.reuse ;  /* 0x0000000a8b7e7c23 */ /* 0x100fe2000801080c */
[--C-:B------:R-:W-:Y:S01]  /*90e0*/  FFMA.FTZ R183, R142, UR10, -R12.reuse ;  /* 0x0000000a8eb77c23 */ /* 0x100fe2000801080c */
[--C-:B------:R-:W-:Y:S01]  /*90f0*/  FFMA.FTZ R128, R143, UR10, -R12.reuse ;  /* 0x0000000a8f807c23 */ /* 0x100fe2000801080c */
[----:B------:R-:W1:Y:S01]  /*9100*/  MUFU.EX2 R189, R189 ;  /* 0x000000bd00bd7308 */ /* 0x000e620000000800 */
[--C-:B------:R-:W-:Y:S01]  /*9110*/  FFMA.FTZ R177, R146, UR10, -R12.reuse ;  /* 0x0000000a92b17c23 */ /* 0x100fe2000801080c */
[--C-:B------:R-:W-:Y:S01]  /*9120*/  FFMA.FTZ R130, R147, UR10, -R12.reuse ;  /* 0x0000000a93827c23 */ /* 0x100fe2000801080c */
[--C-:B------:R-:W-:Y:S01]  /*9130*/  FFMA.FTZ R179, R150, UR10, -R12.reuse ;  /* 0x0000000a96b37c23 */ /* 0x100fe2000801080c */
[--C-:B------:R-:W-:Y:S01]  /*9140*/  FFMA.FTZ R132, R151, UR10, -R12.reuse ;  /* 0x0000000a97847c23 */ /* 0x100fe2000801080c */
[--C-:B------:R-:W-:Y:S01]  /*9150*/  FFMA.FTZ R173, R154, UR10, -R12.reuse ;  /* 0x0000000a9aad7c23 */ /* 0x100fe2000801080c */
[--C-:B------:R-:W-:Y:S01]  /*9160*/  FFMA.FTZ R175, R158, UR10, -R12.reuse ;  /* 0x0000000a9eaf7c23 */ /* 0x100fe2000801080c */
[--C-:B------:R-:W-:Y:S01]  /*9170*/  FFMA.FTZ R162, R162, UR10, -R12.reuse ;  /* 0x0000000aa2a27c23 */ /* 0x100fe2000801080c */
[----:B------:R-:W2:Y:S01]  /*9180*/  MUFU.EX2 R188, R188 ;  /* 0x000000bc00bc7308 */ /* 0x000ea20000000800 */
[----:B0-----:R-:W-:Y:S01]  /*9190*/  FFMA.FTZ R123, R0, R10, R11 ;  /* 0x0000000a007b7223 */ /* 0x001fe2000001000b */
[--C-:B------:R-:W-:Y:S01]  /*91a0*/  FFMA.FTZ R163, R163, UR10, -R12.reuse ;  /* 0x0000000aa3a37c23 */ /* 0x100fe2000801080c */
[----:B------:R-:W-:-:S05]  /*91b0*/  FFMA.FTZ R166, R166, UR10, -R12 ;  /* 0x0000000aa6a67c23 */ /* 0x000fca000801080c */
[----:B------:R-:W0:Y:S01]  /*91c0*/  MUFU.EX2 R20, R20 ;  /* 0x0000001400147308 */ /* 0x000e220000000800 */
[----:B-1----:R-:W-:-:S07]  /*91d0*/  FFMA.FTZ R5, R2, R5, R189 ;  /* 0x0000000502057223 */ /* 0x002fce00000100bd */
        /* <DEDUP_REMOVED lines=18> */
[----:B------:R-:W-:-:S06]  /*9300*/  FFMA.FTZ R134, R155, UR10, -R12 ;  /* 0x0000000a9b867c23 */ /* 0x000fcc000801080c */
        /* <DEDUP_REMOVED lines=16> */
[--C-:B------:R-:W-:Y:S01]  /*9410*/  FFMA.FTZ R136, R159, UR10, -R12.reuse ;  /* 0x0000000a9f887c23 */ /* 0x100fe2000801080c */
[----:B------:R-:W-:-:S05]  /*9420*/  FFMA.FTZ R12, R167, UR10, -R12 ;  /* 0x0000000aa70c7c23 */ /* 0x000fca000801080c */
        /* <DEDUP_REMOVED lines=54> */
[----:B-1----:R-:W-:-:S03]  /*9790*/  FADD.FTZ R10, R149, R10 ;  /* 0x0000000a950a7221 */ /* 0x002fc60000010000 */
[----:B--2---:R-:W-:Y:S01]  /*97a0*/  FADD.FTZ R5, R12, R5 ;  /* 0x000000050c057221 */ /* 0x004fe20000010000 */
[----:B------:R-:W-:Y:S06]  /*97b0*/  @!P0 BRA `(.L_x_1023) ;  /* 0x0000000000048947 */ /* 0x000fec0003800000 */
[----:B------:R-:W-:Y:S01]  /*97c0*/  BPT.TRAP 0x1 ;  /* 0x000000040000795c */ /* 0x000fe20000300000 */
.L_x_1023:
[----:B------:R-:W-:Y:S01]  /*97d0*/  UIADD3 UR5, UR5, 0x30860, URZ ;  /* 0x0003086005057890 */ /* 0x000fe2000fffe03f */
[----:B------:R-:W-:Y:S01]  /*97e0*/  ISETP.GT.AND P1, PT, R14, UR43, PT ;  /* 0x0000002b0e007c0c */ /* 0x000fe2000bf24270 */
        /* <DEDUP_REMOVED lines=32> */
.L_x_1013:
[----:B------:R-:W-:-:S13]  /*99f0*/  ISETP.GE.AND P1, PT, R14, UR60, PT ;  /* 0x0000003c0e007c0c */ /* 0x000fda000bf26270 */
[----:B------:R-:W-:Y:S05]  /*9a00*/  @!P1 BRA `(.L_x_1025) ;  /* 0x0000003000449947 */ /* 0x000fea0003800000 */
[----:B------:R-:W-:Y:S01]  /*9a10*/  IMAD.MOV.U32 R12, RZ, RZ, R3 ;  /* 0x000000ffff0c7224 */ /* 0x000fe200078e0003 */
[----:B------:R-:W-:Y:S01]  /*9a20*/  UMOV UR6, UR38 ;  /* 0x0000002600067c82 */ /* 0x000fe20008000000 */
[----:B------:R-:W-:Y:S01]  /*9a30*/  IMAD.MOV.U32 R11, RZ, RZ, R4 ;  /* 0x000000ffff0b7224 */ /* 0x000fe200078e0004 */
[----:B------:R-:W-:Y:S01]  /*9a40*/  UMOV UR4, UR39 ;  /* 0x0000002700047c82 */ /* 0x000fe20008000000 */
[----:B------:R-:W-:Y:S01]  /*9a50*/  ULDC UR43, c[0x0][0x9e4] ;  /* 0x00027900002b7ab9 */ /* 0x000fe20000000800 */
[----:B------:R-:W-:Y:S01]  /*9a60*/  ULDC UR55, c[0x0][0x9dc] ;  /* 0x0002770000377ab9 */ /* 0x000fe20000000800 */
[----:B------:R-:W-:Y:S01]  /*9a70*/  ULDC UR54, c[0x0][0x288] ;  /* 0x0000a20000367ab9 */ /* 0x000fe20000000800 */
[----:B------:R-:W-:Y:S01]  /*9a80*/  ULDC UR58, c[0x0][0x988] ;  /* 0x00026200003a7ab9 */ /* 0x000fe20000000800 */
[----:B------:R-:W-:-:S05]  /*9a90*/  ULDC UR59, c[0x0][0x9e0] ;  /* 0x00027800003b7ab9 */ /* 0x000fca0000000800 */
.L_x_1044:
[----:B------:R-:W-:-:S04]  /*9aa0*/  UIADD3 UR7, UR4, 0x1, URZ ;  /* 0x0000000104077890 */ /* 0x000fc8000fffe03f */
[----:B------:R-:W-:-:S04]  /*9ab0*/  UISETP.NE.AND UP0, UPT, UR7, 0x2, UPT ;  /* 0x000000020700788c */ /* 0x000fc8000bf05270 */
[----:B------:R-:W-:Y:S02]  /*9ac0*/  USEL UR7, UR7, URZ, UP0 ;  /* 0x0000003f07077287 */ /* 0x000fe40008000000 */
[----:B------:R-:W-:-:S04]  /*9ad0*/  USEL UR38, URZ, 0x1, UP0 ;  /* 0x000000013f267887 */ /* 0x000fc80008000000 */
[----:B------:R-:W-:Y:S01]  /*9ae0*/  ULOP3.LUT UR38, UR6, UR38, URZ, 0x3c, !UPT ;  /* 0x0000002606267292 */ /* 0x000fe2000f8e3c3f */
[----:B------:R-:W-:Y:S01]  /*9af0*/  UMOV UR39, UR7 ;  /* 0x0000000700277c82 */ /* 0x000fe20008000000 */
[----:B------:R-:W-:Y:S10]  /*9b00*/  @!P0 BRA `(.L_x_1026) ;  /* 0x0000000000048947 */ /* 0x000ff40003800000 */
[----:B------:R-:W-:Y:S01]  /*9b10*/  BPT.TRAP 0x1 ;  /* 0x000000040000795c */ /* 0x000fe20000300000 */
.L_x_1026:
[----:B------:R-:W-:Y:S01]  /*9b20*/  ULEA UR5, UR39, UR40, 0x3 ;  /* 0x0000002827057291 */ /* 0x000fe2000f8e183f */
[----:B------:R-:W-:-:S05]  /*9b30*/  IMAD.U32 R3, RZ, RZ, UR38 ;  /* 0x00000026ff037e24 */ /* 0x000fca000f8e00ff */
[----:B------:R-:W-:-:S04]  /*9b40*/  SHF.L.U32 R3, R3, 0x1f, RZ ;  /* 0x0000001f03037819 */ /* 0x000fc800000006ff */
[----:B------:R0:W1:Y:S01]  /*9b50*/  SYNCS.PHASECHK.TRANS64.TRYWAIT P1, [UR5+0x30830], R3 ;  /* 0x03083003ff0075a7 */ /* 0x0000620008020145 */
[----:B------:R-:W-:Y:S05]  /*9b60*/  @!P0 BRA `(.L_x_1027) ;  /* 0x0000000000048947 */ /* 0x000fea0003800000 */
[----:B------:R-:W-:Y:S01]  /*9b70*/  BPT.TRAP 0x1 ;  /* 0x000000040000795c */ /* 0x000fe20000300000 */
.L_x_1027:
[----:B-1----:R-:W-:Y:S05]  /*9b80*/  @P1 BRA `(.L_x_1028) ;  /* 0x0000000000081947 */ /* 0x002fea0003800000 */
[----:B------:R-:W1:Y:S02]  /*9b90*/  SYNCS.PHASECHK.TRANS64.TRYWAIT P1, [UR5+0x30830], R3 ;  /* 0x03083003ff0075a7 */ /* 0x000e640008020145 */
[----:B-1----:R-:W-:Y:S05]  /*9ba0*/  @!P1 BRA `(.L_x_1029) ;  /* 0x000000ac00349947 */ /* 0x002fea0003800000 */
.L_x_1028:
        /* <DEDUP_REMOVED lines=167> */
.L_x_1030:
[----:B------:R-:W-:Y:S01]  /*a620*/  ULEA UR5, UR4, UR40, 0x3 ;  /* 0x0000002804057291 */ /* 0x000fe2000f8e183f */
[----:B------:R-:W-:-:S05]  /*a630*/  IMAD.U32 R0, RZ, RZ, UR6 ;  /* 0x00000006ff007e24 */ /* 0x000fca000f8e00ff */
[----:B------:R-:W-:-:S04]  /*a640*/  SHF.L.U32 R0, R0, 0x1f, RZ ;  /* 0x0000001f00007819 */ /* 0x000fc800000006ff */
[----:B------:R2:W3:Y:S01]  /*a650*/  SYNCS.PHASECHK.TRANS64.TRYWAIT P1, [UR5+0x30850], R0 ;  /* 0x03085000ff0075a7 */ /* 0x0004e20008020145 */
[----:B------:R-:W-:Y:S05]  /*a660*/  @!P0 BRA `(.L_x_1031) ;  /* 0x0000000000048947 */ /* 0x000fea0003800000 */
[----:B------:R-:W-:Y:S01]  /*a670*/  BPT.TRAP 0x1 ;  /* 0x000000040000795c */ /* 0x000fe20000300000 */
.L_x_1031:
[----:B---3--:R-:W-:Y:S05]  /*a680*/  @P1 BRA `(.L_x_1032) ;  /* 0x0000000000081947 */ /* 0x008fea0003800000 */
[----:B------:R-:W3:Y:S02]  /*a690*/  SYNCS.PHASECHK.TRANS64.TRYWAIT P1, [UR5+0x30850], R0 ;  /* 0x03085000ff0075a7 */ /* 0x000ee40008020145 */
[----:B---3--:R-:W-:Y:S05]  /*a6a0*/  @!P1 BRA `(.L_x_1033) ;  /* 0x000000a0008c9947 */ /* 0x008fea0003800000 */
.L_x_1032:
        /* <DEDUP_REMOVED lines=37> */
.L_x_1034:
[----:B------:R-:W-:Y:S01]  /*a900*/  ISETP.NE.AND P2, PT, R199, 0x1, PT ;  /* 0x00000001c700780c */ /* 0x000fe20003f45270 */
[----:B------:R-:W-:Y:S01]  /*a910*/  VIADD R2, R19, UR41 ;  /* 0x0000002913027c36 */ /* 0x000fe20008000000 */
[----:B------:R-:W-:Y:S01]  /*a920*/  ULEA UR4, UR7, UR40, 0x3 ;  /* 0x0000002807047291 */ /* 0x000fe2000f8e183f */
[----:B------:R-:W-:Y:S01]  /*a930*/  IMAD R15, R14, -0x60, RZ ;  /* 0xffffffa00e0f7824 */ /* 0x000fe200078e02ff */
[----:B------:R-:W-:Y:S02]  /*a940*/  LOP3.LUT P1, RZ, R16, 0x80000, RZ, 0xc0, !PT ;  /* 0x0008000010ff7812 */ /* 0x000fe4000782c0ff */
[----:B------:R-:W-:-:S04]  /*a950*/  UIADD3 UR4, UR4, 0x30840, URZ ;  /* 0x0003084004047890 */ /* 0x000fc8000fffe03f */
[----:B------:R-:W-:-:S03]  /*a960*/  UPRMT UR4, UR61, 0x654, UR4 ;  /* 0x000006543d047896 */ /* 0x000fc60008000004 */
[----:B01----:R-:W0:Y:S08]  /*a970*/  @P2 LDC R3, c[0x0][0x44c] ;  /* 0x00011300ff032b82 */ /* 0x003e300000000800 */
[----:B--2---:R-:W1:Y:S01]  /*a980*/  @P2 LDC R0, c[0x0][0x450] ;  /* 0x00011400ff002b82 */ /* 0x004e620000000800 */
[----:B------:R-:W-:Y:S01]  /*a990*/  SYNCS.ARRIVE.TRANS64.RED.A1T0 RZ, [UR4], RZ ;  /* 0x000000ffffff79a7 */ /* 0x000fe20008100404 */
[----:B------:R-:W-:Y:S01]  /*a9a0*/  ULOP3.LUT UR4, URZ, UR55, URZ, 0x33, !UPT ;  /* 0x000000373f047292 */ /* 0x000fe2000f8e333f */
[----:B0-----:R-:W-:-:S05]  /*a9b0*/  @P2 IMAD.HI.U32 R3, R2, R3, RZ ;  /* 0x0000000302032227 */ /* 0x001fca00078e00ff */
[----:B-1----:R-:W-:Y:S01]  /*a9c0*/  @P2 SHF.R.U32.HI R2, RZ, R0, R3 ;  /* 0x00000000ff022219 */ /* 0x002fe20000011603 */
[----:B------:R-:W-:-:S04]  /*a9d0*/  VIADD R3, R15, 0x1 ;  /* 0x000000010f037836 */ /* 0x000fc80000000000 */
[----:B------:R-:W0:Y:S01]  /*a9e0*/  SHFL.IDX PT, R20, R2, RZ, 0x1c1f ;  /* 0x001c1fff02147589 */ /* 0x000e2200000e0000 */
[----:B------:R-:W-:-:S05]  /*a9f0*/  IMAD R4, R18, -0x2, R3 ;  /* 0xfffffffe12047824 */ /* 0x000fca00078e0203 */
[C---:B------:R-:W-:Y:S01]  /*aa00*/  IADD3 R0, R4.reuse, -UR54, R17 ;  /* 0x8000003604007c10 */ /* 0x040fe2000fffe011 */
[----:B------:R-:W-:-:S04]  /*aa10*/  VIADD R4, R4, 0xffffffff ;  /* 0xffffffff04047836 */ /* 0x000fc80000000000 */
[C---:B------:R-:W-:Y:S02]  /*aa20*/  VIADD R21, R0.reuse, UR59 ;  /* 0x0000003b00157c36 */ /* 0x040fe40008000000 */
[----:B------:R-:W-:Y:S02]  /*aa30*/  VIADD R168, R0, UR4 ;  /* 0x0000000400a87c36 */ /* 0x000fe40008000000 */
[--C-:B0-----:R-:W-:Y:S02]  /*aa40*/  IMAD.IADD R0, R21, 0x1, R20.reuse ;  /* 0x0000000115007824 */ /* 0x101fe400078e0214 */
[----:B------:R-:W-:Y:S01]  /*aa50*/  IMAD.IADD R3, R168, 0x1, R20 ;  /* 0x00000001a8037824 */ /* 0x000fe200078e0214 */
[----:B------:R-:W-:Y:S06]  /*aa60*/  @!P1 BRA `(.L_x_1035) ;  /* 0x0000000000549947 */ /* 0x000fec0003800000 */
[----:B------:R-:W-:Y:S01]  /*aa70*/  IADD3 R13, R17, -UR54, R20 ;  /* 0x80000036110d7c10 */ /* 0x000fe2000fffe014 */
        /* <DEDUP_REMOVED lines=11> */
.L_x_1037:
[----:B------:R-:W-:-:S05]  /*ab30*/  IMAD.U32 R169, RZ, RZ, UR43 ;  /* 0x0000002bffa97e24 */ /* 0x000fca000f8e00ff */
[----:B------:R-:W-:-:S13]  /*ab40*/  ISETP.NE.AND P1, PT, R169, 0x1, PT ;  /* 0x00000001a900780c */ /* 0x000fda0003f25270 */
[----:B------:R-:W0:Y:S02]  /*ab50*/  @P1 LDC.64 R170, c[0x0][0x9e8] ;  /* 0x00027a00ffaa1b82 */ /* 0x000e240000000a00 */
[----:B0-----:R-:W-:-:S05]  /*ab60*/  @P1 IMAD.HI.U32 R20, R13, R170, RZ ;  /* 0x000000aa0d141227 */ /* 0x001fca00078e00ff */
[----:B------:R-:W-:-:S07]  /*ab70*/  @P1 SHF.R.U32.HI R13, RZ, R171, R20 ;  /* 0x000000abff0d1219 */ /* 0x000fce0000011614 */
.L_x_1038:
[----:B------:R-:W-:Y:S05]  /*ab80*/  BSYNC B0 ;  /* 0x0000000000007941 */ /* 0x000fea0003800000 */
.L_x_1036:
[----:B------:R-:W-:-:S05]  /*ab90*/  IMAD R13, R13, R169, R4 ;  /* 0x000000a90d0d7224 */ /* 0x000fca00078e0204 */
[----:B------:R-:W-:Y:S02]  /*aba0*/  VIADDMNMX R0, R13, R169, R0, PT ;  /* 0x000000a90d007246 */ /* 0x000fe40003800100 */
[----:B------:R-:W-:-:S07]  /*abb0*/  VIMNMX R3, R3, R13, !PT ;  /* 0x0000000d03037248 */ /* 0x000fce0007fe0100 */
.L_x_1035:
        /* <DEDUP_REMOVED lines=130> */
[----:B------:R-:W-:Y:S01]  /*b3e0*/  ISETP.GE.AND P6, PT, R15, 0x5a, PT ;  /* 0x0000005a0f00780c */ /* 0x000fe20003fc6270 */
[----:B0-----:R-:W-:-:S12]  /*b3f0*/  IMAD.IADD R15, R168, 0x1, R2 ;  /* 0x00000001a80f7824 */ /* 0x001fd800078e0202 */
[----:B------:R-:W-:Y:S02]  /*b400*/  @P6 LOP3.LUT R16, R16, 0x1, RZ, 0xfc, !PT ;  /* 0x0000000110106812 */ /* 0x000fe400078efcff */
[----:B------:R-:W-:-:S04]  /*b410*/  ISETP.GT.AND P6, PT, R3, 0x59, !P6 ;  /* 0x000000590300780c */ /* 0x000fc800077c4270 */
[----:B------:R-:W-:Y:S01]  /*b420*/  ISETP.LT.OR P6, PT, R0, 0x5a, P6 ;  /* 0x0000005a0000780c */ /* 0x000fe200037c1670 */
[----:B------:R-:W-:-:S03]  /*b430*/  IMAD.IADD R0, R21, 0x1, R2 ;  /* 0x0000000115007824 */ /* 0x000fc600078e0202 */
[----:B------:R-:W-:Y:S02]  /*b440*/  FSEL R165, R165, -INF , !P6 ;  /* 0xff800000a5a57808 */ /* 0x000fe40007000000 */
[----:B------:R-:W-:-:S13]  /*b450*/  LOP3.LUT P6, RZ, R16, 0x80000, RZ, 0xc0, !PT ;  /* 0x0008000010ff7812 */ /* 0x000fda00078cc0ff */
[----:B------:R-:W-:Y:S05]  /*b460*/  @!P6 BRA `(.L_x_1039) ;  /* 0x000000000054e947 */ /* 0x000fea0003800000 */
        /* <DEDUP_REMOVED lines=12> */
.L_x_1041:
[----:B------:R-:W-:-:S05]  /*b530*/  IMAD.U32 R21, RZ, RZ, UR43 ;  /* 0x0000002bff157e24 */ /* 0x000fca000f8e00ff */
[----:B------:R-:W-:-:S13]  /*b540*/  ISETP.NE.AND P6, PT, R21, 0x1, PT ;  /* 0x000000011500780c */ /* 0x000fda0003fc5270 */
[----:B------:R-:W0:Y:S02]  /*b550*/  @P6 LDC.64 R2, c[0x0][0x9e8] ;  /* 0x00027a00ff026b82 */ /* 0x000e240000000a00 */
[----:B0-----:R-:W-:-:S05]  /*b560*/  @P6 IMAD.HI.U32 R2, R13, R2, RZ ;  /* 0x000000020d026227 */ /* 0x001fca00078e00ff */
[----:B------:R-:W-:-:S07]  /*b570*/  @P6 SHF.R.U32.HI R13, RZ, R3, R2 ;  /* 0x00000003ff0d6219 */ /* 0x000fce0000011602 */
.L_x_1042:
[----:B------:R-:W-:Y:S05]  /*b580*/  BSYNC B0 ;  /* 0x0000000000007941 */ /* 0x000fea0003800000 */
.L_x_1040:
[----:B------:R-:W-:-:S05]  /*b590*/  IMAD R4, R13, R21, R4 ;  /* 0x000000150d047224 */ /* 0x000fca00078e0204 */
[----:B------:R-:W-:Y:S02]  /*b5a0*/  VIADDMNMX R0, R4, R21, R0, PT ;  /* 0x0000001504007246 */ /* 0x000fe40003800100 */
[----:B------:R-:W-:-:S07]  /*b5b0*/  VIMNMX R15, R15, R4, !PT ;  /* 0x000000040f0f7248 */ /* 0x000fce0007fe0100 */
.L_x_1039:
        /* <DEDUP_REMOVED lines=63> */
[----:B------:R-:W-:Y:S02]  /*b9b0*/  FMNMX.FTZ R3, R161, R2, !PT ;  /* 0x00000002a1037209 */ /* 0x000fe40007810000 */
[----:B------:R-:W-:Y:S02]  /*b9c0*/  FSEL R143, R143, -INF , !P1 ;  /* 0xff8000008f8f7808 */ /* 0x000fe40004800000 */
[----:B------:R-:W-:Y:S02]  /*b9d0*/  LOP3.LUT P1, RZ, R16, 0x1000, RZ, 0xc0, !PT ;  /* 0x0000100010ff7812 */ /* 0x000fe4000782c0ff */
[----:B------:R-:W-:-:S02]  /*b9e0*/  FMNMX.FTZ R2, R164, R3, !PT ;  /* 0x00000003a4027209 */ /* 0x000fc40007810000 */
[----:B------:R-:W-:Y:S02]  /*b9f0*/  ISETP.GT.AND P1, PT, R15, 0x30, !P1 ;  /* 0x000000300f00780c */ /* 0x000fe40004f24270 */
[----:B------:R-:W-:Y:S02]  /*ba00*/  FMNMX.FTZ R3, R165, R2, !PT ;  /* 0x00000002a5037209 */ /* 0x000fe40007810000 */
[----:B------:R-:W-:Y:S02]  /*ba10*/  ISETP.LT.OR P1, PT, R0, 0x31, P1 ;  /* 0x000000310000780c */ /* 0x000fe40000f21670 */
[----:B------:R-:W-:Y:S01]  /*ba20*/  LOP3.LUT P2, RZ, R16, 0x40, RZ, 0xc0, !PT ;  /* 0x0000004010ff7812 */ /* 0x000fe2000784c0ff */
[----:B------:R-:W0:Y:S01]  /*ba30*/  SHFL.BFLY PT, R2, R3, 0x2, 0x1f ;  /* 0x0c401f0003027f89 */ /* 0x000e2200000e0000 */
[----:B------:R-:W-:Y:S02]  /*ba40*/  FSEL R146, R146, -INF , !P1 ;  /* 0xff80000092927808 */ /* 0x000fe40004800000 */
[----:B------:R-:W-:-:S02]  /*ba50*/  LOP3.LUT P1, RZ, R16, 0x800, RZ, 0xc0, !PT ;  /* 0x0000080010ff7812 */ /* 0x000fc4000782c0ff */
[----:B------:R-:W-:Y:S02]  /*ba60*/  LOP3.LUT P6, RZ, R16, 0x20, RZ, 0xc0, !PT ;  /* 0x0000002010ff7812 */ /* 0x000fe400078cc0ff */
[C---:B------:R-:W-:Y:S02]  /*ba70*/  ISETP.GT.AND P1, PT, R15.reuse, 0x31, !P1 ;  /* 0x000000310f00780c */ /* 0x040fe40004f24270 */
[----:B------:R-:W-:Y:S02]  /*ba80*/  ISETP.GT.AND P3, PT, R15, 0x50, !P3 ;  /* 0x000000500f00780c */ /* 0x000fe40005f64270 */
[C---:B------:R-:W-:Y:S02]  /*ba90*/  ISETP.LT.OR P1, PT, R0.reuse, 0x32, P1 ;  /* 0x000000320000780c */ /* 0x040fe40000f21670 */
[----:B------:R-:W-:Y:S02]  /*baa0*/  ISETP.LT.OR P3, PT, R0, 0x51, P3 ;  /* 0x000000510000780c */ /* 0x000fe40001f61670 */
[----:B------:R-:W-:-:S02]  /*bab0*/  FSEL R147, R147, -INF , !P1 ;  /* 0xff80000093937808 */ /* 0x000fc40004800000 */
[----:B------:R-:W-:Y:S02]  /*bac0*/  LOP3.LUT P1, RZ, R16, 0x400, RZ, 0xc0, !PT ;  /* 0x0000040010ff7812 */ /* 0x000fe4000782c0ff */
[C---:B------:R-:W-:Y:S02]  /*bad0*/  ISETP.GT.AND P4, PT, R15.reuse, 0x51, !P4 ;  /* 0x000000510f00780c */ /* 0x040fe40006784270 */
[----:B------:R-:W-:Y:S02]  /*bae0*/  ISETP.GT.AND P1, PT, R15, 0x38, !P1 ;  /* 0x000000380f00780c */ /* 0x000fe40004f24270 */
[----:B------:R-:W-:Y:S02]  /*baf0*/  FSEL R162, R162, -INF , !P3 ;  /* 0xff800000a2a27808 */ /* 0x000fe40005800000 */
[----:B------:R-:W-:Y:S02]  /*bb00*/  ISETP.LT.OR P1, PT, R0, 0x39, P1 ;  /* 0x000000390000780c */ /* 0x000fe40000f21670 */
[----:B0-----:R-:W-:-:S02]  /*bb10*/  FMNMX.FTZ R20, R3, R2, !PT ;  /* 0x0000000203147209 */ /* 0x001fc40007810000 */
[----:B------:R-:W-:Y:S02]  /*bb20*/  FSEL R150, R150, -INF , !P1 ;  /* 0xff80000096967808 */ /* 0x000fe40004800000 */
[----:B------:R-:W-:Y:S01]  /*bb30*/  LOP3.LUT P1, RZ, R16, 0x200, RZ, 0xc0, !PT ;  /* 0x0000020010ff7812 */ /* 0x000fe2000782c0ff */
[----:B------:R-:W0:Y:S01]  /*bb40*/  SHFL.BFLY PT, R13, R20, 0x1, 0x1f ;  /* 0x0c201f00140d7f89 */ /* 0x000e2200000e0000 */
[C---:B------:R-:W-:Y:S02]  /*bb50*/  ISETP.GT.AND P5, PT, R15.reuse, 0x58, !P5 ;  /* 0x000000580f00780c */ /* 0x040fe40006fa4270 */
[----:B------:R-:W-:Y:S02]  /*bb60*/  ISETP.GT.AND P1, PT, R15, 0x39, !P1 ;  /* 0x000000390f00780c */ /* 0x000fe40004f24270 */
[C---:B------:R-:W-:Y:S02]  /*bb70*/  ISETP.LT.OR P4, PT, R0.reuse, 0x52, P4 ;  /* 0x000000520000780c */ /* 0x040fe40002781670 */
[----:B------:R-:W-:-:S02]  /*bb80*/  ISETP.LT.OR P1, PT, R0, 0x3a, P1 ;  /* 0x0000003a0000780c */ /* 0x000fc40000f21670 */
[----:B------:R-:W-:Y:S02]  /*bb90*/  ISETP.LT.OR P5, PT, R0, 0x59, P5 ;  /* 0x000000590000780c */ /* 0x000fe40002fa1670 */
[----:B------:R-:W-:Y:S02]  /*bba0*/  FSEL R151, R151, -INF , !P1 ;  /* 0xff80000097977808 */ /* 0x000fe40004800000 */
[----:B------:R-:W-:Y:S02]  /*bbb0*/  LOP3.LUT P1, RZ, R16, 0x100, RZ, 0xc0, !PT ;  /* 0x0000010010ff7812 */ /* 0x000fe4000782c0ff */
[----:B------:R-:W-:Y:S02]  /*bbc0*/  FSEL R163, R163, -INF , !P4 ;  /* 0xff800000a3a37808 */ /* 0x000fe40006000000 */
[----:B------:R-:W-:Y:S02]  /*bbd0*/  ISETP.GT.AND P1, PT, R15, 0x40, !P1 ;  /* 0x000000400f00780c */ /* 0x000fe40004f24270 */
[----:B------:R-:W-:-:S02]  /*bbe0*/  FSEL R166, R166, -INF , !P5 ;  /* 0xff800000a6a67808 */ /* 0x000fc40006800000 */
[----:B------:R-:W-:Y:S02]  /*bbf0*/  ISETP.LT.OR P1, PT, R0, 0x41, P1 ;  /* 0x000000410000780c */ /* 0x000fe40000f21670 */
[----:B0-----:R-:W-:Y:S02]  /*bc00*/  FMNMX.FTZ R4, R20, R13, !PT ;  /* 0x0000000d14047209 */ /* 0x001fe40007810000 */
[----:B------:R-:W-:Y:S02]  /*bc10*/  FSEL R154, R154, -INF , !P1 ;  /* 0xff8000009a9a7808 */ /* 0x000fe40004800000 */
[----:B------:R-:W-:Y:S01]  /*bc20*/  LOP3.LUT P1, RZ, R16, 0x80, RZ, 0xc0, !PT ;  /* 0x0000008010ff7812 */ /* 0x000fe2000782c0ff */
[----:B------:R-:W-:-:S03]  /*bc30*/  FMUL.FTZ R2, R4, UR10 ;  /* 0x0000000a04027c20 */ /* 0x000fc60008410000 */
[----:B------:R-:W-:-:S04]  /*bc40*/  ISETP.GT.AND P1, PT, R15, 0x41, !P1 ;  /* 0x000000410f00780c */ /* 0x000fc80004f24270 */
        /* <DEDUP_REMOVED lines=9> */
[C---:B------:R-:W-:Y:S02]  /*bce0*/  ISETP.GT.AND P1, PT, R15.reuse, RZ, !P6 ;  /* 0x000000ff0f00720c */ /* 0x040fe40007724270 */
        /* <DEDUP_REMOVED lines=58> */
[----:B------:R-:W-:Y:S02]  /*c090*/  FMNMX.FTZ R3, R163, R20, !PT ;  /* 0x00000014a3037209 */ /* 0x000fe40007810000 */
[----:B------:R-:W-:Y:S01]  /*c0a0*/  FSEL R20, R4, RZ, P1 ;  /* 0x000000ff04147208 */ /* 0x000fe20000800000 */
[----:B------:R-:W-:Y:S01]  /*c0b0*/  MUFU.EX2 R121, R121 ;  /* 0x0000007900797308 */ /* 0x000fe20000000800 */
[----:B------:R-:W-:-:S03]  /*c0c0*/  FMNMX.FTZ R0, R166, R3, !PT ;  /* 0x00000003a6007209 */ /* 0x000fc60007810000 */
[----:B------:R-:W-:Y:S01]  /*c0d0*/  FADD.FTZ R20, -R20, R11 ;  /* 0x0000000b14147221 */ /* 0x000fe20000010100 */
        /* <DEDUP_REMOVED lines=12> */
[----:B------:R-:W-:-:S06]  /*c1a0*/  FMUL.FTZ R0, R20, UR10 ;  /* 0x0000000a14007c20 */ /* 0x000fcc0008410000 */
[----:B------:R-:W-:Y:S01]  /*c1b0*/  MUFU.EX2 R176, R176 ;  /* 0x000000b000b07308 */ /* 0x000fe20000000800 */
[C---:B------:R-:W-:Y:S01]  /*c1c0*/  FSETP.NEU.FTZ.AND P1, PT, R3.reuse, -INF , PT ;  /* 0xff8000000300780b */ /* 0x040fe20003f3d000 */
[----:B------:R-:W-:-:S05]  /*c1d0*/  FMUL.FTZ R120, R3, UR10 ;  /* 0x0000000a03787c20 */ /* 0x000fca0008410000 */
[----:B------:R-:W-:Y:S01]  /*c1e0*/  FSEL R20, R120, RZ, P1 ;  /* 0x000000ff78147208 */ /* 0x000fe20000800000 */
[----:B------:R-:W0:Y:S04]  /*c1f0*/  MUFU.EX2 R0, R0 ;  /* 0x0000000000007308 */ /* 0x000e280000000800 */
[--C-:B------:R-:W-:Y:S01]  /*c200*/  FFMA.FTZ R120, R123, UR10, -R20.reuse ;  /* 0x0000000a7b787c23 */ /* 0x100fe20008010814 */
[----:B------:R-:W-:Y:S01]  /*c210*/  FSEL R123, R3, RZ, P1 ;  /* 0x000000ff037b7208 */ /* 0x000fe20000800000 */
[--C-:B------:R-:W-:Y:S01]  /*c220*/  FFMA.FTZ R189, R169, UR10, -R20.reuse ;  /* 0x0000000aa9bd7c23 */ /* 0x100fe20008010814 */
[--C-:B------:R-:W-:Y:S01]  /*c230*/  FFMA.FTZ R191, R126, UR10, -R20.reuse ;  /* 0x0000000a7ebf7c23 */ /* 0x100fe20008010814 */
[--C-:B------:R-:W-:Y:S01]  /*c240*/  FFMA.FTZ R122, R127, UR10, -R20.reuse ;  /* 0x0000000a7f7a7c23 */ /* 0x100fe20008010814 */
[----:B------:R-:W-:Y:S01]  /*c250*/  FFMA.FTZ R185, R130, UR10, -R20 ;  /* 0x0000000a82b97c23 */ /* 0x000fe20008010814 */
[----:B------:R-:W-:Y:S01]  /*c260*/  FADD.FTZ R123, -R123, R12 ;  /* 0x0000000c7b7b7221 */ /* 0x000fe20000010100 */
[----:B------:R-:W-:Y:S01]  /*c270*/  MUFU.EX2 R120, R120 ;  /* 0x0000007800787308 */ /* 0x000fe20000000800 */
[--C-:B------:R-:W-:Y:S01]  /*c280*/  FFMA.FTZ R124, R131, UR10, -R20.reuse ;  /* 0x0000000a837c7c23 */ /* 0x100fe20008010814 */
[--C-:B------:R-:W-:Y:S01]  /*c290*/  FFMA.FTZ R187, R134, UR10, -R20.reuse ;  /* 0x0000000a86bb7c23 */ /* 0x100fe20008010814 */
[----:B------:R-:W-:Y:S01]  /*c2a0*/  FMUL.FTZ R123, R123, UR10 ;  /* 0x0000000a7b7b7c20 */ /* 0x000fe20008410000 */
[--C-:B------:R-:W-:Y:S01]  /*c2b0*/  FFMA.FTZ R126, R135, UR10, -R20.reuse ;  /* 0x0000000a877e7c23 */ /* 0x100fe20008010814 */
[--C-:B------:R-:W-:Y:S01]  /*c2c0*/  FFMA.FTZ R181, R138, UR10, -R20.reuse ;  /* 0x0000000a8ab57c23 */ /* 0x100fe20008010814 */
[----:B0-----:R-:W-:Y:S01]  /*c2d0*/  FFMA.FTZ R127, R0, R10, R13 ;  /* 0x0000000a007f7223 */ /* 0x001fe2000001000d */
[--C-:B------:R-:W-:Y:S01]  /*c2e0*/  FFMA.FTZ R128, R139, UR10, -R20.reuse ;  /* 0x0000000a8b807c23 */ /* 0x100fe20008010814 */
[----:B------:R-:W-:Y:S01]  /*c2f0*/  MUFU.EX2 R189, R189 ;  /* 0x000000bd00bd7308 */ /* 0x000fe20000000800 */
[--C-:B------:R-:W-:Y:S01]  /*c300*/  FFMA.FTZ R183, R142, UR10, -R20.reuse ;  /* 0x0000000a8eb77c23 */ /* 0x100fe20008010814 */
[----:B------:R-:W-:Y:S01]  /*c310*/  FADD.FTZ R127, R188, R127 ;  /* 0x0000007fbc7f7221 */ /* 0x000fe20000010000 */
[--C-:B------:R-:W-:Y:S01]  /*c320*/  FFMA.FTZ R12, R143, UR10, -R20.reuse ;  /* 0x0000000a8f0c7c23 */ /* 0x100fe20008010814 */
[--C-:B------:R-:W-:Y:S01]  /*c330*/  FFMA.FTZ R177, R146, UR10, -R20.reuse ;  /* 0x0000000a92b17c23 */ /* 0x100fe20008010814 */
[--C-:B------:R-:W-:Y:S01]  /*c340*/  FFMA.FTZ R130, R147, UR10, -R20.reuse ;  /* 0x0000000a93827c23 */ /* 0x100fe20008010814 */
[----:B------:R-:W-:Y:S01]  /*c350*/  FADD.FTZ R134, R190, R127 ;  /* 0x0000007fbe867221 */ /* 0x000fe20000010000 */
[--C-:B------:R-:W-:Y:S01]  /*c360*/  FFMA.FTZ R179, R150, UR10, -R20.reuse ;  /* 0x0000000a96b37c23 */ /* 0x100fe20008010814 */
[----:B------:R0:W1:Y:S01]  /*c370*/  MUFU.EX2 R2, R123 ;  /* 0x0000007b00027308 */ /* 0x0000620000000800 */
[--C-:B------:R-:W-:Y:S01]  /*c380*/  FFMA.FTZ R132, R151, UR10, -R20.reuse ;  /* 0x0000000a97847c23 */ /* 0x100fe20008010814 */
[--C-:B------:R-:W-:Y:S01]  /*c390*/  FFMA.FTZ R173, R154, UR10, -R20.reuse ;  /* 0x0000000a9aad7c23 */ /* 0x100fe20008010814 */
[--C-:B------:R-:W-:Y:S01]  /*c3a0*/  FFMA.FTZ R175, R158, UR10, -R20.reuse ;  /* 0x0000000a9eaf7c23 */ /* 0x100fe20008010814 */
[--C-:B------:R-:W-:Y:S01]  /*c3b0*/  FFMA.FTZ R162, R162, UR10, -R20.reuse ;  /* 0x0000000aa2a27c23 */ /* 0x100fe20008010814 */
[--C-:B------:R-:W-:Y:S01]  /*c3c0*/  FFMA.FTZ R163, R163, UR10, -R20.reuse ;  /* 0x0000000aa3a37c23 */ /* 0x100fe20008010814 */
[----:B------:R-:W-:-:S02]  /*c3d0*/  FFMA.FTZ R166, R166, UR10, -R20 ;  /* 0x0000000aa6a67c23 */ /* 0x000fc40008010814 */
[----:B------:R-:W2:Y:S01]  /*c3e0*/  MUFU.EX2 R191, R191 ;  /* 0x000000bf00bf7308 */ /* 0x000ea20000000800 */
[----:B0-----:R-:W-:-:S04]  /*c3f0*/  FADD.FTZ R123, R21, R134 ;  /* 0x00000086157b7221 */ /* 0x001fc80000010000 */
[----:B------:R-:W-:-:S03]  /*c400*/  FADD.FTZ R134, R184, R123 ;  /* 0x0000007bb8867221 */ /* 0x000fc60000010000 */
[----:B------:R-:W0:Y:S01]  /*c410*/  MUFU.EX2 R122, R122 ;  /* 0x0000007a007a7308 */ /* 0x000e220000000800 */
[----:B-1----:R-:W-:Y:S01]  /*c420*/  FFMA.FTZ R5, R2, R5, R189 ;  /* 0x0000000502057223 */ /* 0x002fe200000100bd */
[----:B------:R-:W-:Y:S01]  /*c430*/  FADD.FTZ R123, R121, R134 ;  /* 0x00000086797b7221 */ /* 0x000fe20000010000 */
[----:B------:R-:W-:Y:S02]  /*c440*/  FFMA.FTZ R134, R155, UR10, -R20 ;  /* 0x0000000a9b867c23 */ /* 0x000fe40008010814 */
[----:B------:R-:W-:Y:S01]  /*c450*/  FADD.FTZ R10, R120, R5 ;  /* 0x00000005780a7221 */ /* 0x000fe20000010000 */
[----:B------:R-:W-:Y:S02]  /*c460*/  FADD.FTZ R136, R186, R123 ;  /* 0x0000007bba887221 */ /* 0x000fe40000010000 */
[----:B------:R-:W1:Y:S01]  /*c470*/  MUFU.EX2 R185, R185 ;  /* 0x000000b900b97308 */ /* 0x000e620000000800 */
[----:B--2---:R-:W-:Y:S01]  /*c480*/  FADD.FTZ R5, R191, R10 ;  /* 0x0000000abf057221 */ /* 0x004fe20000010000 */
[----:B------:R-:W-:-:S04]  /*c490*/  FADD.FTZ R123, R125, R136 ;  /* 0x000000887d7b7221 */ /* 0x000fc80000010000 */
[----:B------:R-:W-:Y:S02]  /*c4a0*/  FADD.FTZ R136, R180, R123 ;  /* 0x0000007bb4887221 */ /* 0x000fe40000010000 */
[----:B------:R-:W2:Y:S01]  /*c4b0*/  MUFU.EX2 R124, R124 ;  /* 0x0000007c007c7308 */ /* 0x000ea20000000800 */
[----:B0-----:R-:W-:Y:S01]  /*c4c0*/  FADD.FTZ R10, R122, R5 ;  /* 0x000000057a0a7221 */ /* 0x001fe20000010000 */
[----:B------:R-:W-:Y:S01]  /*c4d0*/  FADD.FTZ R123, R129, R136 ;  /* 0x00000088817b7221 */ /* 0x000fe20000010000 */
[--C-:B------:R-:W-:Y:S01]  /*c4e0*/  FFMA.FTZ R136, R159, UR10, -R20.reuse ;  /* 0x0000000a9f887c23 */ /* 0x100fe20008010814 */
[----:B------:R-:W-:Y:S02]  /*c4f0*/  FFMA.FTZ R20, R167, UR10, -R20 ;  /* 0x0000000aa7147c23 */ /* 0x000fe40008010814 */
        /* <DEDUP_REMOVED lines=58> */
[----:B-1----:R-:W-:-:S04]  /*c8a0*/  FADD.FTZ R10, R170, R123 ;  /* 0x0000007baa0a7221 */ /* 0x002fc80000010000 */
[----:B------:R-:W-:Y:S01]  /*c8b0*/  FADD.FTZ R10, R11, R10 ;  /* 0x0000000a0b0a7221 */ /* 0x000fe20000010000 */
[----:B--2---:R-:W-:-:S04]  /*c8c0*/  FADD.FTZ R5, R166, R5 ;  /* 0x00000005a6057221 */ /* 0x004fc80000010000 */
[----:B0-----:R-:W-:Y:S01]  /*c8d0*/  FADD.FTZ R5, R20, R5 ;  /* 0x0000000514057221 */ /* 0x001fe20000010000 */
[----:B------:R-:W-:Y:S06]  /*c8e0*/  @!P0 BRA `(.L_x_1043) ;  /* 0x0000000000048947 */ /* 0x000fec0003800000 */
[----:B------:R-:W-:Y:S01]  /*c8f0*/  BPT.TRAP 0x1 ;  /* 0x000000040000795c */ /* 0x000fe20000300000 */
.L_x_1043:
        /* <DEDUP_REMOVED lines=34> */
.L_x_1025:
        /* <DEDUP_REMOVED lines=99> */
.L_x_1045:
[----:B------:R-:W-:Y:S01]  /*d150*/  ULEA UR5, UR39, UR40, 0x3 ;  /* 0x0000002827057291 */ /* 0x000fe2000f8e183f */
[----:B------:R-:W-:-:S05]  /*d160*/  IMAD.U32 R0, RZ, RZ, UR38 ;  /* 0x00000026ff007e24 */ /* 0x000fca000f8e00ff */
[----:B------:R-:W-:-:S04]  /*d170*/  SHF.L.U32 R0, R0, 0x1f, RZ ;  /* 0x0000001f00007819 */ /* 0x000fc800000006ff */
[----:B------:R0:W1:Y:S01]  /*d180*/  SYNCS.PHASECHK.TRANS64.TRYWAIT P1, [UR5+0x30850], R0 ;  /* 0x03085000ff0075a7 */ /* 0x0000620008020145 */
[----:B------:R-:W-:Y:S05]  /*d190*/  @!P0 BRA `(.L_x_1046) ;  /* 0x0000000000048947 */ /* 0x000fea0003800000 */
[----:B------:R-:W-:Y:S01]  /*d1a0*/  BPT.TRAP 0x1 ;  /* 0x000000040000795c */ /* 0x000fe20000300000 */
.L_x_1046:
[----:B-1----:R-:W-:Y:S05]  /*d1b0*/  @P1 BRA `(.L_x_1047) ;  /* 0x0000000000081947 */ /* 0x002fea0003800000 */
[----:B------:R-:W1:Y:S02]  /*d1c0*/  SYNCS.PHASECHK.TRANS64.TRYWAIT P1, [UR5+0x30850], R0 ;  /* 0x03085000ff0075a7 */ /* 0x000e640008020145 */
[----:B-1----:R-:W-:Y:S05]  /*d1d0*/  @!P1 BRA `(.L_x_1048) ;  /* 0x0000007400d89947 */ /* 0x002fea0003800000 */
.L_x_1047:
[----:B------:R-:W-:Y:S01]  /*d1e0*/  UIADD3 UR40, UR40, 0x400, URZ ;  /* 0x0000040028287890 */ /* 0x000fe2000fffe03f */
[----:B------:R-:W-:Y:S01]  /*d1f0*/  WARPGROUP.ARRIVE ;  /* 0x00000000000079c5 */ /* 0x000fe20000000000 */
[----:B------:R-:W-:Y:S01]  /*d200*/  UMOV UR7, 0x40000040 ;  /* 0x4000004000077882 */ /* 0x000fe20000000000 */
[----:B-1----:R-:W1:Y:S01]  /*d210*/  SHFL.BFLY PT, R7, R10, 0x2, 0x1f ;  /* 0x0c401f000a077f89 */ /* 0x002e6200000e0000 */
[----:B------:R-:W-:Y:S01]  /*d220*/  USHF.R.U32.HI UR40, URZ, 0x4, UR40 ;  /* 0x000000043f287899 */ /* 0x000fe20008011628 */
[----:B------:R-:W-:Y:S02]  /*d230*/  IMAD.MOV.U32 R17, RZ, RZ, RZ ;  /* 0x000000ffff117224 */ /* 0x000fe400078e00ff */
[----:B0-----:R-:W0:Y:S01]  /*d240*/  SHFL.BFLY PT, R0, R5, 0x2, 0x1f ;  /* 0x0c401f0005007f89 */ /* 0x001e2200000e0000 */
[----:B------:R-:W-:Y:S01]  /*d250*/  ULOP3.LUT UR40, UR40, 0x3fff, URZ, 0xc0, !UPT ;  /* 0x00003fff28287892 */ /* 0x000fe2000f8ec03f */
[----:B------:R-:W-:-:S03]  /*d260*/  IMAD.U32 R13, RZ, RZ, UR10 ;  /* 0x0000000aff0d7e24 */ /* 0x000fc6000f8e00ff */
[----:B------:R-:W-:-:S04]  /*d270*/  ULOP3.LUT UR4, UR40, 0x3000000, URZ, 0xfc, !UPT ;  /* 0x0300000028047892 */ /* 0x000fc8000f8efc3f */
[----:B------:R-:W-:-:S07]  /*d280*/  UIMAD UR4, UR39, 0x900, UR4 ;  /* 0x00000900270478a4 */ /* 0x000fce000f8e0204 */
[----:B------:R-:W-:Y:S02]  /*d290*/  UMOV UR6, UR4 ;  /* 0x0000000400067c82 */ /* 0x000fe40008000000 */
[----:B------:R-:W-:Y:S01]  /*d2a0*/  HGMMA.64x192x16.F32 R24, R188, gdesc[UR4].tnspB, R24, gsb0 ;  /* 0x42e00004bc187df0 */ /* 0x000fe20008000818 */
[----:B------:R-:W-:Y:S01]  /*d2b0*/  UIADD3 UR6, UR4, 0x80, URZ ;  /* 0x0000008004067890 */ /* 0x000fe2000fffe03f */
[----:B-1----:R-:W-:Y:S01]  /*d2c0*/  FADD.FTZ R7, R7, R10 ;  /* 0x0000000a07077221 */ /* 0x002fe20000010000 */
[----:B------:R-:W-:Y:S01]  /*d2d0*/  UMOV UR7, 0x40000040 ;  /* 0x4000004000077882 */ /* 0x000fe20000000000 */
[----:B0-----:R-:W-:Y:S01]  /*d2e0*/  FADD.FTZ R2, R0, R5 ;  /* 0x0000000500027221 */ /* 0x001fe20000010000 */
[----:B------:R-:W-:Y:S02]  /*d2f0*/  IMAD.MOV.U32 R5, RZ, RZ, RZ ;  /* 0x000000ffff057224 */ /* 0x000fe400078e00ff */
[----:B------:R-:W0:Y:S04]  /*d300*/  SHFL.BFLY PT, R0, R7, 0x1, 0x1f ;  /* 0x0c201f0007007f89 */ /* 0x000e2800000e0000 */
[----:B------:R-:W1:Y:S01]  /*d310*/  SHFL.BFLY PT, R9, R2, 0x1, 0x1f ;  /* 0x0c201f0002097f89 */ /* 0x000e6200000e0000 */
[----:B0-----:R-:W-:Y:S01]  /*d320*/  FADD.FTZ R11, R7, R0 ;  /* 0x00000000070b7221 */ /* 0x001fe20000010000 */
[----:B------:R-:W-:-:S02]  /*d330*/  IMAD.U32 R7, RZ, RZ, UR10 ;  /* 0x0000000aff077e24 */ /* 0x000fc4000f8e00ff */
[----:B------:R-:W-:Y:S02]  /*d340*/  IMAD.MOV.U32 R0, RZ, RZ, -0x800000 ;  /* 0xff800000ff007424 */ /* 0x000fe400078e00ff */
[----:B-1----:R-:W-:Y:S01]  /*d350*/  FADD.FTZ R9, R2, R9 ;  /* 0x0000000902097221 */ /* 0x002fe20000010000 */
[----:B------:R-:W-:Y:S01]  /*d360*/  FSETP.NE.FTZ.AND P1, PT, R11, RZ, PT ;  /* 0x000000ff0b00720b */ /* 0x000fe20003f35000 */
[----:B------:R-:W-:-:S03]  /*d370*/  IMAD.MOV.U32 R2, RZ, RZ, -0x800000 ;  /* 0xff800000ff027424 */ /* 0x000fc600078e00ff */
[----:B------:R-:W-:-:S09]  /*d380*/  FSETP.NE.FTZ.AND P2, PT, R9, RZ, PT ;  /* 0x000000ff0900720b */ /* 0x000fd20003f55000 */
[----:B------:R-:W0:Y:S01]  /*d390*/  @P1 MUFU.LG2 R6, R11 ;  /* 0x0000000b00061308 */ /* 0x000e220000000c00 */
[----:B------:R-:W-:-:S03]  /*d3a0*/  @P1 FMUL.FTZ R7, R7, 0.69314718246459960938 ;  /* 0x3f31721807071820 */ /* 0x000fc60000410000 */
[----:B------:R-:W-:-:S04]  /*d3b0*/  @P2 FMUL.FTZ R13, R13, 0.69314718246459960938 ;  /* 0x3f3172180d0d2820 */ /* 0x000fc80000410000 */
        /* <DEDUP_REMOVED lines=22> */
[----:B------:R-:W-:Y:S01]  /*d520*/  UIADD3 UR4, UR4, 0x280, URZ ;  /* 0x0000028004047890 */ /* 0x000fe2000fffe03f */
[----:B------:R-:W-:Y:S02]  /*d530*/  WARPGROUP.DEPBAR.LE gsb0, 0x0 ;  /* 0x00008000000079c5 */ /* 0x000fe40000010000 */
[----:B------:R-:W-:-:S14]  /*d540*/  WARPGROUP.ARRIVE ;  /* 0x00000000000079c5 */ /* 0x000fdc0000000000 */
        /* <DEDUP_REMOVED lines=9> */
.L_x_1049:
[----:B------:R-:W-:Y:S01]  /*d5e0*/  R2UR UR6, R197 ;  /* 0x00000000c50672ca */ /* 0x000fe200000e0000 */
[----:B------:R-:W-:Y:S01]  /*d5f0*/  UIADD3 UR4, UR5, 0x30860, URZ ;  /* 0x0003086005047890 */ /* 0x000fe2000fffe03f */
[-C--:B------:R-:W-:Y:S01]  /*d600*/  FMUL.FTZ R137, R91, R17.reuse ;  /* 0x000000115b897220 */ /* 0x080fe20000410000 */
[----:B------:R-:W-:Y:S01]  /*d610*/  UIADD3 UR39, UR39, 0x1, URZ ;  /* 0x0000000127277890 */ /* 0x000fe2000fffe03f */
[-C--:B------:R-:W-:Y:S01]  /*d620*/  FMUL.FTZ R91, R94, R17.reuse ;  /* 0x000000115e5b7220 */ /* 0x080fe20000410000 */
[----:B------:R-:W-:Y:S01]  /*d630*/  UPRMT UR4, UR61, 0x654, UR4 ;  /* 0x000006543d047896 */ /* 0x000fe20008000004 */
[----:B------:R-:W-:Y:S01]  /*d640*/  FMUL.FTZ R94, R95, R17 ;  /* 0x000000115f5e7220 */ /* 0x000fe20000410000 */
[----:B------:R-:W-:Y:S01]  /*d650*/  UISETP.NE.AND UP0, UPT, UR39, 0x2, UPT ;  /* 0x000000022700788c */ /* 0x000fe2000bf05270 */
[----:B------:R-:W-:Y:S01]  /*d660*/  FMUL.FTZ R4, R24, R5 ;  /* 0x0000000518047220 */ /* 0x000fe20000410000 */
[----:B------:R-:W-:Y:S01]  /*d670*/  FMUL.FTZ R95, R99, R17 ;  /* 0x00000011635f7220 */ /* 0x000fe20000410000 */
[-C--:B------:R-:W-:Y:S01]  /*d680*/  FMUL.FTZ R25, R25, R5.reuse ;  /* 0x0000000519197220 */ /* 0x080fe20000410000 */
[-C--:B------:R-:W-:Y:S01]  /*d690*/  FMUL.FTZ R6, R28, R5.reuse ;  /* 0x000000051c067220 */ /* 0x080fe20000410000 */
[-C--:B------:R-:W-:Y:S01]  /*d6a0*/  FMUL.FTZ R7, R29, R5.reuse ;  /* 0x000000051d077220 */ /* 0x080fe20000410000 */
[----:B------:R-:W-:Y:S01]  /*d6b0*/  UIADD3 UR6, UR6, 0x1, URZ ;  /* 0x0000000106067890 */ /* 0x000fe2000fffe03f */
[----:B------:R-:W-:Y:S01]  /*d6c0*/  SYNCS.ARRIVE.TRANS64.RED.A1T0 RZ, [UR4], RZ ;  /* 0x000000ffffff79a7 */ /* 0x000fe20008100404 */
        /* <DEDUP_REMOVED lines=93> */
.L_x_971:
[----:B------:R-:W0:Y:S01]  /*dca0*/  S2R R20, SR_CgaCtaId ;  /* 0x0000000000147919 */ /* 0x000e220000008800 */
[----:B------:R-:W-:Y:S01]  /*dcb0*/  MOV R17, 0x400 ;  /* 0x0000040000117802 */ /* 0x000fe20000000f00 */
[----:B------:R-:W-:Y:S01]  /*dcc0*/  BSSY B0, `(.L_x_1050) ;  /* 0x0000231000007945 */ /* 0x000fe20003800000 */
[----:B------:R-:W-:Y:S02]  /*dcd0*/  BAR.SYNC.DEFER_BLOCKING 0x5, 0x180 ;  /* 0x0146000000007b1d */ /* 0x000fe40000010000 */
[----:B0-----:R-:W-:-:S05]  /*dce0*/  LEA R17, R20, R17, 0x18 ;  /* 0x0000001114117211 */ /* 0x001fca00078ec0ff */
[----:B------:R-:W0:Y:S02]  /*dcf0*/  LDS R20, [R17+0x308d0] ;  /* 0x0308d00011147984 */ /* 0x000e240000000800 */
[----:B0-----:R-:W-:Y:S01]  /*dd00*/  R2UR UR4, R20 ;  /* 0x00000000140472ca */ /* 0x001fe200000e0000 */
[----:B------:R-:W-:Y:S06]  /*dd10*/  BAR.ARV 0x4, 0x180 ;  /* 0x0106000000007b1d */ /* 0x000fec0000002000 */
[----:B------:R-:W-:Y:S08]  /*dd20*/  @P0 BRA `(.L_x_1051) ;  /* 0x0000001400fc0947 */ /* 0x000ff00003800000 */
[----:B------:R-:W0:Y:S01]  /*dd30*/  S2R R20, SR_SWINHI ;  /* 0x0000000000147919 */ /* 0x000e220000002f00 */
[----:B------:R-:W-:Y:S01]  /*dd40*/  IMAD R21, R196, 0x40, R22 ;  /* 0x00000040c4157824 */ /* 0x000fe200078e0216 */
[----:B------:R-:W1:Y:S01]  /*dd50*/  LDC R52, c[0x0][0xbe8] ;  /* 0x0002fa00ff347b82 */ /* 0x000e620000000800 */
[----:B------:R-:W-:Y:S01]  /*dd60*/  F2FP.F16.F32.PACK_AB R6, R7, R6 ;  /* 0x000000060706723e */ /* 0x000fe200000000ff */
[----:B------:R-:W-:Y:S01]  /*dd70*/  ULDC.64 UR8, c[0x0][0xb90] ;  /* 0x0002e40000087ab9 */ /* 0x000fe20000000a00 */
[----:B------:R-:W-:Y:S02]  /*dd80*/  F2FP.F16.F32.PACK_AB R7, R152, R33 ;  /* 0x000000219807723e */ /* 0x000fe400000000ff */
[----:B------:R-:W-:Y:S02]  /*dd90*/  F2FP.F16.F32.PACK_AB R4, R25, R4 ;  /* 0x000000041904723e */ /* 0x000fe400000000ff */
[----:B------:R-:W-:Y:S02]  /*dda0*/  R2UR UR11, R194 ;  /* 0x00000000c20b72ca */ /* 0x000fe400000e0000 */
[----:B------:R-:W-:-:S02]  /*ddb0*/  R2UR UR13, R195 ;  /* 0x00000000c30d72ca */ /* 0x000fc400000e0000 */
[----:B------:R-:W-:Y:S02]  /*ddc0*/  F2FP.F16.F32.PACK_AB R5, R150, R5 ;  /* 0x000000059605723e */ /* 0x000fe400000000ff */
[----:B------:R-:W-:Y:S02]  /*ddd0*/  F2FP.F16.F32.PACK_AB R10, R11, R10 ;  /* 0x0000000a0b0a723e */ /* 0x000fe400000000ff */
[----:B------:R-:W-:Y:S02]  /*dde0*/  F2FP.F16.F32.PACK_AB R8, R15, R8 ;  /* 0x000000080f08723e */ /* 0x000fe400000000ff */
[----:B------:R-:W-:Y:S02]  /*ddf0*/  F2FP.F16.F32.PACK_AB R11, R146, R131 ;  /* 0x00000083920b723e */ /* 0x000fe400000000ff */
[----:B------:R-:W-:Y:S01]  /*de00*/  F2FP.F16.F32.PACK_AB R12, R13, R12 ;  /* 0x0000000c0d0c723e */ /* 0x000fe200000000ff */
[----:B------:R-:W-:Y:S01]  /*de10*/  USHF.R.S32.HI UR10, URZ, 0x1f, UR11 ;  /* 0x0000001f3f0a7899 */ /* 0x000fe2000801140b */
[----:B------:R-:W-:Y:S01]  /*de20*/  F2FP.F16.F32.PACK_AB R13, R145, R130 ;  /* 0x00000082910d723e */ /* 0x000fe200000000ff */
[----:B------:R-:W-:Y:S01]  /*de30*/  UIMAD.WIDE.U32 UR6, UR11, UR8, URZ ;  /* 0x000000080b0672a5 */ /* 0x000fe2000f8e003f */
[----:B------:R-:W-:Y:S01]  /*de40*/  F2FP.F16.F32.PACK_AB R14, R53, R14 ;  /* 0x0000000e350e723e */ /* 0x000fe200000000ff */
[----:B------:R-:W-:Y:S01]  /*de50*/  UIMAD UR5, UR10, UR8, URZ ;  /* 0x000000080a0572a4 */ /* 0x000fe2000f8e023f */
[----:B------:R-:W-:Y:S01]  /*de60*/  F2FP.F16.F32.PACK_AB R15, R144, R129 ;  /* 0x00000081900f723e */ /* 0x000fe200000000ff */
[----:B------:R-:W-:Y:S01]  /*de70*/  USHF.R.S32.HI UR12, URZ, 0x1f, UR13 ;  /* 0x0000001f3f0c7899 */ /* 0x000fe2000801140d */
[----:B------:R-:W-:Y:S01]  /*de80*/  F2FP.F16.F32.PACK_AB R24, R57, R24 ;  /* 0x000000183918723e */ /* 0x000fe200000000ff */
[----:B------:R-:W-:Y:S01]  /*de90*/  UIMAD UR5, UR11, UR9, UR5 ;  /* 0x000000090b0572a4 */ /* 0x000fe2000f8e0205 */
[----:B------:R-:W-:-:S02]  /*dea0*/  F2FP.F16.F32.PACK_AB R88, R89, R88 ;  /* 0x000000585958723e */ /* 0x000fc400000000ff */
[----:B------:R-:W-:Y:S02]  /*deb0*/  MOV R48, R17 ;  /* 0x0000001100307202 */ /* 0x000fe40000000f00 */
[----:B0-----:R-:W-:Y:S01]  /*dec0*/  MOV R49, R20 ;  /* 0x0000001400317202 */ /* 0x001fe20000000f00 */
[----:B------:R-:W-:Y:S01]  /*ded0*/  ULDC.64 UR8, c[0x0][0xb98] ;  /* 0x0002e60000087ab9 */ /* 0x000fe20000000a00 */
[----:B------:R-:W-:Y:S01]  /*dee0*/  UIADD3 UR7, UR7, UR5, URZ ;  /* 0x0000000507077290 */ /* 0x000fe2000fffe03f */
[----:B------:R-:W-:Y:S01]  /*def0*/  F2FP.F16.F32.PACK_AB R89, R137, R90 ;  /* 0x0000005a8959723e */ /* 0x000fe200000000ff */
[----:B------:R-:W-:Y:S01]  /*df00*/  UIMAD UR5, UR12, UR8, URZ ;  /* 0x000000080c0572a4 */ /* 0x000fe2000f8e023f */
[--C-:B------:R-:W-:Y:S01]  /*df10*/  IMAD.WIDE R46, R202, 0x2, R48.reuse ;  /* 0x00000002ca2e7825 */ /* 0x100fe200078e0230 */
[----:B------:R-:W-:Y:S01]  /*df20*/  UIMAD.WIDE.U32 UR6, UR13, UR8, UR6 ;  /* 0x000000080d0672a5 */ /* 0x000fe2000f8e0006 */
[----:B------:R-:W-:Y:S01]  /*df30*/  F2FP.F16.F32.PACK_AB R96, R97, R96 ;  /* 0x000000606160723e */ /* 0x000fe200000000ff */
[----:B------:R-:W-:Y:S01]  /*df40*/  UIMAD UR5, UR13, UR9, UR5 ;  /* 0x000000090d0572a4 */ /* 0x000fe2000f8e0205 */
[----:B------:R-:W-:Y:S01]  /*df50*/  IMAD.WIDE R48, R21, 0x2, R48 ;  /* 0x0000000215307825 */ /* 0x000fe200078e0230 */
[C---:B------:R-:W-:Y:S01]  /*df60*/  IADD3 R27, P5, R46.reuse, 0x8060, RZ ;  /* 0x000080602e1b7810 */ /* 0x040fe20007fbe0ff */
[----:B------:R-:W-:Y:S01]  /*df70*/  ULDC.64 UR8, c[0x0][0xae8] ;  /* 0x0002ba0000087ab9 */ /* 0x000fe20000000a00 */
[----:B------:R-:W-:-:S02]  /*df80*/  LOP3.LUT R21, R46, 0x380, RZ, 0xc0, !PT ;  /* 0x000003802e157812 */ /* 0x000fc400078ec0ff */
[----:B------:R-:W-:Y:S02]  /*df90*/  LOP3.LUT R26, R27, 0x380, RZ, 0xc0, !PT ;  /* 0x000003801b1a7812 */ /* 0x000fe400078ec0ff */
[----:B------:R-:W-:Y:S02]  /*dfa0*/  IADD3 R43, P0, R46, 0x8020, RZ ;  /* 0x000080202e2b7810 */ /* 0x000fe40007f1e0ff */
[----:B------:R-:W-:Y:S02]  /*dfb0*/  SHF.R.U64 R26, R26, 0x3, RZ ;  /* 0x000000031a1a7819 */ /* 0x000fe400000012ff */
[C---:B------:R-:W-:Y:S01]  /*dfc0*/  IADD3 R45, P6, R46.reuse, 0x8040, RZ ;  /* 0x000080402e2d7810 */ /* 0x040fe20007fde0ff */
[--C-:B------:R-:W-:Y:S01]  /*dfd0*/  IMAD.X R55, RZ, RZ, R47.reuse, P0 ;  /* 0x000000ffff377224 */ /* 0x100fe200000e062f */
[----:B------:R-:W-:Y:S02]  /*dfe0*/  IADD3 R30, P1, R46, 0x8000, RZ ;  /* 0x000080002e1e7810 */ /* 0x000fe40007f3e0ff */
[----:B------:R-:W-:Y:S01]  /*dff0*/  SHF.R.U64 R21, R21, 0x3, RZ ;  /* 0x0000000315157819 */ /* 0x000fe200000012ff */
[--C-:B------:R-:W-:Y:S01]  /*e000*/  IMAD.X R51, RZ, RZ, R47.reuse, P6 ;  /* 0x000000ffff337224 */ /* 0x100fe200030e062f */
[----:B------:R-:W-:Y:S01]  /*e010*/  LOP3.LUT R32, R43, 0x380, RZ, 0xc0, !PT ;  /* 0x000003802b207812 */ /* 0x000fe200078ec0ff */
[--C-:B------:R-:W-:Y:S01]  /*e020*/  IMAD.X R59, RZ, RZ, R47.reuse, P1 ;  /* 0x000000ffff3b7224 */ /* 0x100fe200008e062f */
[----:B------:R-:W-:Y:S01]  /*e030*/  LOP3.LUT R26, R26, R27, RZ, 0x3c, !PT ;  /* 0x0000001b1a1a7212 */ /* 0x000fe200078e3cff */
[----:B------:R-:W-:Y:S01]  /*e040*/  IMAD.X R27, RZ, RZ, R47, P5 ;  /* 0x000000ffff1b7224 */ /* 0x000fe200028e062f */
[----:B------:R-:W-:-:S02]  /*e050*/  IADD3 R41, P2, R46, 0x4060, RZ ;  /* 0x000040602e297810 */ /* 0x000fc40007f5e0ff */
[C---:B------:R-:W-:Y:S02]  /*e060*/  IADD3 R29, P3, R46.reuse, 0x20, RZ ;  /* 0x000000202e1d7810 */ /* 0x040fe40007f7e0ff */
[C---:B------:R-:W-:Y:S01]  /*e070*/  IADD3 R39, P4, R46.reuse, 0x4040, RZ ;  /* 0x000040402e277810 */ /* 0x040fe20007f9e0ff */
[--C-:B------:R-:W-:Y:S01]  /*e080*/  IMAD.X R63, RZ, RZ, R47.reuse, P2 ;  /* 0x000000ffff3f7224 */ /* 0x100fe200010e062f */
        /* <DEDUP_REMOVED lines=9> */
[--C-:B------:R-:W-:Y:S01]  /*e120*/  IMAD.X R83, RZ, RZ, R47.reuse, P0 ;  /* 0x000000ffff537224 */ /* 0x100fe200000e062f */
[----:B------:R-:W-:Y:S01]  /*e130*/  SHF.R.U64 R32, R32, 0x3, RZ ;  /* 0x0000000320207819 */ /* 0x000fe200000012ff */
[----:B------:R-:W-:Y:S01]  /*e140*/  IMAD.X R87, RZ, RZ, R47, P1 ;  /* 0x000000ffff577224 */ /* 0x000fe200008e062f */
[----:B------:R-:W-:-:S02]  /*e150*/  LOP3.LUT R21, R30, 0x380, RZ, 0xc0, !PT ;  /* 0x000003801e157812 */ /* 0x000fc400078ec0ff */
[----:B------:R-:W-:Y:S02]  /*e160*/  LOP3.LUT R54, R32, R43, RZ, 0x3c, !PT ;  /* 0x0000002b20367212 */ /* 0x000fe400078e3cff */
[----:B------:R-:W-:Y:S02]  /*e170*/  LOP3.LUT R20, R41, 0x380, RZ, 0xc0, !PT ;  /* 0x0000038029147812 */ /* 0x000fe400078ec0ff */
[----:B------:R-:W-:Y:S02]  /*e180*/  SHF.R.U64 R21, R21, 0x3, RZ ;  /* 0x0000000315157819 */ /* 0x000fe400000012ff */
[----:B------:R-:W-:Y:S02]  /*e190*/  LOP3.LUT R32, R39, 0x380, RZ, 0xc0, !PT ;  /* 0x0000038027207812 */ /* 0x000fe400078ec0ff */
[----:B------:R-:W-:Y:S02]  /*e1a0*/  SHF.R.U64 R20, R20, 0x3, RZ ;  /* 0x0000000314147819 */ /* 0x000fe400000012ff */
[----:B------:R-:W-:-:S02]  /*e1b0*/  LOP3.LUT R58, R21, R30, RZ, 0x3c, !PT ;  /* 0x0000001e153a7212 */ /* 0x000fc400078e3cff */
[----:B------:R-:W-:Y:S02]  /*e1c0*/  SHF.R.U64 R32, R32, 0x3, RZ ;  /* 0x0000000320207819 */ /* 0x000fe400000012ff */
[----:B------:R-:W-:Y:S02]  /*e1d0*/  LOP3.LUT R21, R28, 0x380, RZ, 0xc0, !PT ;  /* 0x000003801c157812 */ /* 0x000fe400078ec0ff */
[----:B------:R-:W-:Y:S02]  /*e1e0*/  LOP3.LUT R62, R20, R41, RZ, 0x3c, !PT ;  /* 0x00000029143e7212 */ /* 0x000fe400078e3cff */
[----:B------:R-:W-:Y:S02]  /*e1f0*/  LOP3.LUT R70, R32, R39, RZ, 0x3c, !PT ;  /* 0x0000002720467212 */ /* 0x000fe400078e3cff */
[----:B------:R-:W-:Y:S02]  /*e200*/  LOP3.LUT R20, R29, 0x380, RZ, 0xc0, !PT ;  /* 0x000003801d147812 */ /* 0x000fe400078ec0ff */
[----:B------:R-:W-:-:S02]  /*e210*/  SHF.R.U64 R21, R21, 0x3, RZ ;  /* 0x0000000315157819 */ /* 0x000fc400000012ff */
[----:B------:R-:W-:Y:S02]  /*e220*/  LOP3.LUT R32, R35, 0x380, RZ, 0xc0, !PT ;  /* 0x0000038023207812 */ /* 0x000fe400078ec0ff */
[----:B------:R-:W-:Y:S02]  /*e230*/  LOP3.LUT R34, R45, 0x380, RZ, 0xc0, !PT ;  /* 0x000003802d227812 */ /* 0x000fe400078ec0ff */
[----:B------:R-:W-:Y:S02]  /*e240*/  SHF.R.U64 R20, R20, 0x3, RZ ;  /* 0x0000000314147819 */ /* 0x000fe400000012ff */
[----:B------:R-:W-:Y:S02]  /*e250*/  LOP3.LUT R78, R21, R28, RZ, 0x3c, !PT ;  /* 0x0000001c154e7212 */ /* 0x000fe400078e3cff */
[----:B------:R-:W-:Y:S02]  /*e260*/  SHF.R.U64 R32, R32, 0x3, RZ ;  /* 0x0000000320207819 */ /* 0x000fe400000012ff */
[----:B------:R-:W-:-:S02]  /*e270*/  IADD3 R21, P4, R48, 0x1000, RZ ;  /* 0x0000100030157810 */ /* 0x000fc40007f9e0ff */
[----:B------:R-:W-:Y:S02]  /*e280*/  SHF.R.U64 R34, R34, 0x3, RZ ;  /* 0x0000000322227819 */ /* 0x000fe400000012ff */
[----:B------:R-:W-:Y:S02]  /*e290*/  LOP3.LUT R66, R20, R29, RZ, 0x3c, !PT ;  /* 0x0000001d14427212 */ /* 0x000fe400078e3cff */
[----:B------:R-:W-:Y:S02]  /*e2a0*/  LOP3.LUT R82, R32, R35, RZ, 0x3c, !PT ;  /* 0x0000002320527212 */ /* 0x000fe400078e3cff */
[----:B------:R-:W-:Y:S02]  /*e2b0*/  LOP3.LUT R20, R21, 0x380, RZ, 0xc0, !PT ;  /* 0x0000038015147812 */ /* 0x000fe400078ec0ff */
[----:B------:R-:W-:Y:S02]  /*e2c0*/  IADD3 R35, P0, R48, 0x5000, RZ ;  /* 0x0000500030237810 */ /* 0x000fe40007f1e0ff */
[----:B------:R-:W-:-:S02]  /*e2d0*/  LOP3.LUT R50, R34, R45, RZ, 0x3c, !PT ;  /* 0x0000002d22327212 */ /* 0x000fc400078e3cff */
[----:B------:R-:W-:Y:S02]  /*e2e0*/  SHF.R.U64 R20, R20, 0x3, RZ ;  /* 0x0000000314147819 */ /* 0x000fe400000012ff */
[----:B------:R-:W-:Y:S02]  /*e2f0*/  LOP3.LUT R34, R35, 0x380, RZ, 0xc0, !PT ;  /* 0x0000038023227812 */ /* 0x000fe400078ec0ff */
[----:B------:R-:W-:Y:S02]  /*e300*/  LOP3.LUT R20, R20, R21, RZ, 0x3c, !PT ;  /* 0x0000001514147212 */ /* 0x000fe400078e3cff */
[----:B------:R-:W-:Y:S02]  /*e310*/  SHF.R.U64 R34, R34, 0x3, RZ ;  /* 0x0000000322227819 */ /* 0x000fe400000012ff */
[----:B------:R-:W-:Y:S02]  /*e320*/  IADD3 R21, P1, R48, 0x4000, RZ ;  /* 0x0000400030157810 */ /* 0x000fe40007f3e0ff */
[----:B------:R-:W-:Y:S01]  /*e330*/  LOP3.LUT R34, R34, R35, RZ, 0x3c, !PT ;  /* 0x0000002322227212 */ /* 0x000fe200078e3cff */
[--C-:B------:R-:W-:Y:S01]  /*e340*/  IMAD.X R35, RZ, RZ, R49.reuse, P0 ;  /* 0x000000ffff237224 */ /* 0x100fe200000e0631 */
[----:B------:R-:W-:Y:S01]  /*e350*/  MOV R151, R46 ;  /* 0x0000002e00977202 */ /* 0x000fe20000000f00 */
[----:B------:R-:W-:Y:S01]  /*e360*/  IMAD.X R33, RZ, RZ, R49, P1 ;  /* 0x000000ffff217224 */ /* 0x000fe200008e0631 */
[----:B------:R-:W-:Y:S01]  /*e370*/  IADD3 R46, P0, R48, 0xb000, RZ ;  /* 0x0000b000302e7810 */ /* 0x000fe20007f1e0ff */
[----:B------:R-:W-:Y:S01]  /*e380*/  BAR.SYNC.DEFER_BLOCKING 0x1, 0x100 ;  /* 0x0044000000007b1d */ /* 0x000fe20000010000 */
[----:B-1----:R-:W-:-:S02]  /*e390*/  ISETP.NE.AND P1, PT, R52, 0x1, PT ;  /* 0x000000013400780c */ /* 0x002fc40003f25270 */
[----:B------:R-:W-:Y:S01]  /*e3a0*/  LOP3.LUT R25, R46, 0x380, RZ, 0xc0, !PT ;  /* 0x000003802e197812 */ /* 0x000fe200078ec0ff */
[----:B------:R-:W-:Y:S01]  /*e3b0*/  IMAD.X R47, RZ, RZ, R49, P0 ;  /* 0x000000ffff2f7224 */ /* 0x000fe200000e0631 */
[----:B------:R-:W-:Y:S01]  /*e3c0*/  MOV R103, R26 ;  /* 0x0000001a00677202 */ /* 0x000fe20000000f00 */
[----:B------:R-:W-:Y:S01]  /*e3d0*/  VIADD R26, R19, UR41 ;  /* 0x00000029131a7c36 */ /* 0x000fe20008000000 */
[----:B------:R-:W-:Y:S02]  /*e3e0*/  SHF.R.U64 R25, R25, 0x3, RZ ;  /* 0x0000000319197819 */ /* 0x000fe400000012ff */
[----:B------:R-:W-:Y:S02]  /*e3f0*/  LOP3.LUT R30, R37, 0x380, RZ, 0xc0, !PT ;  /* 0x00000380251e7812 */ /* 0x000fe400078ec0ff */
[----:B------:R-:W-:Y:S02]  /*e400*/  LOP3.LUT R46, R25, R46, RZ, 0x3c, !PT ;  /* 0x0000002e192e7212 */ /* 0x000fe400078e3cff */
[----:B------:R-:W-:Y:S01]  /*e410*/  SHF.R.U64 R30, R30, 0x3, RZ ;  /* 0x000000031e1e7819 */ /* 0x000fe200000012ff */
[----:B------:R-:W0:Y:S01]  /*e420*/  @P1 LDC R25, c[0x0][0xbec] ;  /* 0x0002fb00ff191b82 */ /* 0x000e220000000800 */
[----:B------:R-:W-:Y:S01]  /*e430*/  MOV R150, R50 ;  /* 0x0000003200967202 */ /* 0x000fe20000000f00 */
[----:B------:R-:W-:Y:S01]  /*e440*/  IMAD.MOV.U32 R50, RZ, RZ, R26 ;  /* 0x000000ffff327224 */ /* 0x000fe200078e001a */
[----:B------:R-:W-:-:S02]  /*e450*/  LOP3.LUT R74, R30, R37, RZ, 0x3c, !PT ;  /* 0x000000251e4a7212 */ /* 0x000fc400078e3cff */
[----:B------:R-:W-:Y:S02]  /*e460*/  LOP3.LUT R30, R31, 0x380, RZ, 0xc0, !PT ;  /* 0x000003801f1e7812 */ /* 0x000fe400078ec0ff */
[----:B------:R-:W-:Y:S01]  /*e470*/  MOV R66, R66 ;  /* 0x0000004200427202 */ /* 0x000fe20000000f00 */
[----:B------:R-:W1:Y:S01]  /*e480*/  @P1 LDC R27, c[0x0][0xbf0] ;  /* 0x0002fc00ff1b1b82 */ /* 0x000e620000000800 */
[----:B------:R-:W-:Y:S01]  /*e490*/  SHF.R.U64 R30, R30, 0x3, RZ ;  /* 0x000000031e1e7819 */ /* 0x000fe200000012ff */
[----:B------:R0:W-:Y:S01]  /*e4a0*/  STSM.16.M88.4 [R151], R4 ;  /* 0x0000000497007844 */ /* 0x0001e20000000200 */
[----:B------:R-:W-:Y:S02]  /*e4b0*/  MOV R82, R82 ;  /* 0x0000005200527202 */ /* 0x000fe40000000f00 */
[----:B------:R-:W-:Y:S02]  /*e4c0*/  LOP3.LUT R86, R30, R31, RZ, 0x3c, !PT ;  /* 0x0000001f1e567212 */ /* 0x000fe400078e3cff */
[----:B------:R-:W-:Y:S01]  /*e4d0*/  IADD3 R39, P3, R48, 0x7000, RZ ;  /* 0x0000700030277810 */ /* 0x000fe20007f7e0ff */
[----:B------:R-:W2:Y:S01]  /*e4e0*/  @P1 LDC R53, c[0x0][0xbf0] ;  /* 0x0002fc00ff351b82 */ /* 0x000ea20000000800 */
[----:B------:R-:W-:-:S02]  /*e4f0*/  MOV R86, R86 ;  /* 0x0000005600567202 */ /* 0x000fc40000000f00 */
[----:B------:R-:W-:Y:S02]  /*e500*/  IADD3 R37, P2, R48, 0x6000, RZ ;  /* 0x0000600030257810 */ /* 0x000fe40007f5e0ff */
[----:B------:R-:W-:Y:S02]  /*e510*/  LOP3.LUT R38, R39, 0x380, RZ, 0xc0, !PT ;  /* 0x0000038027267812 */ /* 0x000fe400078ec0ff */
[----:B------:R-:W-:Y:S02]  /*e520*/  MOV R78, R78 ;  /* 0x0000004e004e7202 */ /* 0x000fe40000000f00 */
[----:B------:R-:W-:Y:S01]  /*e530*/  LOP3.LUT R36, R37, 0x380, RZ, 0xc0, !PT ;  /* 0x0000038025247812 */ /* 0x000fe200078ec0ff */
[----:B0-----:R-:W-:Y:S01]  /*e540*/  @P1 IMAD.HI.U32 R4, R26, R25, RZ ;  /* 0x000000191a041227 */ /* 0x001fe200078e00ff */
[----:B------:R-:W-:Y:S02]  /*e550*/  F2FP.F16.F32.PACK_AB R5, R149, R134 ;  /* 0x000000869505723e */ /* 0x000fe400000000ff */
[----:B------:R-:W-:-:S02]  /*e560*/  F2FP.F16.F32.PACK_AB R6, R120, R3 ;  /* 0x000000037806723e */ /* 0x000fc400000000ff */
[----:B------:R-:W-:Y:S02]  /*e570*/  F2FP.F16.F32.PACK_AB R7, R148, R133 ;  /* 0x000000859407723e */ /* 0x000fe400000000ff */
[----:B-1----:R-:W-:Y:S02]  /*e580*/  @P1 SHF.R.U32.HI R50, RZ, R27, R4 ;  /* 0x0000001bff321219 */ /* 0x002fe40000011604 */
[----:B------:R-:W-:Y:S02]  /*e590*/  F2FP.F16.F32.PACK_AB R4, R122, R9 ;  /* 0x000000097a04723e */ /* 0x000fe400000000ff */
[----:B------:R-:W-:Y:S01]  /*e5a0*/  F2FP.F16.F32.PACK_AB R9, R147, R132 ;  /* 0x000000849309723e */ /* 0x000fe200000000ff */
[----:B------:R-:W-:Y:S01]  /*e5b0*/  IMAD.MOV R3, RZ, RZ, -R50 ;  /* 0x000000ffff037224 */ /* 0x000fe200078e0a32 */
[----:B------:R-:W-:Y:S01]  /*e5c0*/  F2FP.F16.F32.PACK_AB R25, R143, R128 ;  /* 0x000000808f19723e */ /* 0x000fe200000000ff */
[----:B------:R0:W-:Y:S01]  /*e5d0*/  STSM.16.M88.4 [R66], R4 ;  /* 0x0000000442007844 */ /* 0x0001e20000000200 */
[----:B------:R-:W-:Y:S01]  /*e5e0*/  F2FP.F16.F32.PACK_AB R27, R142, R127 ;  /* 0x0000007f8e1b723e */ /* 0x000fe200000000ff */
[----:B------:R-:W-:Y:S01]  /*e5f0*/  IMAD R3, R52, R3, R26 ;  /* 0x0000000334037224 */ /* 0x000fe200078e021a */
[----:B------:R-:W-:Y:S01]  /*e600*/  F2FP.F16.F32.PACK_AB R26, R61, R60 ;  /* 0x0000003c3d1a723e */ /* 0x000fe200000000ff */
[----:B------:R1:W-:Y:S01]  /*e610*/  STSM.16.M88.4 [R86], R8 ;  /* 0x0000000856007844 */ /* 0x0003e20000000200 */
[----:B------:R-:W-:-:S02]  /*e620*/  MOV R74, R74 ;  /* 0x0000004a004a7202 */ /* 0x000fc40000000f00 */
[----:B------:R-:W-:Y:S01]  /*e630*/  SHF.R.U64 R38, R38, 0x3, RZ ;  /* 0x0000000326267819 */ /* 0x000fe200000012ff */
[----:B------:R3:W-:Y:S01]  /*e640*/  STSM.16.M88.4 [R82], R12 ;  /* 0x0000000c52007844 */ /* 0x0007e20000000200 */
[----:B------:R-:W-:Y:S02]  /*e650*/  SHF.R.U64 R36, R36, 0x3, RZ ;  /* 0x0000000324247819 */ /* 0x000fe400000012ff */
[----:B------:R-:W-:Y:S01]  /*e660*/  LOP3.LUT R38, R38, R39, RZ, 0x3c, !PT ;  /* 0x0000002726267212 */ /* 0x000fe200078e3cff */
[----:B------:R-:W-:Y:S01]  /*e670*/  STSM.16.M88.4 [R78], R24 ;  /* 0x000000184e007844 */ /* 0x000fe20000000200 */
[--C-:B------:R-:W-:Y:S01]  /*e680*/  IMAD.X R39, RZ, RZ, R49.reuse, P3 ;  /* 0x000000ffff277224 */ /* 0x100fe200018e0631 */
[----:B------:R-:W-:Y:S01]  /*e690*/  LOP3.LUT R36, R36, R37, RZ, 0x3c, !PT ;  /* 0x0000002524247212 */ /* 0x000fe200078e3cff */
[----:B------:R-:W-:Y:S01]  /*e6a0*/  IMAD.X R37, RZ, RZ, R49, P2 ;  /* 0x000000ffff257224 */ /* 0x000fe200010e0631 */
[----:B0-----:R-:W-:Y:S02]  /*e6b0*/  F2FP.F16.F32.PACK_AB R4, R65, R64 ;  /* 0x000000404104723e */ /* 0x001fe400000000ff */
[----:B------:R-:W-:Y:S01]  /*e6c0*/  F2FP.F16.F32.PACK_AB R5, R141, R126 ;  /* 0x0000007e8d05723e */ /* 0x000fe200000000ff */
[----:B-1----:R-:W-:Y:S01]  /*e6d0*/  IMAD.U32 R10, RZ, RZ, UR5 ;  /* 0x00000005ff0a7e24 */ /* 0x002fe2000f8e00ff */
[----:B------:R-:W-:Y:S01]  /*e6e0*/  SHF.R.S32.HI R9, RZ, 0x1f, R50 ;  /* 0x0000001fff097819 */ /* 0x000fe20000011432 */
[----:B------:R-:W-:Y:S01]  /*e6f0*/  ULDC UR5, c[0x0][0xa88] ;  /* 0x0002a20000057ab9 */ /* 0x000fe20000000800 */
[----:B------:R-:W-:Y:S01]  /*e700*/  SHF.R.S32.HI R8, RZ, 0x1f, R3 ;  /* 0x0000001fff087819 */ /* 0x000fe20000011403 */
[----:B---3--:R-:W-:Y:S01]  /*e710*/  VIADD R14, R201, UR41 ;  /* 0x00000029c90e7c36 */ /* 0x008fe20008000000 */
[----:B------:R-:W-:-:S02]  /*e720*/  IADD3 R12, P0, R50, UR6, RZ ;  /* 0x00000006320c7c10 */ /* 0x000fc4000ff1e0ff */
[----:B------:R-:W-:Y:S02]  /*e730*/  F2FP.F16.F32.PACK_AB R6, R69, R68 ;  /* 0x000000444506723e */ /* 0x000fe400000000ff */
[----:B------:R-:W-:Y:S01]  /*e740*/  IADD3.X R13, R9, UR7, R10, P0, !PT ;  /* 0x00000007090d7c10 */ /* 0x000fe200087fe40a */
[----:B------:R-:W-:Y:S01]  /*e750*/  ULDC.64 UR6, c[0x0][0xb88] ;  /* 0x0002e20000067ab9 */ /* 0x000fe20000000a00 */
[----:B------:R-:W-:Y:S01]  /*e760*/  F2FP.F16.F32.PACK_AB R7, R140, R125 ;  /* 0x0000007d8c07723e */ /* 0x000fe200000000ff */
[----:B------:R-:W-:Y:S01]  /*e770*/  IMAD R8, R8, UR6, RZ ;  /* 0x0000000608087c24 */ /* 0x000fe2000f8e02ff */
[----:B------:R-:W-:Y:S01]  /*e780*/  LOP3.LUT P0, RZ, R198, 0x3, RZ, 0xc0, !PT ;  /* 0x00000003c6ff7812 */ /* 0x000fe2000780c0ff */
[----:B------:R-:W-:Y:S01]  /*e790*/  IMAD.WIDE.U32 R12, R3, UR6, R12 ;  /* 0x00000006030c7c25 */ /* 0x000fe2000f8e000c */
[----:B------:R-:W-:Y:S01]  /*e7a0*/  MOV R70, R70 ;  /* 0x0000004600467202 */ /* 0x000fe20000000f00 */
[----:B------:R0:W-:Y:S01]  /*e7b0*/  STSM.16.M88.4 [R74], R4 ;  /* 0x000000044a007844 */ /* 0x0001e20000000200 */
[----:B------:R-:W-:Y:S01]  /*e7c0*/  F2FP.F16.F32.PACK_AB R9, R139, R124 ;  /* 0x0000007c8b09723e */ /* 0x000fe200000000ff */
[----:B------:R-:W-:Y:S01]  /*e7d0*/  IMAD R15, R3, UR7, R8 ;  /* 0x00000007030f7c24 */ /* 0x000fe2000f8e0208 */
[----:B------:R-:W-:Y:S01]  /*e7e0*/  ULDC.64 UR6, c[0x0][0xb50] ;  /* 0x0002d40000067ab9 */ /* 0x000fe20000000a00 */
[----:B------:R-:W-:Y:S01]  /*e7f0*/  IMAD R3, R52, UR5, RZ ;  /* 0x0000000534037c24 */ /* 0x000fe2000f8e02ff */
[----:B------:R-:W-:-:S02]  /*e800*/  F2FP.F16.F32.PACK_AB R8, R73, R72 ;  /* 0x000000484908723e */ /* 0x000fc400000000ff */
[----:B------:R-:W-:Y:S02]  /*e810*/  F2FP.F16.F32.PACK_AB R10, R77, R76 ;  /* 0x0000004c4d0a723e */ /* 0x000fe400000000ff */
[----:B------:R-:W-:Y:S02]  /*e820*/  ISETP.GE.OR P2, PT, R14, R3, P0 ;  /* 0x000000030e00720c */ /* 0x000fe40000746670 */
[----:B------:R-:W-:Y:S02]  /*e830*/  F2FP.F16.F32.PACK_AB R11, R138, R123 ;  /* 0x0000007b8a0b723e */ /* 0x000fe400000000ff */
[----:B------:R-:W-:Y:S02]  /*e840*/  MOV R62, R62 ;  /* 0x0000003e003e7202 */ /* 0x000fe40000000f00 */
[----:B------:R-:W-:Y:S01]  /*e850*/  MOV R58, R58 ;  /* 0x0000003a003a7202 */ /* 0x000fe20000000f00 */
[----:B0-----:R-:W-:Y:S01]  /*e860*/  VIADD R4, R14, 0x8 ;  /* 0x000000080e047836 */ /* 0x001fe20000000000 */
[----:B------:R-:W-:Y:S01]  /*e870*/  F2FP.F16.F32.PACK_AB R6, R85, R84 ;  /* 0x000000545506723e */ /* 0x000fe200000000ff */
[----:B------:R-:W-:Y:S01]  /*e880*/  IMAD.IADD R5, R13, 0x1, R15 ;  /* 0x000000010d057824 */ /* 0x000fe200078e020f */
[----:B------:R-:W-:Y:S01]  /*e890*/  LEA R13, P3, R12, UR6, 0x2 ;  /* 0x000000060c0d7c11 */ /* 0x000fe2000f8610ff */
[----:B------:R-:W-:Y:S01]  /*e8a0*/  STSM.16.M88.4 [R70], R8 ;  /* 0x0000000846007844 */ /* 0x000fe20000000200 */
[----:B------:R-:W-:-:S02]  /*e8b0*/  ISETP.GE.OR P0, PT, R4, R3, P0 ;  /* 0x000000030400720c */ /* 0x000fc40000706670 */
[----:B------:R-:W-:Y:S01]  /*e8c0*/  LEA.HI.X R12, R12, UR7, R5, 0x2, P3 ;  /* 0x000000070c0c7c11 */ /* 0x000fe200098f1405 */
[----:B------:R-:W-:Y:S01]  /*e8d0*/  SHFL.IDX PT, R64, R13, RZ, 0x1c1f ;  /* 0x001c1fff0d407589 */ /* 0x000fe200000e0000 */
[----:B------:R-:W-:Y:S02]  /*e8e0*/  F2FP.F16.F32.PACK_AB R4, R81, R80 ;  /* 0x000000505104723e */ /* 0x000fe400000000ff */
[----:B------:R-:W-:Y:S01]  /*e8f0*/  F2FP.F16.F32.PACK_AB R5, R136, R121 ;  /* 0x000000798805723e */ /* 0x000fe200000000ff */
[----:B------:R-:W0:Y:S01]  /*e900*/  SHFL.IDX PT, R65, R12, RZ, 0x1c1f ;  /* 0x001c1fff0c417589 */ /* 0x000e2200000e0000 */
[----:B------:R-:W-:Y:S02]  /*e910*/  F2FP.F16.F32.PACK_AB R7, R135, R56 ;  /* 0x000000388707723e */ /* 0x000fe400000000ff */
[----:B------:R-:W-:Y:S01]  /*e920*/  F2FP.F16.F32.PACK_AB R90, R93, R92 ;  /* 0x0000005c5d5a723e */ /* 0x000fe200000000ff */
[----:B------:R-:W-:Y:S01]  /*e930*/  SHFL.IDX PT, R66, R13, 0x1, 0x1c1f ;  /* 0x003c1f000d427f89 */ /* 0x000fe200000e0000 */
[----:B------:R-:W-:-:S02]  /*e940*/  F2FP.F16.F32.PACK_AB R91, R94, R91 ;  /* 0x0000005b5e5b723e */ /* 0x000fc400000000ff */
[----:B------:R-:W-:Y:S01]  /*e950*/  F2FP.F16.F32.PACK_AB R97, R95, R98 ;  /* 0x000000625f61723e */ /* 0x000fe200000000ff */
[----:B------:R-:W-:Y:S01]  /*e960*/  STSM.16.M88.4 [R62], R4 ;  /* 0x000000043e007844 */ /* 0x000fe20000000200 */
[----:B------:R-:W-:Y:S02]  /*e970*/  F2FP.F16.F32.PACK_AB R104, R105, R104 ;  /* 0x000000686968723e */ /* 0x000fe400000000ff */
[----:B------:R-:W-:Y:S01]  /*e980*/  MOV R54, R54 ;  /* 0x0000003600367202 */ /* 0x000fe20000000f00 */
[----:B------:R-:W-:Y:S01]  /*e990*/  STSM.16.M88.4 [R58], R88 ;  /* 0x000000583a007844 */ /* 0x000fe20000000200 */
[----:B------:R-:W-:Y:S02]  /*e9a0*/  F2FP.F16.F32.PACK_AB R98, R101, R100 ;  /* 0x000000646562723e */ /* 0x000fe400000000ff */
[----:B------:R-:W-:Y:S01]  /*e9b0*/  F2FP.F16.F32.PACK_AB R99, R102, R99 ;  /* 0x000000636663723e */ /* 0x000fe200000000ff */
[----:B------:R-:W1:Y:S01]  /*e9c0*/  SHFL.IDX PT, R67, R12, 0x1, 0x1c1f ;  /* 0x003c1f000c437f89 */ /* 0x000e6200000e0000 */
        /* <DEDUP_REMOVED lines=10> */
[----:B------:R-:W-:Y:S01]  /*ea70*/  IADD3 R29, P5, R48, 0x2000, RZ ;  /* 0x00002000301d7810 */ /* 0x000fe20007fbe0ff */
[----:B------:R-:W-:Y:S01]  /*ea80*/  STSM.16.M88.4 [R103], R112 ;  /* 0x0000007067007844 */ /* 0x000fe20000000200 */
[----:B------:R-:W-:Y:S02]  /*ea90*/  SHF.R.U64 R32, R32, 0x3, RZ ;  /* 0x0000000320207819 */ /* 0x000fe400000012ff */
[----:B------:R-:W-:Y:S01]  /*eaa0*/  LOP3.LUT R28, R29, 0x380, RZ, 0xc0, !PT ;  /* 0x000003801d1c7812 */ /* 0x000fe200078ec0ff */
[----:B------:R-:W-:Y:S01]  /*eab0*/  BAR.SYNC.DEFER_BLOCKING 0x1, 0x100 ;  /* 0x0044000000007b1d */ /* 0x000fe20000010000 */
[----:B------:R-:W-:Y:S01]  /*eac0*/  LOP3.LUT R32, R32, R21, RZ, 0x3c, !PT ;  /* 0x0000001520207212 */ /* 0x000fe200078e3cff */
[----:B------:R-:W-:Y:S01]  /*ead0*/  IMAD.X R21, RZ, RZ, R49, P4 ;  /* 0x000000ffff157224 */ /* 0x000fe200020e0631 */
[----:B------:R-:W-:-:S02]  /*eae0*/  SHF.R.U64 R28, R28, 0x3, RZ ;  /* 0x000000031c1c7819 */ /* 0x000fc400000012ff */
[----:B------:R-:W-:Y:S02]  /*eaf0*/  IADD3 R31, P6, R48, 0x3000, RZ ;  /* 0x00003000301f7810 */ /* 0x000fe40007fde0ff */
[----:B------:R-:W-:Y:S01]  /*eb00*/  LOP3.LUT R28, R28, R29, RZ, 0x3c, !PT ;  /* 0x0000001d1c1c7212 */ /* 0x000fe200078e3cff */
[----:B------:R-:W-:Y:S01]  /*eb10*/  IMAD.X R29, RZ, RZ, R49, P5 ;  /* 0x000000ffff1d7224 */ /* 0x000fe200028e0631 */
[----:B------:R-:W-:Y:S02]  /*eb20*/  LOP3.LUT R30, R31, 0x380, RZ, 0xc0, !PT ;  /* 0x000003801f1e7812 */ /* 0x000fe400078ec0ff */
[----:B------:R-:W-:Y:S02]  /*eb30*/  IADD3 R43, P5, R48, 0x9000, RZ ;  /* 0x00009000302b7810 */ /* 0x000fe40007fbe0ff */
[----:B------:R-:W-:Y:S01]  /*eb40*/  SHF.R.U64 R30, R30, 0x3, RZ ;  /* 0x000000031e1e7819 */ /* 0x000fe200000012ff */
[----:B------:R-:W-:Y:S01]  /*eb50*/  UIMAD UR5, UR10, UR8, URZ ;  /* 0x000000080a0572a4 */ /* 0x000fe2000f8e023f */
[----:B------:R-:W-:-:S02]  /*eb60*/  LOP3.LUT R42, R43, 0x380, RZ, 0xc0, !PT ;  /* 0x000003802b2a7812 */ /* 0x000fc400078ec0ff */
[----:B------:R-:W-:Y:S01]  /*eb70*/  LOP3.LUT R30, R30, R31, RZ, 0x3c, !PT ;  /* 0x0000001f1e1e7212 */ /* 0x000fe200078e3cff */
[--C-:B------:R-:W-:Y:S01]  /*eb80*/  IMAD.X R31, RZ, RZ, R49.reuse, P6 ;  /* 0x000000ffff1f7224 */ /* 0x100fe200030e0631 */
[----:B------:R-:W-:Y:S01]  /*eb90*/  SHF.R.U64 R42, R42, 0x3, RZ ;  /* 0x000000032a2a7819 */ /* 0x000fe200000012ff */
[----:B0-----:R0:W-:Y:S01]  /*eba0*/  @!P2 ST.E desc[UR36][R64.64], R0 ;  /* 0x000000004000a985 */ /* 0x0011e2000c101924 */
[C---:B------:R-:W-:Y:S01]  /*ebb0*/  IADD3 R41, P4, R48.reuse, 0x8000, RZ ;  /* 0x0000800030297810 */ /* 0x040fe20007f9e0ff */
[----:B------:R-:W-:Y:S01]  /*ebc0*/  UIMAD.WIDE.U32 UR6, UR11, UR8, URZ ;  /* 0x000000080b0672a5 */ /* 0x000fe2000f8e003f */
[----:B------:R-:W-:Y:S01]  /*ebd0*/  IADD3 R45, P6, R48, 0xa000, RZ ;  /* 0x0000a000302d7810 */ /* 0x000fe20007fde0ff */
[----:B-1----:R1:W-:Y:S01]  /*ebe0*/  @!P0 ST.E desc[UR36][R66.64], R2 ;  /* 0x0000000242008985 */ /* 0x0023e2000c101924 */
[----:B------:R-:W-:Y:S01]  /*ebf0*/  UIMAD UR5, UR11, UR9, UR5 ;  /* 0x000000090b0572a4 */ /* 0x000fe2000f8e0205 */
[----:B------:R-:W-:Y:S02]  /*ec00*/  LOP3.LUT R42, R42, R43, RZ, 0x3c, !PT ;  /* 0x0000002b2a2a7212 */ /* 0x000fe400078e3cff */
[----:B------:R3:W5:Y:S01]  /*ec10*/  LD.E.128 R12, desc[UR36][R20.64] ;  /* 0x00000024140c7980 */ /* 0x000762000c101d00 */
[----:B------:R-:W-:Y:S01]  /*ec20*/  ULDC.64 UR10, c[0x0][0xaf0] ;  /* 0x0002bc00000a7ab9 */ /* 0x000fe20000000a00 */
[----:B------:R-:W-:Y:S01]  /*ec30*/  LOP3.LUT R40, R41, 0x380, RZ, 0xc0, !PT ;  /* 0x0000038029287812 */ /* 0x000fe200078ec0ff */
[----:B0-----:R-:W-:Y:S01]  /*ec40*/  IMAD R0, R193, 0x20, R196 ;  /* 0x00000020c1007824 */ /* 0x001fe200078e02c4 */
[----:B------:R-:W-:Y:S01]  /*ec50*/  LOP3.LUT R44, R45, 0x380, RZ, 0xc0, !PT ;  /* 0x000003802d2c7812 */ /* 0x000fe200078ec0ff */
[----:B------:R-:W-:Y:S01]  /*ec60*/  UIADD3 UR7, UR7, UR5, URZ ;  /* 0x0000000507077290 */ /* 0x000fe2000fffe03f */
[----:B------:R-:W-:Y:S01]  /*ec70*/  LOP3.LUT R43, R48, 0x380, RZ, 0xc0, !PT ;  /* 0x00000380302b7812 */ /* 0x000fe200078ec0ff */
[----:B------:R0:W5:Y:S01]  /*ec80*/  LD.E.128 R8, desc[UR36][R28.64] ;  /* 0x000000241c087980 */ /* 0x000162000c101d00 */
[----:B---3--:R-:W3:Y:S01]  /*ec90*/  @P1 LDC R21, c[0x0][0xbec] ;  /* 0x0002fb00ff151b82 */ /* 0x008ee20000000800 */
[----:B-1----:R-:W-:Y:S01]  /*eca0*/  VIADD R2, R0, UR41 ;  /* 0x0000002900027c36 */ /* 0x002fe20008000000 */
[----:B------:R-:W-:Y:S01]  /*ecb0*/  UIMAD UR8, UR12, UR10, URZ ;  /* 0x0000000a0c0872a4 */ /* 0x000fe2000f8e023f */
[----:B------:R-:W-:Y:S01]  /*ecc0*/  SHF.R.U64 R40, R40, 0x3, RZ ;  /* 0x0000000328287819 */ /* 0x000fe200000012ff */
[----:B------:R-:W-:Y:S01]  /*ecd0*/  UIMAD.WIDE.U32 UR6, UR13, UR10, UR6 ;  /* 0x0000000a0d0672a5 */ /* 0x000fe2000f8e0006 */
[----:B------:R-:W-:Y:S01]  /*ece0*/  SHF.R.U64 R44, R44, 0x3, RZ ;  /* 0x000000032c2c7819 */ /* 0x000fe200000012ff */
[----:B------:R-:W-:Y:S01]  /*ecf0*/  UIMAD UR5, UR13, UR11, UR8 ;  /* 0x0000000b0d0572a4 */ /* 0x000fe2000f8e0208 */
[----:B------:R-:W-:Y:S01]  /*ed00*/  SHF.R.U64 R43, R43, 0x3, RZ ;  /* 0x000000032b2b7819 */ /* 0x000fe200000012ff */
[----:B0-----:R-:W-:Y:S01]  /*ed10*/  IMAD.MOV.U32 R29, RZ, RZ, R2 ;  /* 0x000000ffff1d7224 */ /* 0x001fe200078e0002 */
[----:B------:R0:W5:Y:S01]  /*ed20*/  LD.E.128 R4, desc[UR36][R30.64] ;  /* 0x000000241e047980 */ /* 0x000162000c101d00 */
[----:B------:R-:W-:Y:S01]  /*ed30*/  LOP3.LUT R40, R40, R41, RZ, 0x3c, !PT ;  /* 0x0000002928287212 */ /* 0x000fe200078e3cff */
[----:B------:R-:W-:Y:S01]  /*ed40*/  UIADD3 UR5, UR7, UR5, URZ ;  /* 0x0000000507057290 */ /* 0x000fe2000fffe03f */
[----:B------:R-:W-:Y:S01]  /*ed50*/  LOP3.LUT R44, R44, R45, RZ, 0x3c, !PT ;  /* 0x0000002d2c2c7212 */ /* 0x000fe200078e3cff */
[--C-:B------:R-:W-:Y:S01]  /*ed60*/  IMAD.X R41, RZ, RZ, R49.reuse, P4 ;  /* 0x000000ffff297224 */ /* 0x100fe200020e0631 */
[----:B------:R-:W-:Y:S01]  /*ed70*/  LOP3.LUT R48, R43, R48, RZ, 0x3c, !PT ;  /* 0x000000302b307212 */ /* 0x000fe200078e3cff */
[--C-:B------:R-:W-:Y:S01]  /*ed80*/  IMAD.X R43, RZ, RZ, R49.reuse, P5 ;  /* 0x000000ffff2b7224 */ /* 0x100fe200028e0631 */
[----:B------:R-:W-:Y:S01]  /*ed90*/  ULDC.64 UR8, c[0x0][0xae0] ;  /* 0x0002b80000087ab9 */ /* 0x000fe20000000a00 */
[----:B------:R-:W-:Y:S01]  /*eda0*/  IMAD.X R45, RZ, RZ, R49, P6 ;  /* 0x000000ffff2d7224 */ /* 0x000fe200030e0631 */
[----:B------:R1:W5:Y:S04]  /*edb0*/  LD.E.128 R68, desc[UR36][R32.64] ;  /* 0x0000002420447980 */ /* 0x000368000c101d00 */
[----:B------:R4:W5:Y:S01]  /*edc0*/  LD.E.128 R60, desc[UR36][R34.64] ;  /* 0x00000024223c7980 */ /* 0x000962000c101d00 */
[----:B---3--:R-:W-:-:S03]  /*edd0*/  @P1 IMAD.HI.U32 R0, R2, R21, RZ ;  /* 0x0000001502001227 */ /* 0x008fc600078e00ff */
[----:B------:R-:W5:Y:S02]  /*ede0*/  LD.E.128 R48, desc[UR36][R48.64] ;  /* 0x0000002430307980 */ /* 0x000f64000c101d00 */
[----:B--2---:R-:W-:Y:S02]  /*edf0*/  @P1 SHF.R.U32.HI R29, RZ, R53, R0 ;  /* 0x00000035ff1d1219 */ /* 0x004fe40000011600 */
[----:B------:R2:W5:Y:S02]  /*ee00*/  LD.E.128 R56, desc[UR36][R36.64] ;  /* 0x0000002424387980 */ /* 0x000564000c101d00 */
[--C-:B------:R-:W-:Y:S01]  /*ee10*/  SHF.R.S32.HI R0, RZ, 0x1f, R29.reuse ;  /* 0x0000001fff007819 */ /* 0x100fe2000001141d */
[----:B0-----:R-:W-:Y:S01]  /*ee20*/  IMAD.MOV R31, RZ, RZ, -R29 ;  /* 0x000000ffff1f7224 */ /* 0x001fe200078e0a1d */
[----:B------:R2:W5:Y:S01]  /*ee30*/  LD.E.128 R24, desc[UR36][R38.64] ;  /* 0x0000002426187980 */ /* 0x000562000c101d00 */
[----:B------:R-:W-:Y:S02]  /*ee40*/  IMAD.U32 R21, RZ, RZ, UR7 ;  /* 0x00000007ff157e24 */ /* 0x000fe4000f8e00ff */
[----:B------:R-:W-:Y:S01]  /*ee50*/  IMAD R0, R0, UR8, RZ ;  /* 0x0000000800007c24 */ /* 0x000fe2000f8e02ff */
[----:B------:R2:W5:Y:S01]  /*ee60*/  LD.E.128 R80, desc[UR36][R40.64] ;  /* 0x0000002428507980 */ /* 0x000562000c101d00 */
[----:B------:R-:W-:-:S02]  /*ee70*/  IMAD R31, R52, R31, R2 ;  /* 0x0000001f341f7224 */ /* 0x000fc400078e0202 */
[----:B------:R-:W-:Y:S01]  /*ee80*/  IMAD.U32 R20, RZ, RZ, UR6 ;  /* 0x00000006ff147e24 */ /* 0x000fe2000f8e00ff */
[----:B------:R2:W5:Y:S01]  /*ee90*/  LD.E.128 R76, desc[UR36][R42.64] ;  /* 0x000000242a4c7980 */ /* 0x000562000c101d00 */
[----:B------:R-:W-:Y:S01]  /*eea0*/  IMAD.U32 R21, RZ, RZ, UR5 ;  /* 0x00000005ff157e24 */ /* 0x000fe2000f8e00ff */
[----:B------:R-:W-:Y:S02]  /*eeb0*/  ULDC.64 UR6, c[0x0][0xad8] ;  /* 0x0002b60000067ab9 */ /* 0x000fe40000000a00 */
[----:B------:R2:W5:Y:S01]  /*eec0*/  LD.E.128 R72, desc[UR36][R44.64] ;  /* 0x000000242c487980 */ /* 0x000562000c101d00 */
[----:B-1----:R-:W-:-:S03]  /*eed0*/  IMAD R33, R29, UR9, R0 ;  /* 0x000000091d217c24 */ /* 0x002fc6000f8e0200 */
[----:B------:R2:W5:Y:S01]  /*eee0*/  LD.E.128 R64, desc[UR36][R46.64] ;  /* 0x000000242e407980 */ /* 0x000562000c101d00 */
[----:B------:R-:W-:Y:S01]  /*eef0*/  SHF.R.S32.HI R0, RZ, 0x1f, R31 ;  /* 0x0000001fff007819 */ /* 0x000fe2000001141f */
[----:B------:R-:W-:Y:S01]  /*ef00*/  @!PT LDS RZ, [RZ] ;  /* 0x00000000fffff984 */ /* 0x000fe20000000800 */
[----:B------:R-:W-:Y:S01]  /*ef10*/  @!PT LDS RZ, [RZ] ;  /* 0x00000000fffff984 */ /* 0x000fe20000000800 */
[----:B------:R-:W-:Y:S01]  /*ef20*/  @!PT LDS RZ, [RZ] ;  /* 0x00000000fffff984 */ /* 0x000fe20000000800 */
[----:B------:R-:W-:Y:S01]  /*ef30*/  @!PT LDS RZ, [RZ] ;  /* 0x00000000fffff984 */ /* 0x000fe20000000800 */
[----:B------:R0:W-:Y:S06]  /*ef40*/  MEMBAR.ALL.CTA ;  /* 0x0000000000007992 */ /* 0x0001ec0000008000 */
[----:B0-----:R-:W0:Y:S01]  /*ef50*/  FENCE.VIEW.ASYNC.S ;  /* 0x00000000000073c6 */ /* 0x001e220000000000 */
[----:B------:R-:W-:-:S04]  /*ef60*/  IMAD.WIDE.U32 R20, R29, UR8, R20 ;  /* 0x000000081d147c25 */ /* 0x000fc8000f8e0014 */
[----:B------:R-:W-:Y:S02]  /*ef70*/  IMAD.IADD R21, R21, 0x1, R33 ;  /* 0x0000000115157824 */ /* 0x000fe400078e0221 */
[----:B------:R-:W-:Y:S02]  /*ef80*/  IMAD R2, R0, UR6, RZ ;  /* 0x0000000600027c24 */ /* 0x000fe4000f8e02ff */
[----:B----4-:R-:W-:Y:S02]  /*ef90*/  VIADD R34, R196, UR41 ;  /* 0x00000029c4227c36 */ /* 0x010fe40008000000 */
[C---:B------:R-:W-:Y:S02]  /*efa0*/  IMAD R29, R31.reuse, UR7, R2 ;  /* 0x000000071f1d7c24 */ /* 0x040fe4000f8e0202 */
[----:B------:R-:W-:Y:S01]  /*efb0*/  IMAD.WIDE.U32 R20, R31, UR6, R20 ;  /* 0x000000061f147c25 */ /* 0x000fe2000f8e0014 */
[----:B------:R-:W-:Y:S01]  /*efc0*/  ISETP.GE.AND P2, PT, R34, R3, PT ;  /* 0x000000032200720c */ /* 0x000fe20003f46270 */
[----:B------:R-:W-:-:S02]  /*efd0*/  ULDC.64 UR6, c[0x0][0xa80] ;  /* 0x0002a00000067ab9 */ /* 0x000fc40000000a00 */
[----:B------:R-:W-:Y:S01]  /*efe0*/  VIADD R17, R17, 0x30820 ;  /* 0x0003082011117836 */ /* 0x000fe20000000000 */
[----:B------:R-:W-:Y:S01]  /*eff0*/  LEA R2, P3, R20, UR6, 0x1 ;  /* 0x0000000614027c11 */ /* 0x000fe2000f8608ff */
[----:B------:R-:W-:Y:S02]  /*f000*/  IMAD.IADD R21, R21, 0x1, R29 ;  /* 0x0000000115157824 */ /* 0x000fe400078e021d */
[----:B------:R-:W-:Y:S01]  /*f010*/  VIADD R0, R34, 0x20 ;  /* 0x0000002022007836 */ /* 0x000fe20000000000 */
[----:B------:R-:W-:Y:S02]  /*f020*/  PRMT R17, RZ, 0x654, R17 ;  /* 0x00000654ff117816 */ /* 0x000fe40000000011 */
[----:B------:R-:W-:Y:S02]  /*f030*/  LEA.HI.X R32, R20, UR7, R21, 0x1, P3 ;  /* 0x0000000714207c11 */ /* 0x000fe400098f0c15 */
[-C--:B------:R-:W-:Y:S01]  /*f040*/  ISETP.GE.AND P1, PT, R0, R3.reuse, PT ;  /* 0x000000030000720c */ /* 0x080fe20003f26270 */
[----:B------:R-:W-:Y:S01]  /*f050*/  VIADD R0, R34, 0x40 ;  /* 0x0000004022007836 */ /* 0x000fe20000000000 */
[----:B0-----:R0:W-:Y:S01]  /*f060*/  SYNCS.ARRIVE.TRANS64.RED.A1T0 RZ, [R17+URZ], RZ ;  /* 0x000000ff11ff79a7 */ /* 0x0011e2000810043f */
[----:B------:R2:W1:Y:S01]  /*f070*/  SHFL.IDX PT, R31, R2, RZ, 0x181f ;  /* 0x00181fff021f7589 */ /* 0x00046200000e0000 */
[----:B------:R-:W-:Y:S02]  /*f080*/  BSSY B1, `(.L_x_1052) ;  /* 0x0000011000017945 */ /* 0x000fe40003800000 */
[----:B------:R-:W-:Y:S01]  /*f090*/  ISETP.GE.AND P0, PT, R0, R3, PT ;  /* 0x000000030000720c */ /* 0x000fe20003f06270 */
[----:B0-----:R2:W0:Y:S01]  /*f0a0*/  SHFL.IDX PT, R17, R32, RZ, 0x181f ;  /* 0x00181fff20117589 */ /* 0x00142200000e0000 */
[----:B------:R-:W-:Y:S11]  /*f0b0*/  @P2 BRA `(.L_x_1053) ;  /* 0x0000000000342947 */ /* 0x000ff60003800000 */
[----:B------:R-:W-:Y:S02]  /*f0c0*/  ULDC UR5, c[0x0][0xac8] ;  /* 0x0002b20000057ab9 */ /* 0x000fe40000000800 */
[----:B------:R-:W-:Y:S02]  /*f0d0*/  ISETP.GE.AND P4, PT, R22, UR5, PT ;  /* 0x0000000516007c0c */ /* 0x000fe4000bf86270 */
[----:B------:R-:W-:Y:S02]  /*f0e0*/  ISETP.GE.AND P3, PT, R23, UR5, PT ;  /* 0x0000000517007c0c */ /* 0x000fe4000bf66270 */
[----:B------:R-:W-:-:S09]  /*f0f0*/  ISETP.GE.AND P2, PT, R192, UR5, PT ;  /* 0x00000005c0007c0c */ /* 0x000fd2000bf46270 */
[CC--:B-1----:R-:W-:Y:S02]  /*f100*/  @!P4 LEA R20, P6, R22.reuse, R31.reuse, 0x1 ;  /* 0x0000001f1614c211 */ /* 0x0c2fe400078c08ff */
[C---:B------:R-:W-:Y:S02]  /*f110*/  @!P3 LEA R28, P5, R23.reuse, R31, 0x1 ;  /* 0x0000001f171cb211 */ /* 0x040fe400078a08ff */
[----:B0-----:R-:W-:Y:S02]  /*f120*/  @!P4 LEA.HI.X R21, R22, R17, R206, 0x1, P6 ;  /* 0x000000111615c211 */ /* 0x001fe400030f0cce */
[C---:B------:R-:W-:Y:S02]  /*f130*/  @!P2 LEA R30, P6, R192.reuse, R31, 0x1 ;  /* 0x0000001fc01ea211 */ /* 0x040fe400078c08ff */
[-C--:B------:R-:W-:Y:S01]  /*f140*/  @!P3 LEA.HI.X R29, R23, R17.reuse, R205, 0x1, P5 ;  /* 0x00000011171db211 */ /* 0x080fe200028f0ccd */
[----:B-----5:R3:W-:Y:S01]  /*f150*/  @!P4 ST.E.128 desc[UR36][R20.64], R48 ;  /* 0x000000301400c985 */ /* 0x0207e2000c101d24 */
[----:B------:R-:W-:-:S03]  /*f160*/  @!P2 LEA.HI.X R31, R192, R17, R204, 0x1, P6 ;  /* 0x00000011c01fa211 */ /* 0x000fc600030f0ccc */
[----:B------:R3:W-:Y:S04]  /*f170*/  @!P3 ST.E.128 desc[UR36][R28.64], R68 ;  /* 0x000000441c00b985 */ /* 0x0007e8000c101d24 */
[----:B------:R3:W-:Y:S02]  /*f180*/  @!P2 ST.E.128 desc[UR36][R30.64], R80 ;  /* 0x000000501e00a985 */ /* 0x0007e4000c101d24 */
.L_x_1053:
[----:B------:R-:W-:Y:S05]  /*f190*/  BSYNC B1 ;  /* 0x0000000000017941 */ /* 0x000fea0003800000 */
.L_x_1052:
[----:B0-----:R0:W4:Y:S01]  /*f1a0*/  SHFL.IDX PT, R17, R32, 0x1, 0x181f ;  /* 0x00381f0020117f89 */ /* 0x00112200000e0000 */
        /* <DEDUP_REMOVED lines=13> */
[----:B-----5:R3:W-:Y:S04]  /*f280*/  @!P4 ST.E.128 desc[UR36][R20.64], R12 ;  /* 0x0000000c1400c985 */ /* 0x0207e8000c101d24 */
[----:B------:R3:W-:Y:S04]  /*f290*/  @!P5 ST.E.128 desc[UR36][R28.64], R60 ;  /* 0x0000003c1c00d985 */ /* 0x0007e8000c101d24 */
[----:B------:R3:W-:Y:S02]  /*f2a0*/  @!P6 ST.E.128 desc[UR36][R30.64], R76 ;  /* 0x0000004c1e00e985 */ /* 0x0007e4000c101d24 */
.L_x_1055:
[----:B------:R-:W-:Y:S05]  /*f2b0*/  BSYNC B1 ;  /* 0x0000000000017941 */ /* 0x000fea0003800000 */
.L_x_1054:
        /* <DEDUP_REMOVED lines=8> */
[-C--:B---3-5:R-:W-:Y:S02]  /*f340*/  @!P3 LEA R12, P0, R22, R21.reuse, 0x1 ;  /* 0x00000015160cb211 */ /* 0x0a8fe400078008ff */
        /* <DEDUP_REMOVED lines=8> */
.L_x_1057:
[----:B------:R-:W-:Y:S05]  /*f3d0*/  BSYNC B1 ;  /* 0x0000000000017941 */ /* 0x000fea0003800000 */
.L_x_1056:
[----:B------:R-:W-:Y:S01]  /*f3e0*/  VIADD R0, R34, 0x60 ;  /* 0x0000006022007836 */ /* 0x000fe20000000000 */
[----:B0----5:R0:W0:Y:S04]  /*f3f0*/  SHFL.IDX PT, R11, R32, 0x3, 0x181f ;  /* 0x00781f00200b7f89 */ /* 0x02102800000e0000 */
[----:B------:R-:W-:Y:S01]  /*f400*/  ISETP.GE.AND P0, PT, R0, R3, PT ;  /* 0x000000030000720c */ /* 0x000fe20003f06270 */
[----:B------:R0:W0:-:S12]  /*f410*/  SHFL.IDX PT, R13, R2, 0x3, 0x181f ;  /* 0x00781f00020d7f89 */ /* 0x00001800000e0000 */
[----:B------:R-:W-:Y:S05]  /*f420*/  @P0 BRA `(.L_x_1058) ;  /* 0x0000000800e80947 */ /* 0x000fea0003800000 */
[----:B------:R-:W-:Y:S02]  /*f430*/  ULDC UR5, c[0x0][0xac8] ;  /* 0x0002b20000057ab9 */ /* 0x000fe40000000800 */
[----:B------:R-:W-:Y:S02]  /*f440*/  ISETP.GE.AND P2, PT, R22, UR5, PT ;  /* 0x0000000516007c0c */ /* 0x000fe4000bf46270 */
[----:B------:R-:W-:-:S11]  /*f450*/  ISETP.GE.AND P3, PT, R23, UR5, PT ;  /* 0x0000000517007c0c */ /* 0x000fd6000bf66270 */
[CC--:B0-2-4-:R-:W-:Y:S02]  /*f460*/  @!P2 LEA R2, P0, R22.reuse, R13.reuse, 0x1 ;  /* 0x0000000d1602a211 */ /* 0x0d5fe400078008ff */
[C---:B------:R-:W-:Y:S02]  /*f470*/  @!P3 LEA R8, P1, R23.reuse, R13, 0x1 ;  /* 0x0000000d1708b211 */ /* 0x040fe400078208ff */
[-C--:B------:R-:W-:Y:S02]  /*f480*/  @!P2 LEA.HI.X R3, R22, R11.reuse, R206, 0x1, P0 ;  /* 0x0000000b1603a211 */ /* 0x080fe400000f0cce */
        /* <DEDUP_REMOVED lines=9> */
.L_x_1051:
[----:B------:R-:W0:Y:S01]  /*f520*/  LDC R8, c[0x0][0xbe8] ;  /* 0x0002fa00ff087b82 */ /* 0x000e220000000800 */
[----:B------:R-:W-:Y:S01]  /*f530*/  R2UR UR6, R194 ;  /* 0x00000000c20672ca */ /* 0x000fe200000e0000 */
[----:B------:R-:W-:Y:S01]  /*f540*/  BSSY B1, `(.L_x_1059) ;  /* 0x0000034000017945 */ /* 0x000fe20003800000 */
[----:B------:R-:W-:Y:S01]  /*f550*/  R2UR UR5, R195 ;  /* 0x00000000c30572ca */ /* 0x000fe200000e0000 */
[----:B------:R-:W-:Y:S01]  /*f560*/  IMAD R6, R193, 0x20, R196 ;  /* 0x00000020c1067824 */ /* 0x000fe200078e02c4 */
[----:B------:R-:W-:-:S09]  /*f570*/  ISETP.GE.AND P0, PT, R207, 0x80, PT ;  /* 0x00000080cf00780c */ /* 0x000fd20003f06270 */
[----:B------:R-:W-:Y:S02]  /*f580*/  USHF.R.S32.HI UR8, URZ, 0x1f, UR6 ;  /* 0x0000001f3f087899 */ /* 0x000fe40008011406 */
[----:B------:R-:W-:Y:S01]  /*f590*/  USHF.R.S32.HI UR9, URZ, 0x1f, UR5 ;  /* 0x0000001f3f097899 */ /* 0x000fe20008011405 */
[----:B0-----:R-:W-:-:S13]  /*f5a0*/  ISETP.NE.AND P1, PT, R8, 0x1, PT ;  /* 0x000000010800780c */ /* 0x001fda0003f25270 */
[----:B------:R-:W0:Y:S08]  /*f5b0*/  @P1 LDC R9, c[0x0][0xbec] ;  /* 0x0002fb00ff091b82 */ /* 0x000e300000000800 */
[----:B------:R-:W1:Y:S01]  /*f5c0*/  @P1 LDC R11, c[0x0][0xbf0] ;  /* 0x0002fc00ff0b1b82 */ /* 0x000e620000000800 */
[----:B------:R-:W-:Y:S05]  /*f5d0*/  @P0 BRA `(.L_x_1060) ;  /* 0x0000000000a80947 */ /* 0x000fea0003800000 */
[----:B------:R-:W2:Y:S01]  /*f5e0*/  S2R R4, SR_TID.X ;  /* 0x0000000000047919 */ /* 0x000ea20000002100 */
[----:B------:R-:W3:Y:S01]  /*f5f0*/  LDC R3, c[0x0][0xbe8] ;  /* 0x0002fa00ff037b82 */ /* 0x000ee20000000800 */
[----:B------:R-:W-:Y:S01]  /*f600*/  IMAD.U32 R7, RZ, RZ, UR41 ;  /* 0x00000029ff077e24 */ /* 0x000fe2000f8e00ff */
[----:B------:R-:W-:Y:S02]  /*f610*/  ULDC UR5, c[0x0][0xa88] ;  /* 0x0002a20000057ab9 */ /* 0x000fe40000000800 */
[----:B---3--:R-:W-:Y:S02]  /*f620*/  IMAD R5, R3, UR5, RZ ;  /* 0x0000000503057c24 */ /* 0x008fe4000f8e02ff */
[----:B--2---:R-:W-:-:S04]  /*f630*/  IADD3 R4, R7, -0x80, R4 ;  /* 0xffffff8007047810 */ /* 0x004fc80007ffe004 */
[----:B------:R-:W-:-:S13]  /*f640*/  ISETP.GE.AND P0, PT, R4, R5, PT ;  /* 0x000000050400720c */ /* 0x000fda0003f06270 */
[----:B------:R-:W-:Y:S05]  /*f650*/  @P0 BRA `(.L_x_1060) ;  /* 0x0000000000880947 */ /* 0x000fea0003800000 */
[----:B------:R-:W-:Y:S01]  /*f660*/  ISETP.NE.AND P0, PT, R3, 0x1, PT ;  /* 0x000000010300780c */ /* 0x000fe20003f05270 */
[----:B------:R-:W-:Y:S01]  /*f670*/  ULDC.64 UR10, c[0x0][0xb90] ;  /* 0x0002e400000a7ab9 */ /* 0x000fe20000000a00 */
[----:B------:R-:W-:Y:S01]  /*f680*/  R2UR UR13, R194 ;  /* 0x00000000c20d72ca */ /* 0x000fe200000e0000 */
[----:B------:R-:W-:Y:S01]  /*f690*/  UIMAD UR5, UR8, UR10, URZ ;  /* 0x0000000a080572a4 */ /* 0x000fe2000f8e023f */
[----:B------:R-:W-:Y:S01]  /*f6a0*/  R2UR UR12, R195 ;  /* 0x00000000c30c72ca */ /* 0x000fe200000e0000 */
[----:B------:R-:W-:-:S08]  /*f6b0*/  IMAD.MOV.U32 R2, RZ, RZ, R4 ;  /* 0x000000ffff027224 */ /* 0x000fd000078e0004 */
[----:B------:R-:W2:Y:S02]  /*f6c0*/  @P0 LDC R5, c[0x0][0xbec] ;  /* 0x0002fb00ff050b82 */ /* 0x000ea40000000800 */
[----:B------:R-:W-:Y:S02]  /*f6d0*/  UIMAD.WIDE.U32 UR6, UR13, UR10, URZ ;  /* 0x0000000a0d0672a5 */ /* 0x000fe4000f8e003f */
[----:B------:R-:W-:-:S03]  /*f6e0*/  UIMAD UR5, UR13, UR11, UR5 ;  /* 0x0000000b0d0572a4 */ /* 0x000fc6000f8e0205 */
[----:B------:R-:W-:Y:S01]  /*f6f0*/  ULDC.64 UR10, c[0x0][0xb98] ;  /* 0x0002e600000a7ab9 */ /* 0x000fe20000000a00 */
[----:B------:R-:W3:Y:S01]  /*f700*/  @P0 LDC R7, c[0x0][0xbf0] ;  /* 0x0002fc00ff070b82 */ /* 0x000ee20000000800 */
[----:B------:R-:W-:Y:S02]  /*f710*/  UIADD3 UR7, UR7, UR5, URZ ;  /* 0x0000000507077290 */ /* 0x000fe4000fffe03f */
[----:B------:R-:W-:Y:S02]  /*f720*/  UIMAD UR5, UR9, UR10, URZ ;  /* 0x0000000a090572a4 */ /* 0x000fe4000f8e023f */
[----:B------:R-:W-:Y:S02]  /*f730*/  UIMAD.WIDE.U32 UR6, UR12, UR10, UR6 ;  /* 0x0000000a0c0672a5 */ /* 0x000fe4000f8e0006 */
[----:B------:R-:W-:-:S03]  /*f740*/  UIMAD UR5, UR12, UR11, UR5 ;  /* 0x0000000b0c0572a4 */ /* 0x000fc6000f8e0205 */
[----:B------:R-:W-:Y:S01]  /*f750*/  ULDC.64 UR10, c[0x0][0xb88] ;  /* 0x0002e200000a7ab9 */ /* 0x000fe20000000a00 */
[----:B--2---:R-:W-:-:S05]  /*f760*/  @P0 IMAD.HI.U32 R0, R4, R5, RZ ;  /* 0x0000000504000227 */ /* 0x004fca00078e00ff */
[----:B---3--:R-:W-:-:S05]  /*f770*/  @P0 SHF.R.U32.HI R2, RZ, R7, R0 ;  /* 0x00000007ff020219 */ /* 0x008fca0000011600 */
[----:B------:R-:W-:-:S04]  /*f780*/  IMAD.MOV R5, RZ, RZ, -R2 ;  /* 0x000000ffff057224 */ /* 0x000fc800078e0a02 */
[----:B------:R-:W-:Y:S01]  /*f790*/  IMAD R5, R3, R5, R4 ;  /* 0x0000000503057224 */ /* 0x000fe200078e0204 */
[----:B------:R-:W-:Y:S01]  /*f7a0*/  SHF.R.S32.HI R3, RZ, 0x1f, R2 ;  /* 0x0000001fff037819 */ /* 0x000fe20000011402 */
[----:B------:R-:W-:Y:S01]  /*f7b0*/  IMAD.U32 R4, RZ, RZ, UR5 ;  /* 0x00000005ff047e24 */ /* 0x000fe2000f8e00ff */
[----:B------:R-:W-:Y:S02]  /*f7c0*/  IADD3 R2, P0, R2, UR6, RZ ;  /* 0x0000000602027c10 */ /* 0x000fe4000ff1e0ff */
[----:B------:R-:W-:Y:S02]  /*f7d0*/  SHF.R.S32.HI R0, RZ, 0x1f, R5 ;  /* 0x0000001fff007819 */ /* 0x000fe40000011405 */
[----:B------:R-:W-:Y:S01]  /*f7e0*/  IADD3.X R3, R3, UR7, R4, P0, !PT ;  /* 0x0000000703037c10 */ /* 0x000fe200087fe404 */
[----:B------:R-:W-:Y:S02]  /*f7f0*/  ULDC.64 UR6, c[0x0][0xb50] ;  /* 0x0002d40000067ab9 */ /* 0x000fe40000000a00 */
[----:B------:R-:W-:-:S02]  /*f800*/  IMAD R0, R0, UR10, RZ ;  /* 0x0000000a00007c24 */ /* 0x000fc4000f8e02ff */
[----:B------:R-:W-:-:S04]  /*f810*/  IMAD.WIDE.U32 R2, R5, UR10, R2 ;  /* 0x0000000a05027c25 */ /* 0x000fc8000f8e0002 */
[----:B------:R-:W-:Y:S01]  /*f820*/  IMAD R7, R5, UR11, R0 ;  /* 0x0000000b05077c24 */ /* 0x000fe2000f8e0200 */
[----:B------:R-:W-:-:S03]  /*f830*/  LEA R4, P0, R2, UR6, 0x2 ;  /* 0x0000000602047c11 */ /* 0x000fc6000f8010ff */
[----:B------:R-:W-:-:S05]  /*f840*/  IMAD.IADD R3, R3, 0x1, R7 ;  /* 0x0000000103037824 */ /* 0x000fca00078e0207 */
[----:B------:R-:W-:Y:S01]  /*f850*/  LEA.HI.X R5, R2, UR7, R3, 0x2, P0 ;  /* 0x0000000702057c11 */ /* 0x000fe200080f1403 */
[----:B------:R-:W-:-:S05]  /*f860*/  IMAD.MOV.U32 R3, RZ, RZ, -0x800000 ;  /* 0xff800000ff037424 */ /* 0x000fca00078e00ff */
[----:B------:R2:W-:Y:S02]  /*f870*/  STG.E desc[UR36][R4.64], R3 ;  /* 0x0000000304007986 */ /* 0x0005e4000c101924 */
.L_x_1060:
[----:B------:R-:W-:Y:S05]  /*f880*/  BSYNC B1 ;  /* 0x0000000000017941 */ /* 0x000fea0003800000 */
.L_x_1059:
[----:B------:R-:W-:Y:S01]  /*f890*/  R2UR UR13, R194 ;  /* 0x00000000c20d72ca */ /* 0x000fe200000e0000 */
[----:B------:R-:W-:Y:S01]  /*f8a0*/  ULDC.64 UR10, c[0x0][0xae8] ;  /* 0x0002ba00000a7ab9 */ /* 0x000fe20000000a00 */
[----:B------:R-:W-:Y:S01]  /*f8b0*/  R2UR UR12, R195 ;  /* 0x00000000c30c72ca */ /* 0x000fe200000e0000 */
[----:B------:R-:W-:Y:S01]  /*f8c0*/  UIMAD UR5, UR8, UR10, URZ ;  /* 0x0000000a080572a4 */ /* 0x000fe2000f8e023f */
[----:B------:R-:W-:Y:S01]  /*f8d0*/  VIADD R6, R6, UR41 ;  /* 0x0000002906067c36 */ /* 0x000fe20008000000 */
[----:B------:R-:W-:Y:S03]  /*f8e0*/  BSSY B1, `(.L_x_1061) ;  /* 0x0000038000017945 */ /* 0x000fe60003800000 */
[----:B0-----:R-:W-:-:S04]  /*f8f0*/  @P1 IMAD.HI.U32 R0, R6, R9, RZ ;  /* 0x0000000906001227 */ /* 0x001fc800078e00ff */
[----:B--2---:R-:W-:Y:S01]  /*f900*/  IMAD.MOV.U32 R5, RZ, RZ, R6 ;  /* 0x000000ffff057224 */ /* 0x004fe200078e0006 */
[----:B------:R-:W-:Y:S01]  /*f910*/  UIMAD.WIDE.U32 UR6, UR13, UR10, URZ ;  /* 0x0000000a0d0672a5 */ /* 0x000fe2000f8e003f */
[----:B-1----:R-:W-:Y:S01]  /*f920*/  @P1 SHF.R.U32.HI R5, RZ, R11, R0 ;  /* 0x0000000bff051219 */ /* 0x002fe20000011600 */
[----:B------:R-:W-:-:S03]  /*f930*/  UIMAD UR5, UR13, UR11, UR5 ;  /* 0x0000000b0d0572a4 */ /* 0x000fc6000f8e0205 */
[----:B------:R-:W-:Y:S01]  /*f940*/  ULDC.64 UR10, c[0x0][0xaf0] ;  /* 0x0002bc00000a7ab9 */ /* 0x000fe20000000a00 */
[----:B------:R-:W-:Y:S01]  /*f950*/  UIADD3 UR7, UR7, UR5, URZ ;  /* 0x0000000507077290 */ /* 0x000fe2000fffe03f */
[--C-:B------:R-:W-:Y:S01]  /*f960*/  SHF.R.S32.HI R0, RZ, 0x1f, R5.reuse ;  /* 0x0000001fff007819 */ /* 0x100fe20000011405 */
[----:B------:R-:W-:Y:S01]  /*f970*/  UIMAD UR5, UR9, UR10, URZ ;  /* 0x0000000a090572a4 */ /* 0x000fe2000f8e023f */
[----:B------:R-:W-:Y:S01]  /*f980*/  IMAD.MOV R7, RZ, RZ, -R5 ;  /* 0x000000ffff077224 */ /* 0x000fe200078e0a05 */
[----:B------:R-:W-:Y:S02]  /*f990*/  UIMAD.WIDE.U32 UR6, UR12, UR10, UR6 ;  /* 0x0000000a0c0672a5 */ /* 0x000fe4000f8e0006 */
[----:B------:R-:W-:Y:S01]  /*f9a0*/  UIMAD UR5, UR12, UR11, UR5 ;  /* 0x0000000b0c0572a4 */ /* 0x000fe2000f8e0205 */
[----:B------:R-:W-:Y:S01]  /*f9b0*/  IMAD R7, R8, R7, R6 ;  /* 0x0000000708077224 */ /* 0x000fe200078e0206 */
[----:B------:R-:W-:Y:S01]  /*f9c0*/  ULDC.64 UR8, c[0x0][0xae0] ;  /* 0x0002b80000087ab9 */ /* 0x000fe20000000a00 */
[----:B------:R-:W-:Y:S01]  /*f9d0*/  VIADD R6, R196, UR41 ;  /* 0x00000029c4067c36 */ /* 0x000fe20008000000 */
[----:B------:R-:W-:Y:S01]  /*f9e0*/  UIADD3 UR5, UR7, UR5, URZ ;  /* 0x0000000507057290 */ /* 0x000fe2000fffe03f */
[----:B------:R-:W-:-:S02]  /*f9f0*/  IMAD R0, R0, UR8, RZ ;  /* 0x0000000800007c24 */ /* 0x000fc4000f8e02ff */
[----:B------:R-:W-:Y:S02]  /*fa00*/  IMAD.U32 R3, RZ, RZ, UR7 ;  /* 0x00000007ff037e24 */ /* 0x000fe4000f8e00ff */
[----:B------:R-:W-:Y:S01]  /*fa10*/  IMAD.U32 R2, RZ, RZ, UR6 ;  /* 0x00000006ff027e24 */ /* 0x000fe2000f8e00ff */
[----:B------:R-:W-:Y:S01]  /*fa20*/  ULDC.64 UR6, c[0x0][0xad8] ;  /* 0x0002b60000067ab9 */ /* 0x000fe20000000a00 */
[----:B------:R-:W-:Y:S01]  /*fa30*/  IMAD.U32 R3, RZ, RZ, UR5 ;  /* 0x00000005ff037e24 */ /* 0x000fe2000f8e00ff */
[----:B------:R-:W-:Y:S01]  /*fa40*/  ULDC UR5, c[0x0][0xa88] ;  /* 0x0002a20000057ab9 */ /* 0x000fe20000000800 */
[C---:B------:R-:W-:Y:S01]  /*fa50*/  IMAD R9, R5.reuse, UR9, R0 ;  /* 0x0000000905097c24 */ /* 0x040fe2000f8e0200 */
[----:B------:R-:W-:Y:S01]  /*fa60*/  SHF.R.S32.HI R0, RZ, 0x1f, R7 ;  /* 0x0000001fff007819 */ /* 0x000fe20000011407 */
[----:B------:R-:W-:-:S04]  /*fa70*/  IMAD.WIDE.U32 R2, R5, UR8, R2 ;  /* 0x0000000805027c25 */ /* 0x000fc8000f8e0002 */
[----:B------:R-:W-:Y:S02]  /*fa80*/  IMAD.IADD R3, R3, 0x1, R9 ;  /* 0x0000000103037824 */ /* 0x000fe400078e0209 */
[----:B------:R-:W-:Y:S02]  /*fa90*/  IMAD R4, R0, UR6, RZ ;  /* 0x0000000600047c24 */ /* 0x000fe4000f8e02ff */
[----:B------:R-:W-:Y:S02]  /*faa0*/  IMAD R9, R8, UR5, RZ ;  /* 0x0000000508097c24 */ /* 0x000fe4000f8e02ff */
[C---:B------:R-:W-:Y:S02]  /*fab0*/  IMAD R5, R7.reuse, UR7, R4 ;  /* 0x0000000707057c24 */ /* 0x040fe4000f8e0204 */
[----:B------:R-:W-:Y:S01]  /*fac0*/  IMAD.WIDE.U32 R2, R7, UR6, R2 ;  /* 0x0000000607027c25 */ /* 0x000fe2000f8e0002 */
[----:B------:R-:W-:Y:S01]  /*fad0*/  ISETP.GE.AND P2, PT, R6, R9, PT ;  /* 0x000000090600720c */ /* 0x000fe20003f46270 */
[----:B------:R-:W-:-:S02]  /*fae0*/  ULDC.64 UR6, c[0x0][0xa80] ;  /* 0x0002a00000067ab9 */ /* 0x000fc40000000a00 */
[----:B------:R-:W-:Y:S01]  /*faf0*/  IMAD.IADD R3, R3, 0x1, R5 ;  /* 0x0000000103037824 */ /* 0x000fe200078e0205 */
[----:B------:R-:W-:Y:S01]  /*fb00*/  LEA R4, P3, R2, UR6, 0x1 ;  /* 0x0000000602047c11 */ /* 0x000fe2000f8608ff */
[----:B------:R-:W-:-:S03]  /*fb10*/  VIADD R0, R6, 0x20 ;  /* 0x0000002006007836 */ /* 0x000fc60000000000 */
[----:B------:R-:W-:Y:S01]  /*fb20*/  LEA.HI.X R5, R2, UR7, R3, 0x1, P3 ;  /* 0x0000000702057c11 */ /* 0x000fe200098f0c03 */
[----:B------:R0:W1:Y:S01]  /*fb30*/  SHFL.IDX PT, R7, R4, RZ, 0x181f ;  /* 0x00181fff04077589 */ /* 0x00006200000e0000 */
[-C--:B------:R-:W-:Y:S01]  /*fb40*/  ISETP.GE.AND P1, PT, R0, R9.reuse, PT ;  /* 0x000000090000720c */ /* 0x080fe20003f26270 */
[----:B------:R-:W-:Y:S02]  /*fb50*/  VIADD R0, R6, 0x40 ;  /* 0x0000004006007836 */ /* 0x000fe40000000000 */
[----:B------:R0:W2:Y:S03]  /*fb60*/  SHFL.IDX PT, R3, R5, RZ, 0x181f ;  /* 0x00181fff05037589 */ /* 0x0000a600000e0000 */
[----:B------:R-:W-:Y:S01]  /*fb70*/  ISETP.GE.AND P0, PT, R0, R9, PT ;  /* 0x000000090000720c */ /* 0x000fe20003f06270 */
[----:B------:R-:W-:-:S12]  /*fb80*/  @P2 BRA `(.L_x_1062) ;  /* 0x0000000000342947 */ /* 0x000fd80003800000 */
[----:B------:R-:W-:Y:S02]  /*fb90*/  ULDC UR5, c[0x0][0xac8] ;  /* 0x0002b20000057ab9 */ /* 0x000fe40000000800 */
[----:B------:R-:W-:Y:S02]  /*fba0*/  ISETP.GE.AND P4, PT, R22, UR5, PT ;  /* 0x0000000516007c0c */ /* 0x000fe4000bf86270 */
[----:B------:R-:W-:Y:S02]  /*fbb0*/  ISETP.GE.AND P3, PT, R23, UR5, PT ;  /* 0x0000000517007c0c */ /* 0x000fe4000bf66270 */
[----:B------:R-:W-:-:S09]  /*fbc0*/  ISETP.GE.AND P2, PT, R192, UR5, PT ;  /* 0x00000005c0007c0c */ /* 0x000fd2000bf46270 */
[CC--:B-1----:R-:W-:Y:S02]  /*fbd0*/  @!P4 LEA R10, P6, R22.reuse, R7.reuse, 0x1 ;  /* 0x00000007160ac211 */ /* 0x0c2fe400078c08ff */
[C---:B------:R-:W-:Y:S02]  /*fbe0*/  @!P3 LEA R12, P5, R23.reuse, R7, 0x1 ;  /* 0x00000007170cb211 */ /* 0x040fe400078a08ff */
[----:B--2---:R-:W-:Y:S02]  /*fbf0*/  @!P4 LEA.HI.X R11, R22, R3, R206, 0x1, P6 ;  /* 0x00000003160bc211 */ /* 0x004fe400030f0cce */
[C---:B------:R-:W-:Y:S02]  /*fc00*/  @!P2 LEA R2, P6, R192.reuse, R7, 0x1 ;  /* 0x00000007c002a211 */ /* 0x040fe400078c08ff */
[-C--:B------:R-:W-:Y:S01]  /*fc10*/  @!P3 LEA.HI.X R13, R23, R3.reuse, R205, 0x1, P5 ;  /* 0x00000003170db211 */ /* 0x080fe200028f0ccd */
[----:B------:R3:W-:Y:S01]  /*fc20*/  @!P4 ST.E.128 desc[UR36][R10.64], RZ ;  /* 0x000000ff0a00c985 */ /* 0x0007e2000c101d24 */
[----:B------:R-:W-:-:S03]  /*fc30*/  @!P2 LEA.HI.X R3, R192, R3, R204, 0x1, P6 ;  /* 0x00000003c003a211 */ /* 0x000fc600030f0ccc */
[----:B------:R3:W-:Y:S04]  /*fc40*/  @!P3 ST.E.128 desc[UR36][R12.64], RZ ;  /* 0x000000ff0c00b985 */ /* 0x0007e8000c101d24 */
[----:B------:R3:W-:Y:S02]  /*fc50*/  @!P2 ST.E.128 desc[UR36][R2.64], RZ ;  /* 0x000000ff0200a985 */ /* 0x0007e4000c101d24 */
.L_x_1062:
[----:B------:R-:W-:Y:S05]  /*fc60*/  BSYNC B1 ;  /* 0x0000000000017941 */ /* 0x000fea0003800000 */
.L_x_1061:
[----:B--23--:R2:W3:Y:S01]  /*fc70*/  SHFL.IDX PT, R3, R5, 0x1, 0x181f ;  /* 0x00381f0005037f89 */ /* 0x00c4e200000e0000 */
        /* <DEDUP_REMOVED lines=10> */
[-C--:B---3--:R-:W-:Y:S02]  /*fd20*/  @!P4 LEA.HI.X R11, R22, R3.reuse, R206, 0x1, P1 ;  /* 0x00000003160bc211 */ /* 0x088fe400008f0cce */
[-C--:B------:R-:W-:Y:S02]  /*fd30*/  @!P5 LEA.HI.X R13, R23, R3.reuse, R205, 0x1, P2 ;  /* 0x00000003170dd211 */ /* 0x080fe400010f0ccd */
[----:B------:R-:W-:Y:S01]  /*fd40*/  @!P6 LEA.HI.X R3, R192, R3, R204, 0x1, P3 ;  /* 0x00000003c003e211 */ /* 0x000fe200018f0ccc */
[----:B------:R4:W-:Y:S04]  /*fd50*/  @!P4 ST.E.128 desc[UR36][R10.64], RZ ;  /* 0x000000ff0a00c985 */ /* 0x0009e8000c101d24 */
[----:B------:R4:W-:Y:S04]  /*fd60*/  @!P5 ST.E.128 desc[UR36][R12.64], RZ ;  /* 0x000000ff0c00d985 */ /* 0x0009e8000c101d24 */
[----:B------:R4:W-:Y:S02]  /*fd70*/  @!P6 ST.E.128 desc[UR36][R2.64], RZ ;  /* 0x000000ff0200e985 */ /* 0x0009e4000c101d24 */
.L_x_1064:
[----:B------:R-:W-:Y:S05]  /*fd80*/  BSYNC B1 ;  /* 0x0000000000017941 */ /* 0x000fea0003800000 */
.L_x_1063:
        /* <DEDUP_REMOVED lines=17> */
.L_x_1066:
[----:B------:R-:W-:Y:S05]  /*fea0*/  BSYNC B1 ;  /* 0x0000000000017941 */ /* 0x000fea0003800000 */
.L_x_1065:
[----:B------:R-:W-:Y:S01]  /*feb0*/  VIADD R0, R6, 0x60 ;  /* 0x0000006006007836 */ /* 0x000fe20000000000 */
[----:B0-23--:R-:W0:Y:S04]  /*fec0*/  SHFL.IDX PT, R5, R5, 0x3, 0x181f ;  /* 0x00781f0005057f89 */ /* 0x00de2800000e0000 */
[----:B------:R-:W-:Y:S01]  /*fed0*/  ISETP.GE.AND P0, PT, R0, R9, PT ;  /* 0x000000090000720c */ /* 0x000fe20003f06270 */
[----:B-1--4-:R1:W2:-:S12]  /*fee0*/  SHFL.IDX PT, R3, R4, 0x3, 0x181f ;  /* 0x00781f0004037f89 */ /* 0x01229800000e0000 */
        /* <DEDUP_REMOVED lines=14> */
.L_x_1058:
[----:B------:R-:W-:Y:S05]  /*ffd0*/  BSYNC B0 ;  /* 0x0000000000007941 */ /* 0x000fea0003800000 */
.L_x_1050:
[----:B------:R-:W-:Y:S02]  /*ffe0*/  ULDC UR5, c[0x0][0xc38] ;  /* 0x00030e0000057ab9 */ /* 0x000fe40000000800 */
[----:B------:R-:W-:-:S06]  /*fff0*/  UISETP.GE.AND UP0, UPT, UR4, UR5, UPT ;  /* 0x000000050400728c */ /* 0x000fcc000bf06270 */
[----:B------:R-:W-:-:S13]  /*10000*/  PLOP3.LUT P0, PT, PT, PT, UP0, 0x80, 0x0 ;  /* 0x000000000000781c */ /* 0x000fda0003f0f008 */
[----:B------:R-:W-:Y:S05]  /*10010*/  @!P0 BRA `(.L_x_1067) ;  /* 0xffffff0c003c8947 */ /* 0x000fea000383ffff */
[----:B------:R-:W-:Y:S05]  /*10020*/  EXIT ;  /* 0x000000000000794d */ /* 0x000fea0003800000 */
.L_x_961:
[----:B------:R-:W-:-:S08]  /*10030*/  NOP ;  /* 0x0000000000007918 */ /* 0x000fd00000000000 */
[----:B0-----:R-:W0:-:S00]  /*10040*/  USETMAXREG.DEALLOC.CTAPOOL 0x28 ;  /* 0x00000028000079c8 */ /* 0x001e0000080e0500 */
[----:B0-----:R-:W-:-:S06]  /*10050*/  LOP3.LUT R0, R0, 0x3, RZ, 0xc0, !PT ;  /* 0x0000000300007812 */ /* 0x001fcc00078ec0ff */
[----:B------:R-:W0:Y:S01]  /*10060*/  S2UR UR10, SR_CTAID.X ;  /* 0x00000000000a79c3 */ /* 0x000e220000002500 */
[----:B------:R-:W-:Y:S01]  /*10070*/  LOP3.LUT R16, R16, 0xffffefff, RZ, 0xc0, !PT ;  /* 0xffffefff10107812 */ /* 0x000fe200078ec0ff */
[----:B------:R-:W-:Y:S01]  /*10080*/  STL [R1], RZ ;  /* 0x000000ff01007387 */ /* 0x000fe20000100800 */
[----:B------:R-:W-:Y:S02]  /*10090*/  IMAD.MOV.U32 R23, RZ, RZ, RZ ;  /* 0x000000ffff177224 */ /* 0x000fe400078e00ff */
[----:B------:R-:W-:Y:S01]  /*100a0*/  IMAD.MOV.U32 R26, RZ, RZ, 0x1 ;  /* 0x00000001ff1a7424 */ /* 0x000fe200078e00ff */
[----:B------:R1:W2:Y:S02]  /*100b0*/  SHFL.IDX PT, R2, R0, RZ, 0x1f ;  /* 0x00001fff00027589 */ /* 0x0002a400000e0000 */
[----:B-1----:R-:W0:Y:S01]  /*100c0*/  LDC R0, c[0x0][0xc38] ;  /* 0x00030e00ff007b82 */ /* 0x002e220000000800 */
[----:B--2---:R-:W-:-:S13]  /*100d0*/  ISETP.NE.AND P0, PT, R2, RZ, PT ;  /* 0x000000ff0200720c */ /* 0x004fda0003f05270 */
[----:B------:R-:W-:Y:S01]  /*100e0*/  @P0 LOP3.LUT R16, R16, 0x1000, RZ, 0xfc, !PT ;  /* 0x0000100010100812 */ /* 0x000fe200078efcff */
[----:B------:R-:W-:Y:S06]  /*100f0*/  @P0 BAR.ARV 0x4, 0x180 ;  /* 0x0106000000000b1d */ /* 0x000fec0000002000 */
[----:B0-----:R-:W-:-:S13]  /*10100*/  ISETP.LE.AND P0, PT, R0, UR10, PT ;  /* 0x0000000a00007c0c */ /* 0x001fda000bf03270 */
[----:B------:R-:W-:Y:S05]  /*10110*/  @P0 BRA `(.L_x_1068) ;  /* 0x00000040005c0947 */ /* 0x000fea0003800000 */
[----:B------:R-:W2:Y:S01]  /*10120*/  LDL R4, [R1+0x4] ;  /* 0x0000040001047983 */ /* 0x000ea20000100800 */
[----:B------:R-:W-:Y:S01]  /*10130*/  IMAD.SHL.U32 R37, R3, 0x8, RZ ;  /* 0x0000000803257824 */ /* 0x000fe200078e00ff */
[----:B------:R-:W-:Y:S01]  /*10140*/  ULDC UR9, c[0x0][0x2b8] ;  /* 0x0000ae0000097ab9 */ /* 0x000fe20000000800 */
[----:B------:R-:W-:Y:S01]  /*10150*/  LOP3.LUT R16, R16, 0xfffffffd, RZ, 0xc0, !PT ;  /* 0xfffffffd10107812 */ /* 0x000fe200078ec0ff */
[----:B------:R-:W0:Y:S01]  /*10160*/  S2UR UR8, SR_CgaCtaId ;  /* 0x00000000000879c3 */ /* 0x000e220000008800 */
[----:B------:R-:W-:Y:S01]  /*10170*/  ULDC.64 UR4, c[0x0][0x418] ;  /* 0x0001060000047ab9 */ /* 0x000fe20000000a00 */
[C---:B------:R-:W-:Y:S01]  /*10180*/  LOP3.LUT R0, R37.reuse, 0x1f8, RZ, 0xc0, !PT ;  /* 0x000001f825007812 */ /* 0x040fe200078ec0ff */
[----:B------:R-:W-:Y:S01]  /*10190*/  UISETP.NE.U32.AND UP0, UPT, UR4, URZ, UPT ;  /* 0x0000003f0400728c */ /* 0x000fe2000bf05070 */
[----:B------:R1:W-:Y:S01]  /*101a0*/  STL [R1], RZ ;  /* 0x000000ff01007387 */ /* 0x0003e20000100800 */
[----:B------:R-:W-:Y:S01]  /*101b0*/  ULDC UR40, c[0x0][0x288] ;  /* 0x0000a20000287ab9 */ /* 0x000fe20000000800 */
[----:B------:R-:W-:Y:S01]  /*101c0*/  LOP3.LUT R0, R0, 0x38, R3, 0x78, !PT ;  /* 0x0000003800007812 */ /* 0x000fe200078e7803 */
[----:B------:R-:W-:Y:S01]  /*101d0*/  UISETP.NE.AND.EX UP0, UPT, UR5, URZ, UPT, UP0 ;  /* 0x0000003f0500728c */ /* 0x000fe2000bf05300 */
[----:B------:R-:W-:Y:S01]  /*101e0*/  IMAD.U32 R34, RZ, RZ, UR10 ;  /* 0x0000000aff227e24 */ /* 0x000fe2000f8e00ff */
[----:B------:R-:W-:Y:S01]  /*101f0*/  ULDC UR4, c[0x0][0x424] ;  /* 0x0001090000047ab9 */ /* 0x000fe20000000800 */
[----:B------:R-:W-:Y:S01]  /*10200*/  LOP3.LUT R30, R0, 0x200, R37, 0xf8, !PT ;  /* 0x00000200001e7812 */ /* 0x000fe200078ef825 */
[----:B------:R-:W-:Y:S01]  /*10210*/  USEL UR4, UR4, 0x1, UP0 ;  /* 0x0000000104047887 */ /* 0x000fe20008000000 */
[----:B------:R-:W-:Y:S01]  /*10220*/  LOP3.LUT R37, R37, 0x38, RZ, 0xc0, !PT ;  /* 0x0000003825257812 */ /* 0x000fe200078ec0ff */
[----:B------:R-:W-:Y:S01]  /*10230*/  UMOV UR5, 0x400 ;  /* 0x0000040000057882 */ /* 0x000fe20000000000 */
[----:B------:R-:W-:Y:S01]  /*10240*/  ULDC UR39, c[0x0][0x448] ;  /* 0x0001120000277ab9 */ /* 0x000fe20000000800 */
[----:B------:R-:W-:Y:S01]  /*10250*/  IMAD.MOV.U32 R26, RZ, RZ, 0x1 ;  /* 0x00000001ff1a7424 */ /* 0x000fe200078e00ff */
[C---:B------:R-:W-:Y:S01]  /*10260*/  LOP3.LUT R0, R37.reuse, 0x40, RZ, 0xfc, !PT ;  /* 0x0000004025007812 */ /* 0x040fe200078efcff */
[----:B------:R-:W-:Y:S01]  /*10270*/  IMAD.MOV.U32 R23, RZ, RZ, RZ ;  /* 0x000000ffff177224 */ /* 0x000fe200078e00ff */
[----:B------:R-:W-:Y:S01]  /*10280*/  LOP3.LUT R2, R37, 0x80, RZ, 0xfc, !PT ;  /* 0x0000008025027812 */ /* 0x000fe200078efcff */
[----:B------:R-:W-:Y:S01]  /*10290*/  UIMAD UR39, UR39, UR40, URZ ;  /* 0x00000028272772a4 */ /* 0x000fe2000f8e023f */
[----:B------:R-:W-:Y:S01]  /*102a0*/  ISETP.GE.AND P1, PT, R0, UR9, PT ;  /* 0x0000000900007c0c */ /* 0x000fe2000bf26270 */
[----:B------:R-:W-:Y:S01]  /*102b0*/  ULDC UR47, c[0x0][0xc] ;  /* 0x00000300002f7ab9 */ /* 0x000fe20000000800 */
[----:B0-----:R-:W-:-:S06]  /*102c0*/  ULEA UR8, UR8, UR5, 0x18 ;  /* 0x0000000508087291 */ /* 0x001fcc000f8ec03f */
[----:B------:R-:W-:-:S04]  /*102d0*/  IMAD.U32 R17, RZ, RZ, UR8 ;  /* 0x00000008ff117e24 */ /* 0x000fc8000f8e00ff */
[----:B------:R-:W-:Y:S01]  /*102e0*/  IMAD R31, R30, 0x2, R17 ;  /* 0x000000021e1f7824 */ /* 0x000fe200078e0211 */
[----:B--2---:R-:W-:Y:S02]  /*102f0*/  R2UR UR6, R4 ;  /* 0x00000000040672ca */ /* 0x004fe400000e0000 */
[C---:B------:R-:W-:Y:S01]  /*10300*/  LOP3.LUT R4, R3.reuse, 0x7f, RZ, 0xc0, !PT ;  /* 0x0000007f03047812 */ /* 0x040fe200078ec0ff */
[----:B------:R-:W-:-:S03]  /*10310*/  IMAD.SHL.U32 R3, R3, 0x10, RZ ;  /* 0x0000001003037824 */ /* 0x000fc600078e00ff */
[----:B------:R-:W-:-:S07]  /*10320*/  SHF.R.U32.HI R36, RZ, 0x3, R4 ;  /* 0x00000003ff247819 */ /* 0x000fce0000011604 */
[----:B------:R-:W-:-:S03]  /*10330*/  ULOP3.LUT UR48, UR6, 0x2, URZ, 0xfc, !UPT ;  /* 0x0000000206307892 */ /* 0x000fc6000f8efc3f */
[----:B------:R-:W-:Y:S02]  /*10340*/  ULDC.64 UR6, c[0x0][0x2f0] ;  /* 0x0000bc0000067ab9 */ /* 0x000fe40000000a00 */
[----:B------:R-:W-:Y:S01]  /*10350*/  ISETP.GE.AND P0, PT, R0, UR7, PT ;  /* 0x0000000700007c0c */ /* 0x000fe2000bf06270 */
[----:B------:R-:W-:Y:S01]  /*10360*/  UIMAD UR38, UR4, UR6, URZ ;  /* 0x00000006042672a4 */ /* 0x000fe2000f8e023f */
[----:B------:R-:W-:-:S03]  /*10370*/  ISETP.GE.AND P2, PT, R2, UR7, PT ;  /* 0x0000000702007c0c */ /* 0x000fc6000bf46270 */
[----:B------:R-:W-:Y:S02]  /*10380*/  UIADD3 UR4, UR38, 0x5f, URZ ;  /* 0x0000005f26047890 */ /* 0x000fe4000fffe03f */
[----:B------:R-:W-:Y:S02]  /*10390*/  UIADD3 UR49, UR38, 0x1, -UR40 ;  /* 0x0000000126317890 */ /* 0x000fe4000fffe828 */
[----:B------:R-:W-:Y:S02]  /*103a0*/  UIMAD.WIDE UR4, UR4, 0x2aaaaaab, URZ ;  /* 0x2aaaaaab040478a5 */ /* 0x000fe4000f8e023f */
[----:B------:R-:W-:Y:S02]  /*103b0*/  UIADD3 UR40, UR38, -UR40, URZ ;  /* 0x8000002826287290 */ /* 0x000fe4000fffe03f */
[----:B------:R-:W-:Y:S01]  /*103c0*/  @P0 LOP3.LUT R16, R16, 0x2, RZ, 0xfc, !PT ;  /* 0x0000000210100812 */ /* 0x000fe200078efcff */
[----:B------:R-:W-:Y:S01]  /*103d0*/  USHF.R.U32.HI UR41, URZ, 0x1f, UR5 ;  /* 0x0000001f3f297899 */ /* 0x000fe20008011605 */
[----:B------:R-:W-:-:S02]  /*103e0*/  ISETP.GE.AND P0, PT, R0, UR7, PT ;  /* 0x0000000700007c0c */ /* 0x000fc4000bf06270 */
[----:B------:R-:W-:Y:S01]  /*103f0*/  LOP3.LUT R16, R16, 0xfffffbff, RZ, 0xc0, !PT ;  /* 0xfffffbff10107812 */ /* 0x000fe200078ec0ff */
[----:B------:R-:W-:Y:S01]  /*10400*/  ULEA.HI.SX32 UR41, UR5, UR41, 0x1c ;  /* 0x0000002905297291 */ /* 0x000fe2000f8fe23f */
[----:B------:R-:W-:Y:S02]  /*10410*/  LOP3.LUT R0, R36, 0x70, R3, 0xf8, !PT ;  /* 0x0000007024007812 */ /* 0x000fe400078ef803 */
[----:B------:R-:W-:Y:S02]  /*10420*/  @P1 LOP3.LUT R16, R16, 0x400, RZ, 0xfc, !PT ;  /* 0x0000040010101812 */ /* 0x000fe400078efcff */
[----:B------:R-:W-:Y:S02]  /*10430*/  ISETP.GE.AND P1, PT, R2, UR9, PT ;  /* 0x0000000902007c0c */ /* 0x000fe4000bf26270 */
[----:B------:R-:W-:-:S04]  /*10440*/  LOP3.LUT R16, R16, 0xffffffef, RZ, 0xc0, !PT ;  /* 0xffffffef10107812 */ /* 0x000fc800078ec0ff */
        /* <DEDUP_REMOVED lines=12> */
[----:B------:R-:W-:-:S04]  /*10510*/  @P2 LOP3.LUT R16, R16, 0x4, RZ, 0xfc, !PT ;  /* 0x0000000410102812 */ /* 0x000fc800078efcff */
[----:B------:R-:W-:-:S04]  /*10520*/  LOP3.LUT R16, R16, 0xfffff7ff, RZ, 0xc0, !PT ;  /* 0xfffff7ff10107812 */ /* 0x000fc800078ec0ff */
[----:B------:R-:W-:-:S04]  /*10530*/  LOP3.LUT R16, R16, 0xffffffdf, RZ, 0xc0, !PT ;  /* 0xffffffdf10107812 */ /* 0x000fc800078ec0ff */
[----:B------:R-:W-:-:S04]  /*10540*/  @P1 LOP3.LUT R16, R16, 0x20, RZ, 0xfc, !PT ;  /* 0x0000002010101812 */ /* 0x000fc800078efcff */
[----:B-1----:R-:W-:-:S07]  /*10550*/  @P0 LOP3.LUT R16, R16, 0x800, RZ, 0xfc, !PT ;  /* 0x0000080010100812 */ /* 0x002fce00078efcff */
.L_x_1123:
[----:B------:R-:W-:Y:S01]  /*10560*/  ULDC UR7, c[0x0][0xc60] ;  /* 0x0003180000077ab9 */ /* 0x000fe20000000800 */
[C---:B------:R-:W-:Y:S01]  /*10570*/  R2UR UR42, R34.reuse ;  /* 0x00000000222a72ca */ /* 0x040fe200000e0000 */
[----:B------:R-:W-:Y:S01]  /*10580*/  UISETP.NE.AND UP0, UPT, UR7, 0x1, UPT ;  /* 0x000000010700788c */ /* 0x000fe2000bf05270 */
[----:B------:R-:W-:-:S10]  /*10590*/  R2UR UR6, R34 ;  /* 0x00000000220672ca */ /* 0x000fd400000e0000 */
        /* <DEDUP_REMOVED lines=9> */
[----:B0----5:R-:W-:Y:S05]  /*10630*/  @P0 BRA `(.L_x_1069) ;  /* 0x0000000000200947 */ /* 0x021fea0003800000 */
        /* <DEDUP_REMOVED lines=8> */
.L_x_1069:
[----:B------:R-:W-:Y:S01]  /*106c0*/  ULDC UR8, c[0x0][0xc54] ;  /* 0x0003150000087ab9 */ /* 0x000fe20000000800 */
[----:B------:R-:W-:Y:S01]  /*106d0*/  UMOV UR6, UR7 ;  /* 0x0000000700067c82 */ /* 0x000fe20008000000 */
[----:B------:R-:W-:-:S11]  /*106e0*/  UISETP.NE.AND UP0, UPT, UR8, 0x1, UPT ;  /* 0x000000010800788c */ /* 0x000fd6000bf05270 */
[----:B------:R-:W-:Y:S02]  /*106f0*/  @UP0 ULDC.64 UR10, c[0x0][0xc58] ;  /* 0x00031600000a0ab9 */ /* 0x000fe40000000a00 */
[----:B------:R-:W-:-:S04]  /*10700*/  UIMAD.WIDE.U32 UR4, UR7, UR10, URZ ;  /* 0x0000000a070472a5 */ /* 0x000fc8000f8e003f */
[----:B------:R-:W-:-:S04]  /*10710*/  @UP0 USHF.R.U32.HI UR6, URZ, UR11, UR5 ;  /* 0x0000000b3f060299 */ /* 0x000fc80008011605 */
[----:B------:R-:W-:-:S12]  /*10720*/  UIMAD UR4, UR6, UR8, URZ ;  /* 0x00000008060472a4 */ /* 0x000fd8000f8e023f */
.L_x_1070:
[----:B------:R-:W-:Y:S01]  /*10730*/  ULDC UR5, c[0x0][0xc48] ;  /* 0x0003120000057ab9 */ /* 0x000fe20000000800 */
[----:B------:R-:W-:Y:S01]  /*10740*/  ULDC.64 UR8, c[0x0][0xa28] ;  /* 0x00028a0000087ab9 */ /* 0x000fe20000000a00 */
[----:B------:R-:W-:Y:S01]  /*10750*/  UISETP.NE.AND UP1, UPT, UR5, 0x1, UPT ;  /* 0x000000010500788c */ /* 0x000fe2000bf25270 */
[----:B------:R-:W-:Y:S01]  /*10760*/  IMAD.MOV.U32 R32, RZ, RZ, RZ ;  /* 0x000000ffff207224 */ /* 0x000fe200078e00ff */
[----:B------:R-:W-:Y:S02]  /*10770*/  UIADD3 UR4, UR7, -UR4, URZ ;  /* 0x8000000407047290 */ /* 0x000fe4000fffe03f */
[----:B------:R-:W-:Y:S01]  /*10780*/  UISETP.NE.U32.AND UP0, UPT, UR8, URZ, UPT ;  /* 0x0000003f0800728c */ /* 0x000fe2000bf05070 */
[----:B------:R-:W-:Y:S02]  /*10790*/  ULDC UR5, c[0x0][0xc54] ;  /* 0x0003150000057ab9 */ /* 0x000fe40000000800 */
[----:B------:R-:W-:Y:S02]  /*107a0*/  UIMAD UR42, UR42, UR5, UR4 ;  /* 0x000000052a2a72a4 */ /* 0x000fe4000f8e0204 */
[----:B------:R-:W-:-:S02]  /*107b0*/  UISETP.NE.AND.EX UP0, UPT, UR9, URZ, UPT, UP0 ;  /* 0x0000003f0900728c */ /* 0x000fc4000bf05300 */
[----:B------:R-:W-:Y:S01]  /*107c0*/  @UP1 ULDC UR4, c[0x0][0xc4c] ;  /* 0x0003130000041ab9 */ /* 0x000fe20000000800 */
[----:B------:R-:W-:Y:S01]  /*107d0*/  @UP1 ULDC UR7, c[0x0][0xc50] ;  /* 0x0003140000071ab9 */ /* 0x000fe20000000800 */
[----:B------:R-:W-:Y:S02]  /*107e0*/  UIMAD.WIDE.U32 UR4, UR42, UR4, URZ ;  /* 0x000000042a0472a5 */ /* 0x000fe4000f8e003f */
[----:B------:R-:W-:Y:S01]  /*107f0*/  UMOV UR43, UR42 ;  /* 0x0000002a002b7c82 */ /* 0x000fe20008000000 */
[----:B------:R-:W-:Y:S01]  /*10800*/  ULOP3.LUT UR6, UR6, 0x1ffffff, URZ, 0x3c, !UPT ;  /* 0x01ffffff06067892 */ /* 0x000fe2000f8e3c3f */
[----:B------:R-:W-:Y:S01]  /*10810*/  PLOP3.LUT P0, PT, PT, PT, UP0, 0x80, 0x0 ;  /* 0x000000000000781c */ /* 0x000fe20003f0f008 */
[----:B------:R-:W-:-:S03]  /*10820*/  @UP1 USHF.R.U32.HI UR43, URZ, UR7, UR5 ;  /* 0x000000073f2b1299 */ /* 0x000fc60008011605 */
[----:B------:R-:W-:Y:S02]  /*10830*/  @UP0 ULDC.64 UR4, c[0x0][0xa28] ;  /* 0x00028a0000040ab9 */ /* 0x000fe40000000a00 */
[----:B------:R-:W-:-:S06]  /*10840*/  @UP0 UIMAD.WIDE UR4, UR43, 0x4, UR4 ;  /* 0x000000042b0408a5 */ /* 0x000fcc000f8e0204 */
[----:B------:R-:W-:Y:S01]  /*10850*/  IMAD.U32 R3, RZ, RZ, UR5 ;  /* 0x00000005ff037e24 */ /* 0x000fe2000f8e00ff */
[----:B------:R-:W-:Y:S01]  /*10860*/  ULDC UR5, c[0x0][0x448] ;  /* 0x0001120000057ab9 */ /* 0x000fe20000000800 */
[----:B------:R-:W-:Y:S01]  /*10870*/  IMAD.U32 R2, RZ, RZ, UR4 ;  /* 0x00000004ff027e24 */ /* 0x000fe2000f8e00ff */
[----:B------:R-:W-:Y:S01]  /*10880*/  ULDC UR4, c[0x0][0xc3c] ;  /* 0x00030f0000047ab9 */ /* 0x000fe20000000800 */
[----:B------:R-:W-:Y:S02]  /*10890*/  UISETP.NE.AND UP2, UPT, UR5, 0x1, UPT ;  /* 0x000000010500788c */ /* 0x000fe4000bf45270 */
[----:B------:R-:W-:Y:S01]  /*108a0*/  UIADD3 UR6, UR6, UR4, URZ ;  /* 0x0000000406067290 */ /* 0x000fe2000fffe03f */
[----:B------:R0:W5:Y:S01]  /*108b0*/  @P0 LDG.E R32, desc[UR36][R2.64] ;  /* 0x0000002402200981 */ /* 0x000162000c1e1900 */
[----:B------:R-:W-:Y:S02]  /*108c0*/  UP2UR UR50, UPR, URZ, 0x4 ;  /* 0x000000043f327883 */ /* 0x000fe40008000000 */
[----:B------:R-:W-:-:S04]  /*108d0*/  USHF.L.U32 UR44, UR6, 0x7, URZ ;  /* 0x00000007062c7899 */ /* 0x000fc8000800063f */
[----:B------:R-:W-:Y:S01]  /*108e0*/  UIADD3 UR6, UR44, 0x7f, URZ ;  /* 0x0000007f2c067890 */ /* 0x000fe2000fffe03f */
[----:B------:R-:W-:Y:S01]  /*108f0*/  @UP2 ULDC UR4, c[0x0][0x44c] ;  /* 0x0001130000042ab9 */ /* 0x000fe20000000800 */
[----:B------:R-:W-:Y:S02]  /*10900*/  @UP2 ULDC UR7, c[0x0][0x450] ;  /* 0x0001140000072ab9 */ /* 0x000fe40000000800 */
[----:B------:R-:W-:-:S04]  /*10910*/  UIMAD.WIDE.U32 UR4, UR6, UR4, URZ ;  /* 0x00000004060472a5 */ /* 0x000fc8000f8e003f */
[----:B------:R-:W-:-:S03]  /*10920*/  @UP2 USHF.R.U32.HI UR6, URZ, UR7, UR5 ;  /* 0x000000073f062299 */ /* 0x000fc60008011605 */
[----:B------:R-:W-:Y:S01]  /*10930*/  ULDC.64 UR4, c[0x0][0x9e0] ;  /* 0x0002780000047ab9 */ /* 0x000fe20000000a00 */
[----:B------:R-:W-:Y:S02]  /*10940*/  UIADD3 UR6, UR49, UR6, URZ ;  /* 0x0000000631067290 */ /* 0x000fe4000fffe03f */
[----:B------:R-:W-:Y:S02]  /*10950*/  UISETP.GE.AND UP0, UPT, UR5, 0x1, UPT ;  /* 0x000000010500788c */ /* 0x000fe4000bf06270 */
[----:B------:R-:W-:-:S04]  /*10960*/  UIADD3 UR4, UR6, UR4, URZ ;  /* 0x0000000406047290 */ /* 0x000fc8000fffe03f */
[----:B------:R-:W-:-:S13]  /*10970*/  PLOP3.LUT P0, PT, PT, PT, UP0, 0x40, 0x0 ;  /* 0x000000000000781c */ /* 0x000fda0003f0e808 */
[----:B0-----:R-:W-:Y:S05]  /*10980*/  @P0 BRA `(.L_x_1071) ;  /* 0x0000000000440947 */ /* 0x001fea0003800000 */
[----:B------:R-:W-:Y:S01]  /*10990*/  ISETP.LT.AND P0, PT, RZ, UR6, PT ;  /* 0x00000006ff007c0c */ /* 0x000fe2000bf01270 */
[----:B------:R-:W-:-:S12]  /*109a0*/  UIADD3 UR8, UR6, -0x1, URZ ;  /* 0xffffffff06087890 */ /* 0x000fd8000fffe03f */
[----:B------:R-:W-:Y:S05]  /*109b0*/  @P0 BRA `(.L_x_1072) ;  /* 0x00000000001c0947 */ /* 0x000fea0003800000 */
[----:B------:R-:W-:Y:S02]  /*109c0*/  UISETP.NE.AND UP1, UPT, UR5, 0x1, UPT ;  /* 0x000000010500788c */ /* 0x000fe4000bf25270 */
[----:B------:R-:W-:-:S09]  /*109d0*/  UIADD3 UR8, -UR6, URZ, URZ ;  /* 0x0000003f06087290 */ /* 0x000fd2000fffe13f */
[----:B------:R-:W-:Y:S02]  /*109e0*/  @UP1 ULDC.64 UR10, c[0x0][0x9e8] ;  /* 0x00027a00000a1ab9 */ /* 0x000fe40000000a00 */
[----:B------:R-:W-:-:S04]  /*109f0*/  UIMAD.WIDE.U32 UR6, UR8, UR10, URZ ;  /* 0x0000000a080672a5 */ /* 0x000fc8000f8e003f */
[----:B------:R-:W-:-:S04]  /*10a00*/  @UP1 USHF.R.U32.HI UR8, URZ, UR11, UR7 ;  /* 0x0000000b3f081299 */ /* 0x000fc80008011607 */
[----:B------:R-:W-:Y:S01]  /*10a10*/  ULOP3.LUT UR8, URZ, UR8, URZ, 0x33, !UPT ;  /* 0x000000083f087292 */ /* 0x000fe2000f8e333f */
[----:B------:R-:W-:Y:S11]  /*10a20*/  BRA `(.L_x_1073) ;  /* 0x0000000000107947 */ /* 0x000ff60003800000 */
.L_x_1072:
[----:B------:R-:W-:-:S11]  /*10a30*/  UISETP.NE.AND UP1, UPT, UR5, 0x1, UPT ;  /* 0x000000010500788c */ /* 0x000fd6000bf25270 */
[----:B------:R-:W-:Y:S02]  /*10a40*/  @UP1 ULDC.64 UR10, c[0x0][0x9e8] ;  /* 0x00027a00000a1ab9 */ /* 0x000fe40000000a00 */
[----:B------:R-:W-:-:S04]  /*10a50*/  UIMAD.WIDE.U32 UR6, UR8, UR10, URZ ;  /* 0x0000000a080672a5 */ /* 0x000fc8000f8e003f */
[----:B------:R-:W-:-:S12]  /*10a60*/  @UP1 USHF.R.U32.HI UR8, URZ, UR11, UR7 ;  /* 0x0000000b3f081299 */ /* 0x000fd80008011607 */
.L_x_1073:
[----:B------:R-:W-:-:S04]  /*10a70*/  UIMAD UR8, UR8, UR5, UR5 ;  /* 0x00000005080872a4 */ /* 0x000fc8000f8e0205 */
[----:B------:R-:W-:-:S04]  /*10a80*/  UISETP.LT.AND UP1, UPT, UR4, UR8, UPT ;  /* 0x000000080400728c */ /* 0x000fc8000bf21270 */
[----:B------:R-:W-:-:S12]  /*10a90*/  USEL UR4, UR4, UR8, UP1 ;  /* 0x0000000804047287 */ /* 0x000fd80008800000 */
.L_x_1071:
[----:B------:R-:W-:Y:S01]  /*10aa0*/  UISETP.NE.AND UP1, UPT, UR50, URZ, UPT ;  /* 0x0000003f3200728c */ /* 0x000fe2000bf25270 */
[----:B------:R-:W-:Y:S01]  /*10ab0*/  PLOP3.LUT P0, PT, PT, PT, UP0, 0x40, 0x0 ;  /* 0x000000000000781c */ /* 0x000fe20003f0e808 */
[----:B------:R-:W-:Y:S01]  /*10ac0*/  UIADD3 UR6, UR4, 0x5f, URZ ;  /* 0x0000005f04067890 */ /* 0x000fe2000fffe03f */
[----:B------:R-:W-:-:S03]  /*10ad0*/  UMOV UR10, UR44 ;  /* 0x0000002c000a7c82 */ /* 0x000fc60008000000 */
[----:B------:R-:W-:-:S04]  /*10ae0*/  UIMAD.WIDE UR6, UR6, 0x2aaaaaab, URZ ;  /* 0x2aaaaaab060678a5 */ /* 0x000fc8000f8e023f */
[----:B------:R-:W-:Y:S01]  /*10af0*/  USHF.R.U32.HI UR4, URZ, 0x1f, UR7 ;  /* 0x0000001f3f047899 */ /* 0x000fe20008011607 */
[----:B------:R-:W-:Y:S02]  /*10b00*/  @UP1 ULDC UR8, c[0x0][0x44c] ;  /* 0x0001130000081ab9 */ /* 0x000fe40000000800 */
[----:B------:R-:W-:Y:S01]  /*10b10*/  @UP1 ULDC UR6, c[0x0][0x450] ;  /* 0x0001140000061ab9 */ /* 0x000fe20000000800 */
[----:B------:R-:W-:Y:S02]  /*10b20*/  UIMAD.WIDE.U32 UR8, UR44, UR8, URZ ;  /* 0x000000082c0872a5 */ /* 0x000fe4000f8e003f */
[----:B------:R-:W-:Y:S02]  /*10b30*/  ULEA.HI.SX32 UR4, UR7, UR4, 0x1c ;  /* 0x0000000407047291 */ /* 0x000fe4000f8fe23f */
[----:B------:R-:W-:Y:S02]  /*10b40*/  @UP1 USHF.R.U32.HI UR10, URZ, UR6, UR9 ;  /* 0x000000063f0a1299 */ /* 0x000fe40008011609 */
[----:B------:R-:W-:-:S02]  /*10b50*/  UISETP.LT.AND UP1, UPT, UR41, UR4, UPT ;  /* 0x000000042900728c */ /* 0x000fc4000bf21270 */
[----:B------:R-:W-:Y:S01]  /*10b60*/  UIADD3 UR6, UR40, UR10, URZ ;  /* 0x0000000a28067290 */ /* 0x000fe2000fffe03f */
[----:B------:R-:W-:Y:S01]  /*10b70*/  ULDC UR8, c[0x0][0x9dc] ;  /* 0x0002770000087ab9 */ /* 0x000fe20000000800 */
[----:B------:R-:W-:Y:S02]  /*10b80*/  USEL UR45, UR41, UR4, UP1 ;  /* 0x00000004292d7287 */ /* 0x000fe40008800000 */
[----:B------:R-:W-:Y:S01]  /*10b90*/  UIADD3 UR8, UR6, -UR8, URZ ;  /* 0x8000000806087290 */ /* 0x000fe2000fffe03f */
[----:B------:R-:W-:Y:S11]  /*10ba0*/  @P0 BRA `(.L_x_1074) ;  /* 0x0000000000480947 */ /* 0x000ff60003800000 */
[----:B------:R-:W-:Y:S02]  /*10bb0*/  UMOV UR4, UR6 ;  /* 0x0000000600047c82 */ /* 0x000fe40008000000 */
[----:B------:R-:W-:-:S06]  /*10bc0*/  UISETP.GT.AND UP0, UPT, UR4, -0x1, UPT ;  /* 0xffffffff0400788c */ /* 0x000fcc000bf04270 */
[----:B------:R-:W-:-:S13]  /*10bd0*/  PLOP3.LUT P0, PT, PT, PT, UP0, 0x80, 0x0 ;  /* 0x000000000000781c */ /* 0x000fda0003f0f008 */
[----:B------:R-:W-:Y:S05]  /*10be0*/  @P0 BRA `(.L_x_1075) ;  /* 0x00000000001c0947 */ /* 0x000fea0003800000 */
[----:B------:R-:W-:Y:S02]  /*10bf0*/  UISETP.NE.AND UP0, UPT, UR5, 0x1, UPT ;  /* 0x000000010500788c */ /* 0x000fe4000bf05270 */
[----:B------:R-:W-:-:S09]  /*10c00*/  ULOP3.LUT UR4, URZ, UR4, URZ, 0x33, !UPT ;  /* 0x000000043f047292 */ /* 0x000fd2000f8e333f */
[----:B------:R-:W-:Y:S02]  /*10c10*/  @UP0 ULDC.64 UR10, c[0x0][0x9e8] ;  /* 0x00027a00000a0ab9 */ /* 0x000fe40000000a00 */
[----:B------:R-:W-:-:S04]  /*10c20*/  UIMAD.WIDE.U32 UR6, UR4, UR10, URZ ;  /* 0x0000000a040672a5 */ /* 0x000fc8000f8e003f */
[----:B------:R-:W-:-:S04]  /*10c30*/  @UP0 USHF.R.U32.HI UR4, URZ, UR11, UR7 ;  /* 0x0000000b3f040299 */ /* 0x000fc80008011607 */
[----:B------:R-:W-:Y:S01]  /*10c40*/  ULOP3.LUT UR4, URZ, UR4, URZ, 0x33, !UPT ;  /* 0x000000043f047292 */ /* 0x000fe2000f8e333f */
[----:B------:R-:W-:Y:S11]  /*10c50*/  BRA `(.L_x_1076) ;  /* 0x0000000000107947 */ /* 0x000ff60003800000 */
.L_x_1075:
[----:B------:R-:W-:-:S11]  /*10c60*/  UISETP.NE.AND UP0, UPT, UR5, 0x1, UPT ;  /* 0x000000010500788c */ /* 0x000fd6000bf05270 */
[----:B------:R-:W-:Y:S02]  /*10c70*/  @UP0 ULDC.64 UR10, c[0x0][0x9e8] ;  /* 0x00027a00000a0ab9 */ /* 0x000fe40000000a00 */
[----:B------:R-:W-:-:S04]  /*10c80*/  UIMAD.WIDE.U32 UR6, UR4, UR10, URZ ;  /* 0x0000000a040672a5 */ /* 0x000fc8000f8e003f */
[----:B------:R-:W-:-:S12]  /*10c90*/  @UP0 USHF.R.U32.HI UR4, URZ, UR11, UR7 ;  /* 0x0000000b3f040299 */ /* 0x000fd80008011607 */
.L_x_1076:
[----:B------:R-:W-:-:S04]  /*10ca0*/  UIMAD UR4, UR4, UR5, URZ ;  /* 0x00000005040472a4 */ /* 0x000fc8000f8e023f */
[----:B------:R-:W-:-:S04]  /*10cb0*/  UISETP.LT.AND UP0, UPT, UR8, UR4, UPT ;  /* 0x000000040800728c */ /* 0x000fc8000bf01270 */
[----:B------:R-:W-:-:S12]  /*10cc0*/  USEL UR8, UR8, UR4, !UP0 ;  /* 0x0000000408087287 */ /* 0x000fd8000c000000 */
.L_x_1074:
[----:B------:R-:W-:Y:S01]  /*10cd0*/  UIMAD.WIDE UR4, UR8, 0x2aaaaaab, URZ ;  /* 0x2aaaaaab080478a5 */ /* 0x000fe2000f8e023f */
[----:B------:R-:W-:Y:S03]  /*10ce0*/  BSSY B7, `(.L_x_1077) ;  /* 0x0000341000077945 */ /* 0x000fe60003800000 */
[----:B------:R-:W-:-:S04]  /*10cf0*/  USHF.R.U32.HI UR4, URZ, 0x1f, UR5 ;  /* 0x0000001f3f047899 */ /* 0x000fc80008011605 */
[----:B------:R-:W-:-:S04]  /*10d00*/  ULEA.HI.SX32 UR4, UR5, UR4, 0x1c ;  /* 0x0000000405047291 */ /* 0x000fc8000f8fe23f */
[----:B------:R-:W-:-:S04]  /*10d10*/  UISETP.LT.AND UP0, UPT, URZ, UR4, UPT ;  /* 0x000000043f00728c */ /* 0x000fc8000bf01270 */
[----:B------:R-:W-:-:S04]  /*10d20*/  USEL UR46, URZ, UR4, !UP0 ;  /* 0x000000043f2e7287 */ /* 0x000fc8000c000000 */
[----:B------:R-:W-:-:S06]  /*10d30*/  UISETP.GT.AND UP0, UPT, UR45, UR46, UPT ;  /* 0x0000002e2d00728c */ /* 0x000fcc000bf04270 */
[----:B------:R-:W-:-:S13]  /*10d40*/  PLOP3.LUT P0, PT, PT, PT, UP0, 0x80, 0x0 ;  /* 0x000000000000781c */ /* 0x000fda0003f0f008 */
[----:B------:R-:W-:Y:S05]  /*10d50*/  @P0 BRA `(.L_x_1078) ;  /* 0x0000000000440947 */ /* 0x000fea0003800000 */
[----:B------:R-:W0:Y:S02]  /*10d60*/  S2R R0, SR_TID.X ;  /* 0x0000000000007919 */ /* 0x000e240000002100 */
[----:B0-----:R-:W-:-:S04]  /*10d70*/  LOP3.LUT R0, R0, 0x7f, RZ, 0xc0, !PT ;  /* 0x0000007f00007812 */ /* 0x001fc800078ec0ff */
[----:B------:R-:W-:-:S13]  /*10d80*/  ISETP.NE.AND P2, PT, R0, RZ, PT ;  /* 0x000000ff0000720c */ /* 0x000fda0003f45270 */
[----:B------:R-:W-:Y:S05]  /*10d90*/  @P2 BRA `(.L_x_1079) ;  /* 0x0000003000d42947 */ /* 0x000fea0003800000 */
[----:B------:R-:W0:Y:S01]  /*10da0*/  S2R R7, SR_LANEID ;  /* 0x0000000000077919 */ /* 0x000e220000000000 */
[----:B------:R-:W-:Y:S01]  /*10db0*/  VOTEU.ANY UR4, UPT, PT ;  /* 0x0000000000047886 */ /* 0x000fe200038e0100 */
[----:B------:R-:W1:Y:S01]  /*10dc0*/  LDC.64 R2, c[0x0][0xc80] ;  /* 0x00032000ff027b82 */ /* 0x000e620000000a00 */
[----:B------:R-:W0:Y:S08]  /*10dd0*/  FLO.U32 R0, UR4 ;  /* 0x0000000400007d00 */ /* 0x000e3000080e0000 */
[----:B------:R-:W1:Y:S01]  /*10de0*/  POPC R5, UR4 ;  /* 0x0000000400057d09 */ /* 0x000e620008000000 */
[----:B0-----:R-:W-:-:S13]  /*10df0*/  ISETP.EQ.U32.AND P0, PT, R0, R7, PT ;  /* 0x000000070000720c */ /* 0x001fda0003f02070 */
[----:B-1----:R-:W2:Y:S01]  /*10e00*/  @P0 ATOMG.E.ADD.STRONG.GPU PT, R3, desc[UR36][R2.64], R5 ;  /* 0x00000005020309a8 */ /* 0x002ea200081ee1e4 */
[----:B------:R-:W0:Y:S02]  /*10e10*/  S2R R4, SR_LTMASK ;  /* 0x0000000000047919 */ /* 0x000e240000003900 */
[----:B0-----:R-:W-:-:S04]  /*10e20*/  LOP3.LUT R4, R4, UR4, RZ, 0xc0, !PT ;  /* 0x0000000404047c12 */ /* 0x001fc8000f8ec0ff */
[----:B------:R-:W0:Y:S01]  /*10e30*/  POPC R7, R4 ;  /* 0x0000000400077309 */ /* 0x000e220000000000 */
[----:B--2---:R-:W0:Y:S02]  /*10e40*/  SHFL.IDX PT, R0, R3, R0, 0x1f ;  /* 0x00001f0003007589 */ /* 0x004e2400000e0000 */
[----:B0-----:R-:W-:Y:S01]  /*10e50*/  IADD3 R34, R0, UR47, R7 ;  /* 0x0000002f00227c10 */ /* 0x001fe2000fffe007 */
[----:B------:R-:W-:Y:S06]  /*10e60*/  BRA `(.L_x_1079) ;  /* 0x0000003000a07947 */ /* 0x000fec0003800000 */
.L_x_1078:
[----:B------:R-:W-:Y:S01]  /*10e70*/  VIADD R0, R17, 0x1e400 ;  /* 0x0001e40011007836 */ /* 0x000fe20000000000 */
[----:B------:R-:W-:Y:S04]  /*10e80*/  BSSY B6, `(.L_x_1080) ;  /* 0x0000013000067945 */ /* 0x000fe80003800000 */
[----:B------:R-:W-:-:S13]  /*10e90*/  LOP3.LUT P0, RZ, R0, 0x3ff, RZ, 0xc0, !PT ;  /* 0x000003ff00ff7812 */ /* 0x000fda000780c0ff */
[----:B------:R-:W-:Y:S05]  /*10ea0*/  @!P0 BRA `(.L_x_1081) ;  /* 0x0000000000408947 */ /* 0x000fea0003800000 */
[----:B------:R-:W-:Y:S01]  /*10eb0*/  MOV R2, 0x0 ;  /* 0x0000000000027802 */ /* 0x000fe20000000f00 */
[----:B------:R-:W-:Y:S01]  /*10ec0*/  ULDC.64 UR4, c[0x4][0x88] ;  /* 0x0100220000047ab9 */ /* 0x000fe20000000a00 */
[----:B------:R-:W-:Y:S01]  /*10ed0*/  ULDC.64 UR6, c[0x4][0x90] ;  /* 0x0100240000067ab9 */ /* 0x000fe20000000a00 */
[----:B------:R-:W-:Y:S02]  /*10ee0*/  IMAD.U32 R4, RZ, RZ, UR4 ;  /* 0x00000004ff047e24 */ /* 0x000fe4000f8e00ff */
[----:B------:R-:W-:Y:S01]  /*10ef0*/  IMAD.U32 R5, RZ, RZ, UR5 ;  /* 0x00000005ff057e24 */ /* 0x000fe2000f8e00ff */
[----:B------:R-:W0:Y:S01]  /*10f00*/  LDC.64 R2, c[0x4][R2] ;  /* 0x0100000002027b82 */ /* 0x000e220000000a00 */
[----:B------:R-:W-:Y:S01]  /*10f10*/  ULDC.64 UR4, c[0x4][0x8] ;  /* 0x0100020000047ab9 */ /* 0x000fe20000000a00 */
[----:B------:R-:W-:Y:S02]  /*10f20*/  IMAD.U32 R6, RZ, RZ, UR6 ;  /* 0x00000006ff067e24 */ /* 0x000fe4000f8e00ff */
[----:B------:R-:W-:-:S02]  /*10f30*/  IMAD.U32 R7, RZ, RZ, UR7 ;  /* 0x00000007ff077e24 */ /* 0x000fc4000f8e00ff */
[----:B------:R-:W-:Y:S02]  /*10f40*/  IMAD.U32 R10, RZ, RZ, UR4 ;  /* 0x00000004ff0a7e24 */ /* 0x000fe4000f8e00ff */
[----:B------:R-:W-:Y:S02]  /*10f50*/  IMAD.U32 R11, RZ, RZ, UR5 ;  /* 0x00000005ff0b7e24 */ /* 0x000fe4000f8e00ff */
[----:B------:R-:W-:Y:S02]  /*10f60*/  IMAD.MOV.U32 R8, RZ, RZ, 0x70 ;  /* 0x00000070ff087424 */ /* 0x000fe400078e00ff */
[----:B------:R-:W-:Y:S02]  /*10f70*/  IMAD.MOV.U32 R12, RZ, RZ, 0x1 ;  /* 0x00000001ff0c7424 */ /* 0x000fe400078e00ff */
[----:B------:R-:W-:-:S07]  /*10f80*/  IMAD.MOV.U32 R13, RZ, RZ, RZ ;  /* 0x000000ffff0d7224 */ /* 0x000fce00078e00ff */
[----:B------:R-:W-:-:S07]  /*10f90*/  LEPC R20, `(.L_x_1081) ;  /* 0x000000001014794e */ /* 0x000fce0000000000 */
[----:B0----5:R-:W-:Y:S05]  /*10fa0*/  CALL.ABS.NOINC R2 ;  /* 0x0000000002007343 */ /* 0x021fea0003c00000 */
.L_x_1081:
[----:B------:R-:W-:Y:S05]  /*10fb0*/  BSYNC B6 ;  /* 0x0000000000067941 */ /* 0x000fea0003800000 */
.L_x_1080:
        /* <DEDUP_REMOVED lines=19> */
[----:B-1---5:R-:W-:Y:S05]  /*110f0*/  CALL.ABS.NOINC R2 ;  /* 0x0000000002007343 */ /* 0x022fea0003c00000 */
.L_x_1084:
[----:B------:R0:W1:Y:S01]  /*11100*/  LDC.64 R2, c[0x4][R18] ;  /* 0x0100000012027b82 */ /* 0x0000620000000a00 */
[----:B------:R-:W-:Y:S01]  /*11110*/  ULDC.64 UR4, c[0x4][0x88] ;  /* 0x0100220000047ab9 */ /* 0x000fe20000000a00 */
[----:B------:R-:W-:Y:S01]  /*11120*/  ULDC.64 UR6, c[0x4][0x90] ;  /* 0x0100240000067ab9 */ /* 0x000fe20000000a00 */
[----:B------:R-:W-:Y:S02]  /*11130*/  IMAD.U32 R4, RZ, RZ, UR4 ;  /* 0x00000004ff047e24 */ /* 0x000fe4000f8e00ff */
        /* <DEDUP_REMOVED lines=11> */
.L_x_1083:
[----:B------:R-:W-:Y:S05]  /*111f0*/  BSYNC B6 ;  /* 0x0000000000067941 */ /* 0x000fea0003800000 */
.L_x_1082:
[----:B------:R-:W-:Y:S01]  /*11200*/  ULDC.64 UR4, c[0x0][0x9f8] ;  /* 0x00027e0000047ab9 */ /* 0x000fe20000000a00 */
[----:B------:R-:W-:Y:S01]  /*11210*/  IMAD.U32 R29, RZ, RZ, UR43 ;  /* 0x0000002bff1d7e24 */ /* 0x000fe2000f8e00ff */
[----:B------:R-:W-:Y:S01]  /*11220*/  UISETP.NE.U32.AND UP0, UPT, UR4, URZ, UPT ;  /* 0x0000003f0400728c */ /* 0x000fe2000bf05070 */
[----:B------:R-:W0:Y:S03]  /*11230*/  LDC R10, c[0x0][0x430] ;  /* 0x00010c00ff0a7b82 */ /* 0x000e260000000800 */
[----:B------:R-:W-:-:S06]  /*11240*/  UISETP.NE.AND.EX UP0, UPT, UR5, URZ, UPT, UP0 ;  /* 0x0000003f0500728c */ /* 0x000fcc000bf05300 */
[----:B------:R-:W-:-:S05]  /*11250*/  PLOP3.LUT P0, PT, PT, PT, UP0, 0x80, 0x0 ;  /* 0x000000000000781c */ /* 0x000fca0003f0f008 */
[----:B------:R-:W-:Y:S02]  /*11260*/  @UP0 ULDC.64 UR4, c[0x0][0x9f8] ;  /* 0x00027e0000040ab9 */ /* 0x000fe40000000a00 */
[----:B------:R-:W-:-:S06]  /*11270*/  @UP0 UIMAD.WIDE UR4, UR43, 0x4, UR4 ;  /* 0x000000042b0408a5 */ /* 0x000fcc000f8e0204 */
[----:B------:R-:W-:Y:S01]  /*11280*/  IMAD.U32 R2, RZ, RZ, UR4 ;  /* 0x00000004ff027e24 */ /* 0x000fe2000f8e00ff */
[----:B------:R-:W-:Y:S01]  /*11290*/  ULDC UR4, c[0x0][0xc48] ;  /* 0x0003120000047ab9 */ /* 0x000fe20000000800 */
[----:B------:R-:W-:-:S05]  /*112a0*/  IMAD.U32 R3, RZ, RZ, UR5 ;  /* 0x00000005ff037e24 */ /* 0x000fca000f8e00ff */
[----:B------:R1:W5:Y:S01]  /*112b0*/  @P0 LDG.E R29, desc[UR36][R2.64] ;  /* 0x00000024021d0981 */ /* 0x000362000c1e1900 */
[----:B------:R-:W-:Y:S01]  /*112c0*/  UMOV UR5, 0xffffffff ;  /* 0xffffffff00057882 */ /* 0x000fe20000000000 */
[----:B------:R-:W-:Y:S02]  /*112d0*/  IMAD.U32 R22, RZ, RZ, UR4 ;  /* 0x00000004ff167e24 */ /* 0x000fe4000f8e00ff */
[----:B------:R-:W-:Y:S05]  /*112e0*/  BRA.DIV UR5, `(.L_x_1085) ;  /* 0x0000003605ac7947 */ /* 0x000fea000b800000 */
.L_x_1139:
[----:B------:R-:W2:Y:S01]  /*112f0*/  S2R R8, SR_TID.X ;  /* 0x0000000000087919 */ /* 0x000ea20000002100 */
[----:B------:R-:W-:Y:S01]  /*11300*/  UIADD3 UR4, UR45, -0x1, URZ ;  /* 0xffffffff2d047890 */ /* 0x000fe2000fffe03f */
[----:B0-----:R-:W-:Y:S02]  /*11310*/  ISETP.NE.AND P1, PT, R10, 0x1, PT ;  /* 0x000000010a00780c */ /* 0x001fe40003f25270 */
[----:B-----5:R-:W-:Y:S02]  /*11320*/  SHF.R.S32.HI R33, RZ, 0x1f, R29 ;  /* 0x0000001fff217819 */ /* 0x020fe4000001141d */
[----:B------:R-:W-:Y:S01]  /*11330*/  LOP3.LUT R16, R16, 0xfffffeff, RZ, 0xc0, !PT ;  /* 0xfffffeff10107812 */ /* 0x000fe200078ec0ff */
[----:B------:R-:W-:-:S08]  /*11340*/  IMAD.U32 R7, RZ, RZ, UR4 ;  /* 0x00000004ff077e24 */ /* 0x000fd0000f8e00ff */
[----:B-1----:R-:W0:Y:S01]  /*11350*/  @P1 LDC R3, c[0x0][0x434] ;  /* 0x00010d00ff031b82 */ /* 0x002e220000000800 */
[----:B------:R-:W-:-:S07]  /*11360*/  @P1 LOP3.LUT R16, R16, 0x100, RZ, 0xfc, !PT ;  /* 0x0000010010101812 */ /* 0x000fce00078efcff */
[----:B------:R-:W1:Y:S01]  /*11370*/  @P1 LDC R5, c[0x0][0x438] ;  /* 0x00010e00ff051b82 */ /* 0x000e620000000800 */
[----:B--2---:R-:W-:-:S05]  /*11380*/  IMAD.SHL.U32 R8, R8, 0x10, RZ ;  /* 0x0000001008087824 */ /* 0x004fca00078e00ff */
[----:B------:R-:W-:-:S05]  /*11390*/  LOP3.LUT R8, R36, 0x70, R8, 0xf8, !PT ;  /* 0x0000007024087812 */ /* 0x000fca00078ef808 */
[----:B------:R-:W-:-:S04]  /*113a0*/  IMAD R7, R7, 0x60, R8 ;  /* 0x0000006007077824 */ /* 0x000fc800078e0208 */
[C---:B------:R-:W-:Y:S01]  /*113b0*/  IMAD.IADD R0, R7.reuse, 0x1, R32 ;  /* 0x0000000107007824 */ /* 0x040fe200078e0220 */
[----:B------:R-:W-:-:S03]  /*113c0*/  ISETP.GE.AND P0, PT, R7, UR38, PT ;  /* 0x0000002607007c0c */ /* 0x000fc6000bf06270 */
[----:B0-----:R-:W-:Y:S01]  /*113d0*/  @P1 IMAD.HI.U32 R2, R0, R3, RZ ;  /* 0x0000000300021227 */ /* 0x001fe200078e00ff */
[----:B------:R-:W-:-:S03]  /*113e0*/  ISETP.GT.U32.OR P0, PT, R8, 0x5f, P0 ;  /* 0x0000005f0800780c */ /* 0x000fc60000704470 */
[----:B------:R-:W-:Y:S01]  /*113f0*/  IMAD.MOV.U32 R9, RZ, RZ, R0 ;  /* 0x000000ffff097224 */ /* 0x000fe200078e0000 */
[----:B-1----:R-:W-:-:S09]  /*11400*/  @P1 SHF.R.U32.HI R9, RZ, R5, R2 ;  /* 0x00000005ff091219 */ /* 0x002fd20000011602 */
[----:B------:R-:W0:Y:S01]  /*11410*/  @!P0 LDC.64 R6, c[0x0][0x428] ;  /* 0x00010a00ff068b82 */ /* 0x000e220000000a00 */
[----:B------:R-:W-:-:S07]  /*11420*/  @!P0 SHF.R.S32.HI R3, RZ, 0x1f, R9 ;  /* 0x0000001fff038819 */ /* 0x000fce0000011409 */
[----:B------:R-:W1:Y:S01]  /*11430*/  @!P0 LDC.64 R4, c[0x0][0x418] ;  /* 0x00010600ff048b82 */ /* 0x000e620000000a00 */
[----:B0-----:R-:W-:-:S04]  /*11440*/  @!P0 IMAD R2, R33, R6, RZ ;  /* 0x0000000621028224 */ /* 0x001fc800078e02ff */
[----:B------:R-:W-:Y:S02]  /*11450*/  @!P0 IMAD R7, R29, R7, R2 ;  /* 0x000000071d078224 */ /* 0x000fe400078e0202 */
[----:B------:R-:W-:-:S04]  /*11460*/  @!P0 IMAD.MOV.U32 R2, RZ, RZ, R9 ;  /* 0x000000ffff028224 */ /* 0x000fc800078e0009 */
[----:B------:R-:W-:-:S04]  /*11470*/  @!P0 IMAD.WIDE.U32 R2, R29, R6, R2 ;  /* 0x000000061d028225 */ /* 0x000fc800078e0002 */
[----:B------:R-:W-:Y:S01]  /*11480*/  @!P0 IMAD.IADD R3, R3, 0x1, R7 ;  /* 0x0000000103038824 */ /* 0x000fe200078e0207 */
[----:B-1----:R-:W-:Y:S01]  /*11490*/  @!P0 LEA R4, P1, R2, R4, 0x2 ;  /* 0x0000000402048211 */ /* 0x002fe200078210ff */
[----:B------:R-:W-:-:S03]  /*114a0*/  IMAD.MOV.U32 R6, RZ, RZ, RZ ;  /* 0x000000ffff067224 */ /* 0x000fc600078e00ff */
[----:B------:R-:W-:Y:S01]  /*114b0*/  @!P0 LEA.HI.X R5, R2, R5, R3, 0x2, P1 ;  /* 0x0000000502058211 */ /* 0x000fe200008f1403 */
[----:B------:R-:W-:-:S04]  /*114c0*/  IMAD.MOV R7, RZ, RZ, -R9 ;  /* 0x000000ffff077224 */ /* 0x000fc800078e0a09 */
[----:B------:R0:W5:Y:S01]  /*114d0*/  @!P0 LDG.E R6, desc[UR36][R4.64] ;  /* 0x0000002404068981 */ /* 0x000162000c1e1900 */
[----:B------:R-:W-:Y:S01]  /*114e0*/  ISETP.GT.U32.AND P0, PT, R8, 0x5f, PT ;  /* 0x0000005f0800780c */ /* 0x000fe20003f04070 */
[----:B------:R-:W-:Y:S01]  /*114f0*/  IMAD R3, RZ, RZ, -UR43 ;  /* 0x8000002bff037e24 */ /* 0x000fe2000f8e02ff */
[----:B------:R-:W-:Y:S01]  /*11500*/  LOP3.LUT R16, R16, 0xffffff7f, RZ, 0xc0, !PT ;  /* 0xffffff7f10107812 */ /* 0x000fe200078ec0ff */
[----:B------:R-:W-:Y:S02]  /*11510*/  IMAD.U32 R24, RZ, RZ, UR4 ;  /* 0x00000004ff187e24 */ /* 0x000fe4000f8e00ff */
[----:B------:R-:W-:Y:S02]  /*11520*/  IMAD R22, R22, R3, UR42 ;  /* 0x0000002a16167e24 */ /* 0x000fe4000f8e0203 */
[----:B0-----:R-:W-:-:S03]  /*11530*/  IMAD R5, R10, R7, R0 ;  /* 0x000000070a057224 */ /* 0x001fc600078e0200 */
[----:B------:R-:W-:Y:S01]  /*11540*/  SHF.R.S32.HI R28, RZ, 0x1f, R22 ;  /* 0x0000001fff1c7819 */ /* 0x000fe20000011416 */
[----:B------:R-:W-:-:S05]  /*11550*/  IMAD.U32 R0, RZ, RZ, UR48 ;  /* 0x00000030ff007e24 */ /* 0x000fca000f8e00ff */
[----:B------:R-:W-:-:S13]  /*11560*/  ISETP.NE.AND P2, PT, R0, 0x3, PT ;  /* 0x000000030000780c */ /* 0x000fda0003f45270 */
[----:B------:R-:W-:-:S04]  /*11570*/  @P2 LOP3.LUT R16, R16, 0x80, RZ, 0xfc, !PT ;  /* 0x0000008010102812 */ /* 0x000fc800078efcff */
[----:B------:R-:W-:-:S04]  /*11580*/  LOP3.LUT R16, R16, 0xffffffbf, RZ, 0xc0, !PT ;  /* 0xffffffbf10107812 */ /* 0x000fc800078ec0ff */
[----:B------:R-:W-:Y:S01]  /*11590*/  @P0 LOP3.LUT R16, R16, 0x40, RZ, 0xfc, !PT ;  /* 0x0000004010100812 */ /* 0x000fe200078efcff */
[----:B------:R-:W-:Y:S06]  /*115a0*/  @!P2 BRA `(.L_x_1086) ;  /* 0x000000000004a947 */ /* 0x000fec0003800000 */
[----:B------:R-:W-:Y:S01]  /*115b0*/  BPT.TRAP 0x1 ;  /* 0x000000040000795c */ /* 0x000fe20000300000 */
.L_x_1086:
[----:B------:R-:W-:Y:S01]  /*115c0*/  SHF.R.S32.HI R7, RZ, 0x1f, R5 ;  /* 0x0000001fff077819 */ /* 0x000fe20000011405 */
[----:B------:R-:W-:Y:S01]  /*115d0*/  ULDC.64 UR4, c[0x0][0x328] ;  /* 0x0000ca0000047ab9 */ /* 0x000fe20000000a00 */
[----:B-----5:R-:W-:Y:S01]  /*115e0*/  SHF.R.S32.HI R4, RZ, 0x1f, R6 ;  /* 0x0000001fff047819 */ /* 0x020fe20000011406 */
[----:B------:R-:W-:Y:S01]  /*115f0*/  IMAD.WIDE.U32 R2, R5, UR4, RZ ;  /* 0x0000000405027c25 */ /* 0x000fe2000f8e00ff */
[----:B------:R-:W-:Y:S03]  /*11600*/  BSSY B0, `(.L_x_1087) ;  /* 0x0000015000007945 */ /* 0x000fe60003800000 */
[----:B------:R-:W-:-:S04]  /*11610*/  IMAD R0, R7, UR4, RZ ;  /* 0x0000000407007c24 */ /* 0x000fc8000f8e02ff */
[----:B------:R-:W-:Y:S01]  /*11620*/  IMAD R9, R5, UR5, R0 ;  /* 0x0000000505097c24 */ /* 0x000fe2000f8e0200 */
[----:B------:R-:W-:Y:S01]  /*11630*/  ULDC.64 UR4, c[0x0][0x338] ;  /* 0x0000ce0000047ab9 */ /* 0x000fe20000000a00 */
[----:B------:R-:W-:Y:S02]  /*11640*/  IMAD R0, R23, 0x8, R17 ;  /* 0x0000000817007824 */ /* 0x000fe400078e0211 */
[----:B------:R-:W-:Y:S02]  /*11650*/  IMAD.IADD R3, R3, 0x1, R9 ;  /* 0x0000000103037824 */ /* 0x000fe400078e0209 */
[----:B------:R-:W-:Y:S02]  /*11660*/  IMAD R9, R4, UR4, RZ ;  /* 0x0000000404097c24 */ /* 0x000fe4000f8e02ff */
[----:B------:R-:W-:-:S04]  /*11670*/  IMAD.WIDE.U32 R2, R6, UR4, R2 ;  /* 0x0000000406027c25 */ /* 0x000fc8000f8e0002 */
[----:B------:R-:W-:Y:S01]  /*11680*/  IMAD R9, R6, UR5, R9 ;  /* 0x0000000506097c24 */ /* 0x000fe2000f8e0209 */
        /* <DEDUP_REMOVED lines=8> */
[----:B------:R-:W-:-:S04]  /*11710*/  SHF.L.U32 R3, R26, 0x1f, RZ ;  /* 0x0000001f1a037819 */ /* 0x000fc800000006ff */
[----:B------:R-:W-:-:S06]  /*11720*/  LEA.HI.X R19, R2, UR5, R19, 0x1, P0 ;  /* 0x0000000502137c11 */ /* 0x000fcc00080f0c13 */
[----:B------:R-:W0:Y:S02]  /*11730*/  SYNCS.PHASECHK.TRANS64.TRYWAIT P0, [R0+URZ+0x30840], R3 ;  /* 0x03084003000075a7 */ /* 0x000e24000800017f */
[----:B0-----:R-:W-:Y:S05]  /*11740*/  @!P0 BRA `(.L_x_1088) ;  /* 0x0000003000c08947 */ /* 0x001fea0003800000 */
.L_x_1140:
[----:B------:R-:W-:Y:S05]  /*11750*/  BSYNC B0 ;  /* 0x0000000000007941 */ /* 0x000fea0003800000 */
.L_x_1087:
        /* <DEDUP_REMOVED lines=12> */
[----:B------:R-:W-:Y:S01]  /*11820*/  ULDC.64 UR4, c[0x0][0x308] ;  /* 0x0000c20000047ab9 */ /* 0x000fe20000000a00 */
[----:B------:R-:W-:Y:S02]  /*11830*/  IMAD.MOV.U32 R7, RZ, RZ, -0x60 ;  /* 0xffffffa0ff077424 */ /* 0x000fe400078e00ff */
[----:B------:R-:W-:Y:S02]  /*11840*/  IMAD.IADD R3, R3, 0x1, R5 ;  /* 0x0000000103037824 */ /* 0x000fe400078e0205 */
[----:B------:R-:W-:Y:S02]  /*11850*/  IMAD R5, R28, UR4, RZ ;  /* 0x000000041c057c24 */ /* 0x000fe4000f8e02ff */
[----:B------:R-:W-:-:S04]  /*11860*/  IMAD.WIDE.U32 R2, R22, UR4, R2 ;  /* 0x0000000416027c25 */ /* 0x000fc8000f8e0002 */
[----:B------:R-:W-:Y:S01]  /*11870*/  IMAD R5, R22, UR5, R5 ;  /* 0x0000000516057c24 */ /* 0x000fe2000f8e0205 */
[----:B------:R-:W-:Y:S01]  /*11880*/  ULDC.64 UR4, c[0x0][0x2e8] ;  /* 0x0000ba0000047ab9 */ /* 0x000fe20000000a00 */
[----:B------:R-:W-:Y:S01]  /*11890*/  IMAD R7, R24, R7, UR38 ;  /* 0x0000002618077e24 */ /* 0x000fe2000f8e0207 */
[C---:B------:R-:W-:Y:S01]  /*118a0*/  LEA R4, P0, R2.reuse, UR4, 0x1 ;  /* 0x0000000402047c11 */ /* 0x040fe2000f8008ff */
[----:B------:R-:W-:Y:S01]  /*118b0*/  IMAD.IADD R3, R3, 0x1, R5 ;  /* 0x0000000103037824 */ /* 0x000fe200078e0205 */
[----:B------:R-:W-:Y:S01]  /*118c0*/  UMOV UR4, 0xffffffff ;  /* 0xffffffff00047882 */ /* 0x000fe20000000000 */
[----:B------:R-:W-:Y:S02]  /*118d0*/  IMAD.IADD R7, R7, 0x1, -R36 ;  /* 0x0000000107077824 */ /* 0x000fe400078e0a24 */
[----:B------:R-:W-:Y:S01]  /*118e0*/  IMAD R5, R23, 0x4800, R30 ;  /* 0x0000480017057824 */ /* 0x000fe200078e021e */
[----:B------:R-:W-:Y:S02]  /*118f0*/  LEA.HI.X R6, R2, UR5, R3, 0x1, P0 ;  /* 0x0000000502067c11 */ /* 0x000fe400080f0c03 */
[----:B------:R-:W-:Y:S01]  /*11900*/  ISETP.GE.AND P0, PT, R7, 0x1, PT ;  /* 0x000000010700780c */ /* 0x000fe20003f06270 */
[----:B------:R-:W-:-:S12]  /*11910*/  BRA.DIV UR4, `(.L_x_1089) ;  /* 0x0000003204607947 */ /* 0x000fd8000b800000 */
[----:B------:R-:W0:Y:S01]  /*11920*/  SHFL.IDX PT, R14, R4, RZ, 0x181f ;  /* 0x00181fff040e7589 */ /* 0x000e2200000e0000 */
[----:B------:R-:W-:-:S03]  /*11930*/  @P0 IMAD R9, R5, 0x2, R17 ;  /* 0x0000000205090824 */ /* 0x000fc600078e0211 */
[----:B------:R-:W1:Y:S04]  /*11940*/  SHFL.IDX PT, R2, R6, RZ, 0x181f ;  /* 0x00181fff06027589 */ /* 0x000e6800000e0000 */
[----:B------:R-:W-:Y:S01]  /*11950*/  SHFL.IDX PT, R8, R6, 0x1, 0x181f ;  /* 0x00381f0006087f89 */ /* 0x000fe200000e0000 */
[----:B0-----:R-:W-:-:S05]  /*11960*/  @P0 LEA R14, P1, R37, R14, 0x1 ;  /* 0x0000000e250e0211 */ /* 0x001fca00078208ff */
[----:B-1----:R-:W-:Y:S02]  /*11970*/  @P0 IMAD.X R3, RZ, RZ, R2, P1 ;  /* 0x000000ffff030224 */ /* 0x002fe400008e0602 */
[----:B------:R-:W-:Y:S02]  /*11980*/  @P0 IMAD.MOV.U32 R2, RZ, RZ, R14 ;  /* 0x000000ffff020224 */ /* 0x000fe400078e000e */
[----:B------:R-:W0:Y:S04]  /*11990*/  SHFL.IDX PT, R14, R4, 0x1, 0x181f ;  /* 0x00381f00040e7f89 */ /* 0x000e2800000e0000 */
[----:B------:R-:W-:Y:S04]  /*119a0*/  @P0 LDGSTS.E.BYPASS.LTC128B.128 [R9+0x1e400], desc[UR36][R2.64], !P4 ;  /* 0x1e40000002090fae */ /* 0x000fe8000e101d64 */
[----:B------:R-:W-:Y:S04]  /*119b0*/  @P0 LDGSTS.E.BYPASS.LTC128B.128 [R9+0x21400], desc[UR36][R2.64+0x80], !P3 ;  /* 0x2140008002090fae */ /* 0x000fe8000d901d64 */
[----:B------:R1:W-:Y:S01]  /*119c0*/  @P0 LDGSTS.E.BYPASS.LTC128B.128 [R9+0x24400], desc[UR36][R2.64+0x100], !P2 ;  /* 0x2440010002090fae */ /* 0x0003e2000d101d64 */
[----:B------:R-:W-:-:S13]  /*119d0*/  ISETP.GE.AND P0, PT, R7, 0x11, PT ;  /* 0x000000110700780c */ /* 0x000fda0003f06270 */
[----:B0-----:R-:W-:Y:S01]  /*119e0*/  @P0 LEA R14, P1, R37, R14, 0x1 ;  /* 0x0000000e250e0211 */ /* 0x001fe200078208ff */
[----:B------:R-:W-:-:S04]  /*119f0*/  @P0 IMAD R25, R5, 0x2, R17 ;  /* 0x0000000205190824 */ /* 0x000fc800078e0211 */
[----:B------:R-:W-:Y:S02]  /*11a00*/  @P0 IMAD.X R21, RZ, RZ, R8, P1 ;  /* 0x000000ffff150224 */ /* 0x000fe400008e0608 */
[----:B-1----:R-:W-:Y:S01]  /*11a10*/  @P0 IMAD.MOV.U32 R2, RZ, RZ, R14 ;  /* 0x000000ffff020224 */ /* 0x002fe200078e000e */
[----:B------:R-:W-:Y:S01]  /*11a20*/  SHFL.IDX PT, R8, R6, 0x2, 0x181f ;  /* 0x00581f0006087f89 */ /* 0x000fe200000e0000 */
[----:B------:R-:W-:-:S03]  /*11a30*/  @P0 IMAD.MOV.U32 R3, RZ, RZ, R21 ;  /* 0x000000ffff030224 */ /* 0x000fc600078e0015 */
        /* <DEDUP_REMOVED lines=31> */
[----:B------:R0:W1:Y:S01]  /*11c30*/  SHFL.IDX PT, R8, R6, 0x5, 0x181f ;  /* 0x00b81f0006087f89 */ /* 0x00006200000e0000 */
[----:B------:R-:W-:-:S03]  /*11c40*/  @P0 IMAD.MOV.U32 R3, RZ, RZ, R9 ;  /* 0x000000ffff030224 */ /* 0x000fc600078e0009 */
[----:B------:R0:W2:Y:S04]  /*11c50*/  SHFL.IDX PT, R14, R4, 0x5, 0x181f ;  /* 0x00b81f00040e7f89 */ /* 0x0000a800000e0000 */
[----:B------:R0:W-:Y:S04]  /*11c60*/  @P0 LDGSTS.E.BYPASS.LTC128B.128 [R21+0x20400], desc[UR36][R2.64], !P4 ;  /* 0x2040000002150fae */ /* 0x0001e8000e101d64 */
[----:B------:R0:W-:Y:S04]  /*11c70*/  @P0 LDGSTS.E.BYPASS.LTC128B.128 [R21+0x23400], desc[UR36][R2.64+0x80], !P3 ;  /* 0x2340008002150fae */ /* 0x0001e8000d901d64 */
[----:B------:R0:W-:Y:S02]  /*11c80*/  @P0 LDGSTS.E.BYPASS.LTC128B.128 [R21+0x26400], desc[UR36][R2.64+0x100], !P2 ;  /* 0x2640010002150fae */ /* 0x0001e4000d101d64 */
.L_x_1154:
[----:B------:R-:W-:-:S13]  /*11c90*/  ISETP.GE.AND P0, PT, R7, 0x51, PT ;  /* 0x000000510700780c */ /* 0x000fda0003f06270 */
[----:B0-2---:R-:W-:Y:S01]  /*11ca0*/  @P0 LEA R2, P1, R37, R14, 0x1 ;  /* 0x0000000e25020211 */ /* 0x005fe200078208ff */
[----:B------:R-:W-:-:S04]  /*11cb0*/  @P0 IMAD R5, R5, 0x2, R17 ;  /* 0x0000000205050824 */ /* 0x000fc800078e0211 */
[----:B-1----:R-:W-:-:S05]  /*11cc0*/  @P0 IMAD.X R3, RZ, RZ, R8, P1 ;  /* 0x000000ffff030224 */ /* 0x002fca00008e0608 */
        /* <DEDUP_REMOVED lines=8> */
.L_x_1090:
        /* <DEDUP_REMOVED lines=10> */
.L_x_1091:
[----:B------:R1:W-:Y:S02]  /*11df0*/  SYNCS.ARRIVE.TRANS64.A1T0 RZ, [R0+URZ+0x30830], RZ ;  /* 0x030830ff00ff79a7 */ /* 0x0003e4000810003f */
[----:B------:R-:W-:Y:S05]  /*11e00*/  WARPSYNC.ALL ;  /* 0x0000000000007948 */ /* 0x000fea0003800000 */
[----:B------:R-:W-:Y:S01]  /*11e10*/  BSSY B6, `(.L_x_1092) ;  /* 0x0000015000067945 */ /* 0x000fe20003800000 */
[----:B-1----:R-:W-:Y:S01]  /*11e20*/  VIADD R0, R17, 0x12400 ;  /* 0x0001240011007836 */ /* 0x002fe20000000000 */
[----:B------:R-:W-:Y:S04]  /*11e30*/  BAR.SYNC.DEFER_BLOCKING 0x8, 0x180 ;  /* 0x0206000000007b1d */ /* 0x000fe80000010000 */
[----:B------:R-:W-:-:S13]  /*11e40*/  LOP3.LUT P0, RZ, R0, 0x3ff, RZ, 0xc0, !PT ;  /* 0x000003ff00ff7812 */ /* 0x000fda000780c0ff */
[----:B------:R-:W-:Y:S05]  /*11e50*/  @!P0 BRA `(.L_x_1093) ;  /* 0x0000000000408947 */ /* 0x000fea0003800000 */
[----:B0-----:R-:W-:Y:S01]  /*11e60*/  MOV R2, 0x0 ;  /* 0x0000000000027802 */ /* 0x001fe20000000f00 */
[----:B------:R-:W-:Y:S01]  /*11e70*/  ULDC.64 UR6, c[0x4][0x88] ;  /* 0x0100220000067ab9 */ /* 0x000fe20000000a00 */
[----:B------:R-:W-:Y:S01]  /*11e80*/  ULDC.64 UR8, c[0x4][0x90] ;  /* 0x0100240000087ab9 */ /* 0x000fe20000000a00 */
[----:B------:R-:W-:Y:S01]  /*11e90*/  ULDC.64 UR4, c[0x4][0x20] ;  /* 0x0100080000047ab9 */ /* 0x000fe20000000a00 */
[----:B------:R-:W-:Y:S02]  /*11ea0*/  IMAD.U32 R4, RZ, RZ, UR6 ;  /* 0x00000006ff047e24 */ /* 0x000fe4000f8e00ff */
[----:B------:R-:W0:Y:S01]  /*11eb0*/  LDC.64 R2, c[0x4][R2] ;  /* 0x0100000002027b82 */ /* 0x000e220000000a00 */
[----:B------:R-:W-:Y:S02]  /*11ec0*/  IMAD.U32 R5, RZ, RZ, UR7 ;  /* 0x00000007ff057e24 */ /* 0x000fe4000f8e00ff */
        /* <DEDUP_REMOVED lines=8> */
[----:B0-----:R-:W-:Y:S05]  /*11f50*/  CALL.ABS.NOINC R2 ;  /* 0x0000000002007343 */ /* 0x001fea0003c00000 */
.L_x_1093:
[----:B------:R-:W-:Y:S05]  /*11f60*/  BSYNC B6 ;  /* 0x0000000000067941 */ /* 0x000fea0003800000 */
.L_x_1092:
[----:B0-----:R-:W0:Y:S01]  /*11f70*/  S2R R2, SR_TID.X ;  /* 0x0000000000027919 */ /* 0x001e220000002100 */
[----:B------:R-:W-:Y:S01]  /*11f80*/  UISETP.NE.AND UP0, UPT, UR50, URZ, UPT ;  /* 0x0000003f3200728c */ /* 0x000fe2000bf05270 */
[----:B------:R-:W-:Y:S01]  /*11f90*/  R2UR UR6, R28 ;  /* 0x000000001c0672ca */ /* 0x000fe200000e0000 */
[----:B------:R-:W-:Y:S01]  /*11fa0*/  ULDC.64 UR8, c[0x0][0x2d8] ;  /* 0x0000b60000087ab9 */ /* 0x000fe20000000a00 */
[----:B------:R-:W-:Y:S02]  /*11fb0*/  R2UR UR7, R22 ;  /* 0x00000000160772ca */ /* 0x000fe400000e0000 */
[C---:B------:R-:W-:Y:S02]  /*11fc0*/  LOP3.LUT P3, RZ, R16.reuse, 0x800, RZ, 0xc0, !PT ;  /* 0x0000080010ff7812 */ /* 0x040fe4000786c0ff */
[----:B------:R-:W-:Y:S02]  /*11fd0*/  PLOP3.LUT P0, PT, PT, PT, UP0, 0x80, 0x0 ;  /* 0x000000000000781c */ /* 0x000fe40003f0f008 */
[----:B------:R-:W-:-:S02]  /*11fe0*/  LOP3.LUT P4, RZ, R16, 0x400, RZ, 0xc0, !PT ;  /* 0x0000040010ff7812 */ /* 0x000fc4000788c0ff */
[----:B------:R-:W-:Y:S01]  /*11ff0*/  @UP0 ULDC UR4, c[0x0][0x44c] ;  /* 0x0001130000040ab9 */ /* 0x000fe20000000800 */
[----:B------:R-:W-:Y:S02]  /*12000*/  LOP3.LUT P5, RZ, R16, 0x200, RZ, 0xc0, !PT ;  /* 0x0000020010ff7812 */ /* 0x000fe400078ac0ff */
[----:B------:R-:W-:-:S04]  /*12010*/  UIMAD UR6, UR6, UR8, URZ ;  /* 0x00000008060672a4 */ /* 0x000fc8000f8e023f */
[----:B------:R-:W-:Y:S02]  /*12020*/  UIMAD UR7, UR7, UR9, UR6 ;  /* 0x00000009070772a4 */ /* 0x000fe4000f8e0206 */
[----:B------:R-:W-:Y:S01]  /*12030*/  USHF.R.S32.HI UR6, URZ, 0x1f, UR43 ;  /* 0x0000001f3f067899 */ /* 0x000fe2000801142b */
[----:B0-----:R-:W-:-:S05]  /*12040*/  IMAD.SHL.U32 R2, R2, 0x10, RZ ;  /* 0x0000001002027824 */ /* 0x001fca00078e00ff */
[----:B------:R-:W-:-:S05]  /*12050*/  LOP3.LUT R2, R36, 0x70, R2, 0xf8, !PT ;  /* 0x0000007024027812 */ /* 0x000fca00078ef802 */
[----:B------:R-:W-:-:S04]  /*12060*/  VIADD R0, R2, UR44 ;  /* 0x0000002c02007c36 */ /* 0x000fc80008000000 */
[----:B------:R-:W-:Y:S01]  /*12070*/  @P0 IMAD.HI.U32 R3, R0, UR4, RZ ;  /* 0x0000000400030c27 */ /* 0x000fe2000f8e00ff */
[----:B------:R-:W-:Y:S01]  /*12080*/  PLOP3.LUT P0, PT, PT, PT, UP0, 0x80, 0x0 ;  /* 0x000000000000781c */ /* 0x000fe20003f0f008 */
[----:B------:R-:W-:Y:S02]  /*12090*/  @UP0 ULDC UR4, c[0x0][0x450] ;  /* 0x0001140000040ab9 */ /* 0x000fe40000000800 */
[----:B------:R-:W-:-:S10]  /*120a0*/  IMAD.MOV.U32 R2, RZ, RZ, R0 ;  /* 0x000000ffff027224 */ /* 0x000fd400078e0000 */
[----:B------:R-:W-:Y:S02]  /*120b0*/  @P0 SHF.R.U32.HI R2, RZ, UR4, R3 ;  /* 0x00000004ff020c19 */ /* 0x000fe40008011603 */
[----:B------:R-:W-:-:S03]  /*120c0*/  R2UR UR4, R22 ;  /* 0x00000000160472ca */ /* 0x000fc600000e0000 */
[----:B------:R-:W-:-:S10]  /*120d0*/  IMAD.MOV R5, RZ, RZ, -R2 ;  /* 0x000000ffff057224 */ /* 0x000fd400078e0a02 */
[----:B------:R-:W-:-:S03]  /*120e0*/  UIMAD.WIDE.U32 UR4, UR4, UR8, URZ ;  /* 0x00000008040472a5 */ /* 0x000fc6000f8e003f */
[----:B------:R-:W-:Y:S01]  /*120f0*/  ULDC.64 UR8, c[0x0][0x2e0] ;  /* 0x0000b80000087ab9 */ /* 0x000fe20000000a00 */
[----:B------:R-:W-:Y:S02]  /*12100*/  UIADD3 UR5, UR5, UR7, URZ ;  /* 0x0000000705057290 */ /* 0x000fe4000fffe03f */
[----:B------:R-:W-:Y:S01]  /*12110*/  UIMAD UR6, UR6, UR8, URZ ;  /* 0x00000008060672a4 */ /* 0x000fe2000f8e023f */
[----:B------:R-:W-:Y:S01]  /*12120*/  ULDC UR7, c[0x0][0x448] ;  /* 0x0001120000077ab9 */ /* 0x000fe20000000800 */
[----:B------:R-:W-:Y:S01]  /*12130*/  UIMAD.WIDE.U32 UR4, UR43, UR8, UR4 ;  /* 0x000000082b0472a5 */ /* 0x000fe2000f8e0004 */
[----:B------:R-:W-:Y:S01]  /*12140*/  IMAD R5, R5, UR7, R0 ;  /* 0x0000000705057c24 */ /* 0x000fe2000f8e0200 */
[----:B------:R-:W-:Y:S01]  /*12150*/  UIMAD UR6, UR43, UR9, UR6 ;  /* 0x000000092b0672a4 */ /* 0x000fe2000f8e0206 */
[----:B------:R-:W-:Y:S02]  /*12160*/  SHF.R.S32.HI R0, RZ, 0x1f, R2 ;  /* 0x0000001fff007819 */ /* 0x000fe40000011402 */
[----:B------:R-:W-:Y:S01]  /*12170*/  ULDC.64 UR8, c[0x0][0x2d0] ;  /* 0x0000b40000087ab9 */ /* 0x000fe20000000a00 */
[----:B------:R-:W-:Y:S01]  /*12180*/  UIADD3 UR5, UR5, UR6, URZ ;  /* 0x0000000605057290 */ /* 0x000fe2000fffe03f */
[----:B------:R-:W-:-:S02]  /*12190*/  IMAD.U32 R9, RZ, RZ, UR8 ;  /* 0x00000008ff097e24 */ /* 0x000fc4000f8e00ff */
[----:B------:R-:W-:Y:S01]  /*121a0*/  IMAD R3, R0, UR8, RZ ;  /* 0x0000000800037c24 */ /* 0x000fe2000f8e02ff */
[----:B------:R-:W-:-:S03]  /*121b0*/  SHF.R.S32.HI R0, RZ, 0x1f, R5 ;  /* 0x0000001fff007819 */ /* 0x000fc60000011405 */
[C---:B------:R-:W-:Y:S02]  /*121c0*/  IMAD R7, R2.reuse, UR9, R3 ;  /* 0x0000000902077c24 */ /* 0x040fe4000f8e0203 */
[----:B------:R-:W-:Y:S01]  /*121d0*/  IMAD.WIDE.U32 R2, R2, R9, UR4 ;  /* 0x0000000402027e25 */ /* 0x000fe2000f8e0009 */
        /* <DEDUP_REMOVED lines=12> */
[----:B------:R-:W-:-:S03]  /*122a0*/  VIADD R4, R36, UR44 ;  /* 0x0000002c24047c36 */ /* 0x000fc60008000000 */
[----:B------:R-:W1:Y:S01]  /*122b0*/  SHFL.IDX PT, R2, R5, RZ, 0x181f ;  /* 0x00181fff05027589 */ /* 0x000e6200000e0000 */
[C---:B------:R-:W-:Y:S01]  /*122c0*/  VIADD R7, R4.reuse, 0x10 ;  /* 0x0000001004077836 */ /* 0x040fe20000000000 */
[----:B------:R-:W-:Y:S02]  /*122d0*/  ISETP.GE.AND P0, PT, R4, UR39, PT ;  /* 0x0000002704007c0c */ /* 0x000fe4000bf06270 */
[----:B------:R-:W-:Y:S11]  /*122e0*/  SHFL.IDX PT, R6, R5, 0x1, 0x181f ;  /* 0x00381f0005067f89 */ /* 0x000ff600000e0000 */
[----:B0-----:R-:W-:-:S05]  /*122f0*/  @!P0 LEA R14, P1, R37, R14, 0x1 ;  /* 0x0000000e250e8211 */ /* 0x001fca00078208ff */
[----:B-1----:R-:W-:Y:S02]  /*12300*/  @!P0 IMAD.X R3, RZ, RZ, R2, P1 ;  /* 0x000000ffff038224 */ /* 0x002fe400008e0602 */
[----:B------:R-:W-:Y:S02]  /*12310*/  @!P0 IMAD.MOV.U32 R2, RZ, RZ, R14 ;  /* 0x000000ffff028224 */ /* 0x000fe400078e000e */
        /* <DEDUP_REMOVED lines=8> */
[----:B------:R-:W-:Y:S01]  /*123a0*/  SHFL.IDX PT, R6, R5, 0x2, 0x181f ;  /* 0x00581f0005067f89 */ /* 0x000fe200000e0000 */
[----:B------:R-:W-:Y:S02]  /*123b0*/  @!P0 IMAD.MOV.U32 R3, RZ, RZ, R7 ;  /* 0x000000ffff038224 */ /* 0x000fe400078e0007 */
        /* <DEDUP_REMOVED lines=53> */
[----:B------:R0:W1:Y:S01]  /*12710*/  SHFL.IDX PT, R6, R5, 0x7, 0x181f ;  /* 0x00f81f0005067f89 */ /* 0x00006200000e0000 */
[----:B------:R-:W-:-:S03]  /*12720*/  @!P0 IMAD.MOV.U32 R3, RZ, RZ, R7 ;  /* 0x000000ffff038224 */ /* 0x000fc600078e0007 */
[----:B------:R0:W2:Y:S04]  /*12730*/  SHFL.IDX PT, R14, R0, 0x7, 0x181f ;  /* 0x00f81f00000e7f89 */ /* 0x0000a800000e0000 */
[----:B------:R0:W-:Y:S04]  /*12740*/  @!P0 LDGSTS.E.BYPASS.LTC128B.128 [R31+0x15400], desc[UR36][R2.64], !P3 ;  /* 0x15400000021f8fae */ /* 0x0001e8000d901d64 */
[----:B------:R0:W-:Y:S04]  /*12750*/  @!P0 LDGSTS.E.BYPASS.LTC128B.128 [R31+0x19400], desc[UR36][R2.64+0x80], !P4 ;  /* 0x19400080021f8fae */ /* 0x0001e8000e101d64 */
[----:B------:R0:W-:Y:S02]  /*12760*/  @!P0 LDGSTS.E.BYPASS.LTC128B.128 [R31+0x1d400], desc[UR36][R2.64+0x100], !P5 ;  /* 0x1d400100021f8fae */ /* 0x0001e4000e901d64 */
.L_x_1171:
[----:B------:R-:W-:-:S05]  /*12770*/  VIADD R4, R4, 0x70 ;  /* 0x0000007004047836 */ /* 0x000fca0000000000 */
[----:B------:R-:W-:-:S13]  /*12780*/  ISETP.GE.AND P0, PT, R4, UR39, PT ;  /* 0x0000002704007c0c */ /* 0x000fda000bf06270 */
[----:B0-2---:R-:W-:-:S05]  /*12790*/  @!P0 LEA R2, P1, R37, R14, 0x1 ;  /* 0x0000000e25028211 */ /* 0x005fca00078208ff */
[----:B-1----:R-:W-:-:S05]  /*127a0*/  @!P0 IMAD.X R3, RZ, RZ, R6, P1 ;  /* 0x000000ffff038224 */ /* 0x002fca00008e0606 */
[----:B------:R-:W-:Y:S01]  /*127b0*/  @!PT LDS RZ, [RZ] ;  /* 0x00000000fffff984 */ /* 0x000fe20000000800 */
[----:B------:R-:W-:Y:S01]  /*127c0*/  @!PT LDS RZ, [RZ] ;  /* 0x00000000fffff984 */ /* 0x000fe20000000800 */
[----:B------:R-:W-:Y:S01]  /*127d0*/  @!PT LDS RZ, [RZ] ;  /* 0x00000000fffff984 */ /* 0x000fe20000000800 */
[----:B------:R0:W-:Y:S04]  /*127e0*/  @!P0 LDGSTS.E.BYPASS.LTC128B.128 [R31+0x15c00], desc[UR36][R2.64], !P3 ;  /* 0x15c00000021f8fae */ /* 0x0001e8000d901d64 */
[----:B------:R0:W-:Y:S04]  /*127f0*/  @!P0 LDGSTS.E.BYPASS.LTC128B.128 [R31+0x19c00], desc[UR36][R2.64+0x80], !P4 ;  /* 0x19c00080021f8fae */ /* 0x0001e8000e101d64 */
[----:B------:R0:W-:Y:S01]  /*12800*/  @!P0 LDGSTS.E.BYPASS.LTC128B.128 [R31+0x1dc00], desc[UR36][R2.64+0x100], !P5 ;  /* 0x1dc00100021f8fae */ /* 0x0001e2000e901d64 */
[----:B------:R-:W-:Y:S01]  /*12810*/  PLOP3.LUT P0, PT, PT, PT, PT, 0x80, 0x0 ;  /* 0x000000000000781c */ /* 0x000fe20003f0f070 */
[----:B------:R-:W-:-:S12]  /*12820*/  NOP ;  /* 0x0000000000007918 */ /* 0x000fd80000000000 */
.L_x_1095:
[----:B------:R-:W-:Y:S02]  /*12830*/  PLOP3.LUT P1, PT, P1, P0, PT, 0xa2, 0x0 ;  /* 0x000000000000781c */ /* 0x000fe40000f21472 */
[----:B------:R-:W-:-:S08]  /*12840*/  @P0 R2UR P1, UR4, R17 ;  /* 0x00000000110402ca */ /* 0x000fd00000020000 */
[----:B------:R-:W-:-:S05]  /*12850*/  @P0 PLOP3.LUT P0, PT, P1, PT, PT, 0x80, 0x0 ;  /* 0x000000000000081c */ /* 0x000fca0000f0f070 */
[----:B------:R-:W-:Y:S01]  /*12860*/  @!P1 SYNCS.ARRIVE.TRANS64.RED.A0T1 RZ, [UR4+0x30800], RZ ;  /* 0x030800ffffff99a7 */ /* 0x000fe20008200404 */
[----:B------:R-:W-:Y:S07]  /*12870*/  @!P1 ARRIVES.LDGSTSBAR.64.TRANSCNT [UR4+0x30800] ;  /* 0x03080000ff0099b0 */ /* 0x000fee0008000a84 */
[----:B------:R-:W-:Y:S05]  /*12880*/  @P0 BRA.U.ANY `(.L_x_1095) ;  /* 0xfffffffd00e80947 */ /* 0x000fea000393ffff */
[----:B0-----:R-:W2:Y:S02]  /*12890*/  LDL.LU R2, [R1] ;  /* 0x0000000001027983 */ /* 0x001ea40000300800 */
[----:B--2---:R-:W-:-:S05]  /*128a0*/  VIADD R2, R2, 0x1 ;  /* 0x0000000102027836 */ /* 0x004fca0000000000 */
[----:B------:R0:W-:Y:S01]  /*128b0*/  STL [R1], R2 ;  /* 0x0000000201007387 */ /* 0x0001e20000100800 */
        /* <DEDUP_REMOVED lines=9> */
.L_x_1172:
[----:B------:R-:W-:Y:S05]  /*12950*/  BSYNC B0 ;  /* 0x0000000000007941 */ /* 0x000fea0003800000 */
.L_x_1096:
[----:B------:R-:W-:-:S04]  /*12960*/  UIADD3 UR4, UR45, -0x2, URZ ;  /* 0xfffffffe2d047890 */ /* 0x000fc8000fffe03f */
[----:B------:R-:W-:-:S06]  /*12970*/  UISETP.GE.AND UP0, UPT, UR4, UR46, UPT ;  /* 0x0000002e0400728c */ /* 0x000fcc000bf06270 */
[----:B------:R-:W-:-:S13]  /*12980*/  PLOP3.LUT P0, PT, PT, PT, UP0, 0x40, 0x0 ;  /* 0x000000000000781c */ /* 0x000fda0003f0e808 */
[----:B------:R-:W-:Y:S05]  /*12990*/  @P0 BRA `(.L_x_1098) ;  /* 0x0000000c00f80947 */ /* 0x000fea0003800000 */
[----:B------:R-:W-:Y:S01]  /*129a0*/  BSSY B0, `(.L_x_1098) ;  /* 0x00000fd000007945 */ /* 0x000fe20003800000 */
[----:B------:R-:W-:Y:S02]  /*129b0*/  IMAD.MOV.U32 R9, RZ, RZ, R23 ;  /* 0x000000ffff097224 */ /* 0x000fe400078e0017 */
[----:B------:R-:W-:Y:S02]  /*129c0*/  IMAD.MOV.U32 R20, RZ, RZ, R26 ;  /* 0x000000ffff147224 */ /* 0x000fe400078e001a */
[----:B------:R-:W-:Y:S02]  /*129d0*/  IMAD.MOV.U32 R27, RZ, RZ, R24 ;  /* 0x000000ffff1b7224 */ /* 0x000fe400078e0018 */
[----:B------:R-:W-:-:S07]  /*129e0*/  IMAD.U32 R8, RZ, RZ, UR4 ;  /* 0x00000004ff087e24 */ /* 0x000fce000f8e00ff */
.L_x_1111:
[----:B------:R-:W1:Y:S01]  /*129f0*/  LDC R3, c[0x0][0x430] ;  /* 0x00010c00ff037b82 */ /* 0x000e620000000800 */
[----:B0-----:R-:W0:Y:S01]  /*12a00*/  S2R R0, SR_TID.X ;  /* 0x0000000000007919 */ /* 0x001e220000002100 */
[----:B------:R-:W-:Y:S01]  /*12a10*/  IMAD R10, R8, 0x60, R32 ;  /* 0x00000060080a7824 */ /* 0x000fe200078e0220 */
[----:B------:R-:W-:Y:S01]  /*12a20*/  LOP3.LUT P1, RZ, R16, 0x80, RZ, 0xc0, !PT ;  /* 0x0000008010ff7812 */ /* 0x000fe2000782c0ff */
[----:B------:R-:W-:Y:S01]  /*12a30*/  VIADD R23, R9, 0x1 ;  /* 0x0000000109177836 */ /* 0x000fe20000000000 */
[----:B-1----:R-:W-:Y:S01]  /*12a40*/  ISETP.NE.AND P0, PT, R3, 0x1, PT ;  /* 0x000000010300780c */ /* 0x002fe20003f05270 */
[----:B0-----:R-:W-:-:S12]  /*12a50*/  IMAD.SHL.U32 R0, R0, 0x10, RZ ;  /* 0x0000001000007824 */ /* 0x001fd800078e00ff */
[----:B------:R-:W0:Y:S01]  /*12a60*/  @P0 LDC R3, c[0x0][0x434] ;  /* 0x00010d00ff030b82 */ /* 0x000e220000000800 */
[----:B------:R-:W-:-:S04]  /*12a70*/  LOP3.LUT R0, R36, 0x70, R0, 0xf8, !PT ;  /* 0x0000007024007812 */ /* 0x000fc800078ef800 */
[C---:B------:R-:W-:Y:S01]  /*12a80*/  ISETP.GT.U32.AND P2, PT, R0.reuse, 0x5f, PT ;  /* 0x0000005f0000780c */ /* 0x040fe20003f44070 */
[----:B------:R-:W-:Y:S02]  /*12a90*/  IMAD.IADD R10, R0, 0x1, R10 ;  /* 0x00000001000a7824 */ /* 0x000fe400078e020a */
[----:B------:R-:W1:Y:S02]  /*12aa0*/  @P0 LDC R5, c[0x0][0x438] ;  /* 0x00010e00ff050b82 */ /* 0x000e640000000800 */
[----:B------:R-:W-:-:S08]  /*12ab0*/  IMAD.MOV.U32 R11, RZ, RZ, R10 ;  /* 0x000000ffff0b7224 */ /* 0x000fd000078e000a */
[----:B------:R-:W2:Y:S01]  /*12ac0*/  @!P2 LDC.64 R6, c[0x0][0x428] ;  /* 0x00010a00ff06ab82 */ /* 0x000ea20000000a00 */
[----:B0-----:R-:W-:-:S05]  /*12ad0*/  @P0 IMAD.HI.U32 R0, R10, R3, RZ ;  /* 0x000000030a000227 */ /* 0x001fca00078e00ff */
[----:B-1----:R-:W-:Y:S02]  /*12ae0*/  @P0 SHF.R.U32.HI R11, RZ, R5, R0 ;  /* 0x00000005ff0b0219 */ /* 0x002fe40000011600 */
[----:B------:R-:W0:Y:S02]  /*12af0*/  @!P2 LDC.64 R4, c[0x0][0x418] ;  /* 0x00010600ff04ab82 */ /* 0x000e240000000a00 */
[--C-:B------:R-:W-:Y:S01]  /*12b00*/  @!P2 SHF.R.S32.HI R3, RZ, 0x1f, R11.reuse ;  /* 0x0000001fff03a819 */ /* 0x100fe2000001140b */
[----:B------:R-:W-:Y:S02]  /*12b10*/  @!P2 IMAD.MOV.U32 R2, RZ, RZ, R11 ;  /* 0x000000ffff02a224 */ /* 0x000fe400078e000b */
[-C--:B--2---:R-:W-:Y:S02]  /*12b20*/  @!P2 IMAD R0, R33, R6.reuse, RZ ;  /* 0x000000062100a224 */ /* 0x084fe400078e02ff */
[----:B------:R-:W-:-:S04]  /*12b30*/  @!P2 IMAD.WIDE.U32 R2, R29, R6, R2 ;  /* 0x000000061d02a225 */ /* 0x000fc800078e0002 */
[----:B------:R-:W-:-:S04]  /*12b40*/  @!P2 IMAD R7, R29, R7, R0 ;  /* 0x000000071d07a224 */ /* 0x000fc800078e0200 */
[----:B------:R-:W-:Y:S01]  /*12b50*/  @!P2 IMAD.IADD R0, R7, 0x1, R3 ;  /* 0x000000010700a824 */ /* 0x000fe200078e0203 */
[----:B0-----:R-:W-:-:S04]  /*12b60*/  @!P2 LEA R4, P0, R2, R4, 0x2 ;  /* 0x000000040204a211 */ /* 0x001fc800078010ff */
[----:B------:R-:W-:Y:S01]  /*12b70*/  @!P2 LEA.HI.X R5, R2, R5, R0, 0x2, P0 ;  /* 0x000000050205a211 */ /* 0x000fe200000f1400 */
[----:B------:R-:W-:Y:S01]  /*12b80*/  IMAD.MOV.U32 R0, RZ, RZ, RZ ;  /* 0x000000ffff007224 */ /* 0x000fe200078e00ff */
[C---:B------:R-:W-:Y:S01]  /*12b90*/  ISETP.NE.AND P0, PT, R23.reuse, 0x2, PT ;  /* 0x000000021700780c */ /* 0x040fe20003f05270 */
[----:B------:R-:W-:Y:S01]  /*12ba0*/  IMAD.MOV R7, RZ, RZ, -R11 ;  /* 0x000000ffff077224 */ /* 0x000fe200078e0a0b */
[----:B------:R-:W-:Y:S05]  /*12bb0*/  YIELD ;  /* 0x0000000000007946 */ /* 0x000fea0003800000 */
[----:B------:R-:W-:Y:S01]  /*12bc0*/  ULDC UR4, c[0x0][0x430] ;  /* 0x00010c0000047ab9 */ /* 0x000fe20000000800 */
[----:B------:R-:W-:Y:S01]  /*12bd0*/  SEL R3, RZ, 0x1, P0 ;  /* 0x00000001ff037807 */ /* 0x000fe20000000000 */
[----:B------:R0:W5:Y:S01]  /*12be0*/  @!P2 LDG.E R0, desc[UR36][R4.64] ;  /* 0x000000240400a981 */ /* 0x000162000c1e1900 */
[----:B------:R-:W-:Y:S01]  /*12bf0*/  SEL R23, R23, RZ, P0 ;  /* 0x000000ff17177207 */ /* 0x000fe20000000000 */
[----:B------:R-:W-:Y:S01]  /*12c00*/  IMAD.MOV.U32 R24, RZ, RZ, R8 ;  /* 0x000000ffff187224 */ /* 0x000fe200078e0008 */
[----:B------:R-:W-:Y:S01]  /*12c10*/  LOP3.LUT R26, R20, R3, RZ, 0x3c, !PT ;  /* 0x00000003141a7212 */ /* 0x000fe200078e3cff */
[----:B0-----:R-:W-:Y:S01]  /*12c20*/  IMAD R5, R7, UR4, R10 ;  /* 0x0000000407057c24 */ /* 0x001fe2000f8e020a */
[----:B------:R-:W-:Y:S06]  /*12c30*/  @!P1 BRA `(.L_x_1099) ;  /* 0x0000000000049947 */ /* 0x000fec0003800000 */
[----:B------:R-:W-:Y:S01]  /*12c40*/  BPT.TRAP 0x1 ;  /* 0x000000040000795c */ /* 0x000fe20000300000 */
.L_x_1099:
[----:B------:R-:W-:Y:S01]  /*12c50*/  IMAD R6, R23, 0x8, R17 ;  /* 0x0000000817067824 */ /* 0x000fe200078e0211 */
[----:B------:R-:W-:Y:S01]  /*12c60*/  SHF.L.U32 R3, R26, 0x1f, RZ ;  /* 0x0000001f1a037819 */ /* 0x000fe200000006ff */
[----:B------:R-:W-:Y:S03]  /*12c70*/  BSSY B1, `(.L_x_1100) ;  /* 0x0000003000017945 */ /* 0x000fe60003800000 */
[----:B------:R-:W0:Y:S02]  /*12c80*/  SYNCS.PHASECHK.TRANS64.TRYWAIT P0, [R6+URZ+0x30840], R3 ;  /* 0x03084003060075a7 */ /* 0x000e24000800017f */
[----:B0-----:R-:W-:Y:S05]  /*12c90*/  @!P0 BRA `(.L_x_1101) ;  /* 0x0000003000248947 */ /* 0x001fea0003800000 */
.L_x_1173:
[----:B------:R-:W-:Y:S05]  /*12ca0*/  BSYNC B1 ;  /* 0x0000000000017941 */ /* 0x000fea0003800000 */
.L_x_1100:
[----:B------:R-:W-:Y:S01]  /*12cb0*/  SHF.R.S32.HI R21, RZ, 0x1f, R5 ;  /* 0x0000001fff157819 */ /* 0x000fe20000011405 */
[----:B------:R-:W-:Y:S01]  /*12cc0*/  ULDC.64 UR4, c[0x0][0x300] ;  /* 0x0000c00000047ab9 */ /* 0x000fe20000000a00 */
[----:B-----5:R-:W-:Y:S01]  /*12cd0*/  SHF.R.S32.HI R25, RZ, 0x1f, R0 ;  /* 0x0000001fff197819 */ /* 0x020fe20000011400 */
[----:B------:R-:W-:Y:S01]  /*12ce0*/  IMAD R8, R23, 0x4800, R30 ;  /* 0x0000480017087824 */ /* 0x000fe200078e021e */
        /* <DEDUP_REMOVED lines=16> */
[----:B------:R-:W-:-:S03]  /*12df0*/  ULDC.64 UR4, c[0x0][0x2e8] ;  /* 0x0000ba0000047ab9 */ /* 0x000fc60000000a00 */
[----:B------:R-:W-:Y:S01]  /*12e00*/  IMAD.IADD R3, R7, 0x1, R3 ;  /* 0x0000000107037824 */ /* 0x000fe200078e0203 */
[----:B------:R-:W-:Y:S01]  /*12e10*/  LEA R7, P0, R2, UR4, 0x1 ;  /* 0x0000000402077c11 */ /* 0x000fe2000f8008ff */
[----:B------:R-:W-:-:S03]  /*12e20*/  UMOV UR4, 0xffffffff ;  /* 0xffffffff00047882 */ /* 0x000fc60000000000 */
[----:B------:R-:W-:Y:S01]  /*12e30*/  LEA.HI.X R10, R2, UR5, R3, 0x1, P0 ;  /* 0x00000005020a7c11 */ /* 0x000fe200080f0c03 */
[----:B------:R-:W-:Y:S08]  /*12e40*/  BRA.DIV UR4, `(.L_x_1102) ;  /* 0x0000002e04cc7947 */ /* 0x000ff0000b800000 */
[----:B------:R-:W0:Y:S01]  /*12e50*/  SHFL.IDX PT, R14, R7, RZ, 0x181f ;  /* 0x00181fff070e7589 */ /* 0x000e2200000e0000 */
[----:B------:R-:W-:Y:S02]  /*12e60*/  IMAD.SHL.U32 R4, R37, 0x2, RZ ;  /* 0x0000000225047824 */ /* 0x000fe400078e00ff */
[----:B------:R-:W-:Y:S01]  /*12e70*/  IMAD R8, R8, 0x2, R17 ;  /* 0x0000000208087824 */ /* 0x000fe200078e0211 */
[----:B------:R-:W1:Y:S04]  /*12e80*/  SHFL.IDX PT, R3, R10, RZ, 0x181f ;  /* 0x00181fff0a037589 */ /* 0x000e6800000e0000 */
[----:B------:R-:W-:Y:S01]  /*12e90*/  SHFL.IDX PT, R35, R10, 0x2, 0x181f ;  /* 0x00581f000a237f89 */ /* 0x000fe200000e0000 */
[----:B0-----:R-:W-:-:S03]  /*12ea0*/  IADD3 R2, P0, R14, R4, RZ ;  /* 0x000000040e027210 */ /* 0x001fc60007f1e0ff */
[----:B------:R-:W0:Y:S02]  /*12eb0*/  SHFL.IDX PT, R14, R7, 0x1, 0x181f ;  /* 0x00381f00070e7f89 */ /* 0x000e2400000e0000 */
[----:B-1----:R-:W-:-:S05]  /*12ec0*/  IMAD.X R3, RZ, RZ, R3, P0 ;  /* 0x000000ffff037224 */ /* 0x002fca00000e0603 */
        /* <DEDUP_REMOVED lines=25> */
[----:B------:R0:W2:Y:S03]  /*13060*/  SHFL.IDX PT, R14, R7, 0x5, 0x181f ;  /* 0x00b81f00070e7f89 */ /* 0x0000a600000e0000 */
[----:B-1----:R-:W-:Y:S02]  /*13070*/  IMAD.X R3, RZ, RZ, R35, P0 ;  /* 0x000000ffff037224 */ /* 0x002fe400000e0623 */
[----:B------:R0:W1:Y:S04]  /*13080*/  SHFL.IDX PT, R35, R10, 0x5, 0x181f ;  /* 0x00b81f000a237f89 */ /* 0x00006800000e0000 */
[----:B------:R0:W-:Y:S04]  /*13090*/  LDGSTS.E.BYPASS.LTC128B.128 [R8+0x20400], desc[UR36][R2.64], !P3 ;  /* 0x2040000002087fae */ /* 0x0001e8000d901d64 */
[----:B------:R0:W-:Y:S04]  /*130a0*/  LDGSTS.E.BYPASS.LTC128B.128 [R8+0x23400], desc[UR36][R2.64+0x80], !P2 ;  /* 0x2340008002087fae */ /* 0x0001e8000d101d64 */
[----:B------:R0:W-:Y:S02]  /*130b0*/  LDGSTS.E.BYPASS.LTC128B.128 [R8+0x26400], desc[UR36][R2.64+0x100], !P1 ;  /* 0x2640010002087fae */ /* 0x0001e4000c901d64 */
.L_x_1187:
        /* <DEDUP_REMOVED lines=10> */
.L_x_1103:
        /* <DEDUP_REMOVED lines=10> */
.L_x_1104:
[----:B------:R1:W-:Y:S01]  /*13200*/  SYNCS.ARRIVE.TRANS64.A1T0 RZ, [R6+URZ+0x30830], RZ ;  /* 0x030830ff06ff79a7 */ /* 0x0003e2000810003f */
[----:B------:R-:W-:Y:S05]  /*13210*/  @!P2 BRA `(.L_x_1105) ;  /* 0x000000000004a947 */ /* 0x000fea0003800000 */
[----:B------:R-:W-:Y:S01]  /*13220*/  BPT.TRAP 0x1 ;  /* 0x000000040000795c */ /* 0x000fe20000300000 */
.L_x_1105:
[----:B0-----:R-:W-:Y:S01]  /*13230*/  SHF.L.U32 R3, R20, 0x1f, RZ ;  /* 0x0000001f14037819 */ /* 0x001fe200000006ff */
[----:B-1----:R-:W-:Y:S01]  /*13240*/  IMAD R6, R9, 0x8, R17 ;  /* 0x0000000809067824 */ /* 0x002fe200078e0211 */
[----:B------:R-:W-:Y:S03]  /*13250*/  BSSY B1, `(.L_x_1106) ;  /* 0x0000003000017945 */ /* 0x000fe60003800000 */
[----:B------:R-:W0:Y:S02]  /*13260*/  SYNCS.PHASECHK.TRANS64.TRYWAIT P0, [R6+URZ+0x30860], R3 ;  /* 0x03086003060075a7 */ /* 0x000e24000800017f */
[----:B0-----:R-:W-:Y:S05]  /*13270*/  @!P0 BRA `(.L_x_1107) ;  /* 0x0000003000788947 */ /* 0x001fea0003800000 */
.L_x_1188:
[----:B------:R-:W-:Y:S05]  /*13280*/  BSYNC B1 ;  /* 0x0000000000017941 */ /* 0x000fea0003800000 */
.L_x_1106:
[----:B------:R-:W-:Y:S01]  /*13290*/  IMAD.MOV.U32 R2, RZ, RZ, -0x60 ;  /* 0xffffffa0ff027424 */ /* 0x000fe200078e00ff */
[----:B------:R-:W-:Y:S01]  /*132a0*/  UMOV UR4, 0xffffffff ;  /* 0xffffffff00047882 */ /* 0x000fe20000000000 */
[C---:B------:R-:W-:Y:S01]  /*132b0*/  LOP3.LUT P3, RZ, R16.reuse, 0x20, RZ, 0xc0, !PT ;  /* 0x0000002010ff7812 */ /* 0x040fe2000786c0ff */
[----:B------:R-:W-:Y:S01]  /*132c0*/  IMAD R7, R9, 0x4800, R30 ;  /* 0x0000480009077824 */ /* 0x000fe200078e021e */
[C---:B------:R-:W-:Y:S01]  /*132d0*/  LOP3.LUT P2, RZ, R16.reuse, 0x10, RZ, 0xc0, !PT ;  /* 0x0000001010ff7812 */ /* 0x040fe2000784c0ff */
[----:B0-----:R-:W-:Y:S01]  /*132e0*/  IMAD R3, R27, R2, UR38 ;  /* 0x000000261b037e24 */ /* 0x001fe2000f8e0202 */
[----:B------:R-:W-:-:S03]  /*132f0*/  LOP3.LUT P1, RZ, R16, 0x8, RZ, 0xc0, !PT ;  /* 0x0000000810ff7812 */ /* 0x000fc6000782c0ff */
[----:B------:R-:W-:Y:S01]  /*13300*/  IMAD.IADD R8, R3, 0x1, -R36 ;  /* 0x0000000103087824 */ /* 0x000fe200078e0a24 */
[----:B------:R-:W-:Y:S09]  /*13310*/  BRA.DIV UR4, `(.L_x_1108) ;  /* 0x0000003204647947 */ /* 0x000ff2000b800000 */
[----:B------:R-:W0:Y:S01]  /*13320*/  SHFL.IDX PT, R14, R18, RZ, 0x181f ;  /* 0x00181fff120e7589 */ /* 0x000e2200000e0000 */
[----:B------:R-:W-:-:S03]  /*13330*/  IMAD R7, R7, 0x2, R17 ;  /* 0x0000000207077824 */ /* 0x000fc600078e0211 */
[----:B------:R-:W1:Y:S01]  /*13340*/  SHFL.IDX PT, R3, R19, RZ, 0x181f ;  /* 0x00181fff13037589 */ /* 0x000e6200000e0000 */
[----:B0-----:R-:W-:-:S03]  /*13350*/  IADD3 R2, P0, R14, R4, RZ ;  /* 0x000000040e027210 */ /* 0x001fc60007f1e0ff */
[----:B------:R-:W0:Y:S02]  /*13360*/  SHFL.IDX PT, R14, R18, 0x1, 0x181f ;  /* 0x00381f00120e7f89 */ /* 0x000e2400000e0000 */
[----:B-1----:R-:W-:Y:S01]  /*13370*/  IMAD.X R3, RZ, RZ, R3, P0 ;  /* 0x000000ffff037224 */ /* 0x002fe200000e0603 */
[----:B------:R-:W-:-:S13]  /*13380*/  ISETP.LT.OR P0, PT, R8, 0x1, P3 ;  /* 0x000000010800780c */ /* 0x000fda0001f01670 */
[----:B------:R-:W-:Y:S01]  /*13390*/  LDGSTS.E.BYPASS.LTC128B.128 [R7+0x400], desc[UR36][R2.64], !P0 ;  /* 0x0040000002077fae */ /* 0x000fe2000c101d64 */
[----:B------:R-:W-:-:S13]  /*133a0*/  ISETP.LT.OR P0, PT, R8, 0x1, P2 ;  /* 0x000000010800780c */ /* 0x000fda0001701670 */
[----:B------:R-:W-:Y:S01]  /*133b0*/  LDGSTS.E.BYPASS.LTC128B.128 [R7+0x3400], desc[UR36][R2.64+0x80], !P0 ;  /* 0x0340008002077fae */ /* 0x000fe2000c101d64 */
[----:B------:R-:W-:-:S13]  /*133c0*/  ISETP.LT.OR P0, PT, R8, 0x1, P1 ;  /* 0x000000010800780c */ /* 0x000fda0000f01670 */
[----:B------:R1:W-:Y:S04]  /*133d0*/  LDGSTS.E.BYPASS.LTC128B.128 [R7+0x6400], desc[UR36][R2.64+0x100], !P0 ;  /* 0x0640010002077fae */ /* 0x0003e8000c101d64 */
[----:B-1----:R-:W1:Y:S01]  /*133e0*/  SHFL.IDX PT, R3, R19, 0x1, 0x181f ;  /* 0x00381f0013037f89 */ /* 0x002e6200000e0000 */
        /* <DEDUP_REMOVED lines=31> */
[----:B------:R-:W2:Y:S04]  /*135e0*/  SHFL.IDX PT, R19, R19, 0x5, 0x181f ;  /* 0x00b81f0013137f89 */ /* 0x000ea800000e0000 */
[----:B------:R3:W4:Y:S01]  /*135f0*/  SHFL.IDX PT, R14, R18, 0x5, 0x181f ;  /* 0x00b81f00120e7f89 */ /* 0x00072200000e0000 */
[----:B-1----:R-:W-:Y:S01]  /*13600*/  IMAD.X R3, RZ, RZ, R3, P0 ;  /* 0x000000ffff037224 */ /* 0x002fe200000e0603 */
[----:B------:R-:W-:-:S13]  /*13610*/  ISETP.LT.OR P0, PT, R8, 0x41, P3 ;  /* 0x000000410800780c */ /* 0x000fda0001f01670 */
[----:B------:R3:W-:Y:S01]  /*13620*/  LDGSTS.E.BYPASS.LTC128B.128 [R7+0x2400], desc[UR36][R2.64], !P0 ;  /* 0x0240000002077fae */ /* 0x0007e2000c101d64 */
[----:B------:R-:W-:-:S13]  /*13630*/  ISETP.LT.OR P0, PT, R8, 0x41, P2 ;  /* 0x000000410800780c */ /* 0x000fda0001701670 */
[----:B------:R3:W-:Y:S01]  /*13640*/  LDGSTS.E.BYPASS.LTC128B.128 [R7+0x5400], desc[UR36][R2.64+0x80], !P0 ;  /* 0x0540008002077fae */ /* 0x0007e2000c101d64 */
[----:B------:R-:W-:-:S13]  /*13650*/  ISETP.LT.OR P0, PT, R8, 0x41, P1 ;  /* 0x000000410800780c */ /* 0x000fda0000f01670 */
[----:B--2-4-:R3:W-:Y:S02]  /*13660*/  LDGSTS.E.BYPASS.LTC128B.128 [R7+0x8400], desc[UR36][R2.64+0x100], !P0 ;  /* 0x0840010002077fae */ /* 0x0147e4000c101d64 */
.L_x_1202:
        /* <DEDUP_REMOVED lines=31> */
.L_x_1109:
        /* <DEDUP_REMOVED lines=10> */
.L_x_1110:
[C---:B------:R-:W-:Y:S01]  /*13900*/  ISETP.GT.AND P0, PT, R24.reuse, UR46, PT ;  /* 0x0000002e18007c0c */ /* 0x040fe2000bf04270 */
[----:B------:R1:W-:Y:S01]  /*13910*/  SYNCS.ARRIVE.TRANS64.A1T0 RZ, [R6+URZ+0x30850], RZ ;  /* 0x030850ff06ff79a7 */ /* 0x0003e2000810003f */
[----:B------:R-:W-:Y:S02]  /*13920*/  VIADD R8, R24, 0xffffffff ;  /* 0xffffffff18087836 */ /* 0x000fe40000000000 */
[----:B------:R-:W-:Y:S02]  /*13930*/  IMAD.MOV.U32 R9, RZ, RZ, R23 ;  /* 0x000000ffff097224 */ /* 0x000fe400078e0017 */
[----:B------:R-:W-:Y:S02]  /*13940*/  IMAD.MOV.U32 R20, RZ, RZ, R26 ;  /* 0x000000ffff147224 */ /* 0x000fe400078e001a */
[----:B------:R-:W-:-:S05]  /*13950*/  IMAD.MOV.U32 R27, RZ, RZ, R24 ;  /* 0x000000ffff1b7224 */ /* 0x000fca00078e0018 */
[----:B-1----:R-:W-:Y:S05]  /*13960*/  @P0 BRA `(.L_x_1111) ;  /* 0xfffffff000200947 */ /* 0x002fea000383ffff */
[----:B------:R-:W-:Y:S05]  /*13970*/  BSYNC B0 ;  /* 0x0000000000007941 */ /* 0x000fea0003800000 */
.L_x_1098:
[----:B0-----:R-:W0:Y:S01]  /*13980*/  S2R R0, SR_TID.X ;  /* 0x0000000000007919 */ /* 0x001e220000002100 */
[----:B------:R-:W-:Y:S01]  /*13990*/  BSSY B0, `(.L_x_1112) ;  /* 0x0000010000007945 */ /* 0x000fe20003800000 */
        /* <DEDUP_REMOVED lines=14> */
[----:B0-----:R-:W-:-:S07]  /*13a80*/  IADD3 R34, R0, UR47, R7 ;  /* 0x0000002f00227c10 */ /* 0x001fce000fffe007 */
.L_x_1113:
[----:B------:R-:W-:Y:S05]  /*13a90*/  BSYNC B0 ;  /* 0x0000000000007941 */ /* 0x000fea0003800000 */
.L_x_1112:
[----:B------:R-:W-:-:S13]  /*13aa0*/  LOP3.LUT P0, RZ, R16, 0x80, RZ, 0xc0, !PT ;  /* 0x0000008010ff7812 */ /* 0x000fda000780c0ff */
[----:B------:R-:W-:Y:S05]  /*13ab0*/  @!P0 BRA `(.L_x_1114) ;  /* 0x0000000000048947 */ /* 0x000fea0003800000 */
[----:B------:R-:W-:Y:S01]  /*13ac0*/  BPT.TRAP 0x1 ;  /* 0x000000040000795c */ /* 0x000fe20000300000 */
.L_x_1114:
[----:B------:R-:W-:Y:S01]  /*13ad0*/  IMAD R4, R23, 0x8, R17 ;  /* 0x0000000817047824 */ /* 0x000fe200078e0211 */
[----:B------:R-:W-:Y:S01]  /*13ae0*/  SHF.L.U32 R3, R26, 0x1f, RZ ;  /* 0x0000001f1a037819 */ /* 0x000fe200000006ff */
[----:B------:R-:W-:Y:S01]  /*13af0*/  IMAD.MOV.U32 R5, RZ, RZ, -0x60 ;  /* 0xffffffa0ff057424 */ /* 0x000fe200078e00ff */
[----:B------:R-:W-:Y:S02]  /*13b00*/  BSSY B0, `(.L_x_1115) ;  /* 0x0000004000007945 */ /* 0x000fe40003800000 */
[----:B------:R-:W0:Y:S01]  /*13b10*/  SYNCS.PHASECHK.TRANS64.TRYWAIT P0, [R4+URZ+0x30860], R3 ;  /* 0x03086003040075a7 */ /* 0x000e22000800017f */
[----:B------:R-:W-:Y:S01]  /*13b20*/  IMAD R5, R24, R5, UR38 ;  /* 0x0000002618057e24 */ /* 0x000fe2000f8e0205 */
[----:B0-----:R-:W-:Y:S06]  /*13b30*/  @!P0 BRA `(.L_x_1116) ;  /* 0x0000003000588947 */ /* 0x001fec0003800000 */
.L_x_1203:
[----:B------:R-:W-:Y:S05]  /*13b40*/  BSYNC B0 ;  /* 0x0000000000007941 */ /* 0x000fea0003800000 */
.L_x_1115:
        /* <DEDUP_REMOVED lines=8> */
[----:B------:R-:W-:-:S03]  /*13bd0*/  IMAD.SHL.U32 R6, R37, 0x2, RZ ;  /* 0x0000000225067824 */ /* 0x000fc600078e00ff */
[----:B------:R-:W0:Y:S04]  /*13be0*/  SHFL.IDX PT, R0, R19, RZ, 0x181f ;  /* 0x00181fff13007589 */ /* 0x000e2800000e0000 */
[----:B------:R-:W-:Y:S01]  /*13bf0*/  SHFL.IDX PT, R7, R19, 0x1, 0x181f ;  /* 0x00381f0013077f89 */ /* 0x000fe200000e0000 */
[----:B-1----:R-:W-:-:S03]  /*13c00*/  IADD3 R2, P0, R14, R6, RZ ;  /* 0x000000060e027210 */ /* 0x002fc60007f1e0ff */
[----:B------:R-:W1:Y:S02]  /*13c10*/  SHFL.IDX PT, R14, R18, 0x1, 0x181f ;  /* 0x00381f00120e7f89 */ /* 0x000e6400000e0000 */
[----:B0-----:R-:W-:Y:S01]  /*13c20*/  IMAD.X R3, RZ, RZ, R0, P0 ;  /* 0x000000ffff037224 */ /* 0x001fe200000e0600 */
[----:B------:R-:W-:Y:S01]  /*13c30*/  ISETP.LT.OR P0, PT, R5, 0x1, P4 ;  /* 0x000000010500780c */ /* 0x000fe20002701670 */
[----:B------:R-:W-:-:S12]  /*13c40*/  IMAD R0, R8, 0x2, R17 ;  /* 0x0000000208007824 */ /* 0x000fd800078e0211 */
[----:B------:R-:W-:Y:S01]  /*13c50*/  LDGSTS.E.BYPASS.LTC128B.128 [R0+0x400], desc[UR36][R2.64], !P0 ;  /* 0x0040000002007fae */ /* 0x000fe2000c101d64 */
[----:B------:R-:W-:-:S13]  /*13c60*/  ISETP.LT.OR P0, PT, R5, 0x1, P3 ;  /* 0x000000010500780c */ /* 0x000fda0001f01670 */
[----:B------:R-:W-:Y:S01]  /*13c70*/  LDGSTS.E.BYPASS.LTC128B.128 [R0+0x3400], desc[UR36][R2.64+0x80], !P0 ;  /* 0x0340008002007fae */ /* 0x000fe2000c101d64 */
[----:B------:R-:W-:-:S13]  /*13c80*/  ISETP.LT.OR P0, PT, R5, 0x1, P1 ;  /* 0x000000010500780c */ /* 0x000fda0000f01670 */
[----:B------:R1:W-:Y:S02]  /*13c90*/  LDGSTS.E.BYPASS.LTC128B.128 [R0+0x6400], desc[UR36][R2.64+0x100], !P0 ;  /* 0x0640010002007fae */ /* 0x0003e4000c101d64 */
[----:B-1----:R-:W-:Y:S02]  /*13ca0*/  IADD3 R2, P0, R14, R6, RZ ;  /* 0x000000060e027210 */ /* 0x002fe40007f1e0ff */
[----:B------:R-:W0:Y:S03]  /*13cb0*/  SHFL.IDX PT, R14, R18, 0x2, 0x181f ;  /* 0x00581f00120e7f89 */ /* 0x000e2600000e0000 */
[----:B------:R-:W-:Y:S01]  /*13cc0*/  IMAD.X R3, RZ, RZ, R7, P0 ;  /* 0x000000ffff037224 */ /* 0x000fe200000e0607 */
[----:B------:R-:W-:Y:S01]  /*13cd0*/  ISETP.LT.OR P0, PT, R5, 0x11, P4 ;  /* 0x000000110500780c */ /* 0x000fe20002701670 */
[----:B------:R-:W1:-:S12]  /*13ce0*/  SHFL.IDX PT, R7, R19, 0x2, 0x181f ;  /* 0x00581f0013077f89 */ /* 0x000e5800000e0000 */
[----:B------:R-:W-:Y:S01]  /*13cf0*/  LDGSTS.E.BYPASS.LTC128B.128 [R0+0xc00], desc[UR36][R2.64], !P0 ;  /* 0x00c0000002007fae */ /* 0x000fe2000c101d64 */
[----:B------:R-:W-:-:S13]  /*13d00*/  ISETP.LT.OR P0, PT, R5, 0x11, P3 ;  /* 0x000000110500780c */ /* 0x000fda0001f01670 */
[----:B------:R-:W-:Y:S01]  /*13d10*/  LDGSTS.E.BYPASS.LTC128B.128 [R0+0x3c00], desc[UR36][R2.64+0x80], !P0 ;  /* 0x03c0008002007fae */ /* 0x000fe2000c101d64 */
[----:B------:R-:W-:-:S13]  /*13d20*/  ISETP.LT.OR P0, PT, R5, 0x11, P1 ;  /* 0x000000110500780c */ /* 0x000fda0000f01670 */
[----:B------:R0:W-:Y:S02]  /*13d30*/  LDGSTS.E.BYPASS.LTC128B.128 [R0+0x6c00], desc[UR36][R2.64+0x100], !P0 ;  /* 0x06c0010002007fae */ /* 0x0001e4000c101d64 */
[----:B0-----:R-:W-:Y:S02]  /*13d40*/  IADD3 R2, P0, R14, R6, RZ ;  /* 0x000000060e027210 */ /* 0x001fe40007f1e0ff */
[----:B------:R-:W0:Y:S03]  /*13d50*/  SHFL.IDX PT, R14, R18, 0x3, 0x181f ;  /* 0x00781f00120e7f89 */ /* 0x000e2600000e0000 */
[----:B-1----:R-:W-:Y:S01]  /*13d60*/  IMAD.X R3, RZ, RZ, R7, P0 ;  /* 0x000000ffff037224 */ /* 0x002fe200000e0607 */
        /* <DEDUP_REMOVED lines=18> */
[----:B------:R2:W3:Y:S03]  /*13e90*/  SHFL.IDX PT, R14, R18, 0x5, 0x181f ;  /* 0x00b81f00120e7f89 */ /* 0x0004e600000e0000 */
[----:B-1----:R-:W-:Y:S01]  /*13ea0*/  IMAD.X R3, RZ, RZ, R7, P0 ;  /* 0x000000ffff037224 */ /* 0x002fe200000e0607 */
[----:B------:R-:W-:Y:S01]  /*13eb0*/  ISETP.LT.OR P0, PT, R5, 0x41, P4 ;  /* 0x000000410500780c */ /* 0x000fe20002701670 */
[----:B------:R2:W1:-:S12]  /*13ec0*/  SHFL.IDX PT, R7, R19, 0x5, 0x181f ;  /* 0x00b81f0013077f89 */ /* 0x00045800000e0000 */
[----:B------:R2:W-:Y:S01]  /*13ed0*/  LDGSTS.E.BYPASS.LTC128B.128 [R0+0x2400], desc[UR36][R2.64], !P0 ;  /* 0x0240000002007fae */ /* 0x0005e2000c101d64 */
[----:B------:R-:W-:-:S13]  /*13ee0*/  ISETP.LT.OR P0, PT, R5, 0x41, P3 ;  /* 0x000000410500780c */ /* 0x000fda0001f01670 */
[----:B------:R2:W-:Y:S01]  /*13ef0*/  LDGSTS.E.BYPASS.LTC128B.128 [R0+0x5400], desc[UR36][R2.64+0x80], !P0 ;  /* 0x0540008002007fae */ /* 0x0005e2000c101d64 */
[----:B------:R-:W-:-:S13]  /*13f00*/  ISETP.LT.OR P0, PT, R5, 0x41, P1 ;  /* 0x000000410500780c */ /* 0x000fda0000f01670 */
[----:B-1-3--:R2:W-:Y:S02]  /*13f10*/  LDGSTS.E.BYPASS.LTC128B.128 [R0+0x8400], desc[UR36][R2.64+0x100], !P0 ;  /* 0x0840010002007fae */ /* 0x00a5e4000c101d64 */
.L_x_1217:
[----:B0-2---:R-:W-:-:S05]  /*13f20*/  IADD3 R2, P0, R14, R6, RZ ;  /* 0x000000060e027210 */ /* 0x005fca0007f1e0ff */
        /* <DEDUP_REMOVED lines=12> */
.L_x_1118:
        /* <DEDUP_REMOVED lines=10> */
.L_x_1119:
[----:B------:R1:W-:Y:S01]  /*14090*/  SYNCS.ARRIVE.TRANS64.A1T0 RZ, [R4+URZ+0x30850], RZ ;  /* 0x030850ff04ff79a7 */ /* 0x0003e2000810003f */
[----:B------:R-:W-:-:S05]  /*140a0*/  VIADD R23, R23, 0x1 ;  /* 0x0000000117177836 */ /* 0x000fca0000000000 */
[----:B------:R-:W-:-:S04]  /*140b0*/  ISETP.NE.AND P0, PT, R23, 0x2, PT ;  /* 0x000000021700780c */ /* 0x000fc80003f05270 */
[----:B0-----:R-:W-:Y:S02]  /*140c0*/  SEL R3, RZ, 0x1, P0 ;  /* 0x00000001ff037807 */ /* 0x001fe40000000000 */
[----:B------:R-:W-:Y:S02]  /*140d0*/  SEL R23, R23, RZ, P0 ;  /* 0x000000ff17177207 */ /* 0x000fe40000000000 */
[----:B-1----:R-:W-:-:S07]  /*140e0*/  LOP3.LUT R26, R26, R3, RZ, 0x3c, !PT ;  /* 0x000000031a1a7212 */ /* 0x002fce00078e3cff */
.L_x_1079:
[----:B------:R-:W-:Y:S05]  /*140f0*/  BSYNC B7 ;  /* 0x0000000000077941 */ /* 0x000fea0003800000 */
.L_x_1077:
[----:B------:R-:W-:-:S13]  /*14100*/  LOP3.LUT P0, RZ, R16, 0x1000, RZ, 0xc0, !PT ;  /* 0x0000100010ff7812 */ /* 0x000fda000780c0ff */
[----:B------:R-:W-:Y:S05]  /*14110*/  @!P0 BRA `(.L_x_1120) ;  /* 0x0000000000248947 */ /* 0x000fea0003800000 */
[----:B------:R-:W-:Y:S05]  /*14120*/  WARPSYNC.ALL ;  /* 0x0000000000007948 */ /* 0x000fea0003800000 */
[----:B------:R-:W0:Y:S08]  /*14130*/  S2UR UR5, SR_CgaCtaId ;  /* 0x00000000000579c3 */ /* 0x000e300000008800 */
[----:B------:R-:W-:Y:S06]  /*14140*/  BAR.SYNC.DEFER_BLOCKING 0x5, 0x180 ;  /* 0x0146000000007b1d */ /* 0x000fec0000010000 */
[----:B------:R-:W-:-:S02]  /*14150*/  UMOV UR4, 0x400 ;  /* 0x0000040000047882 */ /* 0x000fc40000000000 */
[----:B0-----:R-:W-:-:S06]  /*14160*/  ULEA UR4, UR5, UR4, 0x18 ;  /* 0x0000000405047291 */ /* 0x001fcc000f8ec03f */
[----:B------:R-:W-:-:S05]  /*14170*/  IMAD.U32 R17, RZ, RZ, UR4 ;  /* 0x00000004ff117e24 */ /* 0x000fca000f8e00ff */
[----:B------:R0:W1:Y:S01]  /*14180*/  LDS R34, [R17+0x308d0] ;  /* 0x0308d00011227984 */ /* 0x0000620000000800 */
[----:B------:R-:W-:Y:S06]  /*14190*/  BAR.ARV 0x4, 0x180 ;  /* 0x0106000000007b1d */ /* 0x000fec0000002000 */
[----:B------:R-:W-:Y:S05]  /*141a0*/  BRA `(.L_x_1121) ;  /* 0x00000000002c7947 */ /* 0x000fea0003800000 */
.L_x_1120:
[----:B------:R-:W-:-:S03]  /*141b0*/  UMOV UR4, 0xffffffff ;  /* 0xffffffff00047882 */ /* 0x000fc60000000000 */
[----:B------:R-:W-:Y:S05]  /*141c0*/  BRA.DIV UR4, `(.L_x_1122) ;  /* 0x0000003204f87947 */ /* 0x000fea000b800000 */
[----:B------:R0:W1:Y:S02]  /*141d0*/  SHFL.IDX PT, R14, R34, RZ, 0x1f ;  /* 0x00001fff220e7589 */ /* 0x00006400000e0000 */
.L_x_1220:
[----:B------:R-:W2:Y:S01]  /*141e0*/  @!P2 S2R R3, SR_CgaCtaId ;  /* 0x000000000003a919 */ /* 0x000ea20000008800 */
[----:B------:R-:W-:Y:S05]  /*141f0*/  WARPSYNC.ALL ;  /* 0x0000000000007948 */ /* 0x000fea0003800000 */
[----:B------:R-:W-:Y:S01]  /*14200*/  BAR.SYNC.DEFER_BLOCKING 0x4, 0x180 ;  /* 0x0106000000007b1d */ /* 0x000fe20000010000 */
[----:B------:R-:W-:-:S04]  /*14210*/  @!P2 MOV R0, 0x400 ;  /* 0x000004000000a802 */ /* 0x000fc80000000f00 */
[----:B--2---:R-:W-:-:S05]  /*14220*/  @!P2 LEA R17, R3, R0, 0x18 ;  /* 0x000000000311a211 */ /* 0x004fca00078ec0ff */
[----:B------:R0:W-:Y:S02]  /*14230*/  @!P2 STS [R17+0x308d0], R34 ;  /* 0x0308d0221100a388 */ /* 0x0001e40000000800 */
[----:B01----:R-:W-:Y:S01]  /*14240*/  IMAD.MOV.U32 R34, RZ, RZ, R14 ;  /* 0x000000ffff227224 */ /* 0x003fe200078e000e */
[----:B------:R-:W-:Y:S06]  /*14250*/  BAR.ARV 0x5, 0x180 ;  /* 0x0146000000007b1d */ /* 0x000fec0000002000 */
.L_x_1121:
[----:B------:R-:W-:Y:S02]  /*14260*/  ULDC UR4, c[0x0][0xc38] ;  /* 0x00030e0000047ab9 */ /* 0x000fe40000000800 */
[----:B-1----:R-:W-:-:S13]  /*14270*/  ISETP.GE.AND P0, PT, R34, UR4, PT ;  /* 0x0000000422007c0c */ /* 0x002fda000bf06270 */
[----:B------:R-:W-:Y:S05]  /*14280*/  @!P0 BRA `(.L_x_1123) ;  /* 0xffffffc000b48947 */ /* 0x000fea000383ffff */
.L_x_1068:
[----:B------:R-:W2:Y:S01]  /*14290*/  LDL.LU R0, [R1] ;  /* 0x0000000001007983 */ /* 0x000ea20000300800 */
[----:B------:R-:W-:Y:S01]  /*142a0*/  BSSY B0, `(.L_x_1124) ;  /* 0x000000b000007945 */ /* 0x000fe20003800000 */
[----:B------:R-:W1:Y:S01]  /*142b0*/  S2R R5, SR_CgaCtaId ;  /* 0x0000000000057919 */ /* 0x000e620000008800 */
[----:B--2---:R-:W-:-:S05]  /*142c0*/  VIADD R0, R0, 0x1 ;  /* 0x0000000100007836 */ /* 0x004fca0000000000 */
[----:B------:R-:W-:-:S04]  /*142d0*/  LEA.HI R2, R0, R0, RZ, 0x1 ;  /* 0x0000000000027211 */ /* 0x000fc800078f08ff */
[----:B------:R-:W-:Y:S02]  /*142e0*/  LOP3.LUT R3, R2, 0xfffffffe, RZ, 0xc0, !PT ;  /* 0xfffffffe02037812 */ /* 0x000fe400078ec0ff */
[----:B------:R-:W-:-:S03]  /*142f0*/  MOV R2, 0x400 ;  /* 0x0000040000027802 */ /* 0x000fc60000000f00 */
[----:B------:R-:W-:Y:S01]  /*14300*/  IMAD.IADD R0, R0, 0x1, -R3 ;  /* 0x0000000100007824 */ /* 0x000fe200078e0a03 */
[----:B-1----:R-:W-:-:S04]  /*14310*/  LEA R4, R5, R2, 0x18 ;  /* 0x0000000205047211 */ /* 0x002fc800078ec0ff */
[----:B------:R-:W-:-:S04]  /*14320*/  SHF.L.U32 R0, R0, 0x1f, RZ ;  /* 0x0000001f00007819 */ /* 0x000fc800000006ff */
[----:B------:R-:W1:Y:S02]  /*14330*/  SYNCS.PHASECHK.TRANS64.TRYWAIT P0, [R4+URZ+0x30820], R0 ;  /* 0x03082000040075a7 */ /* 0x000e64000800017f */
[----:B-1----:R-:W-:Y:S05]  /*14340*/  @!P0 BRA `(.L_x_1125) ;  /* 0x0000003000c08947 */ /* 0x002fea0003800000 */
.L_x_1221:
[----:B------:R-:W-:Y:S05]  /*14350*/  BSYNC B0 ;  /* 0x0000000000007941 */ /* 0x000fea0003800000 */
.L_x_1124:
[----:B------:R-:W-:-:S03]  /*14360*/  UMOV UR4, 0xffffffff ;  /* 0xffffffff00047882 */ /* 0x000fc60000000000 */
[----:B------:R-:W-:Y:S05]  /*14370*/  BRA.DIV UR4, `(.L_x_1126) ;  /* 0x0000003204c87947 */ /* 0x000fea000b800000 */
[----:B-1----:R-:W1:Y:S02]  /*14380*/  S2R R0, SR_TID.X ;  /* 0x0000000000007919 */ /* 0x002e640000002100 */
[----:B-1----:R-:W-:-:S04]  /*14390*/  SHF.R.U32.HI R0, RZ, 0x5, R0 ;  /* 0x00000005ff007819 */ /* 0x002fc80000011600 */
[----:B------:R-:W-:-:S05]  /*143a0*/  LOP3.LUT R0, R0, 0x3, RZ, 0xc0, !PT ;  /* 0x0000000300007812 */ /* 0x000fca00078ec0ff */
[----:B------:R1:W2:Y:S02]  /*143b0*/  SHFL.IDX PT, R14, R0, RZ, 0x1f ;  /* 0x00001fff000e7589 */ /* 0x0002a400000e0000 */
.L_x_1224:
[----:B--2---:R-:W-:Y:S01]  /*143c0*/  ISETP.NE.AND P0, PT, R14, RZ, PT ;  /* 0x000000ff0e00720c */ /* 0x004fe20003f05270 */
[----:B------:R-:W-:-:S12]  /*143d0*/  BSSY B0, `(.L_x_1127) ;  /* 0x0000026000007945 */ /* 0x000fd80003800000 */
[----:B------:R-:W-:Y:S05]  /*143e0*/  @P0 BRA `(.L_x_1128) ;  /* 0x0000000000900947 */ /* 0x000fea0003800000 */
[----:B------:R-:W-:-:S03]  /*143f0*/  UMOV UR4, 0xffffffff ;  /* 0xffffffff00047882 */ /* 0x000fc60000000000 */
[----:B------:R-:W-:Y:S05]  /*14400*/  BRA.DIV UR4, `(.L_x_1129) ;  /* 0x0000003204d87947 */ /* 0x000fea000b800000 */
[----:B------:R-:W-:-:S13]  /*14410*/  ELECT P6, URZ, PT ;  /* 0x00000000003f782f */ /* 0x000fda00038c0000 */
.L_x_1227:
[----:B------:R-:W-:Y:S05]  /*14420*/  @!P6 BRA `(.L_x_1128) ;  /* 0x000000000080e947 */ /* 0x000fea0003800000 */
[----:B-1----:R-:W2:Y:S02]  /*14430*/  LDL R0, [R1+0x4] ;  /* 0x0000040001007983 */ /* 0x002ea40000100800 */
[----:B--2---:R-:W-:-:S13]  /*14440*/  R2UR UR4, R0 ;  /* 0x00000000000472ca */ /* 0x004fda00000e0000 */
[----:B------:R-:W-:-:S06]  /*14450*/  ULOP3.LUT UR4, UR4, 0x2, URZ, 0xfc, !UPT ;  /* 0x0000000204047892 */ /* 0x000fcc000f8efc3f */
[----:B------:R-:W-:-:S05]  /*14460*/  IMAD.U32 R0, RZ, RZ, UR4 ;  /* 0x00000004ff007e24 */ /* 0x000fca000f8e00ff */
[----:B------:R-:W-:-:S13]  /*14470*/  ISETP.NE.AND P0, PT, R0, 0x3, PT ;  /* 0x000000030000780c */ /* 0x000fda0003f05270 */
[----:B------:R-:W-:Y:S05]  /*14480*/  @!P0 BRA `(.L_x_1130) ;  /* 0x0000000000048947 */ /* 0x000fea0003800000 */
[----:B------:R-:W-:Y:S01]  /*14490*/  BPT.TRAP 0x1 ;  /* 0x000000040000795c */ /* 0x000fe20000300000 */
.L_x_1130:
[C---:B------:R-:W-:Y:S01]  /*144a0*/  IMAD R5, R23.reuse, 0x8, R4 ;  /* 0x0000000817057824 */ /* 0x040fe200078e0204 */
[----:B------:R-:W-:Y:S01]  /*144b0*/  SHF.L.U32 R0, R26, 0x1f, RZ ;  /* 0x0000001f1a007819 */ /* 0x000fe200000006ff */
[----:B------:R-:W-:-:S03]  /*144c0*/  VIADD R23, R23, 0x1 ;  /* 0x0000000117177836 */ /* 0x000fc60000000000 */
[----:B------:R-:W1:Y:S02]  /*144d0*/  SYNCS.PHASECHK.TRANS64.TRYWAIT P1, [R5+URZ+0x30840], R0 ;  /* 0x03084000050075a7 */ /* 0x000e64000802017f */
[----:B------:R-:W-:-:S04]  /*144e0*/  ISETP.NE.AND P2, PT, R23, 0x2, PT ;  /* 0x000000021700780c */ /* 0x000fc80003f45270 */
[----:B------:R-:W-:Y:S01]  /*144f0*/  SEL R3, RZ, 0x1, P2 ;  /* 0x00000001ff037807 */ /* 0x000fe20001000000 */
[----:B-1----:R-:W-:Y:S08]  /*14500*/  @!P1 BRA `(.L_x_1131) ;  /* 0x0000003000b89947 */ /* 0x002ff00003800000 */
.L_x_1228:
[----:B------:R-:W-:Y:S02]  /*14510*/  SEL R23, R23, RZ, P2 ;  /* 0x000000ff17177207 */ /* 0x000fe40001000000 */
[----:B------:R-:W-:Y:S01]  /*14520*/  LOP3.LUT R2, R26, R3, RZ, 0x3c, !PT ;  /* 0x000000031a027212 */ /* 0x000fe200078e3cff */
[----:B------:R-:W-:Y:S06]  /*14530*/  @!P0 BRA `(.L_x_1132) ;  /* 0x0000000000048947 */ /* 0x000fec0003800000 */
[----:B------:R-:W-:Y:S01]  /*14540*/  BPT.TRAP 0x1 ;  /* 0x000000040000795c */ /* 0x000fe20000300000 */
.L_x_1132:
[----:B------:R-:W-:Y:S01]  /*14550*/  IMAD R23, R23, 0x8, R4 ;  /* 0x0000000817177824 */ /* 0x000fe200078e0204 */
[----:B------:R-:W-:-:S04]  /*14560*/  SHF.L.U32 R2, R2, 0x1f, RZ ;  /* 0x0000001f02027819 */ /* 0x000fc800000006ff */
[----:B------:R-:W2:Y:S02]  /*14570*/  SYNCS.PHASECHK.TRANS64.TRYWAIT P1, [R23+URZ+0x30840], R2 ;  /* 0x03084002170075a7 */ /* 0x000ea4000802017f */
[----:B--2---:R-:W-:Y:S05]  /*14580*/  @!P1 BRA `(.L_x_1133) ;  /* 0x0000003000ac9947 */ /* 0x004fea0003800000 */
.L_x_1229:
[----:B------:R-:W-:Y:S05]  /*14590*/  @!P0 BRA `(.L_x_1134) ;  /* 0x0000000000048947 */ /* 0x000fea0003800000 */
[----:B------:R-:W-:Y:S01]  /*145a0*/  BPT.TRAP 0x1 ;  /* 0x000000040000795c */ /* 0x000fe20000300000 */
.L_x_1134:
[----:B------:R-:W3:Y:S02]  /*145b0*/  SYNCS.PHASECHK.TRANS64.TRYWAIT P1, [R5+URZ+0x30860], R0 ;  /* 0x03086000050075a7 */ /* 0x000ee4000802017f */
[----:B---3--:R-:W-:Y:S05]  /*145c0*/  @!P1 BRA `(.L_x_1135) ;  /* 0x0000003000b09947 */ /* 0x008fea0003800000 */
.L_x_1230:
[----:B------:R-:W-:Y:S05]  /*145d0*/  @!P0 BRA `(.L_x_1136) ;  /* 0x0000000000048947 */ /* 0x000fea0003800000 */
[----:B------:R-:W-:Y:S01]  /*145e0*/  BPT.TRAP 0x1 ;  /* 0x000000040000795c */ /* 0x000fe20000300000 */
.L_x_1136:
[----:B----4-:R4:W0:Y:S02]  /*145f0*/  SYNCS.PHASECHK.TRANS64.TRYWAIT P0, [R23+URZ+0x30860], R2 ;  /* 0x03086002170075a7 */ /* 0x010824000800017f */
[----:B0-----:R-:W-:Y:S05]  /*14600*/  @!P0 NANOSLEEP.SYNCS 0x989680 ;  /* 0x009896800000895d */ /* 0x001fea0003900000 */
[----:B------:R-:W0:Y:S02]  /*14610*/  @!P0 SYNCS.PHASECHK.TRANS64 P0, [R23+URZ+0x30860], R2 ;  /* 0x03086002170085a7 */ /* 0x000e24000800007f */
[----:B0-----:R-:W-:Y:S05]  /*14620*/  @!P0 BRA `(.L_x_1136) ;  /* 0xfffffffc00f08947 */ /* 0x001fea000383ffff */
.L_x_1128:
[----:B------:R-:W-:Y:S05]  /*14630*/  BSYNC B0 ;  /* 0x0000000000007941 */ /* 0x000fea0003800000 */
.L_x_1127:
[----:B------:R-:W-:Y:S05]  /*14640*/  EXIT ;  /* 0x000000000000794d */ /* 0x000fea0003800000 */
.L_x_973:
[----:B0-----:R-:W-:-:S04]  /*14650*/  IMAD.U32 R3, RZ, RZ, UR40 ;  /* 0x00000028ff037e24 */ /* 0x001fc8000f8e00ff */
[----:B------:R0:W1:Y:S03]  /*14660*/  SYNCS.PHASECHK.TRANS64.TRYWAIT P1, [R3+URZ+0x30800], R0 ;  /* 0x03080000030075a7 */ /* 0x000066000802017f */
[----:B-1----:R-:W-:Y:S05]  /*14670*/  @!P1 NANOSLEEP.SYNCS 0x989680 ;  /* 0x009896800000995d */ /* 0x002fea0003900000 */
[----:B------:R-:W1:Y:S02]  /*14680*/  @!P1 SYNCS.PHASECHK.TRANS64 P1, [R3+URZ+0x30800], R0 ;  /* 0x03080000030095a7 */ /* 0x000e64000802007f */
[----:B-1----:R-:W-:Y:S05]  /*14690*/  @!P1 BRA `(.L_x_973) ;  /* 0xfffffffc00ec9947 */ /* 0x002fea000383ffff */
[----:B------:R-:W-:Y:S05]  /*146a0*/  BRA `(.L_x_1137) ;  /* 0xfffffed400287947 */ /* 0x000fea000383ffff */
.L_x_977:
[----:B-1----:R1:W2:Y:S02]  /*146b0*/  SYNCS.PHASECHK.TRANS64.TRYWAIT P1, [R3+URZ+0x30830], R0 ;  /* 0x03083000030075a7 */ /* 0x0022a4000802017f */
[----:B--2---:R-:W-:Y:S05]  /*146c0*/  @!P1 NANOSLEEP.SYNCS 0x989680 ;  /* 0x009896800000995d */ /* 0x004fea0003900000 */
[----:B------:R-:W2:Y:S02]  /*146d0*/  @!P1 SYNCS.PHASECHK.TRANS64 P1, [R3+URZ+0x30830], R0 ;  /* 0x03083000030095a7 */ /* 0x000ea4000802007f */
[----:B--2---:R-:W-:Y:S05]  /*146e0*/  @!P1 BRA `(.L_x_977) ;  /* 0xfffffffc00f09947 */ /* 0x004fea000383ffff */
[----:B------:R-:W-:Y:S05]  /*146f0*/  BRA `(.L_x_976) ;  /* 0xfffffed400447947 */ /* 0x000fea000383ffff */
.L_x_994:
[----:B-1----:R-:W-:-:S04]  /*14700*/  IMAD.U32 R4, RZ, RZ, UR6 ;  /* 0x00000006ff047e24 */ /* 0x002fc8000f8e00ff */
[----:B------:R1:W2:Y:S03]  /*14710*/  SYNCS.PHASECHK.TRANS64.TRYWAIT P1, [R4+URZ+0x30830], R3 ;  /* 0x03083003040075a7 */ /* 0x0002a6000802017f */
[----:B--2---:R-:W-:Y:S05]  /*14720*/  @!P1 NANOSLEEP.SYNCS 0x989680 ;  /* 0x009896800000995d */ /* 0x004fea0003900000 */
[----:B------:R-:W2:Y:S02]  /*14730*/  @!P1 SYNCS.PHASECHK.TRANS64 P1, [R4+URZ+0x30830], R3 ;  /* 0x03083003040095a7 */ /* 0x000ea4000802007f */
[----:B--2---:R-:W-:Y:S05]  /*14740*/  @!P1 BRA `(.L_x_994) ;  /* 0xfffffffc00ec9947 */ /* 0x004fea000383ffff */
[----:B------:R-:W-:Y:S05]  /*14750*/  BRA `(.L_x_993) ;  /* 0xffffff0000987947 */ /* 0x000fea000383ffff */
.L_x_998:
[----:B01----:R-:W-:-:S04]  /*14760*/  IMAD.U32 R3, RZ, RZ, UR5 ;  /* 0x00000005ff037e24 */ /* 0x003fc8000f8e00ff */
[----:B------:R0:W1:Y:S03]  /*14770*/  SYNCS.PHASECHK.TRANS64.TRYWAIT P1, [R3+URZ+0x30850], R0 ;  /* 0x03085000030075a7 */ /* 0x000066000802017f */
[----:B-1----:R-:W-:Y:S05]  /*14780*/  @!P1 NANOSLEEP.SYNCS 0x989680 ;  /* 0x009896800000995d */ /* 0x002fea0003900000 */
[----:B------:R-:W1:Y:S02]  /*14790*/  @!P1 SYNCS.PHASECHK.TRANS64 P1, [R3+URZ+0x30850], R0 ;  /* 0x03085000030095a7 */ /* 0x000e64000802007f */
[----:B-1----:R-:W-:Y:S05]  /*147a0*/  @!P1 BRA `(.L_x_998) ;  /* 0xfffffffc00ec9947 */ /* 0x002fea000383ffff */
[----:B------:R-:W-:Y:S05]  /*147b0*/  BRA `(.L_x_997) ;  /* 0xffffff0c00407947 */ /* 0x000fea000383ffff */
.L_x_1017:
[----:B-1----:R-:W-:-:S04]  /*147c0*/  IMAD.U32 R4, RZ, RZ, UR6 ;  /* 0x00000006ff047e24 */ /* 0x002fc8000f8e00ff */
[----:B------:R1:W2:Y:S03]  /*147d0*/  SYNCS.PHASECHK.TRANS64.TRYWAIT P1, [R4+URZ+0x30830], R3 ;  /* 0x03083003040075a7 */ /* 0x0002a6000802017f */
[----:B--2---:R-:W-:Y:S05]  /*147e0*/  @!P1 NANOSLEEP.SYNCS 0x989680 ;  /* 0x009896800000995d */ /* 0x004fea0003900000 */
[----:B------:R-:W2:Y:S02]  /*147f0*/  @!P1 SYNCS.PHASECHK.TRANS64 P1, [R4+URZ+0x30830], R3 ;  /* 0x03083003040095a7 */ /* 0x000ea4000802007f */
[----:B--2---:R-:W-:Y:S05]  /*14800*/  @!P1 BRA `(.L_x_1017) ;  /* 0xfffffffc00ec9947 */ /* 0x004fea000383ffff */
[----:B------:R-:W-:Y:S05]  /*14810*/  BRA `(.L_x_1016) ;  /* 0xffffff3400407947 */ /* 0x000fea000383ffff */
.L_x_1021:
[----:B01----:R-:W-:-:S04]  /*14820*/  IMAD.U32 R3, RZ, RZ, UR5 ;  /* 0x00000005ff037e24 */ /* 0x003fc8000f8e00ff */
[----:B------:R0:W1:Y:S03]  /*14830*/  SYNCS.PHASECHK.TRANS64.TRYWAIT P1, [R3+URZ+0x30850], R0 ;  /* 0x03085000030075a7 */ /* 0x000066000802017f */
[----:B-1----:R-:W-:Y:S05]  /*14840*/  @!P1 NANOSLEEP.SYNCS 0x989680 ;  /* 0x009896800000995d */ /* 0x002fea0003900000 */
[----:B------:R-:W1:Y:S02]  /*14850*/  @!P1 SYNCS.PHASECHK.TRANS64 P1, [R3+URZ+0x30850], R0 ;  /* 0x03085000030095a7 */ /* 0x000e64000802007f */
[----:B-1----:R-:W-:Y:S05]  /*14860*/  @!P1 BRA `(.L_x_1021) ;  /* 0xfffffffc00ec9947 */ /* 0x002fea000383ffff */
[----:B------:R-:W-:Y:S05]  /*14870*/  BRA `(.L_x_1020) ;  /* 0xffffff3c00e87947 */ /* 0x000fea000383ffff */
.L_x_1029:
[----:B-1----:R-:W-:-:S04]  /*14880*/  IMAD.U32 R4, RZ, RZ, UR5 ;  /* 0x00000005ff047e24 */ /* 0x002fc8000f8e00ff */
[----:B------:R1:W2:Y:S03]  /*14890*/  SYNCS.PHASECHK.TRANS64.TRYWAIT P1, [R4+URZ+0x30830], R3 ;  /* 0x03083003040075a7 */ /* 0x0002a6000802017f */
[----:B--2---:R-:W-:Y:S05]  /*148a0*/  @!P1 NANOSLEEP.SYNCS 0x989680 ;  /* 0x009896800000995d */ /* 0x004fea0003900000 */
[----:B------:R-:W2:Y:S02]  /*148b0*/  @!P1 SYNCS.PHASECHK.TRANS64 P1, [R4+URZ+0x30830], R3 ;  /* 0x03083003040095a7 */ /* 0x000ea4000802007f */
[----:B--2---:R-:W-:Y:S05]  /*148c0*/  @!P1 BRA `(.L_x_1029) ;  /* 0xfffffffc00ec9947 */ /* 0x004fea000383ffff */
[----:B------:R-:W-:Y:S05]  /*148d0*/  BRA `(.L_x_1028) ;  /* 0xffffff5000b47947 */ /* 0x000fea000383ffff */
.L_x_1033:
[----:B01----:R-:W-:-:S04]  /*148e0*/  IMAD.U32 R3, RZ, RZ, UR5 ;  /* 0x00000005ff037e24 */ /* 0x003fc8000f8e00ff */
[----:B------:R0:W1:Y:S03]  /*148f0*/  SYNCS.PHASECHK.TRANS64.TRYWAIT P1, [R3+URZ+0x30850], R0 ;  /* 0x03085000030075a7 */ /* 0x000066000802017f */
[----:B-1----:R-:W-:Y:S05]  /*14900*/  @!P1 NANOSLEEP.SYNCS 0x989680 ;  /* 0x009896800000995d */ /* 0x002fea0003900000 */
[----:B------:R-:W1:Y:S02]  /*14910*/  @!P1 SYNCS.PHASECHK.TRANS64 P1, [R3+URZ+0x30850], R0 ;  /* 0x03085000030095a7 */ /* 0x000e64000802007f */
[----:B-1----:R-:W-:Y:S05]  /*14920*/  @!P1 BRA `(.L_x_1033) ;  /* 0xfffffffc00ec9947 */ /* 0x002fea000383ffff */
[----:B------:R-:W-:Y:S05]  /*14930*/  BRA `(.L_x_1032) ;  /* 0xffffff5c005c7947 */ /* 0x000fea000383ffff */
.L_x_1048:
[----:B-1----:R-:W-:-:S04]  /*14940*/  IMAD.U32 R7, RZ, RZ, UR5 ;  /* 0x00000005ff077e24 */ /* 0x002fc8000f8e00ff */
[----:B------:R1:W2:Y:S03]  /*14950*/  SYNCS.PHASECHK.TRANS64.TRYWAIT P1, [R7+URZ+0x30850], R0 ;  /* 0x03085000070075a7 */ /* 0x0002a6000802017f */
[----:B--2---:R-:W-:Y:S05]  /*14960*/  @!P1 NANOSLEEP.SYNCS 0x989680 ;  /* 0x009896800000995d */ /* 0x004fea0003900000 */
[----:B------:R-:W2:Y:S02]  /*14970*/  @!P1 SYNCS.PHASECHK.TRANS64 P1, [R7+URZ+0x30850], R0 ;  /* 0x03085000070095a7 */ /* 0x000ea4000802007f */
[----:B--2---:R-:W-:Y:S05]  /*14980*/  @!P1 BRA `(.L_x_1048) ;  /* 0xfffffffc00ec9947 */ /* 0x004fea000383ffff */
[----:B------:R-:W-:Y:S05]  /*14990*/  BRA `(.L_x_1047) ;  /* 0xffffff8800107947 */ /* 0x000fea000383ffff */
.L_x_1085:
[----:B------:R-:W2:Y:S01]  /*149a0*/  S2R R18, SR_TID.X ;  /* 0x0000000000127919 */ /* 0x000ea20000002100 */
[----:B------:R-:W-:Y:S02]  /*149b0*/  IMAD.MOV.U32 R12, RZ, RZ, RZ ;  /* 0x000000ffff0c7224 */ /* 0x000fe400078e00ff */
[----:B------:R-:W-:Y:S02]  /*149c0*/  IMAD.MOV.U32 R11, RZ, RZ, 0x1f ;  /* 0x0000001fff0b7424 */ /* 0x000fe400078e00ff */
[----:B------:R-:W-:Y:S01]  /*149d0*/  IMAD.MOV.U32 R15, RZ, RZ, -0x1 ;  /* 0xffffffffff0f7424 */ /* 0x000fe200078e00ff */
[----:B--2---:R-:W-:-:S04]  /*149e0*/  SHF.R.U32.HI R18, RZ, 0x5, R18 ;  /* 0x00000005ff127819 */ /* 0x004fc80000011612 */
[----:B------:R-:W-:-:S05]  /*149f0*/  LOP3.LUT R18, R18, 0x3, RZ, 0xc0, !PT ;  /* 0x0000000312127812 */ /* 0x000fca00078ec0ff */
[----:B------:R-:W-:-:S07]  /*14a00*/  IMAD.MOV.U32 R13, RZ, RZ, R18 ;  /* 0x000000ffff0d7224 */ /* 0x000fce00078e0012 */
[----:B01---5:R-:W-:Y:S05]  /*14a10*/  WARPSYNC.COLLECTIVE R15, `(.L_x_1138) ;  /* 0x000000000f087348 */ /* 0x023fea0003c00000 */
[----:B------:R2:W3:Y:S02]  /*14a20*/  SHFL.IDX P6, R14, R13, R12, R11 ;  /* 0x0000000c0d0e7389 */ /* 0x0004e400000c000b */
[----:B0123-5:R-:W-:Y:S01]  /*14a30*/  ENDCOLLECTIVE ;  /* 0x000000000000791b */ /* 0x02ffe20003800000 */
.L_x_1138:
[----:B------:R-:W-:Y:S05]  /*14a40*/  BRA `(.L_x_1139) ;  /* 0xffffffc800287947 */ /* 0x000fea000383ffff */
.L_x_1088:
[----:B0-----:R0:W1:Y:S02]  /*14a50*/  SYNCS.PHASECHK.TRANS64.TRYWAIT P0, [R0+URZ+0x30840], R3 ;  /* 0x03084003000075a7 */ /* 0x001064000800017f */
[----:B-1----:R-:W-:Y:S05]  /*14a60*/  @!P0 NANOSLEEP.SYNCS 0x989680 ;  /* 0x009896800000895d */ /* 0x002fea0003900000 */
[----:B------:R-:W1:Y:S02]  /*14a70*/  @!P0 SYNCS.PHASECHK.TRANS64 P0, [R0+URZ+0x30840], R3 ;  /* 0x03084003000085a7 */ /* 0x000e64000800007f */
[----:B-1----:R-:W-:Y:S05]  /*14a80*/  @!P0 BRA `(.L_x_1088) ;  /* 0xfffffffc00f08947 */ /* 0x002fea000383ffff */
[----:B------:R-:W-:Y:S05]  /*14a90*/  BRA `(.L_x_1140) ;  /* 0xffffffcc002c7947 */ /* 0x000fea000383ffff */
.L_x_1089:
        /* <DEDUP_REMOVED lines=8> */
.L_x_1142:
[----:B------:R-:W-:Y:S05]  /*14b20*/  BSYNC B0 ;  /* 0x0000000000007941 */ /* 0x000fea0003800000 */
.L_x_1141:
[----:B------:R-:W-:Y:S02]  /*14b30*/  IMAD.MOV.U32 R13, RZ, RZ, R4 ;  /* 0x000000ffff0d7224 */ /* 0x000fe400078e0004 */
[----:B------:R-:W-:Y:S02]  /*14b40*/  IMAD.MOV.U32 R12, RZ, RZ, RZ ;  /* 0x000000ffff0c7224 */ /* 0x000fe400078e00ff */
[----:B------:R-:W-:Y:S02]  /*14b50*/  IMAD.MOV.U32 R11, RZ, RZ, 0x181f ;  /* 0x0000181fff0b7424 */ /* 0x000fe400078e00ff */
[----:B------:R-:W-:Y:S02]  /*14b60*/  IMAD.MOV.U32 R15, RZ, RZ, -0x1 ;  /* 0xffffffffff0f7424 */ /* 0x000fe400078e00ff */
[----:B------:R-:W-:Y:S02]  /*14b70*/  IMAD.MOV.U32 R2, RZ, RZ, R14 ;  /* 0x000000ffff027224 */ /* 0x000fe400078e000e */
[----:B------:R-:W-:-:S07]  /*14b80*/  @P0 IMAD R9, R5, 0x2, R17 ;  /* 0x0000000205090824 */ /* 0x000fce00078e0211 */
[----:B------:R-:W-:Y:S05]  /*14b90*/  WARPSYNC.COLLECTIVE R15, `(.L_x_1143) ;  /* 0x000000000f087348 */ /* 0x000fea0003c00000 */
[----:B------:R0:W1:Y:S02]  /*14ba0*/  SHFL.IDX P6, R14, R13, R12, R11 ;  /* 0x0000000c0d0e7389 */ /* 0x00006400000c000b */
[----:B01----:R-:W-:Y:S01]  /*14bb0*/  ENDCOLLECTIVE ;  /* 0x000000000000791b */ /* 0x003fe20003800000 */
.L_x_1143:
[----:B------:R-:W-:Y:S02]  /*14bc0*/  IMAD.MOV.U32 R13, RZ, RZ, R6 ;  /* 0x000000ffff0d7224 */ /* 0x000fe400078e0006 */
[----:B------:R-:W-:Y:S01]  /*14bd0*/  IMAD.MOV.U32 R12, RZ, RZ, 0x1 ;  /* 0x00000001ff0c7424 */ /* 0x000fe200078e00ff */
[----:B------:R-:W-:-:S05]  /*14be0*/  @P0 LEA R14, P1, R37, R14, 0x1 ;  /* 0x0000000e250e0211 */ /* 0x000fca00078208ff */
[----:B------:R-:W-:Y:S02]  /*14bf0*/  @P0 IMAD.X R3, RZ, RZ, R2, P1 ;  /* 0x000000ffff030224 */ /* 0x000fe400008e0602 */
[----:B------:R-:W-:-:S07]  /*14c00*/  @P0 IMAD.MOV.U32 R2, RZ, RZ, R14 ;  /* 0x000000ffff020224 */ /* 0x000fce00078e000e */
[----:B------:R-:W-:Y:S05]  /*14c10*/  WARPSYNC.COLLECTIVE R15, `(.L_x_1144) ;  /* 0x000000000f087348 */ /* 0x000fea0003c00000 */
[----:B------:R0:W1:Y:S02]  /*14c20*/  SHFL.IDX P6, R14, R13, R12, R11 ;  /* 0x0000000c0d0e7389 */ /* 0x00006400000c000b */
[----:B01----:R-:W-:Y:S01]  /*14c30*/  ENDCOLLECTIVE ;  /* 0x000000000000791b */ /* 0x003fe20003800000 */
.L_x_1144:
        /* <DEDUP_REMOVED lines=12> */
.L_x_1145:
[----:B------:R-:W-:Y:S02]  /*14d00*/  @P0 IMAD R25, R5, 0x2, R17 ;  /* 0x0000000205190824 */ /* 0x000fe400078e0211 */
[----:B------:R-:W-:Y:S02]  /*14d10*/  IMAD.MOV.U32 R13, RZ, RZ, R6 ;  /* 0x000000ffff0d7224 */ /* 0x000fe400078e0006 */
[----:B------:R-:W-:Y:S01]  /*14d20*/  IMAD.MOV.U32 R12, RZ, RZ, 0x2 ;  /* 0x00000002ff0c7424 */ /* 0x000fe200078e00ff */
[----:B------:R-:W-:-:S05]  /*14d30*/  @P0 LEA R14, P1, R37, R14, 0x1 ;  /* 0x0000000e250e0211 */ /* 0x000fca00078208ff */
[----:B------:R-:W-:-:S08]  /*14d40*/  @P0 IMAD.MOV.U32 R2, RZ, RZ, R14 ;  /* 0x000000ffff020224 */ /* 0x000fd000078e000e */
[----:B------:R-:W-:Y:S05]  /*14d50*/  WARPSYNC.COLLECTIVE R15, `(.L_x_1146) ;  /* 0x000000000f087348 */ /* 0x000fea0003c00000 */
[----:B------:R0:W1:Y:S02]  /*14d60*/  SHFL.IDX P6, R14, R13, R12, R11 ;  /* 0x0000000c0d0e7389 */ /* 0x00006400000c000b */
[----:B01----:R-:W-:Y:S01]  /*14d70*/  ENDCOLLECTIVE ;  /* 0x000000000000791b */ /* 0x003fe20003800000 */
.L_x_1146:
        /* <DEDUP_REMOVED lines=9> */
[----:B------:R-:W-:Y:S01]  /*14e10*/  ISETP.GE.AND P0, PT, R7, 0x21, PT ;  /* 0x000000210700780c */ /* 0x000fe20003f06270 */
[----:B------:R-:W-:-:S12]  /*14e20*/  IMAD.MOV.U32 R8, RZ, RZ, R14 ;  /* 0x000000ffff087224 */ /* 0x000fd800078e000e */
[----:B0-----:R-:W-:Y:S05]  /*14e30*/  WARPSYNC.COLLECTIVE R15, `(.L_x_1147) ;  /* 0x000000000f087348 */ /* 0x001fea0003c00000 */
[----:B------:R1:W2:Y:S02]  /*14e40*/  SHFL.IDX P6, R14, R13, R12, R11 ;  /* 0x0000000c0d0e7389 */ /* 0x0002a400000c000b */
[----:B012---:R-:W-:Y:S01]  /*14e50*/  ENDCOLLECTIVE ;  /* 0x000000000000791b */ /* 0x007fe20003800000 */
.L_x_1147:
        /* <DEDUP_REMOVED lines=8> */
.L_x_1148:
        /* <DEDUP_REMOVED lines=14> */
.L_x_1149:
        /* <DEDUP_REMOVED lines=8> */
.L_x_1150:
        /* <DEDUP_REMOVED lines=14> */
.L_x_1151:
        /* <DEDUP_REMOVED lines=8> */
.L_x_1152:
        /* <DEDUP_REMOVED lines=13> */
.L_x_1153:
[----:B------:R-:W-:Y:S05]  /*15270*/  BRA `(.L_x_1154) ;  /* 0xffffffc800847947 */ /* 0x000fea000383ffff */
.L_x_1094:
[----:B------:R-:W-:Y:S02]  /*15280*/  IMAD.MOV.U32 R13, RZ, RZ, R5 ;  /* 0x000000ffff0d7224 */ /* 0x000fe400078e0005 */
[----:B------:R-:W-:Y:S02]  /*15290*/  IMAD.MOV.U32 R12, RZ, RZ, RZ ;  /* 0x000000ffff0c7224 */ /* 0x000fe400078e00ff */
[----:B------:R-:W-:Y:S02]  /*152a0*/  IMAD.MOV.U32 R11, RZ, RZ, 0x181f ;  /* 0x0000181fff0b7424 */ /* 0x000fe400078e00ff */
[----:B------:R-:W-:Y:S02]  /*152b0*/  IMAD.MOV.U32 R15, RZ, RZ, -0x1 ;  /* 0xffffffffff0f7424 */ /* 0x000fe400078e00ff */
[----:B------:R-:W-:-:S07]  /*152c0*/  VIADD R4, R36, UR44 ;  /* 0x0000002c24047c36 */ /* 0x000fce0008000000 */
[----:B------:R-:W-:Y:S05]  /*152d0*/  WARPSYNC.COLLECTIVE R15, `(.L_x_1155) ;  /* 0x000000000f087348 */ /* 0x000fea0003c00000 */
[----:B------:R0:W1:Y:S02]  /*152e0*/  SHFL.IDX P6, R14, R13, R12, R11 ;  /* 0x0000000c0d0e7389 */ /* 0x00006400000c000b */
[----:B01----:R-:W-:Y:S01]  /*152f0*/  ENDCOLLECTIVE ;  /* 0x000000000000791b */ /* 0x003fe20003800000 */
.L_x_1155:
[C---:B------:R-:W-:Y:S01]  /*15300*/  VIADD R6, R4.reuse, 0x10 ;  /* 0x0000001004067836 */ /* 0x040fe20000000000 */
[----:B------:R-:W-:Y:S01]  /*15310*/  ISETP.GE.AND P0, PT, R4, UR39, PT ;  /* 0x0000002704007c0c */ /* 0x000fe2000bf06270 */
[----:B------:R-:W-:Y:S02]  /*15320*/  IMAD.MOV.U32 R13, RZ, RZ, R0 ;  /* 0x000000ffff0d7224 */ /* 0x000fe400078e0000 */
[----:B------:R-:W-:-:S10]  /*15330*/  IMAD.MOV.U32 R2, RZ, RZ, R14 ;  /* 0x000000ffff027224 */ /* 0x000fd400078e000e */
[----:B------:R-:W-:Y:S05]  /*15340*/  WARPSYNC.COLLECTIVE R15, `(.L_x_1156) ;  /* 0x000000000f087348 */ /* 0x000fea0003c00000 */
[----:B------:R0:W1:Y:S02]  /*15350*/  SHFL.IDX P6, R14, R13, R12, R11 ;  /* 0x0000000c0d0e7389 */ /* 0x00006400000c000b */
[----:B01----:R-:W-:Y:S01]  /*15360*/  ENDCOLLECTIVE ;  /* 0x000000000000791b */ /* 0x003fe20003800000 */
.L_x_1156:
        /* <DEDUP_REMOVED lines=8> */
.L_x_1157:
[----:B------:R-:W-:Y:S01]  /*153f0*/  @!PT LDS RZ, [RZ] ;  /* 0x00000000fffff984 */ /* 0x000fe20000000800 */
[----:B------:R-:W-:Y:S01]  /*15400*/  @!PT LDS RZ, [RZ] ;  /* 0x00000000fffff984 */ /* 0x000fe20000000800 */
[----:B------:R-:W-:Y:S01]  /*15410*/  @!PT LDS RZ, [RZ] ;  /* 0x00000000fffff984 */ /* 0x000fe20000000800 */
[----:B------:R0:W-:Y:S04]  /*15420*/  @!P0 LDGSTS.E.BYPASS.LTC128B.128 [R31+0x12400], desc[UR36][R2.64], !P3 ;  /* 0x12400000021f8fae */ /* 0x0001e8000d901d64 */
[----:B------:R0:W-:Y:S04]  /*15430*/  @!P0 LDGSTS.E.BYPASS.LTC128B.128 [R31+0x16400], desc[UR36][R2.64+0x80], !P4 ;  /* 0x16400080021f8fae */ /* 0x0001e8000e101d64 */
[----:B------:R0:W-:Y:S01]  /*15440*/  @!P0 LDGSTS.E.BYPASS.LTC128B.128 [R31+0x1a400], desc[UR36][R2.64+0x100], !P5 ;  /* 0x1a400100021f8fae */ /* 0x0001e2000e901d64 */
[----:B------:R-:W-:Y:S01]  /*15450*/  ISETP.GE.AND P0, PT, R6, UR39, PT ;  /* 0x0000002706007c0c */ /* 0x000fe2000bf06270 */
[----:B------:R-:W-:-:S02]  /*15460*/  IMAD.MOV.U32 R13, RZ, RZ, R0 ;  /* 0x000000ffff0d7224 */ /* 0x000fc400078e0000 */
[----:B------:R-:W-:-:S10]  /*15470*/  IMAD.MOV.U32 R6, RZ, RZ, R14 ;  /* 0x000000ffff067224 */ /* 0x000fd400078e000e */
[----:B0-----:R-:W-:Y:S05]  /*15480*/  WARPSYNC.COLLECTIVE R15, `(.L_x_1158) ;  /* 0x000000000f087348 */ /* 0x001fea0003c00000 */
[----:B------:R1:W2:Y:S02]  /*15490*/  SHFL.IDX P6, R14, R13, R12, R11 ;  /* 0x0000000c0d0e7389 */ /* 0x0002a400000c000b */
[----:B012---:R-:W-:Y:S01]  /*154a0*/  ENDCOLLECTIVE ;  /* 0x000000000000791b */ /* 0x007fe20003800000 */
.L_x_1158:
[----:B------:R-:W-:Y:S02]  /*154b0*/  IMAD.MOV.U32 R13, RZ, RZ, R5 ;  /* 0x000000ffff0d7224 */ /* 0x000fe400078e0005 */
[----:B------:R-:W-:Y:S01]  /*154c0*/  IMAD.MOV.U32 R12, RZ, RZ, 0x2 ;  /* 0x00000002ff0c7424 */ /* 0x000fe200078e00ff */
[----:B------:R-:W-:-:S05]  /*154d0*/  @!P0 LEA R14, P1, R37, R14, 0x1 ;  /* 0x0000000e250e8211 */ /* 0x000fca00078208ff */
[----:B------:R-:W-:-:S08]  /*154e0*/  @!P0 IMAD.MOV.U32 R2, RZ, RZ, R14 ;  /* 0x000000ffff028224 */ /* 0x000fd000078e000e */
[----:B------:R-:W-:Y:S05]  /*154f0*/  WARPSYNC.COLLECTIVE R15, `(.L_x_1159) ;  /* 0x000000000f087348 */ /* 0x000fea0003c00000 */
[----:B------:R0:W1:Y:S02]  /*15500*/  SHFL.IDX P6, R14, R13, R12, R11 ;  /* 0x0000000c0d0e7389 */ /* 0x00006400000c000b */
[----:B01----:R-:W-:Y:S01]  /*15510*/  ENDCOLLECTIVE ;  /* 0x000000000000791b */ /* 0x003fe20003800000 */
.L_x_1159:
[----:B------:R-:W-:Y:S02]  /*15520*/  @!P0 IMAD.X R7, RZ, RZ, R6, P1 ;  /* 0x000000ffff078224 */ /* 0x000fe400008e0606 */
[----:B------:R-:W-:Y:S02]  /*15530*/  VIADD R6, R4, 0x20 ;  /* 0x0000002004067836 */ /* 0x000fe40000000000 */
[----:B------:R-:W-:-:S05]  /*15540*/  @!P0 IMAD.MOV.U32 R3, RZ, RZ, R7 ;  /* 0x000000ffff038224 */ /* 0x000fca00078e0007 */
[----:B------:R-:W-:Y:S01]  /*15550*/  @!PT LDS RZ, [RZ] ;  /* 0x00000000fffff984 */ /* 0x000fe20000000800 */
[----:B------:R-:W-:Y:S01]  /*15560*/  @!PT LDS RZ, [RZ] ;  /* 0x00000000fffff984 */ /* 0x000fe20000000800 */
[----:B------:R-:W-:Y:S01]  /*15570*/  @!PT LDS RZ, [RZ] ;  /* 0x00000000fffff984 */ /* 0x000fe20000000800 */
[----:B------:R0:W-:Y:S01]  /*15580*/  @!P0 LDGSTS.E.BYPASS.LTC128B.128 [R31+0x12c00], desc[UR36][R2.64], !P3 ;  /* 0x12c00000021f8fae */ /* 0x0001e2000d901d64 */
[----:B------:R-:W-:-:S03]  /*15590*/  IMAD.MOV.U32 R13, RZ, RZ, R0 ;  /* 0x000000ffff0d7224 */ /* 0x000fc600078e0000 */
[----:B------:R0:W-:Y:S04]  /*155a0*/  @!P0 LDGSTS.E.BYPASS.LTC128B.128 [R31+0x16c00], desc[UR36][R2.64+0x80], !P4 ;  /* 0x16c00080021f8fae */ /* 0x0001e8000e101d64 */
[----:B------:R0:W-:Y:S01]  /*155b0*/  @!P0 LDGSTS.E.BYPASS.LTC128B.128 [R31+0x1ac00], desc[UR36][R2.64+0x100], !P5 ;  /* 0x1ac00100021f8fae */ /* 0x0001e2000e901d64 */
[----:B------:R-:W-:Y:S01]  /*155c0*/  ISETP.GE.AND P0, PT, R6, UR39, PT ;  /* 0x0000002706007c0c */ /* 0x000fe2000bf06270 */
[----:B------:R-:W-:-:S12]  /*155d0*/  IMAD.MOV.U32 R6, RZ, RZ, R14 ;  /* 0x000000ffff067224 */ /* 0x000fd800078e000e */
[----:B0-----:R-:W-:Y:S05]  /*155e0*/  WARPSYNC.COLLECTIVE R15, `(.L_x_1160) ;  /* 0x000000000f087348 */ /* 0x001fea0003c00000 */
[----:B------:R1:W2:Y:S02]  /*155f0*/  SHFL.IDX P6, R14, R13, R12, R11 ;  /* 0x0000000c0d0e7389 */ /* 0x0002a400000c000b */
[----:B012---:R-:W-:Y:S01]  /*15600*/  ENDCOLLECTIVE ;  /* 0x000000000000791b */ /* 0x007fe20003800000 */
.L_x_1160:
[----:B------:R-:W-:Y:S02]  /*15610*/  IMAD.MOV.U32 R13, RZ, RZ, R5 ;  /* 0x000000ffff0d7224 */ /* 0x000fe400078e0005 */
[----:B------:R-:W-:Y:S01]  /*15620*/  IMAD.MOV.U32 R12, RZ, RZ, 0x3 ;  /* 0x00000003ff0c7424 */ /* 0x000fe200078e00ff */
[----:B------:R-:W-:-:S05]  /*15630*/  @!P0 LEA R14, P1, R37, R14, 0x1 ;  /* 0x0000000e250e8211 */ /* 0x000fca00078208ff */
[----:B------:R-:W-:-:S08]  /*15640*/  @!P0 IMAD.MOV.U32 R2, RZ, RZ, R14 ;  /* 0x000000ffff028224 */ /* 0x000fd000078e000e */
[----:B------:R-:W-:Y:S05]  /*15650*/  WARPSYNC.COLLECTIVE R15, `(.L_x_1161) ;  /* 0x000000000f087348 */ /* 0x000fea0003c00000 */
[----:B------:R0:W1:Y:S02]  /*15660*/  SHFL.IDX P6, R14, R13, R12, R11 ;  /* 0x0000000c0d0e7389 */ /* 0x00006400000c000b */
[----:B01----:R-:W-:Y:S01]  /*15670*/  ENDCOLLECTIVE ;  /* 0x000000000000791b */ /* 0x003fe20003800000 */
.L_x_1161:
        /* <DEDUP_REMOVED lines=15> */
.L_x_1162:
[----:B------:R-:W-:Y:S02]  /*15770*/  IMAD.MOV.U32 R13, RZ, RZ, R5 ;  /* 0x000000ffff0d7224 */ /* 0x000fe400078e0005 */
[----:B------:R-:W-:Y:S01]  /*15780*/  IMAD.MOV.U32 R12, RZ, RZ, 0x4 ;  /* 0x00000004ff0c7424 */ /* 0x000fe200078e00ff */
[----:B------:R-:W-:-:S05]  /*15790*/  @!P0 LEA R14, P1, R37, R14, 0x1 ;  /* 0x0000000e250e8211 */ /* 0x000fca00078208ff */
[----:B------:R-:W-:-:S08]  /*157a0*/  @!P0 IMAD.MOV.U32 R2, RZ, RZ, R14 ;  /* 0x000000ffff028224 */ /* 0x000fd000078e000e */
[----:B------:R-:W-:Y:S05]  /*157b0*/  WARPSYNC.COLLECTIVE R15, `(.L_x_1163) ;  /* 0x000000000f087348 */ /* 0x000fea0003c00000 */
[----:B------:R0:W1:Y:S02]  /*157c0*/  SHFL.IDX P6, R14, R13, R12, R11 ;  /* 0x0000000c0d0e7389 */ /* 0x00006400000c000b */
[----:B01----:R-:W-:Y:S01]  /*157d0*/  ENDCOLLECTIVE ;  /* 0x000000000000791b */ /* 0x003fe20003800000 */
.L_x_1163:
        /* <DEDUP_REMOVED lines=15> */
.L_x_1164:
[----:B------:R-:W-:Y:S02]  /*158d0*/  IMAD.MOV.U32 R13, RZ, RZ, R5 ;  /* 0x000000ffff0d7224 */ /* 0x000fe400078e0005 */
[----:B------:R-:W-:Y:S01]  /*158e0*/  IMAD.MOV.U32 R12, RZ, RZ, 0x5 ;  /* 0x00000005ff0c7424 */ /* 0x000fe200078e00ff */
[----:B------:R-:W-:-:S05]  /*158f0*/  @!P0 LEA R14, P1, R37, R14, 0x1 ;  /* 0x0000000e250e8211 */ /* 0x000fca00078208ff */
[----:B------:R-:W-:-:S08]  /*15900*/  @!P0 IMAD.MOV.U32 R2, RZ, RZ, R14 ;  /* 0x000000ffff028224 */ /* 0x000fd000078e000e */
[----:B------:R-:W-:Y:S05]  /*15910*/  WARPSYNC.COLLECTIVE R15, `(.L_x_1165) ;  /* 0x000000000f087348 */ /* 0x000fea0003c00000 */
[----:B------:R0:W1:Y:S02]  /*15920*/  SHFL.IDX P6, R14, R13, R12, R11 ;  /* 0x0000000c0d0e7389 */ /* 0x00006400000c000b */
[----:B01----:R-:W-:Y:S01]  /*15930*/  ENDCOLLECTIVE ;  /* 0x000000000000791b */ /* 0x003fe20003800000 */
.L_x_1165:
        /* <DEDUP_REMOVED lines=15> */
.L_x_1166:
[----:B------:R-:W-:Y:S02]  /*15a30*/  IMAD.MOV.U32 R13, RZ, RZ, R5 ;  /* 0x000000ffff0d7224 */ /* 0x000fe400078e0005 */
[----:B------:R-:W-:Y:S01]  /*15a40*/  IMAD.MOV.U32 R12, RZ, RZ, 0x6 ;  /* 0x00000006ff0c7424 */ /* 0x000fe200078e00ff */
[----:B------:R-:W-:-:S05]  /*15a50*/  @!P0 LEA R14, P1, R37, R14, 0x1 ;  /* 0x0000000e250e8211 */ /* 0x000fca00078208ff */
[----:B------:R-:W-:-:S08]  /*15a60*/  @!P0 IMAD.MOV.U32 R2, RZ, RZ, R14 ;  /* 0x000000ffff028224 */ /* 0x000fd000078e000e */
[----:B------:R-:W-:Y:S05]  /*15a70*/  WARPSYNC.COLLECTIVE R15, `(.L_x_1167) ;  /* 0x000000000f087348 */ /* 0x000fea0003c00000 */
[----:B------:R0:W1:Y:S02]  /*15a80*/  SHFL.IDX P6, R14, R13, R12, R11 ;  /* 0x0000000c0d0e7389 */ /* 0x00006400000c000b */
[----:B01----:R-:W-:Y:S01]  /*15a90*/  ENDCOLLECTIVE ;  /* 0x000000000000791b */ /* 0x003fe20003800000 */
.L_x_1167:
        /* <DEDUP_REMOVED lines=15> */
.L_x_1168:
[----:B------:R-:W-:Y:S02]  /*15b90*/  IMAD.MOV.U32 R13, RZ, RZ, R5 ;  /* 0x000000ffff0d7224 */ /* 0x000fe400078e0005 */
[----:B------:R-:W-:Y:S01]  /*15ba0*/  IMAD.MOV.U32 R12, RZ, RZ, 0x7 ;  /* 0x00000007ff0c7424 */ /* 0x000fe200078e00ff */
[----:B------:R-:W-:-:S05]  /*15bb0*/  @!P0 LEA R14, P1, R37, R14, 0x1 ;  /* 0x0000000e250e8211 */ /* 0x000fca00078208ff */
[----:B------:R-:W-:-:S08]  /*15bc0*/  @!P0 IMAD.MOV.U32 R2, RZ, RZ, R14 ;  /* 0x000000ffff028224 */ /* 0x000fd000078e000e */
[----:B------:R-:W-:Y:S05]  /*15bd0*/  WARPSYNC.COLLECTIVE R15, `(.L_x_1169) ;  /* 0x000000000f087348 */ /* 0x000fea0003c00000 */
[----:B------:R0:W1:Y:S02]  /*15be0*/  SHFL.IDX P6, R14, R13, R12, R11 ;  /* 0x0000000c0d0e7389 */ /* 0x00006400000c000b */
[----:B01----:R-:W-:Y:S01]  /*15bf0*/  ENDCOLLECTIVE ;  /* 0x000000000000791b */ /* 0x003fe20003800000 */
.L_x_1169:
[----:B------:R-:W-:-:S04]  /*15c00*/  @!P0 IMAD.X R7, RZ, RZ, R6, P1 ;  /* 0x000000ffff078224 */ /* 0x000fc800008e0606 */
        /* <DEDUP_REMOVED lines=8> */
[----:B------:R-:W-:-:S07]  /*15c90*/  IMAD.MOV.U32 R6, RZ, RZ, R14 ;  /* 0x000000ffff067224 */ /* 0x000fce00078e000e */
[----:B0-----:R-:W-:Y:S05]  /*15ca0*/  WARPSYNC.COLLECTIVE R15, `(.L_x_1170) ;  /* 0x000000000f087348 */ /* 0x001fea0003c00000 */
[----:B------:R1:W2:Y:S02]  /*15cb0*/  SHFL.IDX P6, R14, R13, R12, R11 ;  /* 0x0000000c0d0e7389 */ /* 0x0002a400000c000b */
[----:B012---:R-:W-:Y:S01]  /*15cc0*/  ENDCOLLECTIVE ;  /* 0x000000000000791b */ /* 0x007fe20003800000 */
.L_x_1170:
[----:B------:R-:W-:Y:S05]  /*15cd0*/  BRA `(.L_x_1171) ;  /* 0xffffffc800a47947 */ /* 0x000fea000383ffff */
.L_x_1097:
[----:B0-----:R0:W1:Y:S02]  /*15ce0*/  SYNCS.PHASECHK.TRANS64.TRYWAIT P0, [R17+URZ+0x30820], R0 ;  /* 0x03082000110075a7 */ /* 0x001064000800017f */
[----:B-1----:R-:W-:Y:S05]  /*15cf0*/  @!P0 NANOSLEEP.SYNCS 0x989680 ;  /* 0x009896800000895d */ /* 0x002fea0003900000 */
[----:B------:R-:W1:Y:S02]  /*15d00*/  @!P0 SYNCS.PHASECHK.TRANS64 P0, [R17+URZ+0x30820], R0 ;  /* 0x03082000110085a7 */ /* 0x000e64000800007f */
[----:B-1----:R-:W-:Y:S05]  /*15d10*/  @!P0 BRA `(.L_x_1097) ;  /* 0xfffffffc00f08947 */ /* 0x002fea000383ffff */
[----:B------:R-:W-:Y:S05]  /*15d20*/  BRA `(.L_x_1172) ;  /* 0xffffffcc00087947 */ /* 0x000fea000383ffff */
.L_x_1101:
[----:B0-----:R0:W1:Y:S02]  /*15d30*/  SYNCS.PHASECHK.TRANS64.TRYWAIT P0, [R6+URZ+0x30840], R3 ;  /* 0x03084003060075a7 */ /* 0x001064000800017f */
[----:B-1----:R-:W-:Y:S05]  /*15d40*/  @!P0 NANOSLEEP.SYNCS 0x989680 ;  /* 0x009896800000895d */ /* 0x002fea0003900000 */
[----:B------:R-:W1:Y:S02]  /*15d50*/  @!P0 SYNCS.PHASECHK.TRANS64 P0, [R6+URZ+0x30840], R3 ;  /* 0x03084003060085a7 */ /* 0x000e64000800007f */
[----:B-1----:R-:W-:Y:S05]  /*15d60*/  @!P0 BRA `(.L_x_1101) ;  /* 0xfffffffc00f08947 */ /* 0x002fea000383ffff */
[----:B------:R-:W-:Y:S05]  /*15d70*/  BRA `(.L_x_1173) ;  /* 0xffffffcc00c87947 */ /* 0x000fea000383ffff */
.L_x_1102:
        /* <DEDUP_REMOVED lines=8> */
.L_x_1175:
[----:B------:R-:W-:Y:S05]  /*15e00*/  BSYNC B1 ;  /* 0x0000000000017941 */ /* 0x000fea0003800000 */
.L_x_1174:
[----:B------:R-:W-:Y:S02]  /*15e10*/  IMAD.MOV.U32 R13, RZ, RZ, R7 ;  /* 0x000000ffff0d7224 */ /* 0x000fe400078e0007 */
[----:B------:R-:W-:Y:S02]  /*15e20*/  IMAD.MOV.U32 R12, RZ, RZ, RZ ;  /* 0x000000ffff0c7224 */ /* 0x000fe400078e00ff */
[----:B------:R-:W-:Y:S02]  /*15e30*/  IMAD.MOV.U32 R11, RZ, RZ, 0x181f ;  /* 0x0000181fff0b7424 */ /* 0x000fe400078e00ff */
[----:B------:R-:W-:Y:S02]  /*15e40*/  IMAD.MOV.U32 R15, RZ, RZ, -0x1 ;  /* 0xffffffffff0f7424 */ /* 0x000fe400078e00ff */
[----:B------:R-:W-:Y:S02]  /*15e50*/  IMAD.MOV.U32 R3, RZ, RZ, R14 ;  /* 0x000000ffff037224 */ /* 0x000fe400078e000e */
[----:B------:R-:W-:-:S07]  /*15e60*/  IMAD.SHL.U32 R4, R37, 0x2, RZ ;  /* 0x0000000225047824 */ /* 0x000fce00078e00ff */
[----:B------:R-:W-:Y:S05]  /*15e70*/  WARPSYNC.COLLECTIVE R15, `(.L_x_1176) ;  /* 0x000000000f087348 */ /* 0x000fea0003c00000 */
[----:B------:R0:W1:Y:S02]  /*15e80*/  SHFL.IDX P6, R14, R13, R12, R11 ;  /* 0x0000000c0d0e7389 */ /* 0x00006400000c000b */
[----:B01----:R-:W-:Y:S01]  /*15e90*/  ENDCOLLECTIVE ;  /* 0x000000000000791b */ /* 0x003fe20003800000 */
.L_x_1176:
[----:B------:R-:W-:Y:S02]  /*15ea0*/  IMAD R8, R8, 0x2, R17 ;  /* 0x0000000208087824 */ /* 0x000fe400078e0211 */
[----:B------:R-:W-:Y:S02]  /*15eb0*/  IMAD.MOV.U32 R13, RZ, RZ, R10 ;  /* 0x000000ffff0d7224 */ /* 0x000fe400078e000a */
[----:B------:R-:W-:Y:S01]  /*15ec0*/  IMAD.MOV.U32 R12, RZ, RZ, 0x1 ;  /* 0x00000001ff0c7424 */ /* 0x000fe200078e00ff */
[----:B------:R-:W-:-:S13]  /*15ed0*/  IADD3 R2, P0, R14, R4, RZ ;  /* 0x000000040e027210 */ /* 0x000fda0007f1e0ff */
[----:B------:R-:W-:Y:S05]  /*15ee0*/  WARPSYNC.COLLECTIVE R15, `(.L_x_1177) ;  /* 0x000000000f087348 */ /* 0x000fea0003c00000 */
[----:B------:R0:W1:Y:S02]  /*15ef0*/  SHFL.IDX P6, R14, R13, R12, R11 ;  /* 0x0000000c0d0e7389 */ /* 0x00006400000c000b */
[----:B01----:R-:W-:Y:S01]  /*15f00*/  ENDCOLLECTIVE ;  /* 0x000000000000791b */ /* 0x003fe20003800000 */
.L_x_1177:
[----:B------:R-:W-:-:S05]  /*15f10*/  IMAD.X R3, RZ, RZ, R3, P0 ;  /* 0x000000ffff037224 */ /* 0x000fca00000e0603 */
[----:B------:R-:W-:Y:S01]  /*15f20*/  @!PT LDS RZ, [RZ] ;  /* 0x00000000fffff984 */ /* 0x000fe20000000800 */
[----:B------:R-:W-:Y:S01]  /*15f30*/  @!PT LDS RZ, [RZ] ;  /* 0x00000000fffff984 */ /* 0x000fe20000000800 */
[----:B------:R-:W-:Y:S01]  /*15f40*/  @!PT LDS RZ, [RZ] ;  /* 0x00000000fffff984 */ /* 0x000fe20000000800 */
[----:B------:R-:W-:Y:S04]  /*15f50*/  LDGSTS.E.BYPASS.LTC128B.128 [R8+0x1e400], desc[UR36][R2.64], !P3 ;  /* 0x1e40000002087fae */ /* 0x000fe8000d901d64 */
[----:B------:R-:W-:Y:S01]  /*15f60*/  LDGSTS.E.BYPASS.LTC128B.128 [R8+0x21400], desc[UR36][R2.64+0x80], !P2 ;  /* 0x2140008002087fae */ /* 0x000fe2000d101d64 */
[----:B------:R-:W-:-:S03]  /*15f70*/  IMAD.MOV.U32 R13, RZ, RZ, R7 ;  /* 0x000000ffff0d7224 */ /* 0x000fc600078e0007 */
[----:B------:R0:W-:Y:S02]  /*15f80*/  LDGSTS.E.BYPASS.LTC128B.128 [R8+0x24400], desc[UR36][R2.64+0x100], !P1 ;  /* 0x2440010002087fae */ /* 0x0001e4000c901d64 */
[----:B0-----:R-:W-:-:S07]  /*15f90*/  IMAD.MOV.U32 R3, RZ, RZ, R14 ;  /* 0x000000ffff037224 */ /* 0x001fce00078e000e */
[----:B------:R-:W-:Y:S05]  /*15fa0*/  WARPSYNC.COLLECTIVE R15, `(.L_x_1178) ;  /* 0x000000000f087348 */ /* 0x000fea0003c00000 */
[----:B------:R0:W1:Y:S02]  /*15fb0*/  SHFL.IDX P6, R14, R13, R12, R11 ;  /* 0x0000000c0d0e7389 */ /* 0x00006400000c000b */
[----:B01----:R-:W-:Y:S01]  /*15fc0*/  ENDCOLLECTIVE ;  /* 0x000000000000791b */ /* 0x003fe20003800000 */
.L_x_1178:
[----:B------:R-:W-:Y:S02]  /*15fd0*/  IMAD.MOV.U32 R13, RZ, RZ, R10 ;  /* 0x000000ffff0d7224 */ /* 0x000fe400078e000a */
[----:B------:R-:W-:Y:S01]  /*15fe0*/  IMAD.MOV.U32 R12, RZ, RZ, 0x2 ;  /* 0x00000002ff0c7424 */ /* 0x000fe200078e00ff */
[----:B------:R-:W-:-:S13]  /*15ff0*/  IADD3 R2, P0, R14, R4, RZ ;  /* 0x000000040e027210 */ /* 0x000fda0007f1e0ff */
[----:B------:R-:W-:Y:S05]  /*16000*/  WARPSYNC.COLLECTIVE R15, `(.L_x_1179) ;  /* 0x000000000f087348 */ /* 0x000fea0003c00000 */
[----:B------:R0:W1:Y:S02]  /*16010*/  SHFL.IDX P6, R14, R13, R12, R11 ;  /* 0x0000000c0d0e7389 */ /* 0x00006400000c000b */
[----:B01----:R-:W-:Y:S01]  /*16020*/  ENDCOLLECTIVE ;  /* 0x000000000000791b */ /* 0x003fe20003800000 */
.L_x_1179:
        /* <DEDUP_REMOVED lines=12> */
.L_x_1180:
[----:B------:R-:W-:Y:S02]  /*160f0*/  IMAD.MOV.U32 R13, RZ, RZ, R10 ;  /* 0x000000ffff0d7224 */ /* 0x000fe400078e000a */
[----:B------:R-:W-:Y:S01]  /*16100*/  IMAD.MOV.U32 R12, RZ, RZ, 0x3 ;  /* 0x00000003ff0c7424 */ /* 0x000fe200078e00ff */
[----:B------:R-:W-:-:S13]  /*16110*/  IADD3 R2, P0, R14, R4, RZ ;  /* 0x000000040e027210 */ /* 0x000fda0007f1e0ff */
[----:B------:R-:W-:Y:S05]  /*16120*/  WARPSYNC.COLLECTIVE R15, `(.L_x_1181) ;  /* 0x000000000f087348 */ /* 0x000fea0003c00000 */
[----:B------:R0:W1:Y:S02]  /*16130*/  SHFL.IDX P6, R14, R13, R12, R11 ;  /* 0x0000000c0d0e7389 */ /* 0x00006400000c000b */
[----:B01----:R-:W-:Y:S01]  /*16140*/  ENDCOLLECTIVE ;  /* 0x000000000000791b */ /* 0x003fe20003800000 */
.L_x_1181:
        /* <DEDUP_REMOVED lines=12> */
.L_x_1182:
[----:B------:R-:W-:Y:S02]  /*16210*/  IMAD.MOV.U32 R13, RZ, RZ, R10 ;  /* 0x000000ffff0d7224 */ /* 0x000fe400078e000a */
[----:B------:R-:W-:Y:S01]  /*16220*/  IMAD.MOV.U32 R12, RZ, RZ, 0x4 ;  /* 0x00000004ff0c7424 */ /* 0x000fe200078e00ff */
[----:B------:R-:W-:-:S13]  /*16230*/  IADD3 R2, P0, R14, R4, RZ ;  /* 0x000000040e027210 */ /* 0x000fda0007f1e0ff */
[----:B------:R-:W-:Y:S05]  /*16240*/  WARPSYNC.COLLECTIVE R15, `(.L_x_1183) ;  /* 0x000000000f087348 */ /* 0x000fea0003c00000 */
[----:B------:R0:W1:Y:S02]  /*16250*/  SHFL.IDX P6, R14, R13, R12, R11 ;  /* 0x0000000c0d0e7389 */ /* 0x00006400000c000b */
[----:B01----:R-:W-:Y:S01]  /*16260*/  ENDCOLLECTIVE ;  /* 0x000000000000791b */ /* 0x003fe20003800000 */
.L_x_1183:
        /* <DEDUP_REMOVED lines=12> */
.L_x_1184:
[----:B------:R-:W-:Y:S02]  /*16330*/  IMAD.MOV.U32 R13, RZ, RZ, R10 ;  /* 0x000000ffff0d7224 */ /* 0x000fe400078e000a */
[----:B------:R-:W-:Y:S01]  /*16340*/  IMAD.MOV.U32 R12, RZ, RZ, 0x5 ;  /* 0x00000005ff0c7424 */ /* 0x000fe200078e00ff */
[----:B------:R-:W-:-:S13]  /*16350*/  IADD3 R2, P0, R14, R4, RZ ;  /* 0x000000040e027210 */ /* 0x000fda0007f1e0ff */
[----:B------:R-:W-:Y:S05]  /*16360*/  WARPSYNC.COLLECTIVE R15, `(.L_x_1185) ;  /* 0x000000000f087348 */ /* 0x000fea0003c00000 */
[----:B------:R0:W1:Y:S02]  /*16370*/  SHFL.IDX P6, R14, R13, R12, R11 ;  /* 0x0000000c0d0e7389 */ /* 0x00006400000c000b */
[----:B01----:R-:W-:Y:S01]  /*16380*/  ENDCOLLECTIVE ;  /* 0x000000000000791b */ /* 0x003fe20003800000 */
.L_x_1185:
        /* <DEDUP_REMOVED lines=12> */
.L_x_1186:
[----:B------:R-:W-:Y:S05]  /*16450*/  BRA `(.L_x_1187) ;  /* 0xffffffcc00187947 */ /* 0x000fea000383ffff */
.L_x_1107:
[----:B0-----:R0:W1:Y:S02]  /*16460*/  SYNCS.PHASECHK.TRANS64.TRYWAIT P0, [R6+URZ+0x30860], R3 ;  /* 0x03086003060075a7 */ /* 0x001064000800017f */
[----:B-1----:R-:W-:Y:S05]  /*16470*/  @!P0 NANOSLEEP.SYNCS 0x989680 ;  /* 0x009896800000895d */ /* 0x002fea0003900000 */
[----:B------:R-:W1:Y:S02]  /*16480*/  @!P0 SYNCS.PHASECHK.TRANS64 P0, [R6+URZ+0x30860], R3 ;  /* 0x03086003060085a7 */ /* 0x000e64000800007f */
[----:B-1----:R-:W-:Y:S05]  /*16490*/  @!P0 BRA `(.L_x_1107) ;  /* 0xfffffffc00f08947 */ /* 0x002fea000383ffff */
[----:B------:R-:W-:Y:S05]  /*164a0*/  BRA `(.L_x_1188) ;  /* 0xffffffcc00747947 */ /* 0x000fea000383ffff */
.L_x_1108:
        /* <DEDUP_REMOVED lines=8> */
.L_x_1190:
[----:B------:R-:W-:Y:S05]  /*16530*/  BSYNC B1 ;  /* 0x0000000000017941 */ /* 0x000fea0003800000 */
.L_x_1189:
[----:B------:R-:W-:Y:S02]  /*16540*/  IMAD.MOV.U32 R13, RZ, RZ, R18 ;  /* 0x000000ffff0d7224 */ /* 0x000fe400078e0012 */
[----:B------:R-:W-:Y:S02]  /*16550*/  IMAD.MOV.U32 R12, RZ, RZ, RZ ;  /* 0x000000ffff0c7224 */ /* 0x000fe400078e00ff */
[----:B------:R-:W-:Y:S02]  /*16560*/  IMAD.MOV.U32 R11, RZ, RZ, 0x181f ;  /* 0x0000181fff0b7424 */ /* 0x000fe400078e00ff */
[----:B------:R-:W-:Y:S02]  /*16570*/  IMAD.MOV.U32 R15, RZ, RZ, -0x1 ;  /* 0xffffffffff0f7424 */ /* 0x000fe400078e00ff */
[----:B------:R-:W-:Y:S02]  /*16580*/  IMAD.MOV.U32 R3, RZ, RZ, R14 ;  /* 0x000000ffff037224 */ /* 0x000fe400078e000e */
[----:B------:R-:W-:-:S07]  /*16590*/  IMAD R7, R7, 0x2, R17 ;  /* 0x0000000207077824 */ /* 0x000fce00078e0211 */
[----:B------:R-:W-:Y:S05]  /*165a0*/  WARPSYNC.COLLECTIVE R15, `(.L_x_1191) ;  /* 0x000000000f087348 */ /* 0x000fea0003c00000 */
[----:B------:R0:W1:Y:S02]  /*165b0*/  SHFL.IDX P6, R14, R13, R12, R11 ;  /* 0x0000000c0d0e7389 */ /* 0x00006400000c000b */
[----:B01----:R-:W-:Y:S01]  /*165c0*/  ENDCOLLECTIVE ;  /* 0x000000000000791b */ /* 0x003fe20003800000 */
.L_x_1191:
[----:B------:R-:W-:Y:S02]  /*165d0*/  IMAD.MOV.U32 R13, RZ, RZ, R19 ;  /* 0x000000ffff0d7224 */ /* 0x000fe400078e0013 */
[----:B------:R-:W-:Y:S01]  /*165e0*/  IMAD.MOV.U32 R12, RZ, RZ, 0x1 ;  /* 0x00000001ff0c7424 */ /* 0x000fe200078e00ff */
[----:B------:R-:W-:-:S13]  /*165f0*/  IADD3 R2, P0, R14, R4, RZ ;  /* 0x000000040e027210 */ /* 0x000fda0007f1e0ff */
[----:B------:R-:W-:Y:S05]  /*16600*/  WARPSYNC.COLLECTIVE R15, `(.L_x_1192) ;  /* 0x000000000f087348 */ /* 0x000fea0003c00000 */
[----:B------:R0:W1:Y:S02]  /*16610*/  SHFL.IDX P6, R14, R13, R12, R11 ;  /* 0x0000000c0d0e7389 */ /* 0x00006400000c000b */
[----:B01----:R-:W-:Y:S01]  /*16620*/  ENDCOLLECTIVE ;  /* 0x000000000000791b */ /* 0x003fe20003800000 */
.L_x_1192:
        /* <DEDUP_REMOVED lines=15> */
.L_x_1193:
[----:B------:R-:W-:Y:S02]  /*16720*/  IMAD.MOV.U32 R13, RZ, RZ, R19 ;  /* 0x000000ffff0d7224 */ /* 0x000fe400078e0013 */
[----:B------:R-:W-:Y:S01]  /*16730*/  IMAD.MOV.U32 R12, RZ, RZ, 0x2 ;  /* 0x00000002ff0c7424 */ /* 0x000fe200078e00ff */
[----:B------:R-:W-:-:S13]  /*16740*/  IADD3 R2, P0, R14, R4, RZ ;  /* 0x000000040e027210 */ /* 0x000fda0007f1e0ff */
[----:B------:R-:W-:Y:S05]  /*16750*/  WARPSYNC.COLLECTIVE R15, `(.L_x_1194) ;  /* 0x000000000f087348 */ /* 0x000fea0003c00000 */
[----:B------:R0:W1:Y:S02]  /*16760*/  SHFL.IDX P6, R14, R13, R12, R11 ;  /* 0x0000000c0d0e7389 */ /* 0x00006400000c000b */
[----:B01----:R-:W-:Y:S01]  /*16770*/  ENDCOLLECTIVE ;  /* 0x000000000000791b */ /* 0x003fe20003800000 */
.L_x_1194:
        /* <DEDUP_REMOVED lines=15> */
.L_x_1195:
[----:B------:R-:W-:Y:S02]  /*16870*/  IMAD.MOV.U32 R13, RZ, RZ, R19 ;  /* 0x000000ffff0d7224 */ /* 0x000fe400078e0013 */
[----:B------:R-:W-:Y:S01]  /*16880*/  IMAD.MOV.U32 R12, RZ, RZ, 0x3 ;  /* 0x00000003ff0c7424 */ /* 0x000fe200078e00ff */
[----:B------:R-:W-:-:S13]  /*16890*/  IADD3 R2, P0, R14, R4, RZ ;  /* 0x000000040e027210 */ /* 0x000fda0007f1e0ff */
[----:B------:R-:W-:Y:S05]  /*168a0*/  WARPSYNC.COLLECTIVE R15, `(.L_x_1196) ;  /* 0x000000000f087348 */ /* 0x000fea0003c00000 */
[----:B------:R0:W1:Y:S02]  /*168b0*/  SHFL.IDX P6, R14, R13, R12, R11 ;  /* 0x0000000c0d0e7389 */ /* 0x00006400000c000b */
[----:B01----:R-:W-:Y:S01]  /*168c0*/  ENDCOLLECTIVE ;  /* 0x000000000000791b */ /* 0x003fe20003800000 */
.L_x_1196:
        /* <DEDUP_REMOVED lines=15> */
.L_x_1197:
[----:B------:R-:W-:Y:S02]  /*169c0*/  IMAD.MOV.U32 R13, RZ, RZ, R19 ;  /* 0x000000ffff0d7224 */ /* 0x000fe400078e0013 */
[----:B------:R-:W-:Y:S01]  /*169d0*/  IMAD.MOV.U32 R12, RZ, RZ, 0x4 ;  /* 0x00000004ff0c7424 */ /* 0x000fe200078e00ff */
[----:B------:R-:W-:-:S13]  /*169e0*/  IADD3 R2, P0, R14, R4, RZ ;  /* 0x000000040e027210 */ /* 0x000fda0007f1e0ff */
[----:B------:R-:W-:Y:S05]  /*169f0*/  WARPSYNC.COLLECTIVE R15, `(.L_x_1198) ;  /* 0x000000000f087348 */ /* 0x000fea0003c00000 */
[----:B------:R0:W1:Y:S02]  /*16a00*/  SHFL.IDX P6, R14, R13, R12, R11 ;  /* 0x0000000c0d0e7389 */ /* 0x00006400000c000b */
[----:B01----:R-:W-:Y:S01]  /*16a10*/  ENDCOLLECTIVE ;  /* 0x000000000000791b */ /* 0x003fe20003800000 */
.L_x_1198:
        /* <DEDUP_REMOVED lines=15> */
.L_x_1199:
[----:B------:R-:W-:Y:S02]  /*16b10*/  IMAD.MOV.U32 R13, RZ, RZ, R19 ;  /* 0x000000ffff0d7224 */ /* 0x000fe400078e0013 */
[----:B------:R-:W-:Y:S01]  /*16b20*/  IMAD.MOV.U32 R12, RZ, RZ, 0x5 ;  /* 0x00000005ff0c7424 */ /* 0x000fe200078e00ff */
[----:B------:R-:W-:-:S13]  /*16b30*/  IADD3 R2, P0, R14, R4, RZ ;  /* 0x000000040e027210 */ /* 0x000fda0007f1e0ff */
[----:B------:R-:W-:Y:S05]  /*16b40*/  WARPSYNC.COLLECTIVE R15, `(.L_x_1200) ;  /* 0x000000000f087348 */ /* 0x000fea0003c00000 */
[----:B------:R0:W1:Y:S02]  /*16b50*/  SHFL.IDX P6, R14, R13, R12, R11 ;  /* 0x0000000c0d0e7389 */ /* 0x00006400000c000b */
[----:B01----:R-:W-:Y:S01]  /*16b60*/  ENDCOLLECTIVE ;  /* 0x000000000000791b */ /* 0x003fe20003800000 */
.L_x_1200:
        /* <DEDUP_REMOVED lines=12> */
.L_x_1201:
[----:B------:R-:W-:Y:S01]  /*16c30*/  @!PT LDS RZ, [RZ] ;  /* 0x00000000fffff984 */ /* 0x000fe20000000800 */
[----:B------:R-:W-:Y:S01]  /*16c40*/  @!PT LDS RZ, [RZ] ;  /* 0x00000000fffff984 */ /* 0x000fe20000000800 */
[----:B------:R-:W-:Y:S01]  /*16c50*/  @!PT LDS RZ, [RZ] ;  /* 0x00000000fffff984 */ /* 0x000fe20000000800 */
[----:B------:R0:W-:Y:S01]  /*16c60*/  LDGSTS.E.BYPASS.LTC128B.128 [R7+0x5400], desc[UR36][R2.64+0x80], !P0 ;  /* 0x0540008002077fae */ /* 0x0001e2000c101d64 */
[----:B------:R-:W-:-:S13]  /*16c70*/  ISETP.LT.OR P0, PT, R8, 0x41, P1 ;  /* 0x000000410800780c */ /* 0x000fda0000f01670 */
[----:B------:R0:W-:Y:S01]  /*16c80*/  LDGSTS.E.BYPASS.LTC128B.128 [R7+0x8400], desc[UR36][R2.64+0x100], !P0 ;  /* 0x0840010002077fae */ /* 0x0001e2000c101d64 */
[----:B------:R-:W-:Y:S05]  /*16c90*/  BRA `(.L_x_1202) ;  /* 0xffffffc800747947 */ /* 0x000fea000383ffff */
.L_x_1116:
[----:B0-----:R0:W1:Y:S02]  /*16ca0*/  SYNCS.PHASECHK.TRANS64.TRYWAIT P0, [R4+URZ+0x30860], R3 ;  /* 0x03086003040075a7 */ /* 0x001064000800017f */
[----:B-1----:R-:W-:Y:S05]  /*16cb0*/  @!P0 NANOSLEEP.SYNCS 0x989680 ;  /* 0x009896800000895d */ /* 0x002fea0003900000 */
[----:B------:R-:W1:Y:S02]  /*16cc0*/  @!P0 SYNCS.PHASECHK.TRANS64 P0, [R4+URZ+0x30860], R3 ;  /* 0x03086003040085a7 */ /* 0x000e64000800007f */
[----:B-1----:R-:W-:Y:S05]  /*16cd0*/  @!P0 BRA `(.L_x_1116) ;  /* 0xfffffffc00f08947 */ /* 0x002fea000383ffff */
[----:B------:R-:W-:Y:S05]  /*16ce0*/  BRA `(.L_x_1203) ;  /* 0xffffffcc00947947 */ /* 0x000fea000383ffff */
.L_x_1117:
[----:B------:R-:W-:Y:S01]  /*16cf0*/  BSSY B0, `(.L_x_1204) ;  /* 0x0000008000007945 */ /* 0x000fe20003800000 */
[----:B------:R-:W-:Y:S02]  /*16d00*/  IMAD.MOV.U32 R13, RZ, RZ, R19 ;  /* 0x000000ffff0d7224 */ /* 0x000fe400078e0013 */
[----:B------:R-:W-:Y:S02]  /*16d10*/  IMAD.MOV.U32 R12, RZ, RZ, RZ ;  /* 0x000000ffff0c7224 */ /* 0x000fe400078e00ff */
[----:B------:R-:W-:Y:S02]  /*16d20*/  IMAD.MOV.U32 R11, RZ, RZ, 0x181f ;  /* 0x0000181fff0b7424 */ /* 0x000fe400078e00ff */
[----:B------:R-:W-:-:S07]  /*16d30*/  IMAD.MOV.U32 R15, RZ, RZ, -0x1 ;  /* 0xffffffffff0f7424 */ /* 0x000fce00078e00ff */
[----:B0-----:R-:W-:Y:S05]  /*16d40*/  WARPSYNC.COLLECTIVE R15, `(.L_x_1205) ;  /* 0x000000000f087348 */ /* 0x001fea0003c00000 */
[----:B------:R1:W2:Y:S02]  /*16d50*/  SHFL.IDX P6, R14, R13, R12, R11 ;  /* 0x0000000c0d0e7389 */ /* 0x0002a400000c000b */
[----:B012---:R-:W-:Y:S01]  /*16d60*/  ENDCOLLECTIVE ;  /* 0x000000000000791b */ /* 0x007fe20003800000 */
.L_x_1205:
[----:B------:R-:W-:Y:S05]  /*16d70*/  BSYNC B0 ;  /* 0x0000000000007941 */ /* 0x000fea0003800000 */
.L_x_1204:
        /* <DEDUP_REMOVED lines=9> */
.L_x_1206:
[----:B------:R-:W-:Y:S02]  /*16e10*/  IMAD.MOV.U32 R13, RZ, RZ, R19 ;  /* 0x000000ffff0d7224 */ /* 0x000fe400078e0013 */
[----:B------:R-:W-:Y:S01]  /*16e20*/  IMAD.MOV.U32 R12, RZ, RZ, 0x1 ;  /* 0x00000001ff0c7424 */ /* 0x000fe200078e00ff */
[----:B------:R-:W-:-:S13]  /*16e30*/  IADD3 R2, P0, R14, R6, RZ ;  /* 0x000000060e027210 */ /* 0x000fda0007f1e0ff */
[----:B------:R-:W-:Y:S05]  /*16e40*/  WARPSYNC.COLLECTIVE R15, `(.L_x_1207) ;  /* 0x000000000f087348 */ /* 0x000fea0003c00000 */
[----:B------:R0:W1:Y:S02]  /*16e50*/  SHFL.IDX P6, R14, R13, R12, R11 ;  /* 0x0000000c0d0e7389 */ /* 0x00006400000c000b */
[----:B01----:R-:W-:Y:S01]  /*16e60*/  ENDCOLLECTIVE ;  /* 0x000000000000791b */ /* 0x003fe20003800000 */
.L_x_1207:
[----:B------:R-:W-:Y:S01]  /*16e70*/  IMAD.X R3, RZ, RZ, R0, P0 ;  /* 0x000000ffff037224 */ /* 0x000fe200000e0600 */
[----:B------:R-:W-:Y:S01]  /*16e80*/  ISETP.LT.OR P0, PT, R5, 0x1, P4 ;  /* 0x000000010500780c */ /* 0x000fe20002701670 */
[----:B------:R-:W-:Y:S02]  /*16e90*/  IMAD R0, R8, 0x2, R17 ;  /* 0x0000000208007824 */ /* 0x000fe400078e0211 */
[----:B------:R-:W-:-:S10]  /*16ea0*/  IMAD.MOV.U32 R13, RZ, RZ, R18 ;  /* 0x000000ffff0d7224 */ /* 0x000fd400078e0012 */
        /* <DEDUP_REMOVED lines=9> */
.L_x_1208:
        /* <DEDUP_REMOVED lines=12> */
.L_x_1209:
        /* <DEDUP_REMOVED lines=12> */
.L_x_1210:
        /* <DEDUP_REMOVED lines=12> */
.L_x_1211:
        /* <DEDUP_REMOVED lines=12> */
.L_x_1212:
        /* <DEDUP_REMOVED lines=12> */
.L_x_1213:
        /* <DEDUP_REMOVED lines=12> */
.L_x_1214:
        /* <DEDUP_REMOVED lines=12> */
.L_x_1215:
        /* <DEDUP_REMOVED lines=12> */
.L_x_1216:
[----:B------:R-:W-:Y:S01]  /*17540*/  @!PT LDS RZ, [RZ] ;  /* 0x00000000fffff984 */ /* 0x000fe20000000800 */
[----:B------:R-:W-:Y:S01]  /*17550*/  @!PT LDS RZ, [RZ] ;  /* 0x00000000fffff984 */ /* 0x000fe20000000800 */
[----:B------:R-:W-:Y:S01]  /*17560*/  @!PT LDS RZ, [RZ] ;  /* 0x00000000fffff984 */ /* 0x000fe20000000800 */
[----:B------:R0:W-:Y:S01]  /*17570*/  LDGSTS.E.BYPASS.LTC128B.128 [R0+0x5400], desc[UR36][R2.64+0x80], !P0 ;  /* 0x0540008002007fae */ /* 0x0001e2000c101d64 */
[----:B------:R-:W-:-:S13]  /*17580*/  ISETP.LT.OR P0, PT, R5, 0x41, P1 ;  /* 0x000000410500780c */ /* 0x000fda0000f01670 */
[----:B------:R0:W-:Y:S01]  /*17590*/  LDGSTS.E.BYPASS.LTC128B.128 [R0+0x8400], desc[UR36][R2.64+0x100], !P0 ;  /* 0x0840010002007fae */ /* 0x0001e2000c101d64 */
[----:B------:R-:W-:Y:S05]  /*175a0*/  BRA `(.L_x_1217) ;  /* 0xffffffc8005c7947 */ /* 0x000fea000383ffff */
.L_x_1122:
[----:B------:R-:W-:Y:S01]  /*175b0*/  BSSY B0, `(.L_x_1218) ;  /* 0x0000008000007945 */ /* 0x000fe20003800000 */
[----:B------:R-:W-:Y:S02]  /*175c0*/  IMAD.MOV.U32 R13, RZ, RZ, R34 ;  /* 0x000000ffff0d7224 */ /* 0x000fe400078e0022 */
[----:B------:R-:W-:Y:S02]  /*175d0*/  IMAD.MOV.U32 R12, RZ, RZ, RZ ;  /* 0x000000ffff0c7224 */ /* 0x000fe400078e00ff */
[----:B------:R-:W-:Y:S02]  /*175e0*/  IMAD.MOV.U32 R11, RZ, RZ, 0x1f ;  /* 0x0000001fff0b7424 */ /* 0x000fe400078e00ff */
[----:B------:R-:W-:-:S07]  /*175f0*/  IMAD.MOV.U32 R15, RZ, RZ, -0x1 ;  /* 0xffffffffff0f7424 */ /* 0x000fce00078e00ff */
[----:B-----5:R-:W-:Y:S05]  /*17600*/  WARPSYNC.COLLECTIVE R15, `(.L_x_1219) ;  /* 0x000000000f087348 */ /* 0x020fea0003c00000 */
[----:B------:R0:W1:Y:S02]  /*17610*/  SHFL.IDX P6, R14, R13, R12, R11 ;  /* 0x0000000c0d0e7389 */ /* 0x00006400000c000b */
[----:B01---5:R-:W-:Y:S01]  /*17620*/  ENDCOLLECTIVE ;  /* 0x000000000000791b */ /* 0x023fe20003800000 */
.L_x_1219:
[----:B------:R-:W-:Y:S05]  /*17630*/  BSYNC B0 ;  /* 0x0000000000007941 */ /* 0x000fea0003800000 */
.L_x_1218:
[----:B------:R-:W-:Y:S05]  /*17640*/  BRA `(.L_x_1220) ;  /* 0xffffffc800e47947 */ /* 0x000fea000383ffff */
.L_x_1125:
[----:B-1----:R1:W2:Y:S02]  /*17650*/  SYNCS.PHASECHK.TRANS64.TRYWAIT P0, [R4+URZ+0x30820], R0 ;  /* 0x03082000040075a7 */ /* 0x0022a4000800017f */
[----:B--2---:R-:W-:Y:S05]  /*17660*/  @!P0 NANOSLEEP.SYNCS 0x989680 ;  /* 0x009896800000895d */ /* 0x004fea0003900000 */
[----:B------:R-:W2:Y:S02]  /*17670*/  @!P0 SYNCS.PHASECHK.TRANS64 P0, [R4+URZ+0x30820], R0 ;  /* 0x03082000040085a7 */ /* 0x000ea4000800007f */
[----:B--2---:R-:W-:Y:S05]  /*17680*/  @!P0 BRA `(.L_x_1125) ;  /* 0xfffffffc00f08947 */ /* 0x004fea000383ffff */
[----:B------:R-:W-:Y:S05]  /*17690*/  BRA `(.L_x_1221) ;  /* 0xffffffcc002c7947 */ /* 0x000fea000383ffff */
.L_x_1126:
[----:B------:R-:W2:Y:S01]  /*176a0*/  S2R R2, SR_TID.X ;  /* 0x0000000000027919 */ /* 0x000ea20000002100 */
[----:B------:R-:W-:Y:S01]  /*176b0*/  BSSY B0, `(.L_x_1222) ;  /* 0x000000a000007945 */ /* 0x000fe20003800000 */
        /* <DEDUP_REMOVED lines=9> */
.L_x_1223:
[----:B------:R-:W-:Y:S05]  /*17750*/  BSYNC B0 ;  /* 0x0000000000007941 */ /* 0x000fea0003800000 */
.L_x_1222:
[----:B------:R-:W-:Y:S05]  /*17760*/  BRA `(.L_x_1224) ;  /* 0xffffffcc00147947 */ /* 0x000fea000383ffff */
.L_x_1129:
[----:B------:R-:W-:Y:S01]  /*17770*/  BSSY B1, `(.L_x_1225) ;  /* 0x0000006000017945 */ /* 0x000fe20003800000 */
[----:B------:R-:W-:-:S07]  /*17780*/  IMAD.MOV.U32 R15, RZ, RZ, -0x1 ;  /* 0xffffffffff0f7424 */ /* 0x000fce00078e00ff */
[----:B01---5:R-:W-:Y:S05]  /*17790*/  WARPSYNC.COLLECTIVE R15, `(.L_x_1226) ;  /* 0x000000000f0c7348 */ /* 0x023fea0003c00000 */
[----:B------:R-:W-:Y:S02]  /*177a0*/  ELECT P6, UR62, PT ;  /* 0x00000000003e782f */ /* 0x000fe400038c0000 */
[----:B------:R-:W-:Y:S01]  /*177b0*/  MOV R14, UR62 ;  /* 0x0000003e000e7c02 */ /* 0x000fe20008000f00 */
[----:B01---5:R-:W-:Y:S10]  /*177c0*/  ENDCOLLECTIVE ;  /* 0x000000000000791b */ /* 0x023ff40003800000 */
.L_x_1226:
[----:B------:R-:W-:Y:S05]  /*177d0*/  BSYNC B1 ;  /* 0x0000000000017941 */ /* 0x000fea0003800000 */
.L_x_1225:
[----:B------:R-:W-:Y:S05]  /*177e0*/  BRA `(.L_x_1227) ;  /* 0xffffffcc000c7947 */ /* 0x000fea000383ffff */
.L_x_1131:
[----:B-1----:R1:W2:Y:S02]  /*177f0*/  SYNCS.PHASECHK.TRANS64.TRYWAIT P1, [R5+URZ+0x30840], R0 ;  /* 0x03084000050075a7 */ /* 0x0022a4000802017f */
[----:B--2---:R-:W-:Y:S05]  /*17800*/  @!P1 NANOSLEEP.SYNCS 0x989680 ;  /* 0x009896800000995d */ /* 0x004fea0003900000 */
[----:B------:R-:W2:Y:S02]  /*17810*/  @!P1 SYNCS.PHASECHK.TRANS64 P1, [R5+URZ+0x30840], R0 ;  /* 0x03084000050095a7 */ /* 0x000ea4000802007f */
[----:B--2---:R-:W-:Y:S05]  /*17820*/  @!P1 BRA `(.L_x_1131) ;  /* 0xfffffffc00f09947 */ /* 0x004fea000383ffff */
[----:B------:R-:W-:Y:S05]  /*17830*/  BRA `(.L_x_1228) ;  /* 0xffffffcc00347947 */ /* 0x000fea000383ffff */
.L_x_1133:
[----:B--2---:R2:W3:Y:S02]  /*17840*/  SYNCS.PHASECHK.TRANS64.TRYWAIT P1, [R23+URZ+0x30840], R2 ;  /* 0x03084002170075a7 */ /* 0x0044e4000802017f */
[----:B---3--:R-:W-:Y:S05]  /*17850*/  @!P1 NANOSLEEP.SYNCS 0x989680 ;  /* 0x009896800000995d */ /* 0x008fea0003900000 */
[----:B------:R-:W3:Y:S02]  /*17860*/  @!P1 SYNCS.PHASECHK.TRANS64 P1, [R23+URZ+0x30840], R2 ;  /* 0x03084002170095a7 */ /* 0x000ee4000802007f */
[----:B---3--:R-:W-:Y:S05]  /*17870*/  @!P1 BRA `(.L_x_1133) ;  /* 0xfffffffc00f09947 */ /* 0x008fea000383ffff */
[----:B------:R-:W-:Y:S05]  /*17880*/  BRA `(.L_x_1229) ;  /* 0xffffffcc00407947 */ /* 0x000fea000383ffff */
.L_x_1135:
[----:B---3--:R3:W4:Y:S02]  /*17890*/  SYNCS.PHASECHK.TRANS64.TRYWAIT P1, [R5+URZ+0x30860], R0 ;  /* 0x03086000050075a7 */ /* 0x008724000802017f */
[----:B----4-:R-:W-:Y:S05]  /*178a0*/  @!P1 NANOSLEEP.SYNCS 0x989680 ;  /* 0x009896800000995d */ /* 0x010fea0003900000 */
[----:B------:R-:W4:Y:S02]  /*178b0*/  @!P1 SYNCS.PHASECHK.TRANS64 P1, [R5+URZ+0x30860], R0 ;  /* 0x03086000050095a7 */ /* 0x000f24000802007f */
[----:B----4-:R-:W-:Y:S05]  /*178c0*/  @!P1 BRA `(.L_x_1135) ;  /* 0xfffffffc00f09947 */ /* 0x010fea000383ffff */
[----:B------:R-:W-:Y:S05]  /*178d0*/  BRA `(.L_x_1230) ;  /* 0xffffffcc003c7947 */ /* 0x000fea000383ffff */
.L_x_1231:
        /* <DEDUP_REMOVED lines=10> */
.L_x_3235:


//--------------------- .text._ZN7cutlass13device_kernelIN5flash11enable_sm90INS1_16FlashAttnFwdSm90INS1_25CollectiveMainloopFwdSm90ILi2EN4cute5tupleIJNS5_1CILi1EEES8_S8_EEENS6_IJNS7_ILi128EEENS7_ILi96EEENS7_ILi192EEEEEELi192ENS_6half_tEfNS_4arch4Sm90ELb0ELb1ELb0ELb1ELb1ELb0ELb0ELb1ELb1ELb1ELb0ELb0EEENS1_21CollectiveEpilogueFwdINS6_IJSA_SC_SB_EEES9_SE_SG_Li256ELb1ELb1ELb0ELb0EEENS1_36VarlenDynamicPersistentTileSchedulerILi128ELi96ELi256ELi128ELb0ELb1ELb1ELb1ELb0ELb1EEEEEEEEEvNT_6ParamsE --------------------------
	.section	.text._ZN7cutlass13device_kernelIN5flash11enable_sm90INS1_16FlashAttnFwdSm90INS1_25CollectiveMainloopFwdSm90ILi2EN4cute5tupleIJNS5_1CILi1EEES8_S8_EEENS6_IJNS7_ILi128EEENS7_ILi96EEENS7_ILi192EEEEEELi192ENS_6half_tEfNS_4arch4Sm90ELb0ELb1ELb0ELb1ELb1ELb0ELb0ELb1ELb1ELb1ELb0ELb0EEENS1_21CollectiveEpilogueFwdINS6_IJSA_SC_SB_EEES9_SE_SG_Li256ELb1ELb1ELb0ELb0EEENS1_36VarlenDynamicPersistentTileSchedulerILi128ELi96ELi256ELi128ELb0ELb1ELb1ELb1ELb0ELb1EEEEEEEEEvNT_6ParamsE,"ax",@progbits
	.align	128
.text._ZN7cutlass13device_kernelIN5flash11enable_sm90INS1_16FlashAttnFwdSm90INS1_25CollectiveMainloopFwdSm90ILi2EN4cute5tupleIJNS5_1CILi1EEES8_S8_EEENS6_IJNS7_ILi128EEENS7_ILi96EEENS7_ILi192EEEEEELi192ENS_6half_tEfNS_4arch4Sm90ELb0ELb1ELb0ELb1ELb1ELb0ELb0ELb1ELb1ELb1ELb0ELb0EEENS1_21CollectiveEpilogueFwdINS6_IJSA_SC_SB_EEES9_SE_SG_Li256ELb1ELb1ELb0ELb0EEENS1_36VarlenDynamicPersistentTileSchedulerILi128ELi96ELi256ELi128ELb0ELb1ELb1ELb1ELb0ELb1EEEEEEEEEvNT_6ParamsE:
        .type           _ZN7cutlass13device_kernelIN5flash11enable_sm90INS1_16FlashAttnFwdSm90INS1_25CollectiveMainloopFwdSm90ILi2EN4cute5tupleIJNS5_1CILi1EEES8_S8_EEENS6_IJNS7_ILi128EEENS7_ILi96EEENS7_ILi192EEEEEELi192ENS_6half_tEfNS_4arch4Sm90ELb0ELb1ELb0ELb1ELb1ELb0ELb0ELb1ELb1ELb1ELb0ELb0EEENS1_21CollectiveEpilogueFwdINS6_IJSA_SC_SB_EEES9_SE_SG_Li256ELb1ELb1ELb0ELb0EEENS1_36VarlenDynamicPersistentTileSchedulerILi128ELi96ELi256ELi128ELb0ELb1ELb1ELb1ELb0ELb1EEEEEEEEEvNT_6ParamsE,@function
        .size           _ZN7cutlass13device_kernelIN5flash11enable_sm90INS1_16FlashAttnFwdSm90INS1_25CollectiveMainloopFwdSm90ILi2EN4cute5tupleIJNS5_1CILi1EEES8_S8_EEENS6_IJNS7_ILi128EEENS7_ILi96EEENS7_ILi192EEEEEELi192ENS_6half_tEfNS_4arch4Sm90ELb0ELb1ELb0ELb1ELb1ELb0ELb0ELb1ELb1ELb1ELb0ELb0EEENS1_21CollectiveEpilogueFwdINS6_IJSA_SC_SB_EEES9_SE_SG_Li256ELb1ELb1ELb0ELb0EEENS1_36VarlenDynamicPersistentTileSchedulerILi128ELi96ELi256ELi128ELb0ELb1ELb1ELb1ELb0ELb1EEEEEEEEEvNT_6ParamsE,(.L_x_3236 - _ZN7cutlass13device_kernelIN5flash11enable_sm90INS1_16FlashAttnFwdSm90INS1_25CollectiveMainloopFwdSm90ILi2EN4cute5tupleIJNS5_1CILi1EEES8_S8_EEENS6_IJNS7_ILi128EEENS7_ILi96EEENS7_ILi192EEEEEELi192ENS_6half_tEfNS_4arch4Sm90ELb0ELb1ELb0ELb1ELb1ELb0ELb0ELb1ELb1ELb1ELb0ELb0EEENS1_21CollectiveEpilogueFwdINS6_IJSA_SC_SB_EEES9_SE_SG_Li256ELb1ELb1ELb0ELb0EEENS1_36VarlenDynamicPersistentTileSchedulerILi128ELi96ELi256ELi128ELb0ELb1ELb1ELb1ELb0ELb1EEEEEEEEEvNT_6ParamsE)
        .other          _ZN7cutlass13device_kernelIN5flash11enable_sm90INS1_16FlashAttnFwdSm90INS1_25CollectiveMainloopFwdSm90ILi2EN4cute5tupleIJNS5_1CILi1EEES8_S8_EEENS6_IJNS7_ILi128EEENS7_ILi96EEENS7_ILi192EEEEEELi192ENS_6half_tEfNS_4arch4Sm90ELb0ELb1ELb0ELb1ELb1ELb0ELb0ELb1ELb1ELb1ELb0ELb0EEENS1_21CollectiveEpilogueFwdINS6_IJSA_SC_SB_EEES9_SE_SG_Li256ELb1ELb1ELb0ELb0EEENS1_36VarlenDynamicPersistentTileSchedulerILi128ELi96ELi256ELi128ELb0ELb1ELb1ELb1ELb0ELb1EEEEEEEEEvNT_6ParamsE,@"STO_CUDA_ENTRY STV_DEFAULT"
_ZN7cutlass13device_kernelIN5flash11enable_sm90INS1_16FlashAttnFwdSm90INS1_25CollectiveMainloopFwdSm90ILi2EN4cute5tupleIJNS5_1CILi1EEES8_S8_EEENS6_IJNS7_ILi128EEENS7_ILi96EEENS7_ILi192EEEEEELi192ENS_6half_tEfNS_4arch4Sm90ELb0ELb1ELb0ELb1ELb1ELb0ELb0ELb1ELb1ELb1ELb0ELb0EEENS1_21CollectiveEpilogueFwdINS6_IJSA_SC_SB_EEES9_SE_SG_Li256ELb1ELb1ELb0ELb0EEENS1_36VarlenDynamicPersistentTileSchedulerILi128ELi96ELi256ELi128ELb0ELb1ELb1ELb1ELb0ELb1EEEEEEEEEvNT_6ParamsE:
        /* <DEDUP_REMOVED lines=45> */
.L_x_1232:
        /* <DEDUP_REMOVED lines=22> */
.L_x_1233:
        /* <DEDUP_REMOVED lines=18> */
.L_x_1234:
        /* <DEDUP_REMOVED lines=22> */
.L_x_1235:
        /* <DEDUP_REMOVED lines=22> */
.L_x_1236:
[----:B------:R-:W-:Y:S01]  /*0810*/  ISETP.NE.AND P0, PT, R3, RZ, PT ;  /* 0x000000ff0300720c */ /* 0x000fe20003f05270 */
[----:B------:R-:W-:Y:S01]  /*0820*/  IMAD.MOV.U32 R3, RZ, RZ, 0x1 ;  /* 0x00000001ff037424 */ /* 0x000fe200078e00ff */
[----:B------:R-:W-:Y:S01]  /*0830*/  NOP ;  /* 0x0000000000007918 */ /* 0x000fe20000000000 */
[----:B------:R-:W-:-:S03]  /*0840*/  ULDC.64 UR36, c[0x0][0x208] ;  /* 0x0000820000247ab9 */ /* 0x000fc60000000a00 */
[----:B------:R-:W-:-:S05]  /*0850*/  SEL R3, R3, 0x2, !P0 ;  /* 0x0000000203037807 */ /* 0x000fca0004000000 */
[----:B------:R0:W-:Y:S02]  /*0860*/  STL [R1+0x10], R3 ;  /* 0x0000100301007387 */ /* 0x0001e40000100800 */
[----:B01234-:R-:W-:Y:S06]  /*0870*/  BAR.SYNC.DEFER_BLOCKING 0x0 ;  /* 0x0000000000007b1d */ /* 0x01ffec0000010000 */
[----:B------:R-:W-:Y:S05]  /*0880*/  @!P0 BRA `(.L_x_1237) ;  /* 0x000000f800108947 */ /* 0x000fea0003800000 */
.L_x_1238:
[----:B------:R-:W-:-:S08]  /*0890*/  NOP ;  /* 0x0000000000007918 */ /* 0x000fd00000000000 */
[----:B------:R-:W0:Y:S02]  /*08a0*/  USETMAXREG.TRY_ALLOC.CTAPOOL UP0, 0xe8 ;  /* 0x000000e8000079c8 */ /* 0x000e240008000600 */
[----:B0-----:R-:W-:-:S13]  /*08b0*/  PLOP3.LUT P0, PT, PT, PT, UP0, 0x80, 0x0 ;  /* 0x000000000000781c */ /* 0x001fda0003f0f008 */
[----:B------:R-:W-:Y:S05]  /*08c0*/  @!P0 BRA `(.L_x_1238) ;  /* 0xfffffffc00f08947 */ /* 0x000fea000383ffff */
[----:B------:R-:W0:Y:S08]  /*08d0*/  S2UR UR5, SR_CgaCtaId ;  /* 0x00000000000579c3 */ /* 0x000e300000008800 */
[----:B------:R-:W-:Y:S06]  /*08e0*/  BAR.ARV 0x8, 0x180 ;  /* 0x0206000000007b1d */ /* 0x000fec0000002000 */
[----:B------:R-:W-:-:S02]  /*08f0*/  UMOV UR4, 0x400 ;  /* 0x0000040000047882 */ /* 0x000fc40000000000 */
[----:B------:R-:W-:Y:S01]  /*0900*/  BAR.SYNC.DEFER_BLOCKING 0x5, 0x180 ;  /* 0x0146000000007b1d */ /* 0x000fe20000010000 */
[----:B0-----:R-:W-:-:S09]  /*0910*/  ULEA UR4, UR5, UR4, 0x18 ;  /* 0x0000000405047291 */ /* 0x001fd2000f8ec03f */
[----:B------:R-:W0:Y:S01]  /*0920*/  LDS.128 R40, [UR4+0x308d0] ;  /* 0x0308d004ff287984 */ /* 0x000e220008000c00 */
[----:B------:R-:W-:Y:S01]  /*0930*/  ULDC UR4, c[0x0][0xc3c] ;  /* 0x00030f0000047ab9 */ /* 0x000fe20000000800 */
[----:B------:R-:W-:Y:S06]  /*0940*/  BAR.ARV 0x4, 0x180 ;  /* 0x0106000000007b1d */ /* 0x000fec0000002000 */
[----:B0-----:R-:W-:-:S13]  /*0950*/  ISETP.GE.AND P0, PT, R43, UR4, PT ;  /* 0x000000042b007c0c */ /* 0x001fda000bf06270 */
[----:B------:R-:W-:Y:S05]  /*0960*/  @P0 EXIT ;  /* 0x000000000000094d */ /* 0x000fea0003800000 */
[----:B------:R-:W2:Y:S01]  /*0970*/  LDL.LU R10, [R1+0x10] ;  /* 0x00001000010a7983 */ /* 0x000ea20000300800 */
[----:B------:R-:W-:Y:S01]  /*0980*/  VIADD R210, R0, 0xffffff80 ;  /* 0xffffff8000d27836 */ /* 0x000fe20000000000 */
[----:B------:R-:W-:Y:S01]  /*0990*/  UMOV UR38, URZ ;  /* 0x0000003f00267c82 */ /* 0x000fe20008000000 */
[----:B------:R-:W-:Y:S01]  /*09a0*/  IMAD.MOV.U32 R201, RZ, RZ, RZ ;  /* 0x000000ffffc97224 */ /* 0x000fe200078e00ff */
[----:B------:R-:W-:Y:S02]  /*09b0*/  UMOV UR39, URZ ;  /* 0x0000003f00277c82 */ /* 0x000fe40008000000 */
[----:B------:R-:W-:-:S04]  /*09c0*/  SHF.R.S32.HI R3, RZ, 0x1f, R210 ;  /* 0x0000001fff037819 */ /* 0x000fc800000114d2 */
[CC--:B------:R-:W-:Y:S02]  /*09d0*/  LEA.HI R5, R3.reuse, R210.reuse, RZ, 0x7 ;  /* 0x000000d203057211 */ /* 0x0c0fe400078f38ff */
[-C--:B------:R-:W-:Y:S02]  /*09e0*/  LEA.HI R0, R3, R210.reuse, RZ, 0x4 ;  /* 0x000000d203007211 */ /* 0x080fe400078f20ff */
[----:B------:R-:W-:Y:S02]  /*09f0*/  LOP3.LUT R7, R5, 0xffffff80, RZ, 0xc0, !PT ;  /* 0xffffff8005077812 */ /* 0x000fe400078ec0ff */
[----:B------:R-:W-:Y:S02]  /*0a00*/  SHF.R.S32.HI R9, RZ, 0x4, R0 ;  /* 0x00000004ff097819 */ /* 0x000fe40000011400 */
[----:B------:R-:W-:Y:S01]  /*0a10*/  LEA.HI R2, R3, R210, RZ, 0x5 ;  /* 0x000000d203027211 */ /* 0x000fe200078f28ff */
[----:B------:R-:W-:Y:S01]  /*0a20*/  IMAD.IADD R202, R210, 0x1, -R7 ;  /* 0x00000001d2ca7824 */ /* 0x000fe200078e0a07 */
[----:B------:R-:W-:-:S02]  /*0a30*/  LOP3.LUT R7, R0, 0x3fffff0, RZ, 0xc0, !PT ;  /* 0x03fffff000077812 */ /* 0x000fc400078ec0ff */
[----:B------:R-:W-:Y:S01]  /*0a40*/  LEA.HI R0, R0, R9, RZ, 0x1 ;  /* 0x0000000900007211 */ /* 0x000fe200078f08ff */
[----:B------:R-:W-:Y:S01]  /*0a50*/  IMAD.SHL.U32 R2, R2, 0x20, RZ ;  /* 0x0000002002027824 */ /* 0x000fe200078e00ff */
[----:B------:R-:W-:Y:S01]  /*0a60*/  SHF.R.S32.HI R11, RZ, 0x1f, R202 ;  /* 0x0000001fff0b7819 */ /* 0x000fe200000114ca */
[----:B------:R-:W-:Y:S01]  /*0a70*/  IMAD.IADD R7, R210, 0x1, -R7 ;  /* 0x00000001d2077824 */ /* 0x000fe200078e0a07 */
[----:B------:R-:W-:Y:S02]  /*0a80*/  LOP3.LUT R0, R0, 0x1ffffffe, RZ, 0xc0, !PT ;  /* 0x1ffffffe00007812 */ /* 0x000fe400078ec0ff */
[----:B------:R-:W-:Y:S02]  /*0a90*/  LEA.HI R4, R11, R202, RZ, 0x2 ;  /* 0x000000ca0b047211 */ /* 0x000fe400078f10ff */
[----:B------:R-:W-:Y:S01]  /*0aa0*/  LEA.HI R8, R3, R210, RZ, 0x2 ;  /* 0x000000d203087211 */ /* 0x000fe200078f10ff */
[----:B------:R-:W-:Y:S01]  /*0ab0*/  IMAD.IADD R0, R9, 0x1, -R0 ;  /* 0x0000000109007824 */ /* 0x000fe200078e0a00 */
[----:B------:R-:W-:-:S02]  /*0ac0*/  SHF.R.S32.HI R6, RZ, 0x2, R4 ;  /* 0x00000002ff067819 */ /* 0x000fc40000011404 */
[----:B------:R-:W-:Y:S02]  /*0ad0*/  SHF.R.S32.HI R13, RZ, 0x1f, R4 ;  /* 0x0000001fff0d7819 */ /* 0x000fe40000011404 */
[----:B------:R-:W-:Y:S02]  /*0ae0*/  LOP3.LUT R9, R8, 0xfffffffc, RZ, 0xc0, !PT ;  /* 0xfffffffc08097812 */ /* 0x000fe400078ec0ff */
[----:B------:R-:W-:Y:S02]  /*0af0*/  LEA.HI R3, R3, R210, RZ, 0x3 ;  /* 0x000000d203037211 */ /* 0x000fe400078f18ff */
[----:B------:R-:W-:Y:S01]  /*0b00*/  LEA.HI R13, R13, R6, RZ, 0x3 ;  /* 0x000000060d0d7211 */ /* 0x000fe200078f18ff */
[----:B------:R-:W-:Y:S01]  /*0b10*/  IMAD.IADD R9, R210, 0x1, -R9 ;  /* 0x00000001d2097824 */ /* 0x000fe200078e0a09 */
[----:B------:R-:W-:Y:S02]  /*0b20*/  SHF.R.S32.HI R204, RZ, 0x7, R5 ;  /* 0x00000007ffcc7819 */ /* 0x000fe40000011405 */
[----:B------:R-:W-:-:S02]  /*0b30*/  LOP3.LUT R2, R2, 0xfffffc00, RZ, 0xc0, !PT ;  /* 0xfffffc0002027812 */ /* 0x000fc400078ec0ff */
[----:B------:R-:W-:Y:S02]  /*0b40*/  LOP3.LUT R197, R3, 0xfffffff8, RZ, 0xc0, !PT ;  /* 0xfffffff803c57812 */ /* 0x000fe400078ec0ff */
[----:B------:R-:W-:Y:S01]  /*0b50*/  LOP3.LUT R13, R13, 0xfffffff8, RZ, 0xc0, !PT ;  /* 0xfffffff80d0d7812 */ /* 0x000fe200078ec0ff */
[----:B------:R-:W-:Y:S01]  /*0b60*/  IMAD R7, R7, 0x40, R2 ;  /* 0x0000004007077824 */ /* 0x000fe200078e0202 */
[----:B------:R-:W-:Y:S01]  /*0b70*/  LEA.HI R11, R11, R202, RZ, 0x5 ;  /* 0x000000ca0b0b7211 */ /* 0x000fe200078f28ff */
[----:B------:R-:W-:Y:S01]  /*0b80*/  IMAD.IADD R197, R210, 0x1, -R197 ;  /* 0x00000001d2c57824 */ /* 0x000fe200078e0ac5 */
[----:B------:R-:W-:Y:S01]  /*0b90*/  LEA.HI R5, R5, R204, RZ, 0x1 ;  /* 0x000000cc05057211 */ /* 0x000fe200078f08ff */
[----:B------:R-:W-:Y:S01]  /*0ba0*/  IMAD.IADD R6, R6, 0x1, -R13 ;  /* 0x0000000106067824 */ /* 0x000fe200078e0a0d */
[----:B------:R-:W-:Y:S01]  /*0bb0*/  SHF.R.S32.HI R11, RZ, 0x5, R11 ;  /* 0x00000005ff0b7819 */ /* 0x000fe2000001140b */
[----:B------:R-:W-:Y:S01]  /*0bc0*/  IMAD.SHL.U32 R193, R197, 0x8, RZ ;  /* 0x00000008c5c17824 */ /* 0x000fe200078e00ff */
[----:B------:R-:W-:Y:S01]  /*0bd0*/  LEA.HI R2, R9, R9, RZ, 0x1 ;  /* 0x0000000909027211 */ /* 0x000fe200078f08ff */
[----:B------:R-:W-:Y:S01]  /*0be0*/  IMAD R206, R0, 0x8, R7 ;  /* 0x0000000800ce7824 */ /* 0x000fe200078e0207 */
[----:B------:R-:W-:Y:S01]  /*0bf0*/  LOP3.LUT R5, R5, 0x3fffffe, RZ, 0xc0, !PT ;  /* 0x03fffffe05057812 */ /* 0x000fe200078ec0ff */
[----:B------:R-:W-:Y:S01]  /*0c00*/  IMAD R6, R11, 0x10, R6 ;  /* 0x000000100b067824 */ /* 0x000fe200078e0206 */
[----:B------:R-:W-:Y:S01]  /*0c10*/  LOP3.LUT R2, R2, 0x1ffffffe, RZ, 0xc0, !PT ;  /* 0x1ffffffe02027812 */ /* 0x000fe200078ec0ff */
[C---:B------:R-:W-:Y:S01]  /*0c20*/  VIADD R195, R193.reuse, 0x40 ;  /* 0x00000040c1c37836 */ /* 0x040fe20000000000 */
[----:B------:R-:W-:Y:S01]  /*0c30*/  LOP3.LUT R23, R4, 0x7ffffffc, RZ, 0xc0, !PT ;  /* 0x7ffffffc04177812 */ /* 0x000fe200078ec0ff */
[----:B------:R-:W-:Y:S01]  /*0c40*/  IMAD.IADD R5, R204, 0x1, -R5 ;  /* 0x00000001cc057824 */ /* 0x000fe200078e0a05 */
[----:B------:R-:W-:Y:S01]  /*0c50*/  SHF.R.S32.HI R200, RZ, 0x3, R3 ;  /* 0x00000003ffc87819 */ /* 0x000fe20000011403 */
[----:B------:R-:W-:Y:S01]  /*0c60*/  VIADD R196, R193, 0x80 ;  /* 0x00000080c1c47836 */ /* 0x000fe20000000000 */
[----:B------:R-:W-:Y:S01]  /*0c70*/  SHF.R.S32.HI R209, RZ, 0x1f, R193 ;  /* 0x0000001fffd17819 */ /* 0x000fe200000114c1 */
[----:B------:R-:W-:Y:S01]  /*0c80*/  IMAD.IADD R2, R9, 0x1, -R2 ;  /* 0x0000000109027824 */ /* 0x000fe200078e0a02 */
[----:B------:R-:W-:Y:S01]  /*0c90*/  SHF.R.S32.HI R208, RZ, 0x1f, R195 ;  /* 0x0000001fffd07819 */ /* 0x000fe200000114c3 */
[----:B------:R-:W-:Y:S01]  /*0ca0*/  IMAD R205, R5, 0x40, R6 ;  /* 0x0000004005cd7824 */ /* 0x000fe200078e0206 */
[----:B------:R-:W-:Y:S01]  /*0cb0*/  SHF.R.S32.HI R207, RZ, 0x1f, R196 ;  /* 0x0000001fffcf7819 */ /* 0x000fe200000114c4 */
[----:B------:R-:W-:-:S02]  /*0cc0*/  IMAD.IADD R23, R202, 0x1, -R23 ;  /* 0x00000001ca177824 */ /* 0x000fc400078e0a17 */
[----:B------:R-:W-:Y:S01]  /*0cd0*/  IMAD R192, R2, 0x8, R205 ;  /* 0x0000000802c07824 */ /* 0x000fe200078e02cd */
[----:B--2---:R-:W-:-:S07]  /*0ce0*/  LOP3.LUT R19, R10, 0x1, RZ, 0xfc, !PT ;  /* 0x000000010a137812 */ /* 0x004fce00078efcff */
.L_x_1346:
[----:B0---4-:R-:W0:Y:S01]  /*0cf0*/  LDC.64 R2, c[0x0][0xa28] ;  /* 0x00028a00ff027b82 */ /* 0x011e220000000a00 */
[----:B------:R-:W-:Y:S01]  /*0d00*/  IMAD.MOV.U32 R0, RZ, RZ, RZ ;  /* 0x000000ffff007224 */ /* 0x000fe200078e00ff */
[----:B------:R-:W-:Y:S01]  /*0d10*/  ULDC.64 UR4, c[0x0][0x418] ;  /* 0x0001060000047ab9 */ /* 0x000fe20000000a00 */
[----:B------:R-:W-:-:S05]  /*0d20*/  ULDC.64 UR6, c[0x0][0xa20] ;  /* 0x0002880000067ab9 */ /* 0x000fca0000000a00 */
[----:B--23--:R-:W1:Y:S01]  /*0d30*/  LDC.64 R4, c[0x0][0xa18] ;  /* 0x00028600ff047b82 */ /* 0x00ce620000000a00 */
[----:B0-----:R-:W-:-:S04]  /*0d40*/  ISETP.NE.U32.AND P0, PT, R2, RZ, PT ;  /* 0x000000ff0200720c */ /* 0x001fc80003f05070 */
[----:B------:R-:W-:Y:S02]  /*0d50*/  ISETP.NE.AND.EX P0, PT, R3, RZ, PT, P0 ;  /* 0x000000ff0300720c */ /* 0x000fe40003f05300 */
[----:B-1----:R-:W-:-:S04]  /*0d60*/  ISETP.NE.U32.AND P1, PT, R4, RZ, PT ;  /* 0x000000ff0400720c */ /* 0x002fc80003f25070 */
[----:B------:R-:W-:-:S07]  /*0d70*/  ISETP.NE.AND.EX P1, PT, R5, RZ, PT, P1 ;  /* 0x000000ff0500720c */ /* 0x000fce0003f25310 */
[----:B------:R-:W0:Y:S08]  /*0d80*/  @P0 LDC.64 R2, c[0x0][0xa28] ;  /* 0x00028a00ff020b82 */ /* 0x000e300000000a00 */
[----:B------:R-:W1:Y:S01]  /*0d90*/  @P1 LDC.64 R4, c[0x0][0xa18] ;  /* 0x00028600ff041b82 */ /* 0x000e620000000a00 */
[----:B0-----:R-:W-:-:S05]  /*0da0*/  @P0 IMAD.WIDE R2, R43, 0x4, R2 ;  /* 0x000000042b020825 */ /* 0x001fca00078e0202 */
[----:B------:R0:W5:Y:S01]  /*0db0*/  @P0 LDG.E R0, desc[UR36][R2.64] ;  /* 0x0000002402000981 */ /* 0x000162000c1e1900 */
[----:B-1----:R-:W-:-:S05]  /*0dc0*/  @P1 IMAD.WIDE R4, R43, 0x4, R4 ;  /* 0x000000042b041825 */ /* 0x002fca00078e0204 */
[----:B------:R0:W5:Y:S01]  /*0dd0*/  @P1 LDG.E R18, desc[UR36][R4.64] ;  /* 0x0000002404121981 */ /* 0x000162000c1e1900 */
[----:B------:R-:W-:Y:S01]  /*0de0*/  UISETP.NE.U32.AND UP0, UPT, UR4, URZ, UPT ;  /* 0x0000003f0400728c */ /* 0x000fe2000bf05070 */
[----:B------:R-:W-:Y:S01]  /*0df0*/  ISETP.NE.U32.AND P2, PT, RZ, UR6, PT ;  /* 0x00000006ff007c0c */ /* 0x000fe2000bf45070 */
[----:B------:R-:W-:Y:S01]  /*0e00*/  IMAD.MOV.U32 R198, RZ, RZ, R42 ;  /* 0x000000ffffc67224 */ /* 0x000fe200078e002a */
[----:B------:R-:W-:Y:S01]  /*0e10*/  ULDC UR4, c[0x0][0x424] ;  /* 0x0001090000047ab9 */ /* 0x000fe20000000800 */
[----:B------:R-:W-:Y:S01]  /*0e20*/  UISETP.NE.AND.EX UP0, UPT, UR5, URZ, UPT, UP0 ;  /* 0x0000003f0500728c */ /* 0x000fe2000bf05300 */
[----:B------:R-:W-:Y:S02]  /*0e30*/  ISETP.NE.AND.EX P2, PT, RZ, UR7, PT, P2 ;  /* 0x00000007ff007c0c */ /* 0x000fe4000bf45320 */
[----:B------:R-:W-:Y:S01]  /*0e40*/  ULDC UR5, c[0x0][0x2f0] ;  /* 0x0000bc0000057ab9 */ /* 0x000fe20000000800 */
[----:B------:R-:W-:-:S04]  /*0e50*/  USEL UR4, UR4, 0x1, UP0 ;  /* 0x0000000104047887 */ /* 0x000fc80008000000 */
[----:B------:R-:W-:Y:S01]  /*0e60*/  UIMAD UR4, UR4, UR5, URZ ;  /* 0x00000005040472a4 */ /* 0x000fe2000f8e023f */
[----:B0-----:R-:W-:Y:S11]  /*0e70*/  @P1 BRA `(.L_x_1239) ;  /* 0x0000000000281947 */ /* 0x001ff60003800000 */
[----:B------:R-:W-:Y:S01]  /*0e80*/  ULDC.64 UR6, c[0x0][0xa00] ;  /* 0x0002800000067ab9 */ /* 0x000fe20000000a00 */
[----:B-----5:R-:W0:Y:S01]  /*0e90*/  LDC R18, c[0x0][0x288] ;  /* 0x0000a200ff127b82 */ /* 0x020e220000000800 */
[----:B------:R-:W-:-:S04]  /*0ea0*/  ISETP.NE.U32.AND P0, PT, RZ, UR6, PT ;  /* 0x00000006ff007c0c */ /* 0x000fc8000bf05070 */
[----:B------:R-:W-:-:S13]  /*0eb0*/  ISETP.NE.AND.EX P0, PT, RZ, UR7, PT, P0 ;  /* 0x00000007ff007c0c */ /* 0x000fda000bf05300 */
[----:B------:R-:W-:Y:S05]  /*0ec0*/  @!P0 BRA `(.L_x_1239) ;  /* 0x0000000000148947 */ /* 0x000fea0003800000 */
[----:B------:R-:W1:Y:S02]  /*0ed0*/  LDC.64 R2, c[0x0][0xa00] ;  /* 0x00028000ff027b82 */ /* 0x000e640000000a00 */
[----:B-1----:R-:W-:-:S05]  /*0ee0*/  IMAD.WIDE R2, R43, 0x4, R2 ;  /* 0x000000042b027825 */ /* 0x002fca00078e0202 */
[----:B0-----:R-:W2:Y:S04]  /*0ef0*/  LDG.E R18, desc[UR36][R2.64] ;  /* 0x0000002402127981 */ /* 0x001ea8000c1e1900 */
[----:B------:R-:W2:Y:S02]  /*0f00*/  LDG.E R5, desc[UR36][R2.64+0x4] ;  /* 0x0000042402057981 */ /* 0x000ea4000c1e1900 */
[----:B--2---:R-:W-:-:S07]  /*0f10*/  IMAD.IADD R18, R5, 0x1, -R18 ;  /* 0x0000000105127824 */ /* 0x004fce00078e0a12 */
.L_x_1239:
[----:B------:R-:W-:Y:S02]  /*0f20*/  IMAD.U32 R17, RZ, RZ, UR4 ;  /* 0x00000004ff117e24 */ /* 0x000fe4000f8e00ff */
[----:B------:R-:W-:Y:S01]  /*0f30*/  IMAD.MOV.U32 R199, RZ, RZ, R43 ;  /* 0x000000ffffc77224 */ /* 0x000fe200078e002b */
[----:B------:R-:W-:Y:S06]  /*0f40*/  @!P2 BRA `(.L_x_1240) ;  /* 0x000000000010a947 */ /* 0x000fec0003800000 */
[----:B------:R-:W1:Y:S02]  /*0f50*/  LDC.64 R2, c[0x0][0xa20] ;  /* 0x00028800ff027b82 */ /* 0x000e640000000a00 */
[----:B-1----:R-:W-:-:S05]  /*0f60*/  IMAD.WIDE R2, R43, 0x4, R2 ;  /* 0x000000042b027825 */ /* 0x002fca00078e0202 */
[----:B------:R1:W5:Y:S01]  /*0f70*/  LDG.E R17, desc[UR36][R2.64] ;  /* 0x0000002402117981 */ /* 0x000362000c1e1900 */
[----:B------:R-:W-:Y:S05]  /*0f80*/  BRA `(.L_x_1241) ;  /* 0x0000000000247947 */ /* 0x000fea0003800000 */
.L_x_1240:
[----:B------:R-:W-:Y:S02]  /*0f90*/  ULDC.64 UR4, c[0x0][0xa08] ;  /* 0x0002820000047ab9 */ /* 0x000fe40000000a00 */
[----:B------:R-:W-:-:S04]  /*0fa0*/  ISETP.NE.U32.AND P0, PT, RZ, UR4, PT ;  /* 0x00000004ff007c0c */ /* 0x000fc8000bf05070 */
[----:B------:R-:W-:-:S13]  /*0fb0*/  ISETP.NE.AND.EX P0, PT, RZ, UR5, PT, P0 ;  /* 0x00000005ff007c0c */ /* 0x000fda000bf05300 */
[----:B------:R-:W-:Y:S05]  /*0fc0*/  @!P0 BRA `(.L_x_1241) ;  /* 0x0000000000148947 */ /* 0x000fea0003800000 */
[----:B------:R-:W1:Y:S02]  /*0fd0*/  LDC.64 R2, c[0x0][0xa08] ;  /* 0x00028200ff027b82 */ /* 0x000e640000000a00 */
[----:B-1----:R-:W-:-:S05]  /*0fe0*/  IMAD.WIDE R2, R43, 0x4, R2 ;  /* 0x000000042b027825 */ /* 0x002fca00078e0202 */
[----:B------:R-:W2:Y:S04]  /*0ff0*/  LDG.E R17, desc[UR36][R2.64] ;  /* 0x0000002402117981 */ /* 0x000ea8000c1e1900 */
[----:B------:R-:W2:Y:S02]  /*1000*/  LDG.E R4, desc[UR36][R2.64+0x4] ;  /* 0x0000042402047981 */ /* 0x000ea4000c1e1900 */
[----:B--2---:R-:W-:-:S07]  /*1010*/  IMAD.IADD R17, R4, 0x1, -R17 ;  /* 0x0000000104117824 */ /* 0x004fce00078e0a11 */
.L_x_1241:
[----:B------:R-:W2:Y:S01]  /*1020*/  LDC R203, c[0x0][0x448] ;  /* 0x00011200ffcb7b82 */ /* 0x000ea20000000800 */
[----:B------:R-:W-:Y:S01]  /*1030*/  IMAD.SHL.U32 R22, R41, 0x80, RZ ;  /* 0x0000008029167824 */ /* 0x000fe200078e00ff */
[----:B------:R-:W-:Y:S01]  /*1040*/  LOP3.LUT R16, R16, 0xffefffff, RZ, 0xc0, !PT ;  /* 0xffefffff10107812 */ /* 0x000fe200078ec0ff */
[----:B-----5:R-:W-:Y:S02]  /*1050*/  IMAD.IADD R17, R17, 0x1, -R0 ;  /* 0x0000000111117824 */ /* 0x020fe400078e0a00 */
[----:B-1----:R-:W-:-:S03]  /*1060*/  VIADD R2, R22, 0x7f ;  /* 0x0000007f16027836 */ /* 0x002fc60000000000 */
[----:B------:R-:W1:Y:S01]  /*1070*/  LDC.64 R8, c[0x0][0x9e0] ;  /* 0x00027800ff087b82 */ /* 0x000e620000000a00 */
[----:B--2---:R-:W-:Y:S02]  /*1080*/  ISETP.NE.AND P2, PT, R203, 0x1, PT ;  /* 0x00000001cb00780c */ /* 0x004fe40003f45270 */
[----:B-1----:R-:W-:-:S11]  /*1090*/  ISETP.GE.AND P1, PT, R9, 0x1, PT ;  /* 0x000000010900780c */ /* 0x002fd60003f26270 */
[----:B------:R-:W1:Y:S01]  /*10a0*/  @P2 LDC R3, c[0x0][0x44c] ;  /* 0x00011300ff032b82 */ /* 0x000e620000000800 */
[----:B------:R-:W-:-:S04]  /*10b0*/  @P2 LOP3.LUT R16, R16, 0x100000, RZ, 0xfc, !PT ;  /* 0x0010000010102812 */ /* 0x000fc800078efcff */
[----:B------:R-:W-:-:S03]  /*10c0*/  LOP3.LUT R16, R16, 0xfff7ffff, RZ, 0xc0, !PT ;  /* 0xfff7ffff10107812 */ /* 0x000fc600078ec0ff */
[----:B------:R-:W2:Y:S01]  /*10d0*/  @P2 LDC R5, c[0x0][0x450] ;  /* 0x00011400ff052b82 */ /* 0x000ea20000000800 */
[----:B------:R-:W-:Y:S01]  /*10e0*/  @P1 LOP3.LUT R16, R16, 0x80000, RZ, 0xfc, !PT ;  /* 0x0008000010101812 */ /* 0x000fe200078efcff */
[----:B-1----:R-:W-:Y:S01]  /*10f0*/  @P2 IMAD.HI.U32 R0, R2, R3, RZ ;  /* 0x0000000302002227 */ /* 0x002fe200078e00ff */
[----:B0-----:R-:W-:-:S04]  /*1100*/  IADD3 R3, R17, 0x1, -R18 ;  /* 0x0000000111037810 */ /* 0x001fc80007ffe812 */
        /* <DEDUP_REMOVED lines=14> */
.L_x_1243:
[----:B------:R-:W-:-:S13]  /*11f0*/  ISETP.NE.AND P0, PT, R9, 0x1, PT ;  /* 0x000000010900780c */ /* 0x000fda0003f05270 */
[----:B------:R-:W0:Y:S02]  /*1200*/  @P0 LDC.64 R4, c[0x0][0x9e8] ;  /* 0x00027a00ff040b82 */ /* 0x000e240000000a00 */
[----:B0-----:R-:W-:-:S05]  /*1210*/  @P0 IMAD.HI.U32 R4, R2, R4, RZ ;  /* 0x0000000402040227 */ /* 0x001fca00078e00ff */
[----:B------:R-:W-:-:S07]  /*1220*/  @P0 SHF.R.U32.HI R2, RZ, R5, R4 ;  /* 0x00000005ff020219 */ /* 0x000fce0000011604 */
.L_x_1244:
[----:B------:R-:W-:-:S05]  /*1230*/  IMAD R3, R2, R9, R9 ;  /* 0x0000000902037224 */ /* 0x000fca00078e0209 */
[----:B------:R-:W-:-:S07]  /*1240*/  VIMNMX R0, R0, R3, PT ;  /* 0x0000000300007248 */ /* 0x000fce0003fe0100 */
.L_x_1242:
[----:B------:R-:W0:Y:S01]  /*1250*/  @P2 LDC R3, c[0x0][0x44c] ;  /* 0x00011300ff032b82 */ /* 0x000e220000000800 */
[----:B------:R-:W-:Y:S01]  /*1260*/  VIADD R2, R0, 0x5f ;  /* 0x0000005f00027836 */ /* 0x000fe20000000000 */
[----:B------:R-:W-:Y:S01]  /*1270*/  ULDC UR4, c[0x0][0x9dc] ;  /* 0x0002770000047ab9 */ /* 0x000fe20000000800 */
[----:B------:R-:W-:Y:S02]  /*1280*/  VIADD R0, R17, 0x5f ;  /* 0x0000005f11007836 */ /* 0x000fe40000000000 */
[----:B------:R-:W-:Y:S02]  /*1290*/  IMAD.MOV.U32 R7, RZ, RZ, R22 ;  /* 0x000000ffff077224 */ /* 0x000fe400078e0016 */
[----:B------:R-:W-:Y:S01]  /*12a0*/  IMAD.HI R0, R0, 0x2aaaaaab, RZ ;  /* 0x2aaaaaab00007827 */ /* 0x000fe200078e02ff */
[----:B------:R-:W1:Y:S03]  /*12b0*/  @P2 LDC R4, c[0x0][0x450] ;  /* 0x00011400ff042b82 */ /* 0x000e660000000800 */
[----:B------:R-:W-:-:S04]  /*12c0*/  IMAD.HI R2, R2, 0x2aaaaaab, RZ ;  /* 0x2aaaaaab02027827 */ /* 0x000fc800078e02ff */
[----:B------:R-:W-:Y:S01]  /*12d0*/  IMAD.IADD R74, R17, 0x1, -R18 ;  /* 0x00000001114a7824 */ /* 0x000fe200078e0a12 */
[----:B------:R-:W-:-:S04]  /*12e0*/  SHF.R.U32.HI R5, RZ, 0x1f, R2 ;  /* 0x0000001fff057819 */ /* 0x000fc80000011602 */
[----:B------:R-:W-:Y:S01]  /*12f0*/  LEA.HI.SX32 R72, R2, R5, 0x1c ;  /* 0x0000000502487211 */ /* 0x000fe200078fe2ff */
[----:B0-----:R-:W-:-:S05]  /*1300*/  @P2 IMAD.HI.U32 R3, R22, R3, RZ ;  /* 0x0000000316032227 */ /* 0x001fca00078e00ff */
[----:B-1----:R-:W-:Y:S02]  /*1310*/  @P2 SHF.R.U32.HI R7, RZ, R4, R3 ;  /* 0x00000004ff072219 */ /* 0x002fe40000011603 */
[----:B------:R-:W-:-:S04]  /*1320*/  SHF.R.U32.HI R3, RZ, 0x1f, R0 ;  /* 0x0000001fff037819 */ /* 0x000fc80000011600 */
[----:B------:R-:W-:Y:S01]  /*1330*/  LEA.HI.SX32 R3, R0, R3, 0x1c ;  /* 0x0000000300037211 */ /* 0x000fe200078fe2ff */
[----:B------:R-:W-:-:S03]  /*1340*/  IMAD.IADD R0, R74, 0x1, R7 ;  /* 0x000000014a007824 */ /* 0x000fc600078e0207 */
[----:B------:R-:W-:Y:S01]  /*1350*/  VIMNMX R72, R3, R72, PT ;  /* 0x0000004803487248 */ /* 0x000fe20003fe0100 */
[----:B------:R-:W-:Y:S01]  /*1360*/  VIADD R2, R0, -UR4 ;  /* 0x8000000400027c36 */ /* 0x000fe20008000000 */
[----:B------:R-:W-:Y:S06]  /*1370*/  @!P1 BRA `(.L_x_1245) ;  /* 0x00000000003c9947 */ /* 0x000fec0003800000 */
        /* <DEDUP_REMOVED lines=9> */
.L_x_1246:
[----:B------:R-:W-:-:S13]  /*1410*/  ISETP.NE.AND P0, PT, R9, 0x1, PT ;  /* 0x000000010900780c */ /* 0x000fda0003f05270 */
[----:B------:R-:W0:Y:S02]  /*1420*/  @P0 LDC.64 R4, c[0x0][0x9e8] ;  /* 0x00027a00ff040b82 */ /* 0x000e240000000a00 */
[----:B0-----:R-:W-:-:S05]  /*1430*/  @P0 IMAD.HI.U32 R4, R0, R4, RZ ;  /* 0x0000000400040227 */ /* 0x001fca00078e00ff */
[----:B------:R-:W-:-:S07]  /*1440*/  @P0 SHF.R.U32.HI R0, RZ, R5, R4 ;  /* 0x00000005ff000219 */ /* 0x000fce0000011604 */
.L_x_1247:
[----:B------:R-:W-:-:S05]  /*1450*/  IMAD R3, R0, R9, RZ ;  /* 0x0000000900037224 */ /* 0x000fca00078e02ff */
[----:B------:R-:W-:-:S07]  /*1460*/  VIMNMX R2, R2, R3, !PT ;  /* 0x0000000302027248 */ /* 0x000fce0007fe0100 */
.L_x_1245:
[----:B------:R-:W-:Y:S01]  /*1470*/  IMAD.HI R2, R2, 0x2aaaaaab, RZ ;  /* 0x2aaaaaab02027827 */ /* 0x000fe200078e02ff */
[----:B------:R-:W-:Y:S02]  /*1480*/  PLOP3.LUT P0, PT, PT, PT, PT, 0x80, 0x0 ;  /* 0x000000000000781c */ /* 0x000fe40003f0f070 */
[----:B------:R-:W-:Y:S02]  /*1490*/  CS2R R118, SRZ ;  /* 0x0000000000767805 */ /* 0x000fe4000001ff00 */
[----:B------:R-:W-:Y:S02]  /*14a0*/  CS2R R116, SRZ ;  /* 0x0000000000747805 */ /* 0x000fe4000001ff00 */
[----:B------:R-:W-:Y:S02]  /*14b0*/  CS2R R114, SRZ ;  /* 0x0000000000727805 */ /* 0x000fe4000001ff00 */
[----:B------:R-:W-:Y:S02]  /*14c0*/  SHF.R.U32.HI R5, RZ, 0x1f, R2 ;  /* 0x0000001fff057819 */ /* 0x000fe40000011602 */
[----:B------:R-:W-:-:S02]  /*14d0*/  CS2R R112, SRZ ;  /* 0x0000000000707805 */ /* 0x000fc4000001ff00 */
[----:B------:R-:W-:Y:S02]  /*14e0*/  CS2R R110, SRZ ;  /* 0x00000000006e7805 */ /* 0x000fe4000001ff00 */
[----:B------:R-:W-:Y:S02]  /*14f0*/  CS2R R108, SRZ ;  /* 0x00000000006c7805 */ /* 0x000fe4000001ff00 */
[----:B------:R-:W-:Y:S02]  /*1500*/  LEA.HI.SX32 R5, R2, R5, 0x1c ;  /* 0x0000000502057211 */ /* 0x000fe400078fe2ff */
[----:B------:R-:W-:Y:S02]  /*1510*/  CS2R R2, SRZ ;  /* 0x0000000000027805 */ /* 0x000fe4000001ff00 */
[----:B------:R-:W-:Y:S02]  /*1520*/  CS2R R106, SRZ ;  /* 0x00000000006a7805 */ /* 0x000fe4000001ff00 */
[----:B------:R-:W-:-:S02]  /*1530*/  CS2R R104, SRZ ;  /* 0x0000000000687805 */ /* 0x000fc4000001ff00 */
[----:B------:R-:W-:Y:S02]  /*1540*/  VIMNMX R194, RZ, R5, !PT ;  /* 0x00000005ffc27248 */ /* 0x000fe40007fe0100 */
[----:B------:R-:W-:Y:S02]  /*1550*/  CS2R R56, SRZ ;  /* 0x0000000000387805 */ /* 0x000fe4000001ff00 */
[----:B------:R-:W-:Y:S02]  /*1560*/  CS2R R98, SRZ ;  /* 0x0000000000627805 */ /* 0x000fe4000001ff00 */
[----:B------:R-:W-:Y:S02]  /*1570*/  CS2R R100, SRZ ;  /* 0x0000000000647805 */ /* 0x000fe4000001ff00 */
[----:B------:R-:W-:Y:S02]  /*1580*/  ISETP.GT.AND P1, PT, R72, R194, PT ;  /* 0x000000c24800720c */ /* 0x000fe40003f24270 */
        /* <DEDUP_REMOVED lines=11> */
[----:B------:R-:W-:Y:S01]  /*1640*/  CS2R R76, SRZ ;  /* 0x00000000004c7805 */ /* 0x000fe2000001ff00 */
[----:B------:R-:W-:Y:S01]  /*1650*/  IMAD.MOV.U32 R75, RZ, RZ, RZ ;  /* 0x000000ffff4b7224 */ /* 0x000fe200078e00ff */
        /* <DEDUP_REMOVED lines=25> */
[----:B------:R-:W-:-:S02]  /*17f0*/  IMAD.MOV.U32 R28, RZ, RZ, RZ ;  /* 0x000000ffff1c7224 */ /* 0x000fc400078e00ff */
        /* <DEDUP_REMOVED lines=33> */
.L_x_1249:
[----:B------:R-:W-:Y:S02]  /*1a10*/  LEA.HI R0, R201, R201, RZ, 0x1 ;  /* 0x000000c9c9007211 */ /* 0x000fe400078f08ff */
[----:B------:R-:W-:Y:S02]  /*1a20*/  ISETP.NE.AND P0, PT, R19, 0x3, PT ;  /* 0x000000031300780c */ /* 0x000fe40003f05270 */
[----:B------:R-:W-:-:S05]  /*1a30*/  LOP3.LUT R0, R0, 0xfffffffe, RZ, 0xc0, !PT ;  /* 0xfffffffe00007812 */ /* 0x000fca00078ec0ff */
[----:B------:R-:W-:-:S05]  /*1a40*/  IMAD.IADD R0, R201, 0x1, -R0 ;  /* 0x00000001c9007824 */ /* 0x000fca00078e0a00 */
[----:B------:R-:W-:-:S04]  /*1a50*/  SHF.L.U32 R0, R0, 0x1f, RZ ;  /* 0x0000001f00007819 */ /* 0x000fc800000006ff */
[----:B------:R-:W0:Y:S02]  /*1a60*/  SYNCS.PHASECHK.TRANS64.TRYWAIT P1, [UR40+0x30800], R0 ;  /* 0x03080000ff0075a7 */ /* 0x000e240008020168 */
[----:B0-----:R-:W-:Y:S05]  /*1a70*/  @!P1 BRA `(.L_x_1250) ;  /* 0x0000014000a89947 */ /* 0x001fea0003800000 */
.L_x_1441:
[----:B------:R-:W-:Y:S05]  /*1a80*/  @!P0 BRA `(.L_x_1251) ;  /* 0x0000000000048947 */ /* 0x000fea0003800000 */
[----:B------:R-:W-:Y:S01]  /*1a90*/  BPT.TRAP 0x1 ;  /* 0x000000040000795c */ /* 0x000fe20000300000 */
.L_x_1251:
[----:B0-----:R-:W-:Y:S02]  /*1aa0*/  IMAD.U32 R3, RZ, RZ, UR39 ;  /* 0x00000027ff037e24 */ /* 0x001fe4000f8e00ff */
[----:B------:R-:W-:-:S03]  /*1ab0*/  IMAD.U32 R0, RZ, RZ, UR38 ;  /* 0x00000026ff007e24 */ /* 0x000fc6000f8e00ff */
[----:B------:R-:W-:Y:S02]  /*1ac0*/  LEA R3, R3, UR40, 0x3 ;  /* 0x0000002803037c11 */ /* 0x000fe4000f8e18ff */
[----:B------:R-:W-:-:S04]  /*1ad0*/  SHF.L.U32 R0, R0, 0x1f, RZ ;  /* 0x0000001f00007819 */ /* 0x000fc800000006ff */
[----:B------:R0:W1:Y:S01]  /*1ae0*/  SYNCS.PHASECHK.TRANS64.TRYWAIT P1, [R3+URZ+0x30830], R0 ;  /* 0x03083000030075a7 */ /* 0x000062000802017f */
[----:B------:R-:W-:Y:S05]  /*1af0*/  @!P0 BRA `(.L_x_1252) ;  /* 0x0000000000048947 */ /* 0x000fea0003800000 */
[----:B------:R-:W-:Y:S01]  /*1b00*/  BPT.TRAP 0x1 ;  /* 0x000000040000795c */ /* 0x000fe20000300000 */
.L_x_1252:
[----:B-1----:R-:W-:Y:S05]  /*1b10*/  @P1 BRA `(.L_x_1253) ;  /* 0x0000000000081947 */ /* 0x002fea0003800000 */
[----:B------:R-:W1:Y:S02]  /*1b20*/  SYNCS.PHASECHK.TRANS64.TRYWAIT P1, [R3+URZ+0x30830], R0 ;  /* 0x03083000030075a7 */ /* 0x000e64000802017f */
[----:B-1----:R-:W-:Y:S05]  /*1b30*/  @!P1 BRA `(.L_x_1254) ;  /* 0x0000014000909947 */ /* 0x002fea0003800000 */
.L_x_1253:
        /* <DEDUP_REMOVED lines=99> */
.L_x_1255:
[----:B------:R-:W-:Y:S01]  /*2170*/  ISETP.NE.AND P2, PT, R203, 0x1, PT ;  /* 0x00000001cb00780c */ /* 0x000fe20003f45270 */
[----:B01----:R-:W-:Y:S01]  /*2180*/  IMAD.IADD R0, R192, 0x1, R22 ;  /* 0x00000001c0007824 */ /* 0x003fe200078e0216 */
[----:B------:R-:W-:Y:S01]  /*2190*/  R2UR UR4, R3 ;  /* 0x00000000030472ca */ /* 0x000fe200000e0000 */
[----:B------:R-:W-:Y:S01]  /*21a0*/  ULDC UR43, c[0x0][0x9dc] ;  /* 0x00027700002b7ab9 */ /* 0x000fe20000000800 */
[----:B------:R-:W-:Y:S01]  /*21b0*/  LOP3.LUT P1, RZ, R16, 0x80000, RZ, 0xc0, !PT ;  /* 0x0008000010ff7812 */ /* 0x000fe2000782c0ff */
[----:B------:R-:W-:Y:S01]  /*21c0*/  IMAD.MOV.U32 R2, RZ, RZ, R0 ;  /* 0x000000ffff027224 */ /* 0x000fe200078e0000 */
[----:B------:R-:W-:-:S07]  /*21d0*/  ULDC UR5, c[0x0][0x9e0] ;  /* 0x0002780000057ab9 */ /* 0x000fce0000000800 */
[----:B------:R-:W0:Y:S02]  /*21e0*/  @P2 LDC R5, c[0x0][0x44c] ;  /* 0x00011300ff052b82 */ /* 0x000e240000000800 */
[----:B------:R-:W-:-:S04]  /*21f0*/  UIADD3 UR4, UR4, 0x30840, URZ ;  /* 0x0003084004047890 */ /* 0x000fc8000fffe03f */
[----:B------:R-:W-:Y:S02]  /*2200*/  UPRMT UR4, UR60, 0x654, UR4 ;  /* 0x000006543c047896 */ /* 0x000fe40008000004 */
[----:B------:R-:W1:Y:S07]  /*2210*/  @P2 LDC R4, c[0x0][0x450] ;  /* 0x00011400ff042b82 */ /* 0x000e6e0000000800 */
[----:B------:R-:W-:Y:S01]  /*2220*/  SYNCS.ARRIVE.TRANS64.RED.A1T0 RZ, [UR4], RZ ;  /* 0x000000ffffff79a7 */ /* 0x000fe20008100404 */
[----:B------:R-:W-:Y:S01]  /*2230*/  ULOP3.LUT UR4, URZ, UR43, URZ, 0x33, !UPT ;  /* 0x0000002b3f047292 */ /* 0x000fe2000f8e333f */
[----:B0-----:R-:W-:-:S04]  /*2240*/  @P2 IMAD.HI.U32 R3, R0, R5, RZ ;  /* 0x0000000500032227 */ /* 0x001fc800078e00ff */
[----:B------:R-:W-:Y:S01]  /*2250*/  IMAD R0, R72, -0x60, R17 ;  /* 0xffffffa048007824 */ /* 0x000fe200078e0211 */
[----:B-1----:R-:W-:Y:S01]  /*2260*/  @P2 SHF.R.U32.HI R2, RZ, R4, R3 ;  /* 0x00000004ff022219 */ /* 0x002fe20000011603 */
[----:B------:R-:W-:Y:S02]  /*2270*/  IMAD.MOV.U32 R3, RZ, RZ, -0x60 ;  /* 0xffffffa0ff037424 */ /* 0x000fe400078e00ff */
[----:B------:R-:W-:Y:S02]  /*2280*/  VIADD R0, R0, 0x60 ;  /* 0x0000006000007836 */ /* 0x000fe40000000000 */
[----:B------:R-:W0:Y:S01]  /*2290*/  SHFL.IDX PT, R15, R2, RZ, 0x1c1f ;  /* 0x001c1fff020f7589 */ /* 0x000e2200000e0000 */
[----:B------:R-:W-:Y:S02]  /*22a0*/  IMAD R4, R72, R3, 0x61 ;  /* 0x0000006148047424 */ /* 0x000fe400078e0203 */
[C---:B------:R-:W-:Y:S02]  /*22b0*/  IMAD R10, R23.reuse, -0x2, R0 ;  /* 0xfffffffe170a7824 */ /* 0x040fe400078e0200 */
[----:B------:R-:W-:-:S02]  /*22c0*/  IMAD R3, R23, -0x2, R4 ;  /* 0xfffffffe17037824 */ /* 0x000fc400078e0204 */
[----:B------:R-:W-:Y:S02]  /*22d0*/  VIADD R13, R4, 0xffffffff ;  /* 0xffffffff040d7836 */ /* 0x000fe40000000000 */
[----:B------:R-:W-:Y:S01]  /*22e0*/  VIADD R14, R3, 0xffffffff ;  /* 0xffffffff030e7836 */ /* 0x000fe20000000000 */
[----:B------:R-:W-:-:S05]  /*22f0*/  IADD3 R5, -R18, R3, R17 ;  /* 0x0000000312057210 */ /* 0x000fca0007ffe111 */
[C---:B------:R-:W-:Y:S02]  /*2300*/  VIADD R11, R5.reuse, UR5 ;  /* 0x00000005050b7c36 */ /* 0x040fe40008000000 */
[----:B------:R-:W-:-:S03]  /*2310*/  VIADD R12, R5, UR4 ;  /* 0x00000004050c7c36 */ /* 0x000fc60008000000 */
[----:B0-----:R-:W-:Y:S01]  /*2320*/  VIADDMNMX R0, R15, R11, R10, PT ;  /* 0x0000000b0f007246 */ /* 0x001fe2000380010a */
[----:B------:R-:W-:Y:S01]  /*2330*/  IMAD.IADD R3, R12, 0x1, R15 ;  /* 0x000000010c037824 */ /* 0x000fe200078e020f */
[----:B------:R-:W-:Y:S06]  /*2340*/  @!P1 BRA `(.L_x_1256) ;  /* 0x00000000005c9947 */ /* 0x000fec0003800000 */
[----:B------:R-:W-:Y:S01]  /*2350*/  IADD3 R5, -R18, R17, R15 ;  /* 0x0000001112057210 */ /* 0x000fe20007ffe10f */
        /* <DEDUP_REMOVED lines=12> */
.L_x_1258:
[----:B------:R-:W-:Y:S02]  /*2420*/  ULDC UR4, c[0x0][0x9e4] ;  /* 0x0002790000047ab9 */ /* 0x000fe40000000800 */
[----:B------:R-:W-:-:S05]  /*2430*/  IMAD.U32 R15, RZ, RZ, UR4 ;  /* 0x00000004ff0f7e24 */ /* 0x000fca000f8e00ff */
[----:B------:R-:W-:-:S13]  /*2440*/  ISETP.NE.AND P1, PT, R15, 0x1, PT ;  /* 0x000000010f00780c */ /* 0x000fda0003f25270 */
[----:B------:R-:W0:Y:S02]  /*2450*/  @P1 LDC.64 R20, c[0x0][0x9e8] ;  /* 0x00027a00ff141b82 */ /* 0x000e240000000a00 */
[----:B0-----:R-:W-:-:S05]  /*2460*/  @P1 IMAD.HI.U32 R4, R5, R20, RZ ;  /* 0x0000001405041227 */ /* 0x001fca00078e00ff */
[----:B------:R-:W-:-:S07]  /*2470*/  @P1 SHF.R.U32.HI R5, RZ, R21, R4 ;  /* 0x00000015ff051219 */ /* 0x000fce0000011604 */
.L_x_1259:
[----:B------:R-:W-:Y:S05]  /*2480*/  BSYNC B0 ;  /* 0x0000000000007941 */ /* 0x000fea0003800000 */
.L_x_1257:
[----:B------:R-:W-:-:S05]  /*2490*/  IMAD R5, R5, R15, R14 ;  /* 0x0000000f05057224 */ /* 0x000fca00078e020e */
[----:B------:R-:W-:Y:S02]  /*24a0*/  VIADDMNMX R0, R5, R15, R0, PT ;  /* 0x0000000f05007246 */ /* 0x000fe40003800100 */
[----:B------:R-:W-:-:S07]  /*24b0*/  VIMNMX R3, R3, R5, !PT ;  /* 0x0000000503037248 */ /* 0x000fce0007fe0100 */
.L_x_1256:
[C---:B------:R-:W-:Y:S02]  /*24c0*/  ISETP.GE.AND P6, PT, R13.reuse, 0x9, PT ;  /* 0x000000090d00780c */ /* 0x040fe40003fc6270 */
        /* <DEDUP_REMOVED lines=29> */
[C---:B------:R-:W-:Y:S02]  /*26a0*/  ISETP.LT.OR P2, PT, R0.reuse, 0x1a, P2 ;  /* 0x0000001a0000780c */ /* 0x040fe40001741670 */
        /* <DEDUP_REMOVED lines=81> */
[----:B------:R-:W-:Y:S02]  /*2bc0*/  ISETP.GT.AND P5, PT, R3, 0x59, !P5 ;  /* 0x000000590300780c */ /* 0x000fe40006fa4270 */
[----:B------:R-:W0:Y:S02]  /*2bd0*/  SHFL.IDX PT, R3, R2, 0x1, 0x1c1f ;  /* 0x003c1f0002037f89 */ /* 0x000e2400000e0000 */
[----:B------:R-:W-:-:S04]  /*2be0*/  ISETP.LT.OR P5, PT, R0, 0x5a, P5 ;  /* 0x0000005a0000780c */ /* 0x000fc80002fa1670 */
[----:B------:R-:W-:Y:S02]  /*2bf0*/  FSEL R69, R69, -INF , !P5 ;  /* 0xff80000045457808 */ /* 0x000fe40006800000 */
[----:B------:R-:W-:Y:S02]  /*2c00*/  LOP3.LUT P5, RZ, R16, 0x80000, RZ, 0xc0, !PT ;  /* 0x0008000010ff7812 */ /* 0x000fe400078ac0ff */
[----:B0-----:R-:W-:Y:S01]  /*2c10*/  VIADDMNMX R4, R3, R11, R10, PT ;  /* 0x0000000b03047246 */ /* 0x001fe2000380010a */
[----:B------:R-:W-:-:S10]  /*2c20*/  IMAD.IADD R10, R12, 0x1, R3 ;  /* 0x000000010c0a7824 */ /* 0x000fd400078e0203 */
[----:B------:R-:W-:Y:S05]  /*2c30*/  @!P5 BRA `(.L_x_1260) ;  /* 0x00000000005cd947 */ /* 0x000fea0003800000 */
        /* <DEDUP_REMOVED lines=13> */
.L_x_1262:
[----:B------:R-:W-:Y:S02]  /*2d10*/  ULDC UR4, c[0x0][0x9e4] ;  /* 0x0002790000047ab9 */ /* 0x000fe40000000800 */
[----:B------:R-:W-:-:S05]  /*2d20*/  IMAD.U32 R2, RZ, RZ, UR4 ;  /* 0x00000004ff027e24 */ /* 0x000fca000f8e00ff */
[----:B------:R-:W-:-:S13]  /*2d30*/  ISETP.NE.AND P5, PT, R2, 0x1, PT ;  /* 0x000000010200780c */ /* 0x000fda0003fa5270 */
[----:B------:R-:W0:Y:S02]  /*2d40*/  @P5 LDC.64 R12, c[0x0][0x9e8] ;  /* 0x00027a00ff0c5b82 */ /* 0x000e240000000a00 */
[----:B0-----:R-:W-:-:S05]  /*2d50*/  @P5 IMAD.HI.U32 R0, R3, R12, RZ ;  /* 0x0000000c03005227 */ /* 0x001fca00078e00ff */
[----:B------:R-:W-:-:S07]  /*2d60*/  @P5 SHF.R.U32.HI R3, RZ, R13, R0 ;  /* 0x0000000dff035219 */ /* 0x000fce0000011600 */
.L_x_1263:
[----:B------:R-:W-:Y:S05]  /*2d70*/  BSYNC B0 ;  /* 0x0000000000007941 */ /* 0x000fea0003800000 */
.L_x_1261:
[----:B------:R-:W-:-:S05]  /*2d80*/  IMAD R3, R3, R2, R14 ;  /* 0x0000000203037224 */ /* 0x000fca00078e020e */
[----:B------:R-:W-:Y:S02]  /*2d90*/  VIADDMNMX R4, R3, R2, R4, PT ;  /* 0x0000000203047246 */ /* 0x000fe40003800104 */
[----:B------:R-:W-:-:S07]  /*2da0*/  VIMNMX R10, R10, R3, !PT ;  /* 0x000000030a0a7248 */ /* 0x000fce0007fe0100 */
.L_x_1260:
[----:B------:R-:W-:Y:S01]  /*2db0*/  ISETP.GT.AND P1, PT, R10, 0x1, !P1 ;  /* 0x000000010a00780c */ /* 0x000fe20004f24270 */
[----:B------:R-:W-:Y:S01]  /*2dc0*/  ULDC UR4, c[0x0][0x988] ;  /* 0x0002620000047ab9 */ /* 0x000fe20000000800 */
[----:B------:R-:W-:Y:S02]  /*2dd0*/  FMNMX.FTZ R0, R85, R87, !PT ;  /* 0x0000005755007209 */ /* 0x000fe40007810000 */
[----:B------:R-:W-:Y:S02]  /*2de0*/  ISETP.LT.OR P1, PT, R4, 0x2, P1 ;  /* 0x000000020400780c */ /* 0x000fe40000f21670 */
[----:B------:R-:W-:Y:S02]  /*2df0*/  ISETP.GT.AND P6, PT, R10, 0x8, !P6 ;  /* 0x000000080a00780c */ /* 0x000fe400077c4270 */
[----:B------:R-:W-:Y:S02]  /*2e00*/  FSEL R73, R27, -INF , !P1 ;  /* 0xff8000001b497808 */ /* 0x000fe40004800000 */
[----:B------:R-:W-:-:S02]  /*2e10*/  ISETP.NE.AND P1, PT, R5, RZ, PT ;  /* 0x000000ff0500720c */ /* 0x000fc40003f25270 */
[----:B------:R-:W-:Y:S02]  /*2e20*/  FMNMX.FTZ R0, R89, R0, !PT ;  /* 0x0000000059007209 */ /* 0x000fe40007810000 */
[----:B------:R-:W-:Y:S02]  /*2e30*/  ISETP.GT.AND P1, PT, R10, 0x9, !P1 ;  /* 0x000000090a00780c */ /* 0x000fe40004f24270 */
[C---:B------:R-:W-:Y:S02]  /*2e40*/  ISETP.LT.OR P6, PT, R4.reuse, 0x9, P6 ;  /* 0x000000090400780c */ /* 0x040fe400037c1670 */
[----:B------:R-:W-:Y:S02]  /*2e50*/  ISETP.LT.OR P1, PT, R4, 0xa, P1 ;  /* 0x0000000a0400780c */ /* 0x000fe40000f21670 */
[----:B------:R-:W-:Y:S02]  /*2e60*/  FMNMX.FTZ R0, R91, R0, !PT ;  /* 0x000000005b007209 */ /* 0x000fe40007810000 */
[----:B------:R-:W-:-:S02]  /*2e70*/  FSEL R31, R31, -INF , !P1 ;  /* 0xff8000001f1f7808 */ /* 0x000fc40004800000 */
[----:B------:R-:W-:Y:S02]  /*2e80*/  ISETP.NE.AND P1, PT, R15, RZ, PT ;  /* 0x000000ff0f00720c */ /* 0x000fe40003f25270 */
[----:B------:R-:W-:Y:S02]  /*2e90*/  FSEL R75, R30, -INF , !P6 ;  /* 0xff8000001e4b7808 */ /* 0x000fe40007000000 */
[----:B------:R-:W-:Y:S02]  /*2ea0*/  ISETP.GT.AND P1, PT, R10, 0x10, !P1 ;  /* 0x000000100a00780c */ /* 0x000fe40004f24270 */
[----:B------:R-:W-:Y:S02]  /*2eb0*/  ISETP.NE.AND P6, PT, R28, RZ, PT ;  /* 0x000000ff1c00720c */ /* 0x000fe40003fc5270 */
[----:B------:R-:W-:Y:S02]  /*2ec0*/  ISETP.LT.OR P1, PT, R4, 0x11, P1 ;  /* 0x000000110400780c */ /* 0x000fe40000f21670 */
[----:B------:R-:W-:-:S02]  /*2ed0*/  FMNMX.FTZ R0, R93, R0, !PT ;  /* 0x000000005d007209 */ /* 0x000fc40007810000 */
[----:B------:R-:W-:Y:S02]  /*2ee0*/  FSEL R77, R34, -INF , !P1 ;  /* 0xff800000224d7808 */ /* 0x000fe40004800000 */
[----:B------:R-:W-:Y:S02]  /*2ef0*/  ISETP.NE.AND P1, PT, R20, RZ, PT ;  /* 0x000000ff1400720c */ /* 0x000fe40003f25270 */
[----:B------:R-:W-:Y:S02]  /*2f00*/  FMNMX.FTZ R0, R95, R0, !PT ;  /* 0x000000005f007209 */ /* 0x000fe40007810000 */
[----:B------:R-:W-:Y:S02]  /*2f10*/  ISETP.GT.AND P1, PT, R10, 0x11, !P1 ;  /* 0x000000110a00780c */ /* 0x000fe40004f24270 */
[----:B------:R-:W-:Y:S02]  /*2f20*/  ISETP.NE.AND P5, PT, R32, RZ, PT ;  /* 0x000000ff2000720c */ /* 0x000fe40003fa5270 */
        /* <DEDUP_REMOVED lines=41> */
[----:B------:R-:W-:Y:S02]  /*31c0*/  FMNMX.FTZ R0, R21, R0, !PT ;  /* 0x0000000015007209 */ /* 0x000fe40007810000 */
[----:B------:R-:W-:-:S02]  /*31d0*/  ISETP.NE.AND P1, PT, R78, RZ, PT ;  /* 0x000000ff4e00720c */ /* 0x000fc40003f25270 */
[----:B------:R-:W-:Y:S01]  /*31e0*/  FMNMX.FTZ R2, R69, R0, !PT ;  /* 0x0000000045027209 */ /* 0x000fe20007810000 */
[----:B------:R-:W-:Y:S01]  /*31f0*/  IMAD.U32 R0, RZ, RZ, UR4 ;  /* 0x00000004ff007e24 */ /* 0x000fe2000f8e00ff */
[C---:B------:R-:W-:Y:S02]  /*3200*/  ISETP.GT.AND P1, PT, R10.reuse, 0x30, !P1 ;  /* 0x000000300a00780c */ /* 0x040fe40004f24270 */
[----:B------:R-:W-:Y:S01]  /*3210*/  ISETP.GT.AND P4, PT, R10, RZ, !P4 ;  /* 0x000000ff0a00720c */ /* 0x000fe20006784270 */
[----:B------:R-:W0:Y:S01]  /*3220*/  SHFL.BFLY PT, R5, R2, 0x2, 0x1f ;  /* 0x0c401f0002057f89 */ /* 0x000e2200000e0000 */
[C---:B------:R-:W-:Y:S02]  /*3230*/  ISETP.LT.OR P1, PT, R4.reuse, 0x31, P1 ;  /* 0x000000310400780c */ /* 0x040fe40000f21670 */
[----:B------:R-:W-:Y:S02]  /*3240*/  ISETP.LT.OR P4, PT, R4, 0x1, P4 ;  /* 0x000000010400780c */ /* 0x000fe40002781670 */
[----:B------:R-:W-:-:S02]  /*3250*/  FSEL R83, R50, -INF , !P1 ;  /* 0xff80000032537808 */ /* 0x000fc40004800000 */
[----:B------:R-:W-:Y:S02]  /*3260*/  ISETP.NE.AND P1, PT, R48, RZ, PT ;  /* 0x000000ff3000720c */ /* 0x000fe40003f25270 */
[----:B------:R-:W-:Y:S02]  /*3270*/  FSEL R26, R26, -INF , !P4 ;  /* 0xff8000001a1a7808 */ /* 0x000fe40006000000 */
[----:B------:R-:W-:Y:S02]  /*3280*/  ISETP.GT.AND P1, PT, R10, 0x31, !P1 ;  /* 0x000000310a00780c */ /* 0x000fe40004f24270 */
[----:B------:R-:W-:Y:S02]  /*3290*/  ISETP.NE.AND P6, PT, R56, RZ, PT ;  /* 0x000000ff3800720c */ /* 0x000fe40003fc5270 */
[----:B------:R-:W-:Y:S02]  /*32a0*/  ISETP.LT.OR P1, PT, R4, 0x32, P1 ;  /* 0x000000320400780c */ /* 0x000fe40000f21670 */
[----:B------:R-:W-:-:S02]  /*32b0*/  ISETP.GT.AND P2, PT, R10, 0x51, !P2 ;  /* 0x000000510a00780c */ /* 0x000fc40005744270 */
[----:B------:R-:W-:Y:S02]  /*32c0*/  FSEL R51, R51, -INF , !P1 ;  /* 0xff80000033337808 */ /* 0x000fe40004800000 */
[----:B------:R-:W-:Y:S02]  /*32d0*/  ISETP.NE.AND P1, PT, R80, RZ, PT ;  /* 0x000000ff5000720c */ /* 0x000fe40003f25270 */
[C---:B------:R-:W-:Y:S02]  /*32e0*/  ISETP.GT.AND P3, PT, R10.reuse, 0x58, !P3 ;  /* 0x000000580a00780c */ /* 0x040fe40005f64270 */
[----:B------:R-:W-:Y:S02]  /*32f0*/  ISETP.GT.AND P1, PT, R10, 0x38, !P1 ;  /* 0x000000380a00780c */ /* 0x000fe40004f24270 */
[----:B0-----:R-:W-:Y:S02]  /*3300*/  FMNMX.FTZ R12, R2, R5, !PT ;  /* 0x00000005020c7209 */ /* 0x001fe40007810000 */
[----:B------:R-:W-:-:S02]  /*3310*/  FMNMX.FTZ R2, R26, R73, !PT ;  /* 0x000000491a027209 */ /* 0x000fc40007810000 */
[----:B------:R-:W-:Y:S01]  /*3320*/  ISETP.LT.OR P1, PT, R4, 0x39, P1 ;  /* 0x000000390400780c */ /* 0x000fe20000f21670 */
[----:B------:R-:W0:Y:S01]  /*3330*/  SHFL.BFLY PT, R5, R12, 0x1, 0x1f ;  /* 0x0c201f000c057f89 */ /* 0x000e2200000e0000 */
        /* <DEDUP_REMOVED lines=12> */
[----:B------:R-:W-:Y:S02]  /*3400*/  FMNMX.FTZ R2, R39, R2, !PT ;  /* 0x0000000227027209 */ /* 0x000fe40007810000 */
[----:B------:R-:W-:Y:S02]  /*3410*/  ISETP.LT.OR P1, PT, R4, 0x41, P1 ;  /* 0x000000410400780c */ /* 0x000fe40000f21670 */
[----:B------:R-:W-:Y:S02]  /*3420*/  FMNMX.FTZ R2, R79, R2, !PT ;  /* 0x000000024f027209 */ /* 0x000fe40007810000 */
[----:B------:R-:W-:Y:S02]  /*3430*/  FSEL R11, R58, -INF , !P1 ;  /* 0xff8000003a0b7808 */ /* 0x000fe40004800000 */
[----:B------:R-:W-:-:S02]  /*3440*/  ISETP.GT.AND P1, PT, R10, 0x41, !P6 ;  /* 0x000000410a00780c */ /* 0x000fc40007724270 */
[----:B------:R-:W-:Y:S02]  /*3450*/  FMNMX.FTZ R2, R43, R2, !PT ;  /* 0x000000022b027209 */ /* 0x000fe40007810000 */
[----:B------:R-:W-:Y:S02]  /*3460*/  ISETP.LT.OR P1, PT, R4, 0x42, P1 ;  /* 0x000000420400780c */ /* 0x000fe40000f21670 */
[----:B------:R-:W-:Y:S02]  /*3470*/  FMNMX.FTZ R2, R81, R2, !PT ;  /* 0x0000000251027209 */ /* 0x000fe40007810000 */
[----:B------:R-:W-:Y:S02]  /*3480*/  FSEL R59, R59, -INF , !P1 ;  /* 0xff8000003b3b7808 */ /* 0x000fe40004800000 */
[----:B------:R-:W-:Y:S02]  /*3490*/  FMNMX.FTZ R2, R47, R2, !PT ;  /* 0x000000022f027209 */ /* 0x000fe40007810000 */
[----:B------:R-:W-:-:S02]  /*34a0*/  ISETP.GT.AND P1, PT, R10, 0x48, !P5 ;  /* 0x000000480a00780c */ /* 0x000fc40006f24270 */
[----:B0-----:R-:W-:Y:S02]  /*34b0*/  FMNMX.FTZ R5, R12, R5, !PT ;  /* 0x000000050c057209 */ /* 0x001fe40007810000 */
[----:B------:R-:W-:Y:S02]  /*34c0*/  FMNMX.FTZ R2, R83, R2, !PT ;  /* 0x0000000253027209 */ /* 0x000fe40007810000 */
[----:B------:R-:W-:Y:S01]  /*34d0*/  ISETP.LT.OR P1, PT, R4, 0x49, P1 ;  /* 0x000000490400780c */ /* 0x000fe20000f21670 */
[----:B------:R-:W-:Y:S01]  /*34e0*/  FMUL.FTZ R13, R5, R0 ;  /* 0x00000000050d7220 */ /* 0x000fe20000410000 */
[----:B------:R-:W-:Y:S02]  /*34f0*/  FMNMX.FTZ R2, R51, R2, !PT ;  /* 0x0000000233027209 */ /* 0x000fe40007810000 */
[----:B------:R-:W-:Y:S02]  /*3500*/  FSEL R3, R62, -INF , !P1 ;  /* 0xff8000003e037808 */ /* 0x000fe40004800000 */
[----:B------:R-:W-:-:S02]  /*3510*/  FSETP.NEU.FTZ.AND P1, PT, R5, -INF , PT ;  /* 0xff8000000500780b */ /* 0x000fc40003f3d000 */
[----:B------:R-:W-:Y:S02]  /*3520*/  ISETP.NE.AND P5, PT, R60, RZ, PT ;  /* 0x000000ff3c00720c */ /* 0x000fe40003fa5270 */
[----:B------:R-:W-:Y:S02]  /*3530*/  FMNMX.FTZ R2, R15, R2, !PT ;  /* 0x000000020f027209 */ /* 0x000fe40007810000 */
[----:B------:R-:W-:Y:S02]  /*3540*/  FSEL R14, R13, RZ, P1 ;  /* 0x000000ff0d0e7208 */ /* 0x000fe40000800000 */
[----:B------:R-:W-:Y:S02]  /*3550*/  ISETP.GT.AND P1, PT, R10, 0x49, !P5 ;  /* 0x000000490a00780c */ /* 0x000fe40006f24270 */
[----:B------:R-:W-:Y:S01]  /*3560*/  FMNMX.FTZ R2, R55, R2, !PT ;  /* 0x0000000237027209 */ /* 0x000fe20007810000 */
[-CC-:B------:R-:W-:Y:S01]  /*3570*/  FFMA.FTZ R188, R85, R0.reuse, -R14.reuse ;  /* 0x0000000055bc7223 */ /* 0x180fe2000001080e */
[----:B------:R-:W-:Y:S01]  /*3580*/  ISETP.LT.OR P1, PT, R4, 0x4a, P1 ;  /* 0x0000004a0400780c */ /* 0x000fe20000f21670 */
[-CC-:B------:R-:W-:Y:S01]  /*3590*/  FFMA.FTZ R13, R87, R0.reuse, -R14.reuse ;  /* 0x00000000570d7223 */ /* 0x180fe2000001080e */
[----:B------:R-:W-:Y:S01]  /*35a0*/  ISETP.NE.AND P6, PT, R84, RZ, PT ;  /* 0x000000ff5400720c */ /* 0x000fe20003fc5270 */
[--C-:B------:R-:W-:Y:S01]  /*35b0*/  FFMA.FTZ R12, R91, R0, -R14.reuse ;  /* 0x000000005b0c7223 */ /* 0x100fe2000001080e */
[----:B------:R-:W-:Y:S01]  /*35c0*/  FMNMX.FTZ R2, R11, R2, !PT ;  /* 0x000000020b027209 */ /* 0x000fe20007810000 */
[-CC-:B------:R-:W-:Y:S01]  /*35d0*/  FFMA.FTZ R190, R89, R0.reuse, -R14.reuse ;  /* 0x0000000059be7223 */ /* 0x180fe2000001080e */
[----:B------:R-:W-:Y:S01]  /*35e0*/  FSEL R63, R63, -INF , !P1 ;  /* 0xff8000003f3f7808 */ /* 0x000fe20004800000 */
[----:B------:R-:W-:Y:S01]  /*35f0*/  MUFU.EX2 R188, R188 ;  /* 0x000000bc00bc7308 */ /* 0x000fe20000000800 */
[----:B------:R-:W-:Y:S01]  /*3600*/  ISETP.GT.AND P1, PT, R10, 0x50, !P6 ;  /* 0x000000500a00780c */ /* 0x000fe20007724270 */
[--C-:B------:R-:W-:Y:S01]  /*3610*/  FFMA.FTZ R20, R93, R0, -R14.reuse ;  /* 0x000000005d147223 */ /* 0x100fe2000001080e */
[----:B------:R-:W-:Y:S01]  /*3620*/  FMNMX.FTZ R2, R59, R2, !PT ;  /* 0x000000023b027209 */ /* 0x000fe20007810000 */
[-CC-:B------:R-:W-:Y:S01]  /*3630*/  FFMA.FTZ R28, R97, R0.reuse, -R14.reuse ;  /* 0x00000000611c7223 */ /* 0x180fe2000001080e */
[----:B------:R-:W-:Y:S01]  /*3640*/  ISETP.LT.OR P1, PT, R4, 0x51, P1 ;  /* 0x000000510400780c */ /* 0x000fe20000f21670 */
[--C-:B------:R-:W-:Y:S01]  /*3650*/  FFMA.FTZ R41, R41, R0, -R14.reuse ;  /* 0x0000000029297223 */ /* 0x100fe2000001080e */
[----:B------:R-:W-:Y:S01]  /*3660*/  FMNMX.FTZ R2, R3, R2, !PT ;  /* 0x0000000203027209 */ /* 0x000fe20007810000 */
[----:B------:R-:W-:Y:S01]  /*3670*/  MUFU.EX2 R13, R13 ;  /* 0x0000000d000d7308 */ /* 0x000fe20000000800 */
[----:B------:R-:W-:Y:S01]  /*3680*/  ISETP.NE.AND P5, PT, R24, RZ, PT ;  /* 0x000000ff1800720c */ /* 0x000fe20003fa5270 */
[-CC-:B------:R-:W-:Y:S01]  /*3690*/  FFMA.FTZ R24, R95, R0.reuse, -R14.reuse ;  /* 0x000000005f187223 */ /* 0x180fe2000001080e */
[----:B------:R-:W-:Y:S01]  /*36a0*/  ISETP.LT.OR P2, PT, R4, 0x52, P2 ;  /* 0x000000520400780c */ /* 0x000fe20001741670 */
[-CC-:B------:R-:W-:Y:S01]  /*36b0*/  FFMA.FTZ R49, R49, R0.reuse, -R14.reuse ;  /* 0x0000000031317223 */ /* 0x180fe2000001080e */
[----:B------:R-:W-:Y:S01]  /*36c0*/  FSEL R85, R66, -INF , !P1 ;  /* 0xff80000042557808 */ /* 0x000fe20004800000 */
[--C-:B------:R-:W-:Y:S01]  /*36d0*/  FFMA.FTZ R37, R37, R0, -R14.reuse ;  /* 0x0000000025257223 */ /* 0x100fe2000001080e */
[----:B------:R-:W-:Y:S01]  /*36e0*/  FMNMX.FTZ R2, R63, R2, !PT ;  /* 0x000000023f027209 */ /* 0x000fe20007810000 */
[----:B------:R0:W-:Y:S01]  /*36f0*/  MUFU.EX2 R91, R24 ;  /* 0x00000018005b7308 */ /* 0x0001e20000000800 */
[----:B------:R-:W-:Y:S01]  /*3700*/  ISETP.GT.AND P4, PT, R10, 0x59, !P5 ;  /* 0x000000590a00780c */ /* 0x000fe20006f84270 */
[-CC-:B------:R-:W-:Y:S01]  /*3710*/  FFMA.FTZ R10, R101, R0.reuse, -R14.reuse ;  /* 0x00000000650a7223 */ /* 0x180fe2000001080e */
[C---:B------:R-:W-:Y:S01]  /*3720*/  ISETP.LT.OR P3, PT, R4.reuse, 0x59, P3 ;  /* 0x000000590400780c */ /* 0x040fe20001f61670 */
[-CC-:B------:R-:W-:Y:S01]  /*3730*/  FFMA.FTZ R53, R53, R0.reuse, -R14.reuse ;  /* 0x0000000035357223 */ /* 0x180fe2000001080e */
[----:B------:R-:W-:Y:S01]  /*3740*/  FSEL R67, R67, -INF , !P2 ;  /* 0xff80000043437808 */ /* 0x000fe20005000000 */
[--C-:B------:R-:W-:Y:S01]  /*3750*/  FFMA.FTZ R33, R33, R0, -R14.reuse ;  /* 0x0000000021217223 */ /* 0x100fe2000001080e */
[----:B------:R-:W-:Y:S01]  /*3760*/  FMNMX.FTZ R2, R85, R2, !PT ;  /* 0x0000000255027209 */ /* 0x000fe20007810000 */
[----:B------:R-:W-:Y:S01]  /*3770*/  MUFU.EX2 R190, R190 ;  /* 0x000000be00be7308 */ /* 0x000fe20000000800 */
[----:B------:R-:W-:Y:S01]  /*3780*/  ISETP.LT.OR P4, PT, R4, 0x5a, P4 ;  /* 0x0000005a0400780c */ /* 0x000fe20002781670 */
[-CC-:B0-----:R-:W-:Y:S01]  /*3790*/  FFMA.FTZ R24, R45, R0.reuse, -R14.reuse ;  /* 0x000000002d187223 */ /* 0x181fe2000001080e */
[----:B------:R-:W-:Y:S01]  /*37a0*/  FSEL R87, R70, -INF , !P3 ;  /* 0xff80000046577808 */ /* 0x000fe20005800000 */
[--C-:B------:R-:W-:Y:S01]  /*37b0*/  FFMA.FTZ R4, R105, R0, -R14.reuse ;  /* 0x0000000069047223 */ /* 0x100fe2000001080e */
[----:B------:R-:W-:Y:S01]  /*37c0*/  FMNMX.FTZ R2, R67, R2, !PT ;  /* 0x0000000243027209 */ /* 0x000fe20007810000 */
[--C-:B------:R-:W-:Y:S01]  /*37d0*/  FFMA.FTZ R57, R57, R0, -R14.reuse ;  /* 0x0000000039397223 */ /* 0x100fe2000001080e */
[----:B------:R-:W-:Y:S01]  /*37e0*/  FSEL R71, R71, -INF , !P4 ;  /* 0xff80000047477808 */ /* 0x000fe20006000000 */
[----:B------:R-:W-:Y:S01]  /*37f0*/  MUFU.EX2 R182, R4 ;  /* 0x0000000400b67308 */ /* 0x000fe20000000800 */
[----:B------:R-:W-:Y:S01]  /*3800*/  FMNMX.FTZ R2, R87, R2, !PT ;  /* 0x0000000257027209 */ /* 0x000fe20007810000 */
[-CC-:B------:R-:W-:Y:S01]  /*3810*/  FFMA.FTZ R29, R29, R0.reuse, -R14.reuse ;  /* 0x000000001d1d7223 */ /* 0x180fe2000001080e */
[----:B------:R-:W-:Y:S01]  /*3820*/  ISETP.NE.AND P5, PT, R203, 0x1, PT ;  /* 0x00000001cb00780c */ /* 0x000fe20003fa5270 */
[--C-:B------:R-:W-:Y:S01]  /*3830*/  FFMA.FTZ R61, R61, R0, -R14.reuse ;  /* 0x000000003d3d7223 */ /* 0x100fe2000001080e */
[----:B------:R-:W-:Y:S01]  /*3840*/  FMNMX.FTZ R2, R71, R2, !PT ;  /* 0x0000000247027209 */ /* 0x000fe20007810000 */
[-CC-:B------:R-:W-:Y:S01]  /*3850*/  FFMA.FTZ R25, R25, R0.reuse, -R14.reuse ;  /* 0x0000000019197223 */ /* 0x180fe2000001080e */
[-CC-:B------:R-:W-:Y:S01]  /*3860*/  FFMA.FTZ R65, R65, R0.reuse, -R14.reuse ;  /* 0x0000000041417223 */ /* 0x180fe2000001080e */
[----:B------:R0:W-:Y:S01]  /*3870*/  MUFU.EX2 R89, R12 ;  /* 0x0000000c00597308 */ /* 0x0001e20000000800 */
[-CC-:B------:R-:W-:Y:S01]  /*3880*/  FFMA.FTZ R21, R21, R0.reuse, -R14.reuse ;  /* 0x0000000015157223 */ /* 0x180fe2000001080e */
[----:B------:R-:W1:Y:S06]  /*3890*/  SHFL.BFLY PT, R45, R2, 0x2, 0x1f ;  /* 0x0c401f00022d7f89 */ /* 0x000e6c00000e0000 */
[----:B------:R-:W2:Y:S01]  /*38a0*/  MUFU.EX2 R20, R20 ;  /* 0x0000001400147308 */ /* 0x000ea20000000800 */
[-CC-:B0-----:R-:W-:Y:S01]  /*38b0*/  FFMA.FTZ R12, R99, R0.reuse, -R14.reuse ;  /* 0x00000000630c7223 */ /* 0x181fe2000001080e */
[----:B------:R-:W0:Y:S06]  /*38c0*/  @P5 LDC R46, c[0x0][0x450] ;  /* 0x00011400ff2e5b82 */ /* 0x000e2c0000000800 */
[----:B------:R3:W-:Y:S08]  /*38d0*/  MUFU.EX2 R93, R12 ;  /* 0x0000000c005d7308 */ /* 0x0007f00000000800 */
[----:B------:R-:W4:Y:S01]  /*38e0*/  MUFU.EX2 R28, R28 ;  /* 0x0000001c001c7308 */ /* 0x000f220000000800 */
[-CC-:B---3--:R-:W-:Y:S01]  /*38f0*/  FFMA.FTZ R12, R103, R0.reuse, -R14.reuse ;  /* 0x00000000670c7223 */ /* 0x188fe2000001080e */
[----:B-1----:R-:W-:Y:S01]  /*3900*/  FMNMX.FTZ R45, R2, R45, !PT ;  /* 0x0000002d022d7209 */ /* 0x002fe20007810000 */
[----:B------:R-:W-:Y:S01]  /*3910*/  FFMA.FTZ R14, R69, R0, -R14 ;  /* 0x00000000450e7223 */ /* 0x000fe2000001080e */
[----:B--2---:R-:W-:-:S03]  /*3920*/  F2FP.F16.F32.PACK_AB R184, R91, R20 ;  /* 0x000000145bb8723e */ /* 0x004fc600000000ff */
[----:B------:R-:W1:Y:S01]  /*3930*/  SHFL.BFLY PT, R4, R45, 0x1, 0x1f ;  /* 0x0c201f002d047f89 */ /* 0x000e6200000e0000 */
[----:B------:R-:W-:Y:S08]  /*3940*/  MUFU.EX2 R95, R12 ;  /* 0x0000000c005f7308 */ /* 0x000ff00000000800 */
[----:B------:R-:W2:Y:S01]  /*3950*/  MUFU.EX2 R10, R10 ;  /* 0x0000000a000a7308 */ /* 0x000ea20000000800 */
[----:B----4-:R-:W-:-:S07]  /*3960*/  F2FP.F16.F32.PACK_AB R186, R93, R28 ;  /* 0x0000001c5dba723e */ /* 0x010fce00000000ff */
[----:B------:R-:W-:Y:S01]  /*3970*/  MUFU.EX2 R97, R24 ;  /* 0x0000001800617308 */ /* 0x000fe20000000800 */
[----:B-1----:R-:W-:-:S07]  /*3980*/  FMNMX.FTZ R4, R45, R4, !PT ;  /* 0x000000042d047209 */ /* 0x002fce0007810000 */
[----:B------:R-:W-:Y:S01]  /*3990*/  MUFU.EX2 R41, R41 ;  /* 0x0000002900297308 */ /* 0x000fe20000000800 */
[----:B--2---:R-:W-:Y:S02]  /*39a0*/  F2FP.F16.F32.PACK_AB R180, R95, R10 ;  /* 0x0000000a5fb4723e */ /* 0x004fe400000000ff */
[C---:B------:R-:W-:Y:S01]  /*39b0*/  FSETP.NEU.FTZ.AND P1, PT, R4.reuse, -INF , PT ;  /* 0xff8000000400780b */ /* 0x040fe20003f3d000 */
[----:B------:R-:W-:-:S04]  /*39c0*/  FMUL.FTZ R2, R4, R0 ;  /* 0x0000000004027220 */ /* 0x000fc80000410000 */
[----:B------:R-:W-:Y:S01]  /*39d0*/  MUFU.EX2 R176, R49 ;  /* 0x0000003100b07308 */ /* 0x000fe20000000800 */
[----:B------:R-:W-:-:S05]  /*39e0*/  FSEL R2, R2, RZ, P1 ;  /* 0x000000ff02027208 */ /* 0x000fca0000800000 */
        /* <DEDUP_REMOVED lines=14> */
[----:B------:R-:W1:Y:S01]  /*3ad0*/  MUFU.EX2 R73, R73 ;  /* 0x0000004900497308 */ /* 0x000e620000000800 */
[-CC-:B------:R-:W-:Y:S01]  /*3ae0*/  FFMA.FTZ R11, R11, R0.reuse, -R2.reuse ;  /* 0x000000000b0b7223 */ /* 0x180fe20000010802 */
[-CC-:B------:R-:W-:Y:S01]  /*3af0*/  FFMA.FTZ R51, R51, R0.reuse, -R2.reuse ;  /* 0x0000000033337223 */ /* 0x180fe20000010802 */
[-CC-:B------:R-:W-:Y:S01]  /*3b00*/  FFMA.FTZ R15, R15, R0.reuse, -R2.reuse ;  /* 0x000000000f0f7223 */ /* 0x180fe20000010802 */
[-CC-:B------:R-:W-:Y:S01]  /*3b10*/  FFMA.FTZ R55, R55, R0.reuse, -R2.reuse ;  /* 0x0000000037377223 */ /* 0x180fe20000010802 */
[-CC-:B------:R-:W-:Y:S01]  /*3b20*/  FFMA.FTZ R59, R59, R0.reuse, -R2.reuse ;  /* 0x000000003b3b7223 */ /* 0x180fe20000010802 */
[-CC-:B------:R-:W-:Y:S01]  /*3b30*/  FFMA.FTZ R3, R3, R0.reuse, -R2.reuse ;  /* 0x0000000003037223 */ /* 0x180fe20000010802 */
[-CC-:B------:R-:W-:Y:S01]  /*3b40*/  FFMA.FTZ R63, R63, R0.reuse, -R2.reuse ;  /* 0x000000003f3f7223 */ /* 0x180fe20000010802 */
[----:B------:R2:W-:Y:S01]  /*3b50*/  MUFU.EX2 R12, R31 ;  /* 0x0000001f000c7308 */ /* 0x0005e20000000800 */
[-CC-:B------:R-:W-:Y:S01]  /*3b60*/  FFMA.FTZ R85, R85, R0.reuse, -R2.reuse ;  /* 0x0000000055557223 */ /* 0x180fe20000010802 */
[-CC-:B------:R-:W-:Y:S01]  /*3b70*/  FFMA.FTZ R67, R67, R0.reuse, -R2.reuse ;  /* 0x0000000043437223 */ /* 0x180fe20000010802 */
[-CC-:B------:R-:W-:Y:S01]  /*3b80*/  FFMA.FTZ R87, R87, R0.reuse, -R2.reuse ;  /* 0x0000000057577223 */ /* 0x180fe20000010802 */
[----:B------:R-:W-:-:S04]  /*3b90*/  FFMA.FTZ R71, R71, R0, -R2 ;  /* 0x0000000047477223 */ /* 0x000fc80000010802 */
[----:B------:R-:W3:Y:S01]  /*3ba0*/  MUFU.EX2 R75, R75 ;  /* 0x0000004b004b7308 */ /* 0x000ee20000000800 */
[----:B--2---:R-:W-:Y:S01]  /*3bb0*/  FADD.FTZ R31, R188, R13 ;  /* 0x0000000dbc1f7221 */ /* 0x004fe20000010000 */
[----:B------:R-:W-:Y:S02]  /*3bc0*/  F2FP.F16.F32.PACK_AB R188, R13, R188 ;  /* 0x000000bc0dbc723e */ /* 0x000fe400000000ff */
[----:B-1----:R-:W-:Y:S01]  /*3bd0*/  F2FP.F16.F32.PACK_AB R189, R73, R26 ;  /* 0x0000001a49bd723e */ /* 0x002fe200000000ff */
[----:B------:R-:W-:Y:S01]  /*3be0*/  FADD.FTZ R38, R190, R31 ;  /* 0x0000001fbe267221 */ /* 0x000fe20000010000 */
[C---:B------:R-:W-:Y:S02]  /*3bf0*/  F2FP.F16.F32.PACK_AB R190, R89.reuse, R190 ;  /* 0x000000be59be723e */ /* 0x040fe400000000ff */
[----:B------:R-:W1:Y:S01]  /*3c00*/  MUFU.EX2 R77, R77 ;  /* 0x0000004d004d7308 */ /* 0x000e620000000800 */
[----:B------:R-:W-:Y:S01]  /*3c10*/  FADD.FTZ R31, R89, R38 ;  /* 0x00000026591f7221 */ /* 0x000fe20000010000 */
[----:B------:R-:W-:-:S03]  /*3c20*/  FADD.FTZ R38, R26, R73 ;  /* 0x000000491a267221 */ /* 0x000fc60000010000 */
[----:B------:R-:W-:-:S03]  /*3c30*/  FADD.FTZ R40, R20, R31 ;  /* 0x0000001f14287221 */ /* 0x000fc60000010000 */
[----:B------:R2:W4:Y:S01]  /*3c40*/  MUFU.EX2 R24, R35 ;  /* 0x0000002300187308 */ /* 0x0005220000000800 */
[----:B---3--:R-:W-:Y:S01]  /*3c50*/  FADD.FTZ R31, R75, R38 ;  /* 0x000000264b1f7221 */ /* 0x008fe20000010000 */
[----:B------:R-:W-:-:S06]  /*3c60*/  F2FP.F16.F32.PACK_AB R191, R12, R75 ;  /* 0x0000004b0cbf723e */ /* 0x000fcc00000000ff */
[----:B------:R-:W3:Y:S01]  /*3c70*/  MUFU.EX2 R27, R27 ;  /* 0x0000001b001b7308 */ /* 0x000ee20000000800 */
[----:B--2---:R-:W-:Y:S01]  /*3c80*/  FADD.FTZ R35, R91, R40 ;  /* 0x000000285b237221 */ /* 0x004fe20000010000 */
[----:B------:R-:W-:-:S03]  /*3c90*/  FADD.FTZ R40, R12, R31 ;  /* 0x0000001f0c287221 */ /* 0x000fc60000010000 */
[----:B------:R-:W-:Y:S01]  /*3ca0*/  FADD.FTZ R42, R28, R35 ;  /* 0x000000231c2a7221 */ /* 0x000fe20000010000 */
[----:B-1----:R-:W-:Y:S02]  /*3cb0*/  FADD.FTZ R31, R77, R40 ;  /* 0x000000284d1f7221 */ /* 0x002fe40000010000 */
[----:B------:R1:W2:Y:S01]  /*3cc0*/  MUFU.EX2 R30, R39 ;  /* 0x00000027001e7308 */ /* 0x0002a20000000800 */
[----:B------:R-:W-:Y:S01]  /*3cd0*/  FADD.FTZ R35, R93, R42 ;  /* 0x0000002a5d237221 */ /* 0x000fe20000010000 */
[C---:B----4-:R-:W-:Y:S01]  /*3ce0*/  FADD.FTZ R40, R24.reuse, R31 ;  /* 0x0000001f18287221 */ /* 0x050fe20000010000 */
[----:B------:R-:W-:Y:S02]  /*3cf0*/  F2FP.F16.F32.PACK_AB R185, R24, R77 ;  /* 0x0000004d18b9723e */ /* 0x000fe400000000ff */
[----:B------:R-:W-:-:S03]  /*3d00*/  FADD.FTZ R42, R10, R35 ;  /* 0x000000230a2a7221 */ /* 0x000fc60000010000 */
[----:B------:R-:W-:Y:S01]  /*3d10*/  MUFU.EX2 R79, R79 ;  /* 0x0000004f004f7308 */ /* 0x000fe20000000800 */
[----:B------:R-:W-:Y:S01]  /*3d20*/  FADD.FTZ R35, R95, R42 ;  /* 0x0000002a5f237221 */ /* 0x000fe20000010000 */
[----:B---3--:R-:W-:Y:S01]  /*3d30*/  FADD.FTZ R31, R27, R40 ;  /* 0x000000281b1f7221 */ /* 0x008fe20000010000 */
[----:B-1----:R-:W-:Y:S02]  /*3d40*/  IMAD.MOV.U32 R39, RZ, RZ, R22 ;  /* 0x000000ffff277224 */ /* 0x002fe400078e0016 */
[----:B------:R-:W-:Y:S01]  /*3d50*/  FADD.FTZ R44, R182, R35 ;  /* 0x00000023b62c7221 */ /* 0x000fe20000010000 */
[C---:B------:R-:W-:Y:S02]  /*3d60*/  F2FP.F16.F32.PACK_AB R182, R97.reuse, R182 ;  /* 0x000000b661b6723e */ /* 0x040fe400000000ff */
[----:B------:R1:W3:Y:S01]  /*3d70*/  MUFU.EX2 R32, R43 ;  /* 0x0000002b00207308 */ /* 0x0002e20000000800 */
[C---:B--2---:R-:W-:Y:S01]  /*3d80*/  FADD.FTZ R42, R30.reuse, R31 ;  /* 0x0000001f1e2a7221 */ /* 0x044fe20000010000 */
[----:B------:R-:W-:Y:S01]  /*3d90*/  FADD.FTZ R44, R97, R44 ;  /* 0x0000002c612c7221 */ /* 0x000fe20000010000 */
[----:B------:R-:W-:-:S03]  /*3da0*/  F2FP.F16.F32.PACK_AB R187, R30, R27 ;  /* 0x0000001b1ebb723e */ /* 0x000fc600000000ff */
[----:B------:R-:W-:Y:S02]  /*3db0*/  FADD.FTZ R31, R41, R44 ;  /* 0x0000002c291f7221 */ /* 0x000fe40000010000 */
[----:B------:R-:W-:Y:S01]  /*3dc0*/  MUFU.EX2 R81, R81 ;  /* 0x0000005100517308 */ /* 0x000fe20000000800 */
[----:B-1----:R-:W1:Y:S01]  /*3dd0*/  @P5 LDC R43, c[0x0][0x44c] ;  /* 0x00011300ff2b5b82 */ /* 0x002e620000000800 */
[C---:B------:R-:W-:Y:S01]  /*3de0*/  FADD.FTZ R44, R176.reuse, R31 ;  /* 0x0000001fb02c7221 */ /* 0x040fe20000010000 */
[----:B------:R-:W-:-:S05]  /*3df0*/  F2FP.F16.F32.PACK_AB R176, R176, R41 ;  /* 0x00000029b0b0723e */ /* 0x000fca00000000ff */
[----:B------:R-:W2:Y:S01]  /*3e00*/  MUFU.EX2 R37, R37 ;  /* 0x0000002500257308 */ /* 0x000ea20000000800 */
[----:B---3--:R-:W-:-:S07]  /*3e10*/  F2FP.F16.F32.PACK_AB R181, R32, R79 ;  /* 0x0000004f20b5723e */ /* 0x008fce00000000ff */
[----:B------:R-:W3:Y:S08]  /*3e20*/  MUFU.EX2 R34, R47 ;  /* 0x0000002f00227308 */ /* 0x000ef00000000800 */
[----:B------:R-:W4:Y:S01]  /*3e30*/  MUFU.EX2 R178, R53 ;  /* 0x0000003500b27308 */ /* 0x000f220000000800 */
[----:B--2---:R-:W-:Y:S01]  /*3e40*/  FADD.FTZ R31, R37, R44 ;  /* 0x0000002c251f7221 */ /* 0x004fe20000010000 */
[----:B-1----:R-:W-:-:S05]  /*3e50*/  @P5 IMAD.HI.U32 R43, R22, R43, RZ ;  /* 0x0000002b162b5227 */ /* 0x002fca00078e00ff */
[----:B0-----:R-:W-:Y:S01]  /*3e60*/  @P5 SHF.R.U32.HI R39, RZ, R46, R43 ;  /* 0x0000002eff275219 */ /* 0x001fe2000001162b */
[----:B------:R-:W0:Y:S01]  /*3e70*/  MUFU.EX2 R83, R83 ;  /* 0x0000005300537308 */ /* 0x000e220000000800 */
[----:B------:R-:W-:Y:S02]  /*3e80*/  LOP3.LUT P5, RZ, R16, 0x80000, RZ, 0xc0, !PT ;  /* 0x0008000010ff7812 */ /* 0x000fe400078ac0ff */
[----:B---3--:R-:W-:Y:S01]  /*3e90*/  F2FP.F16.F32.PACK_AB R183, R34, R81 ;  /* 0x0000005122b7723e */ /* 0x008fe200000000ff */
[----:B------:R-:W-:-:S04]  /*3ea0*/  IMAD.IADD R74, R74, 0x1, R39 ;  /* 0x000000014a4a7824 */ /* 0x000fc800078e0227 */
[----:B------:R1:W-:Y:S01]  /*3eb0*/  MUFU.EX2 R173, R11 ;  /* 0x0000000b00ad7308 */ /* 0x0003e20000000800 */
[C---:B----4-:R-:W-:Y:S01]  /*3ec0*/  FADD.FTZ R44, R178.reuse, R31 ;  /* 0x0000001fb22c7221 */ /* 0x050fe20000010000 */
[----:B------:R-:W-:-:S06]  /*3ed0*/  F2FP.F16.F32.PACK_AB R178, R178, R37 ;  /* 0x00000025b2b2723e */ /* 0x000fcc00000000ff */
[----:B------:R-:W2:Y:S01]  /*3ee0*/  MUFU.EX2 R33, R33 ;  /* 0x0000002100217308 */ /* 0x000ea20000000800 */
[----:B-1----:R-:W-:-:S04]  /*3ef0*/  FADD.FTZ R11, R79, R42 ;  /* 0x0000002a4f0b7221 */ /* 0x002fc80000010000 */
[----:B------:R-:W-:-:S03]  /*3f00*/  FADD.FTZ R42, R32, R11 ;  /* 0x0000000b202a7221 */ /* 0x000fc60000010000 */
[----:B------:R-:W1:Y:S01]  /*3f10*/  MUFU.EX2 R36, R51 ;  /* 0x0000003300247308 */ /* 0x000e620000000800 */
[----:B------:R-:W-:-:S04]  /*3f20*/  FADD.FTZ R11, R81, R42 ;  /* 0x0000002a510b7221 */ /* 0x000fc80000010000 */
[----:B------:R-:W-:-:S03]  /*3f30*/  FADD.FTZ R42, R34, R11 ;  /* 0x0000000b222a7221 */ /* 0x000fc60000010000 */
[----:B------:R-:W3:Y:S01]  /*3f40*/  MUFU.EX2 R172, R57 ;  /* 0x0000003900ac7308 */ /* 0x000ee20000000800 */
[----:B0-----:R-:W-:Y:S01]  /*3f50*/  FADD.FTZ R11, R83, R42 ;  /* 0x0000002a530b7221 */ /* 0x001fe20000010000 */
[----:B--2---:R-:W-:-:S06]  /*3f60*/  FADD.FTZ R13, R33, R44 ;  /* 0x0000002c210d7221 */ /* 0x004fcc0000010000 */
[----:B------:R-:W0:Y:S01]  /*3f70*/  MUFU.EX2 R15, R15 ;  /* 0x0000000f000f7308 */ /* 0x000e220000000800 */
[C---:B-1----:R-:W-:Y:S01]  /*3f80*/  FADD.FTZ R42, R36.reuse, R11 ;  /* 0x0000000b242a7221 */ /* 0x042fe20000010000 */
[----:B------:R-:W-:-:S06]  /*3f90*/  F2FP.F16.F32.PACK_AB R177, R36, R83 ;  /* 0x0000005324b1723e */ /* 0x000fcc00000000ff */
[----:B------:R-:W1:Y:S01]  /*3fa0*/  MUFU.EX2 R29, R29 ;  /* 0x0000001d001d7308 */ /* 0x000e620000000800 */
[C---:B---3--:R-:W-:Y:S01]  /*3fb0*/  FADD.FTZ R44, R172.reuse, R13 ;  /* 0x0000000dac2c7221 */ /* 0x048fe20000010000 */
[----:B------:R-:W-:-:S06]  /*3fc0*/  F2FP.F16.F32.PACK_AB R172, R172, R33 ;  /* 0x00000021acac723e */ /* 0x000fcc00000000ff */
[----:B------:R-:W2:Y:S01]  /*3fd0*/  MUFU.EX2 R38, R55 ;  /* 0x0000003700267308 */ /* 0x000ea20000000800 */
[----:B0-----:R-:W-:-:S07]  /*3fe0*/  FADD.FTZ R11, R15, R42 ;  /* 0x0000002a0f0b7221 */ /* 0x001fce0000010000 */
[----:B------:R-:W0:Y:S01]  /*3ff0*/  MUFU.EX2 R174, R61 ;  /* 0x0000003d00ae7308 */ /* 0x000e220000000800 */
[----:B-1----:R-:W-:-:S07]  /*4000*/  FADD.FTZ R13, R29, R44 ;  /* 0x0000002c1d0d7221 */ /* 0x002fce0000010000 */
[----:B------:R-:W1:Y:S01]  /*4010*/  MUFU.EX2 R25, R25 ;  /* 0x0000001900197308 */ /* 0x000e620000000800 */
[C---:B--2---:R-:W-:Y:S01]  /*4020*/  FADD.FTZ R20, R38.reuse, R11 ;  /* 0x0000000b26147221 */ /* 0x044fe20000010000 */
[----:B------:R-:W-:Y:S01]  /*4030*/  F2FP.F16.F32.PACK_AB R179, R38, R15 ;  /* 0x0000000f26b3723e */ /* 0x000fe200000000ff */
[----:B------:R-:W-:Y:S02]  /*4040*/  VIADD R15, R72, 0xfffffffe ;  /* 0xfffffffe480f7836 */ /* 0x000fe40000000000 */
[----:B------:R-:W-:-:S03]  /*4050*/  FADD.FTZ R11, R173, R20 ;  /* 0x00000014ad0b7221 */ /* 0x000fc60000010000 */
        /* <DEDUP_REMOVED lines=11> */
[----:B------:R-:W0:Y:S01]  /*4110*/  MUFU.EX2 R2, R63 ;  /* 0x0000003f00027308 */ /* 0x000e220000000800 */
[----:B-1----:R-:W-:-:S07]  /*4120*/  FADD.FTZ R11, R3, R20 ;  /* 0x00000014030b7221 */ /* 0x002fce0000010000 */
[----:B------:R-:W1:Y:S01]  /*4130*/  MUFU.EX2 R14, R14 ;  /* 0x0000000e000e7308 */ /* 0x000e620000000800 */
[----:B--2---:R-:W-:-:S07]  /*4140*/  FADD.FTZ R13, R21, R28 ;  /* 0x0000001c150d7221 */ /* 0x004fce0000010000 */
[----:B------:R-:W2:Y:S01]  /*4150*/  MUFU.EX2 R85, R85 ;  /* 0x0000005500557308 */ /* 0x000ea20000000800 */
[C---:B0-----:R-:W-:Y:S01]  /*4160*/  FADD.FTZ R28, R2.reuse, R11 ;  /* 0x0000000b021c7221 */ /* 0x041fe20000010000 */
[----:B------:R-:W-:Y:S01]  /*4170*/  F2FP.F16.F32.PACK_AB R175, R2, R3 ;  /* 0x0000000302af723e */ /* 0x000fe200000000ff */
[----:B------:R-:W-:-:S05]  /*4180*/  VIADD R2, R74, UR5 ;  /* 0x000000054a027c36 */ /* 0x000fca0008000000 */
[----:B------:R-:W0:Y:S01]  /*4190*/  MUFU.EX2 R10, R67 ;  /* 0x00000043000a7308 */ /* 0x000e220000000800 */
[C---:B-1----:R-:W-:Y:S01]  /*41a0*/  FADD.FTZ R11, R14.reuse, R13 ;  /* 0x0000000d0e0b7221 */ /* 0x042fe20000010000 */
[----:B------:R-:W-:-:S06]  /*41b0*/  F2FP.F16.F32.PACK_AB R170, R14, R21 ;  /* 0x000000150eaa723e */ /* 0x000fcc00000000ff */
[----:B------:R-:W1:Y:S01]  /*41c0*/  MUFU.EX2 R87, R87 ;  /* 0x0000005700577308 */ /* 0x000e620000000800 */
[----:B--2---:R-:W-:-:S07]  /*41d0*/  FADD.FTZ R13, R85, R28 ;  /* 0x0000001c550d7221 */ /* 0x004fce0000010000 */
[----:B------:R-:W2:Y:S01]  /*41e0*/  MUFU.EX2 R20, R71 ;  /* 0x0000004700147308 */ /* 0x000ea20000000800 */
[C---:B0-----:R-:W-:Y:S01]  /*41f0*/  FADD.FTZ R12, R10.reuse, R13 ;  /* 0x0000000d0a0c7221 */ /* 0x041fe20000010000 */
[----:B------:R-:W-:-:S03]  /*4200*/  F2FP.F16.F32.PACK_AB R169, R10, R85 ;  /* 0x000000550aa9723e */ /* 0x000fc600000000ff */
[----:B-1----:R-:W-:-:S04]  /*4210*/  FADD.FTZ R13, R87, R12 ;  /* 0x0000000c570d7221 */ /* 0x002fc80000010000 */
[C---:B--2---:R-:W-:Y:S01]  /*4220*/  FADD.FTZ R10, R20.reuse, R13 ;  /* 0x0000000d140a7221 */ /* 0x044fe20000010000 */
[----:B------:R-:W-:Y:S01]  /*4230*/  F2FP.F16.F32.PACK_AB R171, R20, R87 ;  /* 0x0000005714ab723e */ /* 0x000fe200000000ff */
[----:B------:R-:W-:Y:S06]  /*4240*/  @!P5 BRA `(.L_x_1264) ;  /* 0x000000000048d947 */ /* 0x000fec0003800000 */
[C---:B------:R-:W-:Y:S01]  /*4250*/  ISETP.GT.AND P1, PT, R74.reuse, RZ, PT ;  /* 0x000000ff4a00720c */ /* 0x040fe20003f24270 */
[----:B------:R-:W-:-:S12]  /*4260*/  VIADD R3, R74, 0xffffffff ;  /* 0xffffffff4a037836 */ /* 0x000fd80000000000 */
[----:B------:R-:W-:Y:S05]  /*4270*/  @P1 BRA `(.L_x_1265) ;  /* 0x0000000000201947 */ /* 0x000fea0003800000 */
[----:B------:R-:W0:Y:S01]  /*4280*/  LDC R14, c[0x0][0x9e4] ;  /* 0x00027900ff0e7b82 */ /* 0x000e220000000800 */
[----:B------:R-:W-:Y:S01]  /*4290*/  IMAD.MOV R3, RZ, RZ, -R74 ;  /* 0x000000ffff037224 */ /* 0x000fe200078e0a4a */
[----:B0-----:R-:W-:-:S13]  /*42a0*/  ISETP.NE.AND P1, PT, R14, 0x1, PT ;  /* 0x000000010e00780c */ /* 0x001fda0003f25270 */
[----:B------:R-:W0:Y:S02]  /*42b0*/  @P1 LDC.64 R12, c[0x0][0x9e8] ;  /* 0x00027a00ff0c1b82 */ /* 0x000e240000000a00 */
[----:B0-----:R-:W-:-:S05]  /*42c0*/  @P1 IMAD.HI.U32 R12, R3, R12, RZ ;  /* 0x0000000c030c1227 */ /* 0x001fca00078e00ff */
[----:B------:R-:W-:-:S04]  /*42d0*/  @P1 SHF.R.U32.HI R3, RZ, R13, R12 ;  /* 0x0000000dff031219 */ /* 0x000fc8000001160c */
[----:B------:R-:W-:Y:S01]  /*42e0*/  LOP3.LUT R3, RZ, R3, RZ, 0x33, !PT ;  /* 0x00000003ff037212 */ /* 0x000fe200078e33ff */
[----:B------:R-:W-:Y:S06]  /*42f0*/  BRA `(.L_x_1266) ;  /* 0x0000000000147947 */ /* 0x000fec0003800000 */
.L_x_1265:
[----:B------:R-:W0:Y:S02]  /*4300*/  LDC R14, c[0x0][0x9e4] ;  /* 0x00027900ff0e7b82 */ /* 0x000e240000000800 */
[----:B0-----:R-:W-:-:S13]  /*4310*/  ISETP.NE.AND P1, PT, R14, 0x1, PT ;  /* 0x000000010e00780c */ /* 0x001fda0003f25270 */
[----:B------:R-:W0:Y:S02]  /*4320*/  @P1 LDC.64 R12, c[0x0][0x9e8] ;  /* 0x00027a00ff0c1b82 */ /* 0x000e240000000a00 */
[----:B0-----:R-:W-:-:S05]  /*4330*/  @P1 IMAD.HI.U32 R12, R3, R12, RZ ;  /* 0x0000000c030c1227 */ /* 0x001fca00078e00ff */
[----:B------:R-:W-:-:S07]  /*4340*/  @P1 SHF.R.U32.HI R3, RZ, R13, R12 ;  /* 0x0000000dff031219 */ /* 0x000fce000001160c */
.L_x_1266:
[----:B------:R-:W-:-:S05]  /*4350*/  IMAD R3, R3, R14, R14 ;  /* 0x0000000e03037224 */ /* 0x000fca00078e020e */
[----:B------:R-:W-:-:S07]  /*4360*/  VIMNMX R2, R2, R3, PT ;  /* 0x0000000302027248 */ /* 0x000fce0003fe0100 */
.L_x_1264:
[----:B------:R-:W-:Y:S01]  /*4370*/  IMAD.HI R12, R2, 0x2aaaaaab, RZ ;  /* 0x2aaaaaab020c7827 */ /* 0x000fe200078e02ff */
[----:B------:R-:W-:Y:S02]  /*4380*/  CS2R R118, SRZ ;  /* 0x0000000000767805 */ /* 0x000fe4000001ff00 */
[----:B------:R-:W-:Y:S02]  /*4390*/  CS2R R116, SRZ ;  /* 0x0000000000747805 */ /* 0x000fe4000001ff00 */
[----:B------:R-:W-:Y:S01]  /*43a0*/  CS2R R114, SRZ ;  /* 0x0000000000727805 */ /* 0x000fe2000001ff00 */
[----:B------:R-:W-:Y:S01]  /*43b0*/  IMAD.MOV.U32 R3, RZ, RZ, 0x3f800000 ;  /* 0x3f800000ff037424 */ /* 0x000fe200078e00ff */
[----:B------:R-:W-:Y:S01]  /*43c0*/  SHF.R.U32.HI R13, RZ, 0x1f, R12 ;  /* 0x0000001fff0d7819 */ /* 0x000fe2000001160c */
[----:B------:R-:W-:Y:S01]  /*43d0*/  IMAD.MOV.U32 R2, RZ, RZ, 0x3f800000 ;  /* 0x3f800000ff027424 */ /* 0x000fe200078e00ff */
[----:B------:R-:W-:Y:S02]  /*43e0*/  CS2R R112, SRZ ;  /* 0x0000000000707805 */ /* 0x000fe4000001ff00 */
[----:B------:R-:W-:-:S02]  /*43f0*/  CS2R R110, SRZ ;  /* 0x00000000006e7805 */ /* 0x000fc4000001ff00 */
[----:B------:R-:W-:Y:S02]  /*4400*/  LEA.HI.SX32 R13, R12, R13, 0x1c ;  /* 0x0000000d0c0d7211 */ /* 0x000fe400078fe2ff */
[----:B------:R-:W-:Y:S02]  /*4410*/  CS2R R108, SRZ ;  /* 0x00000000006c7805 */ /* 0x000fe4000001ff00 */
[----:B------:R-:W-:Y:S02]  /*4420*/  CS2R R106, SRZ ;  /* 0x00000000006a7805 */ /* 0x000fe4000001ff00 */
[----:B------:R-:W-:Y:S02]  /*4430*/  CS2R R104, SRZ ;  /* 0x0000000000687805 */ /* 0x000fe4000001ff00 */
[----:B------:R-:W-:Y:S02]  /*4440*/  VIMNMX R14, R194, R13, !PT ;  /* 0x0000000dc20e7248 */ /* 0x000fe40007fe0100 */
[----:B------:R-:W-:-:S02]  /*4450*/  CS2R R102, SRZ ;  /* 0x0000000000667805 */ /* 0x000fc4000001ff00 */
[----:B------:R-:W-:Y:S02]  /*4460*/  CS2R R100, SRZ ;  /* 0x0000000000647805 */ /* 0x000fe4000001ff00 */
[----:B------:R-:W-:Y:S02]  /*4470*/  CS2R R98, SRZ ;  /* 0x0000000000627805 */ /* 0x000fe4000001ff00 */
[----:B------:R-:W-:Y:S02]  /*4480*/  ISETP.GE.AND P1, PT, R15, R14, PT ;  /* 0x0000000e0f00720c */ /* 0x000fe40003f26270 */
        /* <DEDUP_REMOVED lines=46> */
[----:B------:R-:W-:-:S05]  /*4770*/  ULDC UR54, c[0x0][0x9e0] ;  /* 0x0002780000367ab9 */ /* 0x000fca0000000800 */
.L_x_1286:
[----:B------:R-:W-:-:S04]  /*4780*/  UISETP.NE.AND UP0, UPT, UR4, 0x1, UPT ;  /* 0x000000010400788c */ /* 0x000fc8000bf05270 */
[----:B------:R-:W-:-:S04]  /*4790*/  USEL UR38, URZ, 0x1, UP0 ;  /* 0x000000013f267887 */ /* 0x000fc80008000000 */
[----:B------:R-:W-:Y:S01]  /*47a0*/  ULOP3.LUT UR38, UR7, UR38, URZ, 0x3c, !UPT ;  /* 0x0000002607267292 */ /* 0x000fe2000f8e3c3f */
[----:B------:R-:W-:Y:S11]  /*47b0*/  @!P0 BRA `(.L_x_1268) ;  /* 0x0000000000048947 */ /* 0x000ff60003800000 */
[----:B------:R-:W-:Y:S01]  /*47c0*/  BPT.TRAP 0x1 ;  /* 0x000000040000795c */ /* 0x000fe20000300000 */
.L_x_1268:
        /* <DEDUP_REMOVED lines=9> */
.L_x_1269:
[----:B-1----:R-:W-:Y:S05]  /*4860*/  @P1 BRA `(.L_x_1270) ;  /* 0x0000000000081947 */ /* 0x002fea0003800000 */
[----:B------:R-:W1:Y:S02]  /*4870*/  SYNCS.PHASECHK.TRANS64.TRYWAIT P1, [UR6+0x30830], R0 ;  /* 0x03083000ff0075a7 */ /* 0x000e640008020146 */
[----:B-1----:R-:W-:Y:S05]  /*4880*/  @!P1 BRA `(.L_x_1271) ;  /* 0x0000011400509947 */ /* 0x002fea0003800000 */
.L_x_1270:
        /* <DEDUP_REMOVED lines=167> */
.L_x_1272:
[----:B------:R-:W-:Y:S01]  /*5300*/  ULEA UR5, UR4, UR40, 0x3 ;  /* 0x0000002804057291 */ /* 0x000fe2000f8e183f */
[----:B01----:R-:W-:-:S05]  /*5310*/  IMAD.U32 R0, RZ, RZ, UR7 ;  /* 0x00000007ff007e24 */ /* 0x003fca000f8e00ff */
[----:B------:R-:W-:-:S04]  /*5320*/  SHF.L.U32 R0, R0, 0x1f, RZ ;  /* 0x0000001f00007819 */ /* 0x000fc800000006ff */
[----:B------:R0:W1:Y:S01]  /*5330*/  SYNCS.PHASECHK.TRANS64.TRYWAIT P1, [UR5+0x30850], R0 ;  /* 0x03085000ff0075a7 */ /* 0x0000620008020145 */
[----:B------:R-:W-:Y:S05]  /*5340*/  @!P0 BRA `(.L_x_1273) ;  /* 0x0000000000048947 */ /* 0x000fea0003800000 */
[----:B------:R-:W-:Y:S01]  /*5350*/  BPT.TRAP 0x1 ;  /* 0x000000040000795c */ /* 0x000fe20000300000 */
.L_x_1273:
[----:B-1----:R-:W-:Y:S05]  /*5360*/  @P1 BRA `(.L_x_1274) ;  /* 0x0000000000081947 */ /* 0x002fea0003800000 */
[----:B------:R-:W1:Y:S02]  /*5370*/  SYNCS.PHASECHK.TRANS64.TRYWAIT P1, [UR5+0x30850], R0 ;  /* 0x03085000ff0075a7 */ /* 0x000e640008020145 */
[----:B-1----:R-:W-:Y:S05]  /*5380*/  @!P1 BRA `(.L_x_1275) ;  /* 0x0000010800a89947 */ /* 0x002fea0003800000 */
.L_x_1274:
        /* <DEDUP_REMOVED lines=36> */
[----:B------:R-:W-:Y:S05]  /*55d0*/  @!P0 BRA `(.L_x_1276) ;  /* 0x0000000000048947 */ /* 0x000fea0003800000 */
[----:B------:R-:W-:Y:S01]  /*55e0*/  BPT.TRAP 0x1 ;  /* 0x000000040000795c */ /* 0x000fe20000300000 */
.L_x_1276:
[----:B------:R-:W-:Y:S01]  /*55f0*/  ISETP.NE.AND P2, PT, R203, 0x1, PT ;  /* 0x00000001cb00780c */ /* 0x000fe20003f45270 */
[----:B------:R-:W-:Y:S01]  /*5600*/  IMAD.IADD R5, R192, 0x1, R22 ;  /* 0x00000001c0057824 */ /* 0x000fe200078e0216 */
[----:B------:R-:W-:Y:S01]  /*5610*/  UIADD3 UR6, UR6, 0x30840, URZ ;  /* 0x0003084006067890 */ /* 0x000fe2000fffe03f */
[----:B------:R-:W-:Y:S01]  /*5620*/  IMAD R168, R15, -0x60, RZ ;  /* 0xffffffa00fa87824 */ /* 0x000fe200078e02ff */
[----:B------:R-:W-:Y:S01]  /*5630*/  LOP3.LUT P1, RZ, R16, 0x80000, RZ, 0xc0, !PT ;  /* 0x0008000010ff7812 */ /* 0x000fe2000782c0ff */
[----:B------:R-:W-:Y:S02]  /*5640*/  ULOP3.LUT UR4, URZ, UR43, URZ, 0x33, !UPT ;  /* 0x0000002b3f047292 */ /* 0x000fe4000f8e333f */
[----:B------:R-:W-:-:S06]  /*5650*/  UPRMT UR6, UR60, 0x654, UR6 ;  /* 0x000006543c067896 */ /* 0x000fcc0008000006 */
[----:B01----:R-:W0:Y:S08]  /*5660*/  @P2 LDC R0, c[0x0][0x44c] ;  /* 0x00011300ff002b82 */ /* 0x003e300000000800 */
[----:B------:R-:W1:Y:S01]  /*5670*/  @P2 LDC R3, c[0x0][0x450] ;  /* 0x00011400ff032b82 */ /* 0x000e620000000800 */
[----:B------:R-:W-:Y:S01]  /*5680*/  SYNCS.ARRIVE.TRANS64.RED.A1T0 RZ, [UR6], RZ ;  /* 0x000000ffffff79a7 */ /* 0x000fe20008100406 */
[----:B0-----:R-:W-:-:S05]  /*5690*/  @P2 IMAD.HI.U32 R0, R5, R0, RZ ;  /* 0x0000000005002227 */ /* 0x001fca00078e00ff */
[----:B-1----:R-:W-:Y:S01]  /*56a0*/  @P2 SHF.R.U32.HI R5, RZ, R3, R0 ;  /* 0x00000003ff052219 */ /* 0x002fe20000011600 */
[----:B------:R-:W-:-:S04]  /*56b0*/  VIADD R0, R168, 0x1 ;  /* 0x00000001a8007836 */ /* 0x000fc80000000000 */
[----:B------:R-:W0:Y:S01]  /*56c0*/  SHFL.IDX PT, R21, R5, RZ, 0x1c1f ;  /* 0x001c1fff05157589 */ /* 0x000e2200000e0000 */
[----:B------:R-:W-:-:S05]  /*56d0*/  IMAD R0, R23, -0x2, R0 ;  /* 0xfffffffe17007824 */ /* 0x000fca00078e0200 */
[----:B------:R-:W-:Y:S01]  /*56e0*/  IADD3 R2, -R18, R0, R17 ;  /* 0x0000000012027210 */ /* 0x000fe20007ffe111 */
[----:B------:R-:W-:-:S04]  /*56f0*/  VIADD R0, R0, 0xffffffff ;  /* 0xffffffff00007836 */ /* 0x000fc80000000000 */
[C---:B------:R-:W-:Y:S02]  /*5700*/  VIADD R170, R2.reuse, UR54 ;  /* 0x0000003602aa7c36 */ /* 0x040fe40008000000 */
[----:B------:R-:W-:Y:S02]  /*5710*/  VIADD R172, R2, UR4 ;  /* 0x0000000402ac7c36 */ /* 0x000fe40008000000 */
[--C-:B0-----:R-:W-:Y:S02]  /*5720*/  IMAD.IADD R4, R170, 0x1, R21.reuse ;  /* 0x00000001aa047824 */ /* 0x101fe400078e0215 */
[----:B------:R-:W-:Y:S01]  /*5730*/  IMAD.IADD R20, R172, 0x1, R21 ;  /* 0x00000001ac147824 */ /* 0x000fe200078e0215 */
[----:B------:R-:W-:Y:S06]  /*5740*/  @!P1 BRA `(.L_x_1277) ;  /* 0x0000000000549947 */ /* 0x000fec0003800000 */
[----:B------:R-:W-:Y:S01]  /*5750*/  IADD3 R21, -R18, R17, R21 ;  /* 0x0000001112157210 */ /* 0x000fe20007ffe115 */
        /* <DEDUP_REMOVED lines=11> */
.L_x_1279:
[----:B------:R-:W-:-:S05]  /*5810*/  IMAD.U32 R169, RZ, RZ, UR42 ;  /* 0x0000002affa97e24 */ /* 0x000fca000f8e00ff */
[----:B------:R-:W-:-:S13]  /*5820*/  ISETP.NE.AND P1, PT, R169, 0x1, PT ;  /* 0x00000001a900780c */ /* 0x000fda0003f25270 */
[----:B------:R-:W0:Y:S02]  /*5830*/  @P1 LDC.64 R2, c[0x0][0x9e8] ;  /* 0x00027a00ff021b82 */ /* 0x000e240000000a00 */
[----:B0-----:R-:W-:-:S05]  /*5840*/  @P1 IMAD.HI.U32 R2, R21, R2, RZ ;  /* 0x0000000215021227 */ /* 0x001fca00078e00ff */
[----:B------:R-:W-:-:S07]  /*5850*/  @P1 SHF.R.U32.HI R21, RZ, R3, R2 ;  /* 0x00000003ff151219 */ /* 0x000fce0000011602 */
.L_x_1280:
[----:B------:R-:W-:Y:S05]  /*5860*/  BSYNC B0 ;  /* 0x0000000000007941 */ /* 0x000fea0003800000 */
.L_x_1278:
[----:B------:R-:W-:-:S05]  /*5870*/  IMAD R21, R21, R169, R0 ;  /* 0x000000a915157224 */ /* 0x000fca00078e0200 */
[----:B------:R-:W-:Y:S02]  /*5880*/  VIADDMNMX R4, R21, R169, R4, PT ;  /* 0x000000a915047246 */ /* 0x000fe40003800104 */
[----:B------:R-:W-:-:S07]  /*5890*/  VIMNMX R20, R20, R21, !PT ;  /* 0x0000001514147248 */ /* 0x000fce0007fe0100 */
.L_x_1277:
        /* <DEDUP_REMOVED lines=151> */
.L_x_1283:
[----:B------:R-:W-:-:S05]  /*6210*/  IMAD.U32 R120, RZ, RZ, UR42 ;  /* 0x0000002aff787e24 */ /* 0x000fca000f8e00ff */
[----:B------:R-:W-:-:S13]  /*6220*/  ISETP.NE.AND P6, PT, R120, 0x1, PT ;  /* 0x000000017800780c */ /* 0x000fda0003fc5270 */
[----:B------:R-:W0:Y:S02]  /*6230*/  @P6 LDC.64 R2, c[0x0][0x9e8] ;  /* 0x00027a00ff026b82 */ /* 0x000e240000000a00 */
[----:B0-----:R-:W-:-:S05]  /*6240*/  @P6 IMAD.HI.U32 R2, R5, R2, RZ ;  /* 0x0000000205026227 */ /* 0x001fca00078e00ff */
[----:B------:R-:W-:-:S07]  /*6250*/  @P6 SHF.R.U32.HI R5, RZ, R3, R2 ;  /* 0x00000003ff056219 */ /* 0x000fce0000011602 */
.L_x_1284:
[----:B------:R-:W-:Y:S05]  /*6260*/  BSYNC B0 ;  /* 0x0000000000007941 */ /* 0x000fea0003800000 */
.L_x_1282:
[----:B------:R-:W-:-:S05]  /*6270*/  IMAD R5, R5, R120, R0 ;  /* 0x0000007805057224 */ /* 0x000fca00078e0200 */
[----:B------:R-:W-:Y:S02]  /*6280*/  VIADDMNMX R4, R5, R120, R4, PT ;  /* 0x0000007805047246 */ /* 0x000fe40003800104 */
[----:B------:R-:W-:-:S07]  /*6290*/  VIMNMX R20, R20, R5, !PT ;  /* 0x0000000514147248 */ /* 0x000fce0007fe0100 */
.L_x_1281:
[C---:B------:R-:W-:Y:S02]  /*62a0*/  ISETP.GT.AND P1, PT, R20.reuse, 0x1, !P1 ;  /* 0x000000011400780c */ /* 0x040fe40004f24270 */
        /* <DEDUP_REMOVED lines=63> */
[C---:B------:R-:W-:Y:S02]  /*66a0*/  LOP3.LUT P1, RZ, R16.reuse, 0x1000, RZ, 0xc0, !PT ;  /* 0x0000100010ff7812 */ /* 0x040fe4000782c0ff */
[----:B------:R-:W-:-:S02]  /*66b0*/  LOP3.LUT P2, RZ, R16, 0x40, RZ, 0xc0, !PT ;  /* 0x0000004010ff7812 */ /* 0x000fc4000784c0ff */
[----:B------:R-:W-:Y:S02]  /*66c0*/  ISETP.GT.AND P1, PT, R20, 0x30, !P1 ;  /* 0x000000301400780c */ /* 0x000fe40004f24270 */
[----:B------:R-:W-:Y:S02]  /*66d0*/  FMNMX.FTZ R0, R187, R0, !PT ;  /* 0x00000000bb007209 */ /* 0x000fe40007810000 */
[----:B------:R-:W-:Y:S02]  /*66e0*/  ISETP.LT.OR P1, PT, R4, 0x31, P1 ;  /* 0x000000310400780c */ /* 0x000fe40000f21670 */
[----:B------:R-:W-:Y:S02]  /*66f0*/  FMNMX.FTZ R120, R165, R0, !PT ;  /* 0x00000000a5787209 */ /* 0x000fe40007810000 */
[----:B------:R-:W-:Y:S01]  /*6700*/  FSEL R215, R146, -INF , !P1 ;  /* 0xff80000092d77808 */ /* 0x000fe20004800000 */
[----:B------:R-:W0:Y:S01]  /*6710*/  LDC R0, c[0x0][0x988] ;  /* 0x00026200ff007b82 */ /* 0x000e220000000800 */
[C---:B------:R-:W-:Y:S01]  /*6720*/  LOP3.LUT P1, RZ, R16.reuse, 0x800, RZ, 0xc0, !PT ;  /* 0x0000080010ff7812 */ /* 0x040fe2000782c0ff */
[----:B------:R-:W1:Y:S01]  /*6730*/  SHFL.BFLY PT, R5, R120, 0x2, 0x1f ;  /* 0x0c401f0078057f89 */ /* 0x000e6200000e0000 */
        /* <DEDUP_REMOVED lines=14> */
[----:B-1----:R-:W-:Y:S02]  /*6820*/  FMNMX.FTZ R124, R120, R5, !PT ;  /* 0x00000005787c7209 */ /* 0x002fe40007810000 */
[----:B------:R-:W-:Y:S02]  /*6830*/  ISETP.GT.AND P1, PT, R20, 0x39, !P1 ;  /* 0x000000391400780c */ /* 0x000fe40004f24270 */
[C---:B------:R-:W-:Y:S01]  /*6840*/  ISETP.LT.OR P4, PT, R4.reuse, 0x52, P4 ;  /* 0x000000520400780c */ /* 0x040fe20002781670 */
[----:B------:R-:W1:Y:S01]  /*6850*/  SHFL.BFLY PT, R5, R124, 0x1, 0x1f ;  /* 0x0c201f007c057f89 */ /* 0x000e6200000e0000 */
[C---:B------:R-:W-:Y:S02]  /*6860*/  ISETP.LT.OR P1, PT, R4.reuse, 0x3a, P1 ;  /* 0x0000003a0400780c */ /* 0x040fe40000f21670 */
[----:B------:R-:W-:-:S02]  /*6870*/  ISETP.LT.OR P5, PT, R4, 0x59, P5 ;  /* 0x000000590400780c */ /* 0x000fc40002fa1670 */
[----:B------:R-:W-:Y:S02]  /*6880*/  FSEL R151, R151, -INF , !P1 ;  /* 0xff80000097977808 */ /* 0x000fe40004800000 */
[----:B------:R-:W-:Y:S02]  /*6890*/  LOP3.LUT P1, RZ, R16, 0x100, RZ, 0xc0, !PT ;  /* 0x0000010010ff7812 */ /* 0x000fe4000782c0ff */
[----:B------:R-:W-:Y:S02]  /*68a0*/  FSEL R163, R163, -INF , !P4 ;  /* 0xff800000a3a37808 */ /* 0x000fe40006000000 */
[----:B------:R-:W-:-:S04]  /*68b0*/  ISETP.GT.AND P1, PT, R20, 0x40, !P1 ;  /* 0x000000401400780c */ /* 0x000fc80004f24270 */
[----:B------:R-:W-:-:S04]  /*68c0*/  ISETP.LT.OR P1, PT, R4, 0x41, P1 ;  /* 0x000000410400780c */ /* 0x000fc80000f21670 */
[----:B------:R-:W-:Y:S02]  /*68d0*/  FSEL R219, R154, -INF , !P1 ;  /* 0xff8000009adb7808 */ /* 0x000fe40004800000 */
[----:B------:R-:W-:Y:S02]  /*68e0*/  LOP3.LUT P1, RZ, R16, 0x80, RZ, 0xc0, !PT ;  /* 0x0000008010ff7812 */ /* 0x000fe4000782c0ff */
[----:B-1----:R-:W-:Y:S02]  /*68f0*/  FMNMX.FTZ R5, R124, R5, !PT ;  /* 0x000000057c057209 */ /* 0x002fe40007810000 */
[----:B------:R-:W-:-:S03]  /*6900*/  ISETP.GT.AND P1, PT, R20, 0x41, !P1 ;  /* 0x000000411400780c */ /* 0x000fc60004f24270 */
[----:B0-----:R-:W-:Y:S01]  /*6910*/  FMUL.FTZ R2, R5, R0 ;  /* 0x0000000005027220 */ /* 0x001fe20000410000 */
        /* <DEDUP_REMOVED lines=14> */
[----:B------:R-:W-:Y:S02]  /*6a00*/  FSETP.NEU.FTZ.AND P1, PT, R5, -INF , PT ;  /* 0xff8000000500780b */ /* 0x000fe40003f3d000 */
[----:B------:R-:W-:Y:S02]  /*6a10*/  FMNMX.FTZ R120, R122, R13, !PT ;  /* 0x0000000d7a787209 */ /* 0x000fe40007810000 */
[----:B------:R-:W-:Y:S02]  /*6a20*/  FSEL R2, R2, RZ, P1 ;  /* 0x000000ff02027208 */ /* 0x000fe40000800000 */
[----:B------:R-:W-:Y:S02]  /*6a30*/  FMNMX.FTZ R120, R123, R120, !PT ;  /* 0x000000787b787209 */ /* 0x000fe40007810000 */
[----:B------:R-:W-:Y:S01]  /*6a40*/  ISETP.LT.OR P2, PT, R4, 0x5a, P2 ;  /* 0x0000005a0400780c */ /* 0x000fe20001741670 */
[--C-:B------:R-:W-:Y:S01]  /*6a50*/  FFMA.FTZ R184, R169, R0, -R2.reuse ;  /* 0x00000000a9b87223 */ /* 0x100fe20000010802 */
[----:B------:R-:W-:Y:S01]  /*6a60*/  FMNMX.FTZ R120, R3, R120, !PT ;  /* 0x0000007803787209 */ /* 0x000fe20007810000 */
[-CC-:B------:R-:W-:Y:S01]  /*6a70*/  FFMA.FTZ R180, R121, R0.reuse, -R2.reuse ;  /* 0x0000000079b47223 */ /* 0x180fe20000010802 */
[----:B------:R-:W-:Y:S01]  /*6a80*/  FSEL R169, R166, -INF , !P5 ;  /* 0xff800000a6a97808 */ /* 0x000fe20006800000 */
[--C-:B------:R-:W-:Y:S01]  /*6a90*/  FFMA.FTZ R121, R137, R0, -R2.reuse ;  /* 0x0000000089797223 */ /* 0x100fe20000010802 */
[----:B------:R-:W-:Y:S01]  /*6aa0*/  FMNMX.FTZ R120, R127, R120, !PT ;  /* 0x000000787f787209 */ /* 0x000fe20007810000 */
[-CC-:B------:R-:W-:Y:S01]  /*6ab0*/  FFMA.FTZ R137, R141, R0.reuse, -R2.reuse ;  /* 0x000000008d897223 */ /* 0x180fe20000010802 */
[----:B------:R-:W-:Y:S01]  /*6ac0*/  FSEL R167, R167, -INF , !P2 ;  /* 0xff800000a7a77808 */ /* 0x000fe20005000000 */
[--C-:B------:R-:W-:Y:S01]  /*6ad0*/  FFMA.FTZ R182, R21, R0, -R2.reuse ;  /* 0x0000000015b67223 */ /* 0x100fe20000010802 */
[----:B------:R-:W-:Y:S01]  /*6ae0*/  FMNMX.FTZ R120, R189, R120, !PT ;  /* 0x00000078bd787209 */ /* 0x000fe20007810000 */
[-CC-:B------:R-:W-:Y:S01]  /*6af0*/  FFMA.FTZ R21, R149, R0.reuse, -R2.reuse ;  /* 0x0000000095157223 */ /* 0x180fe20000010802 */
[-CC-:B------:R-:W-:Y:S01]  /*6b00*/  FFMA.FTZ R149, R153, R0.reuse, -R2.reuse ;  /* 0x0000000099957223 */ /* 0x180fe20000010802 */
[--C-:B------:R-:W-:Y:S01]  /*6b10*/  FFMA.FTZ R186, R125, R0, -R2.reuse ;  /* 0x000000007dba7223 */ /* 0x100fe20000010802 */
[----:B------:R-:W-:Y:S01]  /*6b20*/  FMNMX.FTZ R120, R131, R120, !PT ;  /* 0x0000007883787209 */ /* 0x000fe20007810000 */
[-CC-:B------:R-:W-:Y:S01]  /*6b30*/  FFMA.FTZ R125, R133, R0.reuse, -R2.reuse ;  /* 0x00000000857d7223 */ /* 0x180fe20000010802 */
[-CC-:B------:R-:W-:Y:S01]  /*6b40*/  FFMA.FTZ R133, R145, R0.reuse, -R2.reuse ;  /* 0x0000000091857223 */ /* 0x180fe20000010802 */
[--C-:B------:R-:W-:Y:S01]  /*6b50*/  FFMA.FTZ R145, R157, R0, -R2.reuse ;  /* 0x000000009d917223 */ /* 0x100fe20000010802 */
[----:B------:R-:W-:Y:S01]  /*6b60*/  FMNMX.FTZ R120, R191, R120, !PT ;  /* 0x00000078bf787209 */ /* 0x000fe20007810000 */
[-CC-:B------:R-:W-:Y:S01]  /*6b70*/  FFMA.FTZ R225, R225, R0.reuse, -R2.reuse ;  /* 0x00000000e1e17223 */ /* 0x180fe20000010802 */
[----:B------:R-:W-:Y:S01]  /*6b80*/  FSEL R157, R5, RZ, P1 ;  /* 0x000000ff059d7208 */ /* 0x000fe20000800000 */
[--C-:B------:R-:W-:Y:S01]  /*6b90*/  FFMA.FTZ R188, R175, R0, -R2.reuse ;  /* 0x00000000afbc7223 */ /* 0x100fe20000010802 */
[----:B------:R-:W-:Y:S01]  /*6ba0*/  FMNMX.FTZ R120, R135, R120, !PT ;  /* 0x0000007887787209 */ /* 0x000fe20007810000 */
[-CC-:B------:R-:W-:Y:S01]  /*6bb0*/  FFMA.FTZ R190, R173, R0.reuse, -R2.reuse ;  /* 0x00000000adbe7223 */ /* 0x180fe20000010802 */
[----:B------:R-:W-:Y:S01]  /*6bc0*/  FFMA.FTZ R171, R171, R0, -R2 ;  /* 0x00000000abab7223 */ /* 0x000fe20000010802 */
[----:B------:R-:W-:Y:S01]  /*6bd0*/  FADD.FTZ R157, -R157, R12 ;  /* 0x0000000c9d9d7221 */ /* 0x000fe20000010100 */
[----:B------:R-:W-:Y:S01]  /*6be0*/  FMNMX.FTZ R120, R211, R120, !PT ;  /* 0x00000078d3787209 */ /* 0x000fe20007810000 */
[-CC-:B------:R-:W-:Y:S01]  /*6bf0*/  FFMA.FTZ R129, R129, R0.reuse, -R2.reuse ;  /* 0x0000000081817223 */ /* 0x180fe20000010802 */
[-CC-:B------:R-:W-:Y:S01]  /*6c00*/  FFMA.FTZ R176, R177, R0.reuse, -R2.reuse ;  /* 0x00000000b1b07223 */ /* 0x180fe20000010802 */
[----:B------:R-:W-:Y:S01]  /*6c10*/  FMUL.FTZ R157, R157, R0 ;  /* 0x000000009d9d7220 */ /* 0x000fe20000410000 */
[----:B------:R-:W-:Y:S01]  /*6c20*/  FMNMX.FTZ R120, R139, R120, !PT ;  /* 0x000000788b787209 */ /* 0x000fe20007810000 */
[-CC-:B------:R-:W-:Y:S01]  /*6c30*/  FFMA.FTZ R178, R179, R0.reuse, -R2.reuse ;  /* 0x00000000b3b27223 */ /* 0x180fe20000010802 */
[-CC-:B------:R-:W-:Y:S01]  /*6c40*/  FFMA.FTZ R172, R181, R0.reuse, -R2.reuse ;  /* 0x00000000b5ac7223 */ /* 0x180fe20000010802 */
[--C-:B------:R-:W-:Y:S01]  /*6c50*/  FFMA.FTZ R174, R183, R0, -R2.reuse ;  /* 0x00000000b7ae7223 */ /* 0x100fe20000010802 */
[----:B------:R-:W-:Y:S01]  /*6c60*/  FMNMX.FTZ R120, R213, R120, !PT ;  /* 0x00000078d5787209 */ /* 0x000fe20007810000 */
[-CC-:B------:R-:W-:Y:S01]  /*6c70*/  FFMA.FTZ R168, R185, R0.reuse, -R2.reuse ;  /* 0x00000000b9a87223 */ /* 0x180fe20000010802 */
[----:B------:R-:W-:Y:S01]  /*6c80*/  FFMA.FTZ R170, R187, R0, -R2 ;  /* 0x00000000bbaa7223 */ /* 0x000fe20000010802 */
        /* <DEDUP_REMOVED lines=19> */
[----:B------:R-:W-:-:S05]  /*6dc0*/  FMNMX.FTZ R120, R167, R120, !PT ;  /* 0x00000078a7787209 */ /* 0x000fca0007810000 */
[----:B------:R-:W0:Y:S02]  /*6dd0*/  SHFL.BFLY PT, R141, R120, 0x2, 0x1f ;  /* 0x0c401f00788d7f89 */ /* 0x000e2400000e0000 */
[----:B------:R-:W-:Y:S08]  /*6de0*/  MUFU.EX2 R125, R125 ;  /* 0x0000007d007d7308 */ /* 0x000ff00000000800 */
[----:B------:R-:W-:Y:S08]  /*6df0*/  MUFU.EX2 R180, R180 ;  /* 0x000000b400b47308 */ /* 0x000ff00000000800 */
[----:B------:R-:W-:Y:S01]  /*6e00*/  MUFU.EX2 R121, R121 ;  /* 0x0000007900797308 */ /* 0x000fe20000000800 */
[----:B0-----:R-:W-:Y:S01]  /*6e10*/  FMNMX.FTZ R4, R120, R141, !PT ;  /* 0x0000008d78047209 */ /* 0x001fe20007810000 */
[----:B------:R-:W-:-:S06]  /*6e20*/  FFMA.FTZ R141, R161, R0, -R2 ;  /* 0x00000000a18d7223 */ /* 0x000fcc0000010802 */
[----:B------:R-:W-:Y:S01]  /*6e30*/  MUFU.EX2 R182, R182 ;  /* 0x000000b600b67308 */ /* 0x000fe20000000800 */
[----:B------:R-:W0:Y:S07]  /*6e40*/  SHFL.BFLY PT, R153, R4, 0x1, 0x1f ;  /* 0x0c201f0004997f89 */ /* 0x000e2e00000e0000 */
[----:B------:R-:W-:Y:S08]  /*6e50*/  MUFU.EX2 R137, R137 ;  /* 0x0000008900897308 */ /* 0x000ff00000000800 */
[----:B------:R-:W-:Y:S08]  /*6e60*/  MUFU.EX2 R176, R176 ;  /* 0x000000b000b07308 */ /* 0x000ff00000000800 */
[----:B------:R-:W-:Y:S01]  /*6e70*/  MUFU.EX2 R133, R133 ;  /* 0x0000008500857308 */ /* 0x000fe20000000800 */
[----:B0-----:R-:W-:Y:S01]  /*6e80*/  FMNMX.FTZ R4, R4, R153, !PT ;  /* 0x0000009904047209 */ /* 0x001fe20007810000 */
[----:B------:R-:W-:-:S03]  /*6e90*/  FFMA.FTZ R153, R165, R0, -R2 ;  /* 0x00000000a5997223 */ /* 0x000fc60000010802 */
[C---:B------:R-:W-:Y:S01]  /*6ea0*/  FSETP.NEU.FTZ.AND P1, PT, R4.reuse, -INF , PT ;  /* 0xff8000000400780b */ /* 0x040fe20003f3d000 */
[C---:B------:R-:W-:Y:S02]  /*6eb0*/  FMUL.FTZ R12, R4.reuse, R0 ;  /* 0x00000000040c7220 */ /* 0x040fe40000410000 */
[----:B------:R-:W0:Y:S01]  /*6ec0*/  MUFU.EX2 R2, R157 ;  /* 0x0000009d00027308 */ /* 0x000e220000000800 */
[----:B------:R-:W-:Y:S02]  /*6ed0*/  FSEL R128, R4, RZ, P1 ;  /* 0x000000ff04807208 */ /* 0x000fe40000800000 */
[----:B------:R-:W-:-:S05]  /*6ee0*/  FSEL R12, R12, RZ, P1 ;  /* 0x000000ff0c0c7208 */ /* 0x000fca0000800000 */
[----:B------:R-:W-:Y:S01]  /*6ef0*/  MUFU.EX2 R178, R178 ;  /* 0x000000b200b27308 */ /* 0x000fe20000000800 */
[-CC-:B------:R-:W-:Y:S01]  /*6f00*/  FFMA.FTZ R120, R3, R0.reuse, -R12.reuse ;  /* 0x0000000003787223 */ /* 0x180fe2000001080c */
[----:B------:R-:W-:Y:S01]  /*6f10*/  FADD.FTZ R3, -R128, R13 ;  /* 0x0000000d80037221 */ /* 0x000fe20000010100 */
[-CC-:B------:R-:W-:Y:S01]  /*6f20*/  FFMA.FTZ R20, R122, R0.reuse, -R12.reuse ;  /* 0x000000007a147223 */ /* 0x180fe2000001080c */
[-CC-:B------:R-:W-:Y:S01]  /*6f30*/  FFMA.FTZ R123, R123, R0.reuse, -R12.reuse ;  /* 0x000000007b7b7223 */ /* 0x180fe2000001080c */
[-CC-:B------:R-:W-:Y:S01]  /*6f40*/  FFMA.FTZ R127, R127, R0.reuse, -R12.reuse ;  /* 0x000000007f7f7223 */ /* 0x180fe2000001080c */
[-C--:B------:R-:W-:Y:S01]  /*6f50*/  FMUL.FTZ R3, R3, R0.reuse ;  /* 0x0000000003037220 */ /* 0x080fe20000410000 */
[-CC-:B------:R-:W-:Y:S01]  /*6f60*/  FFMA.FTZ R185, R189, R0.reuse, -R12.reuse ;  /* 0x00000000bdb97223 */ /* 0x180fe2000001080c */
[----:B------:R-:W-:Y:S01]  /*6f70*/  MUFU.EX2 R120, R120 ;  /* 0x0000007800787308 */ /* 0x000fe20000000800 */
[-CC-:B------:R-:W-:Y:S01]  /*6f80*/  FFMA.FTZ R122, R131, R0.reuse, -R12.reuse ;  /* 0x00000000837a7223 */ /* 0x180fe2000001080c */
[----:B0-----:R-:W-:Y:S01]  /*6f90*/  FFMA.FTZ R11, R2, R11, R225 ;  /* 0x0000000b020b7223 */ /* 0x001fe200000100e1 */
[-CC-:B------:R-:W-:Y:S01]  /*6fa0*/  FFMA.FTZ R187, R191, R0.reuse, -R12.reuse ;  /* 0x00000000bfbb7223 */ /* 0x180fe2000001080c */
[-CC-:B------:R-:W-:Y:S01]  /*6fb0*/  FFMA.FTZ R124, R135, R0.reuse, -R12.reuse ;  /* 0x00000000877c7223 */ /* 0x180fe2000001080c */
[-CC-:B------:R-:W-:Y:S01]  /*6fc0*/  FFMA.FTZ R181, R211, R0.reuse, -R12.reuse ;  /* 0x00000000d3b57223 */ /* 0x180fe2000001080c */
[----:B------:R-:W-:Y:S01]  /*6fd0*/  FADD.FTZ R11, R188, R11 ;  /* 0x0000000bbc0b7221 */ /* 0x000fe20000010000 */
        /* <DEDUP_REMOVED lines=9> */
[----:B------:R-:W0:Y:S01]  /*7070*/  MUFU.EX2 R3, R3 ;  /* 0x0000000300037308 */ /* 0x000e220000000800 */
[-CC-:B------:R-:W-:Y:S01]  /*7080*/  FFMA.FTZ R175, R221, R0.reuse, -R12.reuse ;  /* 0x00000000ddaf7223 */ /* 0x180fe2000001080c */
[-CC-:B------:R-:W-:Y:S01]  /*7090*/  FFMA.FTZ R163, R163, R0.reuse, -R12.reuse ;  /* 0x00000000a3a37223 */ /* 0x180fe2000001080c */
[----:B------:R-:W-:-:S05]  /*70a0*/  FFMA.FTZ R169, R169, R0, -R12 ;  /* 0x00000000a9a97223 */ /* 0x000fca000001080c */
[----:B------:R-:W1:Y:S08]  /*70b0*/  MUFU.EX2 R123, R123 ;  /* 0x0000007b007b7308 */ /* 0x000e700000000800 */
[----:B------:R-:W2:Y:S01]  /*70c0*/  MUFU.EX2 R127, R127 ;  /* 0x0000007f007f7308 */ /* 0x000ea20000000800 */
[----:B0-----:R-:W-:-:S07]  /*70d0*/  FFMA.FTZ R10, R3, R10, R20 ;  /* 0x0000000a030a7223 */ /* 0x001fce0000010014 */
[----:B------:R-:W0:Y:S01]  /*70e0*/  MUFU.EX2 R185, R185 ;  /* 0x000000b900b97308 */ /* 0x000e220000000800 */
[----:B-1----:R-:W-:Y:S01]  /*70f0*/  FADD.FTZ R13, R123, R10 ;  /* 0x0000000a7b0d7221 */ /* 0x002fe20000010000 */
[----:B------:R-:W-:-:S03]  /*7100*/  FADD.FTZ R10, R190, R11 ;  /* 0x0000000bbe0a7221 */ /* 0x000fc60000010000 */
        /* <DEDUP_REMOVED lines=9> */
[----:B------:R-:W-:-:S03]  /*71a0*/  FFMA.FTZ R134, R155, R0, -R12 ;  /* 0x000000009b867223 */ /* 0x000fc6000001080c */
[----:B------:R-:W-:Y:S02]  /*71b0*/  FADD.FTZ R13, R125, R136 ;  /* 0x000000887d0d7221 */ /* 0x000fe40000010000 */
[----:B------:R-:W0:Y:S01]  /*71c0*/  MUFU.EX2 R124, R124 ;  /* 0x0000007c007c7308 */ /* 0x000e220000000800 */
[----:B-1----:R-:W-:Y:S01]  /*71d0*/  FADD.FTZ R10, R122, R11 ;  /* 0x0000000b7a0a7221 */ /* 0x002fe20000010000 */
[----:B------:R-:W-:-:S04]  /*71e0*/  FADD.FTZ R136, R180, R13 ;  /* 0x0000000db4887221 */ /* 0x000fc80000010000 */
[----:B------:R-:W-:Y:S01]  /*71f0*/  FADD.FTZ R13, R121, R136 ;  /* 0x00000088790d7221 */ /* 0x000fe20000010000 */
[-C--:B------:R-:W-:Y:S01]  /*7200*/  FFMA.FTZ R136, R159, R0.reuse, -R12 ;  /* 0x000000009f887223 */ /* 0x080fe2000001080c */
[----:B------:R-:W1:Y:S01]  /*7210*/  MUFU.EX2 R181, R181 ;  /* 0x000000b500b57308 */ /* 0x000e620000000800 */
[----:B--2---:R-:W-:Y:S01]  /*7220*/  FADD.FTZ R11, R187, R10 ;  /* 0x0000000abb0b7221 */ /* 0x004fe20000010000 */
[----:B------:R-:W-:Y:S01]  /*7230*/  FADD.FTZ R138, R182, R13 ;  /* 0x0000000db68a7221 */ /* 0x000fe20000010000 */
[-CC-:B------:R-:W-:Y:S01]  /*7240*/  FFMA.FTZ R13, R223, R0.reuse, -R12.reuse ;  /* 0x00000000df0d7223 */ /* 0x180fe2000001080c */
[----:B------:R-:W-:Y:S02]  /*7250*/  FFMA.FTZ R12, R167, R0, -R12 ;  /* 0x00000000a70c7223 */ /* 0x000fe4000001080c */
[----:B------:R-:W-:Y:S02]  /*7260*/  FADD.FTZ R131, R137, R138 ;  /* 0x0000008a89837221 */ /* 0x000fe40000010000 */
[----:B------:R-:W2:Y:S01]  /*7270*/  MUFU.EX2 R126, R126 ;  /* 0x0000007e007e7308 */ /* 0x000ea20000000800 */
[----:B0-----:R-:W-:Y:S01]  /*7280*/  FADD.FTZ R10, R124, R11 ;  /* 0x0000000b7c0a7221 */ /* 0x001fe20000010000 */
[----:B------:R-:W-:-:S04]  /*7290*/  FADD.FTZ R138, R176, R131 ;  /* 0x00000083b08a7221 */ /* 0x000fc80000010000 */
[----:B------:R-:W-:Y:S02]  /*72a0*/  FADD.FTZ R131, R133, R138 ;  /* 0x0000008a85837221 */ /* 0x000fe40000010000 */
[----:B------:R-:W0:Y:S01]  /*72b0*/  MUFU.EX2 R183, R183 ;  /* 0x000000b700b77308 */ /* 0x000e220000000800 */
[----:B-1----:R-:W-:Y:S01]  /*72c0*/  FADD.FTZ R11, R181, R10 ;  /* 0x0000000ab50b7221 */ /* 0x002fe20000010000 */
[----:B------:R-:W-:-:S06]  /*72d0*/  FADD.FTZ R138, R178, R131 ;  /* 0x00000083b28a7221 */ /* 0x000fcc0000010000 */
        /* <DEDUP_REMOVED lines=48> */
.L_x_1285:
[----:B------:R-:W-:Y:S01]  /*75e0*/  UIADD3 UR5, UR5, 0x30860, URZ ;  /* 0x0003086005057890 */ /* 0x000fe2000fffe03f */
[----:B------:R-:W-:Y:S01]  /*75f0*/  ISETP.GT.AND P1, PT, R15, R14, PT ;  /* 0x0000000e0f00720c */ /* 0x000fe20003f24270 */
        /* <DEDUP_REMOVED lines=32> */
.L_x_1267:
[----:B------:R-:W-:Y:S01]  /*7800*/  ISETP.NE.AND P2, PT, R203, 0x1, PT ;  /* 0x00000001cb00780c */ /* 0x000fe20003f45270 */
[----:B------:R-:W-:Y:S01]  /*7810*/  VIADD R12, R22, 0x7f ;  /* 0x0000007f160c7836 */ /* 0x000fe20000000000 */
[----:B------:R-:W-:Y:S02]  /*7820*/  LOP3.LUT P1, RZ, R16, 0x80000, RZ, 0xc0, !PT ;  /* 0x0008000010ff7812 */ /* 0x000fe4000782c0ff */
[----:B------:R-:W-:-:S09]  /*7830*/  IADD3 R21, R17, 0x1, -R18 ;  /* 0x0000000111157810 */ /* 0x000fd20007ffe812 */
[----:B------:R-:W0:Y:S08]  /*7840*/  @P2 LDC R13, c[0x0][0x44c] ;  /* 0x00011300ff0d2b82 */ /* 0x000e300000000800 */
[----:B------:R-:W1:Y:S01]  /*7850*/  @P2 LDC R14, c[0x0][0x450] ;  /* 0x00011400ff0e2b82 */ /* 0x000e620000000800 */
[----:B0-----:R-:W-:-:S05]  /*7860*/  @P2 IMAD.HI.U32 R13, R12, R13, RZ ;  /* 0x0000000d0c0d2227 */ /* 0x001fca00078e00ff */
[----:B-1----:R-:W-:-:S05]  /*7870*/  @P2 SHF.R.U32.HI R12, RZ, R14, R13 ;  /* 0x0000000eff0c2219 */ /* 0x002fca000001160d */
[----:B------:R-:W-:-:S04]  /*7880*/  IMAD.IADD R12, R21, 0x1, R12 ;  /* 0x00000001150c7824 */ /* 0x000fc800078e020c */
[----:B------:R-:W-:Y:S01]  /*7890*/  VIADD R13, R12, -UR43 ;  /* 0x8000002b0c0d7c36 */ /* 0x000fe20008000000 */
[----:B------:R-:W-:Y:S06]  /*78a0*/  @!P1 BRA `(.L_x_1287) ;  /* 0x0000000000449947 */ /* 0x000fec0003800000 */
[----:B------:R-:W-:-:S13]  /*78b0*/  ISETP.GT.AND P1, PT, R12, -0x1, PT ;  /* 0xffffffff0c00780c */ /* 0x000fda0003f24270 */
[----:B------:R-:W-:Y:S05]  /*78c0*/  @P1 BRA `(.L_x_1288) ;  /* 0x0000000000201947 */ /* 0x000fea0003800000 */
[----:B------:R-:W0:Y:S01]  /*78d0*/  LDC R121, c[0x0][0x9e4] ;  /* 0x00027900ff797b82 */ /* 0x000e220000000800 */
[----:B------:R-:W-:Y:S02]  /*78e0*/  LOP3.LUT R21, RZ, R12, RZ, 0x33, !PT ;  /* 0x0000000cff157212 */ /* 0x000fe400078e33ff */
[----:B0-----:R-:W-:-:S13]  /*78f0*/  ISETP.NE.AND P1, PT, R121, 0x1, PT ;  /* 0x000000017900780c */ /* 0x001fda0003f25270 */
[----:B------:R-:W0:Y:S02]  /*7900*/  @P1 LDC.64 R122, c[0x0][0x9e8] ;  /* 0x00027a00ff7a1b82 */ /* 0x000e240000000a00 */
[----:B0-----:R-:W-:-:S05]  /*7910*/  @P1 IMAD.HI.U32 R12, R21, R122, RZ ;  /* 0x0000007a150c1227 */ /* 0x001fca00078e00ff */
[----:B------:R-:W-:-:S04]  /*7920*/  @P1 SHF.R.U32.HI R21, RZ, R123, R12 ;  /* 0x0000007bff151219 */ /* 0x000fc8000001160c */
[----:B------:R-:W-:Y:S01]  /*7930*/  LOP3.LUT R12, RZ, R21, RZ, 0x33, !PT ;  /* 0x00000015ff0c7212 */ /* 0x000fe200078e33ff */
[----:B------:R-:W-:Y:S06]  /*7940*/  BRA `(.L_x_1289) ;  /* 0x0000000000147947 */ /* 0x000fec0003800000 */
.L_x_1288:
[----:B------:R-:W0:Y:S02]  /*7950*/  LDC R121, c[0x0][0x9e4] ;  /* 0x00027900ff797b82 */ /* 0x000e240000000800 */
[----:B0-----:R-:W-:-:S13]  /*7960*/  ISETP.NE.AND P1, PT, R121, 0x1, PT ;  /* 0x000000017900780c */ /* 0x001fda0003f25270 */
[----:B------:R-:W0:Y:S02]  /*7970*/  @P1 LDC.64 R20, c[0x0][0x9e8] ;  /* 0x00027a00ff141b82 */ /* 0x000e240000000a00 */
[----:B0-----:R-:W-:-:S05]  /*7980*/  @P1 IMAD.HI.U32 R14, R12, R20, RZ ;  /* 0x000000140c0e1227 */ /* 0x001fca00078e00ff */
[----:B------:R-:W-:-:S07]  /*7990*/  @P1 SHF.R.U32.HI R12, RZ, R21, R14 ;  /* 0x00000015ff0c1219 */ /* 0x000fce000001160e */
.L_x_1289:
[----:B------:R-:W-:-:S05]  /*79a0*/  IMAD R12, R12, R121, RZ ;  /* 0x000000790c0c7224 */ /* 0x000fca00078e02ff */
[----:B------:R-:W-:-:S07]  /*79b0*/  VIMNMX R13, R13, R12, !PT ;  /* 0x0000000c0d0d7248 */ /* 0x000fce0007fe0100 */
.L_x_1287:
[----:B------:R-:W-:-:S04]  /*79c0*/  VIADD R13, R13, 0x5f ;  /* 0x0000005f0d0d7836 */ /* 0x000fc80000000000 */
[----:B------:R-:W-:-:S05]  /*79d0*/  IMAD.HI R13, R13, 0x2aaaaaab, RZ ;  /* 0x2aaaaaab0d0d7827 */ /* 0x000fca00078e02ff */
[----:B------:R-:W-:-:S04]  /*79e0*/  SHF.R.U32.HI R12, RZ, 0x1f, R13 ;  /* 0x0000001fff0c7819 */ /* 0x000fc8000001160d */
[----:B------:R-:W-:-:S04]  /*79f0*/  LEA.HI.SX32 R13, R13, R12, 0x1c ;  /* 0x0000000c0d0d7211 */ /* 0x000fc800078fe2ff */
[----:B------:R-:W-:-:S04]  /*7a00*/  VIMNMX R12, R194, R13, !PT ;  /* 0x0000000dc20c7248 */ /* 0x000fc80007fe0100 */
[----:B------:R-:W-:-:S13]  /*7a10*/  ISETP.GE.AND P1, PT, R15, R12, PT ;  /* 0x0000000c0f00720c */ /* 0x000fda0003f26270 */
[----:B------:R-:W-:Y:S05]  /*7a20*/  @!P1 BRA `(.L_x_1290) ;  /* 0x0000001c008c9947 */ /* 0x000fea0003800000 */
[----:B------:R-:W-:Y:S01]  /*7a30*/  IMAD.MOV.U32 R21, RZ, RZ, R4 ;  /* 0x000000ffff157224 */ /* 0x000fe200078e0004 */
[----:B------:R-:W-:Y:S01]  /*7a40*/  UMOV UR7, UR38 ;  /* 0x0000002600077c82 */ /* 0x000fe20008000000 */
[----:B------:R-:W-:Y:S01]  /*7a50*/  IMAD.MOV.U32 R13, RZ, RZ, R5 ;  /* 0x000000ffff0d7224 */ /* 0x000fe200078e0005 */
[----:B------:R-:W-:-:S06]  /*7a60*/  UMOV UR4, UR39 ;  /* 0x0000002700047c82 */ /* 0x000fcc0008000000 */
.L_x_1301:
[----:B------:R-:W-:-:S04]  /*7a70*/  UISETP.NE.AND UP0, UPT, UR4, 0x1, UPT ;  /* 0x000000010400788c */ /* 0x000fc8000bf05270 */
[----:B------:R-:W-:-:S04]  /*7a80*/  USEL UR38, URZ, 0x1, UP0 ;  /* 0x000000013f267887 */ /* 0x000fc80008000000 */
[----:B------:R-:W-:Y:S01]  /*7a90*/  ULOP3.LUT UR38, UR7, UR38, URZ, 0x3c, !UPT ;  /* 0x0000002607267292 */ /* 0x000fe2000f8e3c3f */
[----:B------:R-:W-:Y:S11]  /*7aa0*/  @!P0 BRA `(.L_x_1291) ;  /* 0x0000000000048947 */ /* 0x000ff60003800000 */
[----:B------:R-:W-:Y:S01]  /*7ab0*/  BPT.TRAP 0x1 ;  /* 0x000000040000795c */ /* 0x000fe20000300000 */
.L_x_1291:
        /* <DEDUP_REMOVED lines=9> */
.L_x_1292:
[----:B-1----:R-:W-:Y:S05]  /*7b50*/  @P1 BRA `(.L_x_1293) ;  /* 0x0000000000081947 */ /* 0x002fea0003800000 */
[----:B------:R-:W1:Y:S02]  /*7b60*/  SYNCS.PHASECHK.TRANS64.TRYWAIT P1, [UR6+0x30830], R0 ;  /* 0x03083000ff0075a7 */ /* 0x000e640008020146 */
[----:B-1----:R-:W-:Y:S05]  /*7b70*/  @!P1 BRA `(.L_x_1294) ;  /* 0x000000e000c49947 */ /* 0x002fea0003800000 */
.L_x_1293:
        /* <DEDUP_REMOVED lines=167> */
.L_x_1295:
[----:B------:R-:W-:Y:S01]  /*85f0*/  ULEA UR5, UR4, UR40, 0x3 ;  /* 0x0000002804057291 */ /* 0x000fe2000f8e183f */
[----:B01----:R-:W-:-:S05]  /*8600*/  IMAD.U32 R0, RZ, RZ, UR7 ;  /* 0x00000007ff007e24 */ /* 0x003fca000f8e00ff */
[----:B------:R-:W-:-:S04]  /*8610*/  SHF.L.U32 R0, R0, 0x1f, RZ ;  /* 0x0000001f00007819 */ /* 0x000fc800000006ff */
[----:B------:R0:W1:Y:S01]  /*8620*/  SYNCS.PHASECHK.TRANS64.TRYWAIT P1, [UR5+0x30850], R0 ;  /* 0x03085000ff0075a7 */ /* 0x0000620008020145 */
[----:B------:R-:W-:Y:S05]  /*8630*/  @!P0 BRA `(.L_x_1296) ;  /* 0x0000000000048947 */ /* 0x000fea0003800000 */
[----:B------:R-:W-:Y:S01]  /*8640*/  BPT.TRAP 0x1 ;  /* 0x000000040000795c */ /* 0x000fe20000300000 */
.L_x_1296:
[----:B-1----:R-:W-:Y:S05]  /*8650*/  @P1 BRA `(.L_x_1297) ;  /* 0x0000000000081947 */ /* 0x002fea0003800000 */
[----:B------:R-:W1:Y:S02]  /*8660*/  SYNCS.PHASECHK.TRANS64.TRYWAIT P1, [UR5+0x30850], R0 ;  /* 0x03085000ff0075a7 */ /* 0x000e640008020145 */
[----:B-1----:R-:W-:Y:S05]  /*8670*/  @!P1 BRA `(.L_x_1298) ;  /* 0x000000d8001c9947 */ /* 0x002fea0003800000 */
.L_x_1297:
        /* <DEDUP_REMOVED lines=38> */
.L_x_1299:
        /* <DEDUP_REMOVED lines=60> */
[C---:B0-----:R-:W-:Y:S01]  /*8ca0*/  FMUL.FTZ R169, R5.reuse, R0 ;  /* 0x0000000005a97220 */ /* 0x041fe20000410000 */
[----:B------:R-:W-:-:S03]  /*8cb0*/  FADD.FTZ R13, -R5, R13 ;  /* 0x0000000d050d7221 */ /* 0x000fc60000010100 */
[-CC-:B------:R-:W-:Y:S01]  /*8cc0*/  FFMA.FTZ R188, R121, R0.reuse, -R169.reuse ;  /* 0x0000000079bc7223 */ /* 0x180fe200000108a9 */
[-CC-:B------:R-:W-:Y:S01]  /*8cd0*/  FFMA.FTZ R121, R129, R0.reuse, -R169.reuse ;  /* 0x0000000081797223 */ /* 0x180fe200000108a9 */
[-CC-:B------:R-:W-:Y:S01]  /*8ce0*/  FFMA.FTZ R129, R137, R0.reuse, -R169.reuse ;  /* 0x0000000089817223 */ /* 0x180fe200000108a9 */
[-CC-:B------:R-:W-:Y:S01]  /*8cf0*/  FFMA.FTZ R137, R145, R0.reuse, -R169.reuse ;  /* 0x0000000091897223 */ /* 0x180fe200000108a9 */
[-CC-:B------:R-:W-:Y:S01]  /*8d00*/  FFMA.FTZ R145, R153, R0.reuse, -R169.reuse ;  /* 0x0000000099917223 */ /* 0x180fe200000108a9 */
[-C--:B------:R-:W-:Y:S01]  /*8d10*/  FFMA.FTZ R153, R161, R0.reuse, -R169 ;  /* 0x00000000a1997223 */ /* 0x080fe200000108a9 */
[C---:B------:R-:W-:Y:S01]  /*8d20*/  FADD.FTZ R3, -R4.reuse, R21 ;  /* 0x0000001504037221 */ /* 0x040fe20000010100 */
[-C--:B------:R-:W-:Y:S01]  /*8d30*/  FMUL.FTZ R161, R4, R0.reuse ;  /* 0x0000000004a17220 */ /* 0x080fe20000410000 */
[-C--:B------:R-:W-:Y:S01]  /*8d40*/  FMUL.FTZ R168, R13, R0.reuse ;  /* 0x000000000da87220 */ /* 0x080fe20000410000 */
[-C--:B------:R-:W-:Y:S01]  /*8d50*/  FFMA.FTZ R13, R120, R0.reuse, -R169 ;  /* 0x00000000780d7223 */ /* 0x080fe200000108a9 */
[-C--:B------:R-:W-:Y:S01]  /*8d60*/  FMUL.FTZ R3, R3, R0.reuse ;  /* 0x0000000003037220 */ /* 0x080fe20000410000 */
[-CC-:B------:R-:W-:Y:S01]  /*8d70*/  FFMA.FTZ R14, R122, R0.reuse, -R161.reuse ;  /* 0x000000007a0e7223 */ /* 0x180fe200000108a1 */
[-C--:B------:R-:W-:Y:S01]  /*8d80*/  FFMA.FTZ R189, R123, R0.reuse, -R161 ;  /* 0x000000007bbd7223 */ /* 0x080fe200000108a1 */
[----:B------:R-:W-:Y:S01]  /*8d90*/  MUFU.EX2 R2, R168 ;  /* 0x000000a800027308 */ /* 0x000fe20000000800 */
[-C--:B------:R-:W-:Y:S01]  /*8da0*/  FFMA.FTZ R190, R124, R0.reuse, -R169 ;  /* 0x000000007cbe7223 */ /* 0x080fe200000108a9 */
[-C--:B------:R-:W-:Y:S01]  /*8db0*/  FFMA.FTZ R191, R126, R0.reuse, -R161 ;  /* 0x000000007ebf7223 */ /* 0x080fe200000108a1 */
[-C--:B------:R-:W-:Y:S01]  /*8dc0*/  FFMA.FTZ R21, R125, R0.reuse, -R169 ;  /* 0x000000007d157223 */ /* 0x080fe200000108a9 */
[-C--:B------:R-:W-:Y:S01]  /*8dd0*/  FFMA.FTZ R20, R127, R0.reuse, -R161 ;  /* 0x000000007f147223 */ /* 0x080fe200000108a1 */
[-C--:B------:R-:W-:Y:S01]  /*8de0*/  FFMA.FTZ R184, R128, R0.reuse, -R169 ;  /* 0x0000000080b87223 */ /* 0x080fe200000108a9 */
[-CC-:B------:R-:W-:Y:S01]  /*8df0*/  FFMA.FTZ R185, R130, R0.reuse, -R161.reuse ;  /* 0x0000000082b97223 */ /* 0x180fe200000108a1 */
[-C--:B------:R-:W-:Y:S01]  /*8e00*/  FFMA.FTZ R120, R131, R0.reuse, -R161 ;  /* 0x0000000083787223 */ /* 0x080fe200000108a1 */
[----:B------:R-:W0:Y:S01]  /*8e10*/  MUFU.EX2 R13, R13 ;  /* 0x0000000d000d7308 */ /* 0x000e220000000800 */
[-C--:B------:R-:W-:Y:S01]  /*8e20*/  FFMA.FTZ R186, R132, R0.reuse, -R169 ;  /* 0x0000000084ba7223 */ /* 0x080fe200000108a9 */
[-C--:B------:R-:W-:Y:S01]  /*8e30*/  FFMA.FTZ R187, R134, R0.reuse, -R161 ;  /* 0x0000000086bb7223 */ /* 0x080fe200000108a1 */
[-C--:B------:R-:W-:Y:S01]  /*8e40*/  FFMA.FTZ R125, R133, R0.reuse, -R169 ;  /* 0x00000000857d7223 */ /* 0x080fe200000108a9 */
[-C--:B------:R-:W-:Y:S01]  /*8e50*/  FFMA.FTZ R122, R135, R0.reuse, -R161 ;  /* 0x00000000877a7223 */ /* 0x080fe200000108a1 */
[-C--:B------:R-:W-:Y:S01]  /*8e60*/  FFMA.FTZ R180, R136, R0.reuse, -R169 ;  /* 0x0000000088b47223 */ /* 0x080fe200000108a9 */
        /* <DEDUP_REMOVED lines=21> */
[-CC-:B------:R-:W-:Y:S01]  /*8fc0*/  FFMA.FTZ R149, R157, R0.reuse, -R169.reuse ;  /* 0x000000009d957223 */ /* 0x180fe200000108a9 */
[-CC-:B------:R-:W-:Y:S01]  /*8fd0*/  FFMA.FTZ R168, R160, R0.reuse, -R169.reuse ;  /* 0x00000000a0a87223 */ /* 0x180fe200000108a9 */
[-CC-:B------:R-:W-:Y:S01]  /*8fe0*/  FFMA.FTZ R170, R164, R0.reuse, -R169.reuse ;  /* 0x00000000a4aa7223 */ /* 0x180fe200000108a9 */
[-C--:B------:R-:W-:Y:S01]  /*8ff0*/  FFMA.FTZ R157, R165, R0.reuse, -R169 ;  /* 0x00000000a59d7223 */ /* 0x080fe200000108a9 */
[--C-:B------:R-:W-:Y:S01]  /*9000*/  FFMA.FTZ R169, R162, R0, -R161.reuse ;  /* 0x00000000a2a97223 */ /* 0x100fe200000108a1 */
[----:B------:R-:W2:Y:S01]  /*9010*/  MUFU.EX2 R189, R189 ;  /* 0x000000bd00bd7308 */ /* 0x000ea20000000800 */
[----:B-1----:R-:W-:Y:S01]  /*9020*/  FFMA.FTZ R10, R3, R10, R14 ;  /* 0x0000000a030a7223 */ /* 0x002fe2000001000e */
[-CC-:B------:R-:W-:Y:S01]  /*9030*/  FFMA.FTZ R163, R163, R0.reuse, -R161.reuse ;  /* 0x00000000a3a37223 */ /* 0x180fe200000108a1 */
[----:B------:R-:W-:-:S05]  /*9040*/  FFMA.FTZ R166, R166, R0, -R161 ;  /* 0x00000000a6a67223 */ /* 0x000fca00000108a1 */
[----:B------:R-:W1:Y:S01]  /*9050*/  MUFU.EX2 R190, R190 ;  /* 0x000000be00be7308 */ /* 0x000e620000000800 */
[----:B0-----:R-:W-:-:S07]  /*9060*/  FADD.FTZ R11, R188, R11 ;  /* 0x0000000bbc0b7221 */ /* 0x001fce0000010000 */
[----:B------:R-:W0:Y:S01]  /*9070*/  MUFU.EX2 R191, R191 ;  /* 0x000000bf00bf7308 */ /* 0x000e220000000800 */
[----:B--2---:R-:W-:-:S07]  /*9080*/  FADD.FTZ R10, R189, R10 ;  /* 0x0000000abd0a7221 */ /* 0x004fce0000010000 */
[----:B------:R-:W2:Y:S01]  /*9090*/  MUFU.EX2 R21, R21 ;  /* 0x0000001500157308 */ /* 0x000ea20000000800 */
[----:B-1----:R-:W-:-:S07]  /*90a0*/  FADD.FTZ R132, R190, R11 ;  /* 0x0000000bbe847221 */ /* 0x002fce0000010000 */
        /* <DEDUP_REMOVED lines=11> */
[----:B-1----:R-:W-:Y:S01]  /*9160*/  FADD.FTZ R123, R121, R132 ;  /* 0x00000084797b7221 */ /* 0x002fe20000010000 */
[----:B------:R-:W-:-:S06]  /*9170*/  FFMA.FTZ R132, R155, R0, -R161 ;  /* 0x000000009b847223 */ /* 0x000fcc00000108a1 */
        /* <DEDUP_REMOVED lines=15> */
[----:B--2---:R-:W-:Y:S01]  /*9270*/  FADD.FTZ R123, R129, R134 ;  /* 0x00000086817b7221 */ /* 0x004fe20000010000 */
[-CC-:B------:R-:W-:Y:S01]  /*9280*/  FFMA.FTZ R134, R159, R0.reuse, -R161.reuse ;  /* 0x000000009f867223 */ /* 0x180fe200000108a1 */
[----:B------:R-:W-:-:S05]  /*9290*/  FFMA.FTZ R161, R167, R0, -R161 ;  /* 0x00000000a7a17223 */ /* 0x000fca00000108a1 */
        /* <DEDUP_REMOVED lines=54> */
[----:B-1----:R-:W-:-:S03]  /*9600*/  FADD.FTZ R11, R157, R136 ;  /* 0x000000889d0b7221 */ /* 0x002fc60000010000 */
[----:B0-----:R-:W-:Y:S01]  /*9610*/  FADD.FTZ R10, R161, R10 ;  /* 0x0000000aa10a7221 */ /* 0x001fe20000010000 */
[----:B------:R-:W-:Y:S06]  /*9620*/  @!P0 BRA `(.L_x_1300) ;  /* 0x0000000000048947 */ /* 0x000fec0003800000 */
[----:B------:R-:W-:Y:S01]  /*9630*/  BPT.TRAP 0x1 ;  /* 0x000000040000795c */ /* 0x000fe20000300000 */
.L_x_1300:
[----:B------:R-:W-:Y:S01]  /*9640*/  UIADD3 UR5, UR5, 0x30860, URZ ;  /* 0x0003086005057890 */ /* 0x000fe2000fffe03f */
[C---:B------:R-:W-:Y:S01]  /*9650*/  ISETP.GT.AND P1, PT, R15.reuse, R12, PT ;  /* 0x0000000c0f00720c */ /* 0x040fe20003f24270 */
        /* <DEDUP_REMOVED lines=32> */
.L_x_1290:
[----:B------:R-:W-:-:S13]  /*9860*/  ISETP.GE.AND P1, PT, R15, R194, PT ;  /* 0x000000c20f00720c */ /* 0x000fda0003f26270 */
[----:B------:R-:W-:Y:S05]  /*9870*/  @!P1 BRA `(.L_x_1302) ;  /* 0x0000003000509947 */ /* 0x000fea0003800000 */
[----:B------:R-:W-:Y:S01]  /*9880*/  IMAD.MOV.U32 R13, RZ, RZ, R4 ;  /* 0x000000ffff0d7224 */ /* 0x000fe200078e0004 */
[----:B------:R-:W-:Y:S01]  /*9890*/  UMOV UR6, UR38 ;  /* 0x0000002600067c82 */ /* 0x000fe20008000000 */
[----:B------:R-:W-:Y:S01]  /*98a0*/  IMAD.MOV.U32 R12, RZ, RZ, R5 ;  /* 0x000000ffff0c7224 */ /* 0x000fe200078e0005 */
[----:B------:R-:W-:Y:S01]  /*98b0*/  UMOV UR4, UR39 ;  /* 0x0000002700047c82 */ /* 0x000fe20008000000 */
[----:B------:R-:W-:Y:S01]  /*98c0*/  ULDC UR42, c[0x0][0x9e4] ;  /* 0x00027900002a7ab9 */ /* 0x000fe20000000800 */
[----:B------:R-:W-:Y:S01]  /*98d0*/  ULDC UR43, c[0x0][0x9dc] ;  /* 0x00027700002b7ab9 */ /* 0x000fe20000000800 */
[----:B------:R-:W-:-:S05]  /*98e0*/  ULDC UR54, c[0x0][0x9e0] ;  /* 0x0002780000367ab9 */ /* 0x000fca0000000800 */
.L_x_1321:
        /* <DEDUP_REMOVED lines=8> */
.L_x_1303:
[----:B------:R-:W-:Y:S01]  /*9970*/  ULEA UR5, UR39, UR40, 0x3 ;  /* 0x0000002827057291 */ /* 0x000fe2000f8e183f */
[----:B------:R-:W-:-:S05]  /*9980*/  IMAD.U32 R0, RZ, RZ, UR38 ;  /* 0x00000026ff007e24 */ /* 0x000fca000f8e00ff */
[----:B------:R-:W-:-:S04]  /*9990*/  SHF.L.U32 R0, R0, 0x1f, RZ ;  /* 0x0000001f00007819 */ /* 0x000fc800000006ff */
[----:B------:R0:W1:Y:S01]  /*99a0*/  SYNCS.PHASECHK.TRANS64.TRYWAIT P1, [UR5+0x30830], R0 ;  /* 0x03083000ff0075a7 */ /* 0x0000620008020145 */
[----:B------:R-:W-:Y:S05]  /*99b0*/  @!P0 BRA `(.L_x_1304) ;  /* 0x0000000000048947 */ /* 0x000fea0003800000 */
[----:B------:R-:W-:Y:S01]  /*99c0*/  BPT.TRAP 0x1 ;  /* 0x000000040000795c */ /* 0x000fe20000300000 */
.L_x_1304:
[----:B-1----:R-:W-:Y:S05]  /*99d0*/  @P1 BRA `(.L_x_1305) ;  /* 0x0000000000081947 */ /* 0x002fea0003800000 */
[----:B------:R-:W1:Y:S02]  /*99e0*/  SYNCS.PHASECHK.TRANS64.TRYWAIT P1, [UR5+0x30830], R0 ;  /* 0x03083000ff0075a7 */ /* 0x000e640008020145 */
[----:B-1----:R-:W-:Y:S05]  /*99f0*/  @!P1 BRA `(.L_x_1306) ;  /* 0x000000c400549947 */ /* 0x002fea0003800000 */
.L_x_1305:
        /* <DEDUP_REMOVED lines=167> */
.L_x_1307:
[----:B------:R-:W-:Y:S01]  /*a470*/  ULEA UR5, UR4, UR40, 0x3 ;  /* 0x0000002804057291 */ /* 0x000fe2000f8e183f */
[----:B01----:R-:W-:-:S05]  /*a480*/  IMAD.U32 R0, RZ, RZ, UR6 ;  /* 0x00000006ff007e24 */ /* 0x003fca000f8e00ff */
[----:B------:R-:W-:-:S04]  /*a490*/  SHF.L.U32 R0, R0, 0x1f, RZ ;  /* 0x0000001f00007819 */ /* 0x000fc800000006ff */
[----:B------:R0:W1:Y:S01]  /*a4a0*/  SYNCS.PHASECHK.TRANS64.TRYWAIT P1, [UR5+0x30850], R0 ;  /* 0x03085000ff0075a7 */ /* 0x0000620008020145 */
[----:B------:R-:W-:Y:S05]  /*a4b0*/  @!P0 BRA `(.L_x_1308) ;  /* 0x0000000000048947 */ /* 0x000fea0003800000 */
[----:B------:R-:W-:Y:S01]  /*a4c0*/  BPT.TRAP 0x1 ;  /* 0x000000040000795c */ /* 0x000fe20000300000 */
.L_x_1308:
[----:B-1----:R-:W-:Y:S05]  /*a4d0*/  @P1 BRA `(.L_x_1309) ;  /* 0x0000000000081947 */ /* 0x002fea0003800000 */
[----:B------:R-:W1:Y:S02]  /*a4e0*/  SYNCS.PHASECHK.TRANS64.TRYWAIT P1, [UR5+0x30850], R0 ;  /* 0x03085000ff0075a7 */ /* 0x000e640008020145 */
[----:B-1----:R-:W-:Y:S05]  /*a4f0*/  @!P1 BRA `(.L_x_1310) ;  /* 0x000000b800ac9947 */ /* 0x002fea0003800000 */
.L_x_1309:
[----:B------:R-:W-:Y:S01]  /*a500*/  UIADD3 UR6, UR40, 0x400, URZ ;  /* 0x0000040028067890 */ /* 0x000fe2000fffe03f */
[----:B------:R-:W-:Y:S01]  /*a510*/  WARPGROUP.ARRIVE ;  /* 0x00000000000079c5 */ /* 0x000fe20000000000 */
[----:B------:R-:W-:Y:S02]  /*a520*/  UMOV UR11, 0x40000040 ;  /* 0x40000040000b7882 */ /* 0x000fe40000000000 */
[----:B------:R-:W-:-:S04]  /*a530*/  USHF.R.U32.HI UR6, URZ, 0x4, UR6 ;  /* 0x000000043f067899 */ /* 0x000fc80008011606 */
        /* <DEDUP_REMOVED lines=9> */
[----:B------:R-:W-:Y:S02]  /*a5d0*/  WARPGROUP.DEPBAR.LE gsb0, 0x0 ;  /* 0x00008000000079c5 */ /* 0x000fe40000010000 */
[----:B------:R-:W-:-:S14]  /*a5e0*/  WARPGROUP.ARRIVE ;  /* 0x00000000000079c5 */ /* 0x000fdc0000000000 */
        /* <DEDUP_REMOVED lines=27> */
.L_x_1311:
[----:B------:R-:W-:Y:S01]  /*a7a0*/  ISETP.NE.AND P2, PT, R203, 0x1, PT ;  /* 0x00000001cb00780c */ /* 0x000fe20003f45270 */
[----:B------:R-:W-:Y:S01]  /*a7b0*/  IMAD.IADD R5, R192, 0x1, R22 ;  /* 0x00000001c0057824 */ /* 0x000fe200078e0216 */
[----:B------:R-:W-:Y:S01]  /*a7c0*/  ULEA UR4, UR7, UR40, 0x3 ;  /* 0x0000002807047291 */ /* 0x000fe2000f8e183f */
[----:B------:R-:W-:Y:S01]  /*a7d0*/  IMAD R20, R15, -0x60, RZ ;  /* 0xffffffa00f147824 */ /* 0x000fe200078e02ff */
[----:B------:R-:W-:Y:S02]  /*a7e0*/  LOP3.LUT P1, RZ, R16, 0x80000, RZ, 0xc0, !PT ;  /* 0x0008000010ff7812 */ /* 0x000fe4000782c0ff */
[----:B------:R-:W-:-:S04]  /*a7f0*/  UIADD3 UR4, UR4, 0x30840, URZ ;  /* 0x0003084004047890 */ /* 0x000fc8000fffe03f */
[----:B------:R-:W-:-:S03]  /*a800*/  UPRMT UR4, UR60, 0x654, UR4 ;  /* 0x000006543c047896 */ /* 0x000fc60008000004 */
[----:B01----:R-:W0:Y:S08]  /*a810*/  @P2 LDC R0, c[0x0][0x44c] ;  /* 0x00011300ff002b82 */ /* 0x003e300000000800 */
[----:B------:R-:W1:Y:S01]  /*a820*/  @P2 LDC R3, c[0x0][0x450] ;  /* 0x00011400ff032b82 */ /* 0x000e620000000800 */
[----:B------:R-:W-:Y:S01]  /*a830*/  SYNCS.ARRIVE.TRANS64.RED.A1T0 RZ, [UR4], RZ ;  /* 0x000000ffffff79a7 */ /* 0x000fe20008100404 */
[----:B------:R-:W-:Y:S01]  /*a840*/  ULOP3.LUT UR4, URZ, UR43, URZ, 0x33, !UPT ;  /* 0x0000002b3f047292 */ /* 0x000fe2000f8e333f */
        /* <DEDUP_REMOVED lines=24> */
.L_x_1314:
[----:B------:R-:W-:-:S05]  /*a9d0*/  IMAD.U32 R169, RZ, RZ, UR42 ;  /* 0x0000002affa97e24 */ /* 0x000fca000f8e00ff */
[----:B------:R-:W-:-:S13]  /*a9e0*/  ISETP.NE.AND P1, PT, R169, 0x1, PT ;  /* 0x00000001a900780c */ /* 0x000fda0003f25270 */
[----:B------:R-:W0:Y:S02]  /*a9f0*/  @P1 LDC.64 R2, c[0x0][0x9e8] ;  /* 0x00027a00ff021b82 */ /* 0x000e240000000a00 */
[----:B0-----:R-:W-:-:S05]  /*aa00*/  @P1 IMAD.HI.U32 R2, R21, R2, RZ ;  /* 0x0000000215021227 */ /* 0x001fca00078e00ff */
[----:B------:R-:W-:-:S07]  /*aa10*/  @P1 SHF.R.U32.HI R21, RZ, R3, R2 ;  /* 0x00000003ff151219 */ /* 0x000fce0000011602 */
.L_x_1315:
[----:B------:R-:W-:Y:S05]  /*aa20*/  BSYNC B0 ;  /* 0x0000000000007941 */ /* 0x000fea0003800000 */
.L_x_1313:
[----:B------:R-:W-:-:S05]  /*aa30*/  IMAD R21, R21, R169, R0 ;  /* 0x000000a915157224 */ /* 0x000fca00078e0200 */
[----:B------:R-:W-:Y:S02]  /*aa40*/  VIADDMNMX R4, R21, R169, R4, PT ;  /* 0x000000a915047246 */ /* 0x000fe40003800104 */
[----:B------:R-:W-:-:S07]  /*aa50*/  VIMNMX R14, R14, R21, !PT ;  /* 0x000000150e0e7248 */ /* 0x000fce0007fe0100 */
.L_x_1312:
        /* <DEDUP_REMOVED lines=151> */
.L_x_1318:
[----:B------:R-:W-:-:S05]  /*b3d0*/  IMAD.U32 R20, RZ, RZ, UR42 ;  /* 0x0000002aff147e24 */ /* 0x000fca000f8e00ff */
[----:B------:R-:W-:-:S13]  /*b3e0*/  ISETP.NE.AND P6, PT, R20, 0x1, PT ;  /* 0x000000011400780c */ /* 0x000fda0003fc5270 */
[----:B------:R-:W0:Y:S02]  /*b3f0*/  @P6 LDC.64 R2, c[0x0][0x9e8] ;  /* 0x00027a00ff026b82 */ /* 0x000e240000000a00 */
[----:B0-----:R-:W-:-:S05]  /*b400*/  @P6 IMAD.HI.U32 R2, R5, R2, RZ ;  /* 0x0000000205026227 */ /* 0x001fca00078e00ff */
[----:B------:R-:W-:-:S07]  /*b410*/  @P6 SHF.R.U32.HI R5, RZ, R3, R2 ;  /* 0x00000003ff056219 */ /* 0x000fce0000011602 */
.L_x_1319:
[----:B------:R-:W-:Y:S05]  /*b420*/  BSYNC B0 ;  /* 0x0000000000007941 */ /* 0x000fea0003800000 */
.L_x_1317:
[----:B------:R-:W-:-:S05]  /*b430*/  IMAD R5, R5, R20, R0 ;  /* 0x0000001405057224 */ /* 0x000fca00078e0200 */
[----:B------:R-:W-:Y:S02]  /*b440*/  VIADDMNMX R4, R5, R20, R4, PT ;  /* 0x0000001405047246 */ /* 0x000fe40003800104 */
[----:B------:R-:W-:-:S07]  /*b450*/  VIMNMX R14, R14, R5, !PT ;  /* 0x000000050e0e7248 */ /* 0x000fce0007fe0100 */
.L_x_1316:
        /* <DEDUP_REMOVED lines=308> */
.L_x_1320:
        /* <DEDUP_REMOVED lines=34> */
.L_x_1302:
        /* <DEDUP_REMOVED lines=99> */
.L_x_1322:
[----:B------:R-:W-:Y:S01]  /*cff0*/  ULEA UR5, UR39, UR40, 0x3 ;  /* 0x0000002827057291 */ /* 0x000fe2000f8e183f */
[----:B------:R-:W-:-:S05]  /*d000*/  IMAD.U32 R2, RZ, RZ, UR38 ;  /* 0x00000026ff027e24 */ /* 0x000fca000f8e00ff */
[----:B------:R-:W-:-:S04]  /*d010*/  SHF.L.U32 R2, R2, 0x1f, RZ ;  /* 0x0000001f02027819 */ /* 0x000fc800000006ff */
[----:B------:R0:W1:Y:S01]  /*d020*/  SYNCS.PHASECHK.TRANS64.TRYWAIT P1, [UR5+0x30850], R2 ;  /* 0x03085002ff0075a7 */ /* 0x0000620008020145 */
[----:B------:R-:W-:Y:S05]  /*d030*/  @!P0 BRA `(.L_x_1323) ;  /* 0x0000000000048947 */ /* 0x000fea0003800000 */
[----:B------:R-:W-:Y:S01]  /*d040*/  BPT.TRAP 0x1 ;  /* 0x000000040000795c */ /* 0x000fe20000300000 */
.L_x_1323:
[----:B-1----:R-:W-:Y:S05]  /*d050*/  @P1 BRA `(.L_x_1324) ;  /* 0x0000000000081947 */ /* 0x002fea0003800000 */
[----:B------:R-:W1:Y:S02]  /*d060*/  SYNCS.PHASECHK.TRANS64.TRYWAIT P1, [UR5+0x30850], R2 ;  /* 0x03085002ff0075a7 */ /* 0x000e640008020145 */
[----:B-1----:R-:W-:Y:S05]  /*d070*/  @!P1 BRA `(.L_x_1325) ;  /* 0x0000008c00e49947 */ /* 0x002fea0003800000 */
.L_x_1324:
[----:B------:R-:W-:Y:S01]  /*d080*/  UIADD3 UR40, UR40, 0x400, URZ ;  /* 0x0000040028287890 */ /* 0x000fe2000fffe03f */
[----:B------:R-:W-:Y:S01]  /*d090*/  WARPGROUP.ARRIVE ;  /* 0x00000000000079c5 */ /* 0x000fe20000000000 */
[----:B------:R-:W-:Y:S01]  /*d0a0*/  UMOV UR7, 0x40000040 ;  /* 0x4000004000077882 */ /* 0x000fe20000000000 */
[----:B01----:R-:W0:Y:S01]  /*d0b0*/  SHFL.BFLY PT, R2, R11, 0x2, 0x1f ;  /* 0x0c401f000b027f89 */ /* 0x003e2200000e0000 */
[----:B------:R-:W-:Y:S01]  /*d0c0*/  USHF.R.U32.HI UR40, URZ, 0x4, UR40 ;  /* 0x000000043f287899 */ /* 0x000fe20008011628 */
[----:B------:R-:W-:Y:S02]  /*d0d0*/  IMAD.MOV.U32 R17, RZ, RZ, RZ ;  /* 0x000000ffff117224 */ /* 0x000fe400078e00ff */
[----:B------:R-:W1:Y:S01]  /*d0e0*/  SHFL.BFLY PT, R3, R10, 0x2, 0x1f ;  /* 0x0c401f000a037f89 */ /* 0x000e6200000e0000 */
[----:B------:R-:W-:Y:S01]  /*d0f0*/  ULOP3.LUT UR40, UR40, 0x3fff, URZ, 0xc0, !UPT ;  /* 0x00003fff28287892 */ /* 0x000fe2000f8ec03f */
[----:B------:R-:W-:-:S03]  /*d100*/  IMAD.MOV.U32 R18, RZ, RZ, RZ ;  /* 0x000000ffff127224 */ /* 0x000fc600078e00ff */
[----:B------:R-:W-:-:S04]  /*d110*/  ULOP3.LUT UR4, UR40, 0x3000000, URZ, 0xfc, !UPT ;  /* 0x0300000028047892 */ /* 0x000fc8000f8efc3f */
[----:B------:R-:W-:-:S07]  /*d120*/  UIMAD UR4, UR39, 0x900, UR4 ;  /* 0x00000900270478a4 */ /* 0x000fce000f8e0204 */
[----:B------:R-:W-:Y:S02]  /*d130*/  UMOV UR6, UR4 ;  /* 0x0000000400067c82 */ /* 0x000fe40008000000 */
[----:B------:R-:W-:Y:S01]  /*d140*/  HGMMA.64x192x16.F32 R24, R188, gdesc[UR4].tnspB, R24, gsb0 ;  /* 0x42e00004bc187df0 */ /* 0x000fe20008000818 */
[----:B------:R-:W-:Y:S01]  /*d150*/  UIADD3 UR6, UR4, 0x80, URZ ;  /* 0x0000008004067890 */ /* 0x000fe2000fffe03f */
[----:B0-----:R-:W-:Y:S01]  /*d160*/  FADD.FTZ R2, R2, R11 ;  /* 0x0000000b02027221 */ /* 0x001fe20000010000 */
[----:B------:R-:W-:Y:S01]  /*d170*/  UMOV UR7, 0x40000040 ;  /* 0x4000004000077882 */ /* 0x000fe20000000000 */
[----:B-1----:R-:W-:-:S03]  /*d180*/  FADD.FTZ R6, R3, R10 ;  /* 0x0000000a03067221 */ /* 0x002fc60000010000 */
[----:B------:R-:W0:Y:S04]  /*d190*/  SHFL.BFLY PT, R3, R2, 0x1, 0x1f ;  /* 0x0c201f0002037f89 */ /* 0x000e2800000e0000 */
[----:B------:R-:W1:Y:S01]  /*d1a0*/  SHFL.BFLY PT, R7, R6, 0x1, 0x1f ;  /* 0x0c201f0006077f89 */ /* 0x000e6200000e0000 */
[----:B0-----:R-:W-:Y:S01]  /*d1b0*/  FADD.FTZ R12, R2, R3 ;  /* 0x00000003020c7221 */ /* 0x001fe20000010000 */
[----:B------:R-:W-:Y:S02]  /*d1c0*/  IMAD.MOV.U32 R2, RZ, RZ, -0x800000 ;  /* 0xff800000ff027424 */ /* 0x000fe400078e00ff */
[----:B------:R-:W-:Y:S02]  /*d1d0*/  IMAD.MOV.U32 R3, RZ, RZ, -0x800000 ;  /* 0xff800000ff037424 */ /* 0x000fe400078e00ff */
[----:B-1----:R-:W-:Y:S01]  /*d1e0*/  FADD.FTZ R13, R6, R7 ;  /* 0x00000007060d7221 */ /* 0x002fe20000010000 */
[----:B------:R-:W-:-:S04]  /*d1f0*/  FSETP.NE.FTZ.AND P1, PT, R12, RZ, PT ;  /* 0x000000ff0c00720b */ /* 0x000fc80003f35000 */
        /* <DEDUP_REMOVED lines=38> */
.L_x_1326:
[----:B------:R-:W-:Y:S01]  /*d460*/  UIADD3 UR4, UR5, 0x30860, URZ ;  /* 0x0003086005047890 */ /* 0x000fe2000fffe03f */
[-C--:B------:R-:W-:Y:S01]  /*d470*/  FMUL.FTZ R4, R24, R17.reuse ;  /* 0x0000001118047220 */ /* 0x080fe20000410000 */
[----:B------:R-:W-:Y:S01]  /*d480*/  UIADD3 UR39, UR39, 0x1, URZ ;  /* 0x0000000127277890 */ /* 0x000fe2000fffe03f */
[-C--:B------:R-:W-:Y:S01]  /*d490*/  FMUL.FTZ R129, R63, R18.reuse ;  /* 0x000000123f817220 */ /* 0x080fe20000410000 */
[----:B------:R-:W-:Y:S01]  /*d4a0*/  UPRMT UR4, UR60, 0x654, UR4 ;  /* 0x000006543c047896 */ /* 0x000fe20008000004 */
[-C--:B------:R-:W-:Y:S01]  /*d4b0*/  FMUL.FTZ R6, R28, R17.reuse ;  /* 0x000000111c067220 */ /* 0x080fe20000410000 */
[----:B------:R-:W-:Y:S01]  /*d4c0*/  UISETP.NE.AND UP0, UPT, UR39, 0x2, UPT ;  /* 0x000000022700788c */ /* 0x000fe2000bf05270 */
[-C--:B------:R-:W-:Y:S01]  /*d4d0*/  FMUL.FTZ R0, R32, R17.reuse ;  /* 0x0000001120007220 */ /* 0x080fe20000410000 */
[-C--:B------:R-:W-:Y:S01]  /*d4e0*/  FMUL.FTZ R14, R52, R17.reuse ;  /* 0x00000011340e7220 */ /* 0x080fe20000410000 */
[-C--:B------:R-:W-:Y:S01]  /*d4f0*/  FMUL.FTZ R24, R56, R17.reuse ;  /* 0x0000001138187220 */ /* 0x080fe20000410000 */
[-C--:B------:R-:W-:Y:S01]  /*d500*/  FMUL.FTZ R120, R62, R18.reuse ;  /* 0x000000123e787220 */ /* 0x080fe20000410000 */
[-C--:B------:R-:W-:Y:S01]  /*d510*/  FMUL.FTZ R63, R99, R18.reuse ;  /* 0x00000012633f7220 */ /* 0x080fe20000410000 */
[-C--:B------:R-:W-:Y:S01]  /*d520*/  FMUL.FTZ R25, R25, R17.reuse ;  /* 0x0000001119197220 */ /* 0x080fe20000410000 */
        /* <DEDUP_REMOVED lines=88> */
[-C--:B------:R-:W-:Y:S01]  /*dab0*/  FMUL.FTZ R118, R118, R18.reuse ;  /* 0x0000001276767220 */ /* 0x080fe20000410000 */
[----:B------:R-:W-:Y:S01]  /*dac0*/  FMUL.FTZ R119, R119, R18 ;  /* 0x0000001277777220 */ /* 0x000fe20000410000 */
[----:B------:R-:W-:Y:S01]  /*dad0*/  VIADD R201, R201, 0x1 ;  /* 0x00000001c9c97836 */ /* 0x000fe20000000000 */
[----:B------:R-:W-:-:S02]  /*dae0*/  USEL UR39, UR39, URZ, UP0 ;  /* 0x0000003f27277287 */ /* 0x000fc40008000000 */
[----:B------:R-:W-:-:S12]  /*daf0*/  ULOP3.LUT UR38, UR38, UR4, URZ, 0x3c, !UPT ;  /* 0x0000000426267292 */ /* 0x000fd8000f8e3c3f */
.L_x_1248:
[----:B------:R-:W0:Y:S01]  /*db00*/  S2R R18, SR_CgaCtaId ;  /* 0x0000000000127919 */ /* 0x000e220000008800 */
[----:B------:R-:W-:Y:S01]  /*db10*/  MOV R17, 0x400 ;  /* 0x0000040000117802 */ /* 0x000fe20000000f00 */
[----:B------:R-:W-:Y:S01]  /*db20*/  BSSY B0, `(.L_x_1327) ;  /* 0x0000256000007945 */ /* 0x000fe20003800000 */
[----:B------:R-:W-:Y:S02]  /*db30*/  BAR.SYNC.DEFER_BLOCKING 0x5, 0x180 ;  /* 0x0146000000007b1d */ /* 0x000fe40000010000 */
[----:B0-----:R-:W-:-:S05]  /*db40*/  LEA R17, R18, R17, 0x18 ;  /* 0x0000001112117211 */ /* 0x001fca00078ec0ff */
[----:B------:R0:W1:Y:S01]  /*db50*/  LDS.128 R40, [R17+0x308d0] ;  /* 0x0308d00011287984 */ /* 0x0000620000000c00 */
[----:B------:R-:W-:Y:S06]  /*db60*/  BAR.ARV 0x4, 0x180 ;  /* 0x0106000000007b1d */ /* 0x000fec0000002000 */
[----:B------:R-:W-:Y:S05]  /*db70*/  @P0 BRA `(.L_x_1328) ;  /* 0x0000001800500947 */ /* 0x000fea0003800000 */
[----:B------:R-:W2:Y:S01]  /*db80*/  S2R R18, SR_SWINHI ;  /* 0x0000000000127919 */ /* 0x000ea20000002f00 */
[----:B------:R-:W-:Y:S02]  /*db90*/  F2FP.F16.F32.PACK_AB R4, R25, R4 ;  /* 0x000000041904723e */ /* 0x000fe400000000ff */
[----:B------:R-:W-:Y:S01]  /*dba0*/  F2FP.F16.F32.PACK_AB R6, R7, R6 ;  /* 0x000000060706723e */ /* 0x000fe200000000ff */
[----:B------:R-:W-:Y:S01]  /*dbb0*/  BAR.SYNC.DEFER_BLOCKING 0x1, 0x100 ;  /* 0x0044000000007b1d */ /* 0x000fe20000010000 */
        /* <DEDUP_REMOVED lines=14> */
[----:B------:R-:W-:Y:S02]  /*dca0*/  MOV R20, R17 ;  /* 0x0000001100147202 */ /* 0x000fe40000000f00 */
[----:B--2---:R-:W-:-:S02]  /*dcb0*/  MOV R21, R18 ;  /* 0x0000001200157202 */ /* 0x004fc40000000f00 */
[----:B------:R-:W-:Y:S02]  /*dcc0*/  F2FP.F16.F32.PACK_AB R104, R105, R104 ;  /* 0x000000686968723e */ /* 0x000fe400000000ff */
[----:B------:R-:W-:Y:S01]  /*dcd0*/  F2FP.F16.F32.PACK_AB R98, R101, R100 ;  /* 0x000000646562723e */ /* 0x000fe200000000ff */
[----:B------:R-:W-:Y:S01]  /*dce0*/  IMAD.WIDE R58, R206, 0x2, R20 ;  /* 0x00000002ce3a7825 */ /* 0x000fe200078e0214 */
[----:B------:R-:W-:Y:S02]  /*dcf0*/  F2FP.F16.F32.PACK_AB R99, R56, R99 ;  /* 0x000000633863723e */ /* 0x000fe400000000ff */
[----:B------:R-:W-:Y:S02]  /*dd00*/  F2FP.F16.F32.PACK_AB R105, R107, R106 ;  /* 0x0000006a6b69723e */ /* 0x000fe400000000ff */
[C---:B------:R-:W-:Y:S02]  /*dd10*/  IADD3 R103, P2, R58.reuse, 0x20, RZ ;  /* 0x000000203a677810 */ /* 0x040fe40007f5e0ff */
[----:B------:R-:W-:-:S02]  /*dd20*/  IADD3 R147, P4, R58, 0x4040, RZ ;  /* 0x000040403a937810 */ /* 0x000fc40007f9e0ff */
[----:B------:R-:W-:Y:S01]  /*dd30*/  LOP3.LUT R18, R103, 0x380, RZ, 0xc0, !PT ;  /* 0x0000038067127812 */ /* 0x000fe200078ec0ff */
[--C-:B------:R-:W-:Y:S01]  /*dd40*/  IMAD.X R27, RZ, RZ, R59.reuse, P2 ;  /* 0x000000ffff1b7224 */ /* 0x100fe200010e063b */
[----:B------:R-:W-:Y:S01]  /*dd50*/  IADD3 R145, P0, R58, 0x4020, RZ ;  /* 0x000040203a917810 */ /* 0x000fe20007f1e0ff */
[--C-:B------:R-:W-:Y:S01]  /*dd60*/  IMAD.X R47, RZ, RZ, R59.reuse, P4 ;  /* 0x000000ffff2f7224 */ /* 0x100fe200020e063b */
[----:B------:R-:W-:Y:S02]  /*dd70*/  SHF.R.U64 R18, R18, 0x3, RZ ;  /* 0x0000000312127819 */ /* 0x000fe400000012ff */
[C---:B------:R-:W-:Y:S01]  /*dd80*/  IADD3 R143, P5, R58.reuse, 0x4000, RZ ;  /* 0x000040003a8f7810 */ /* 0x040fe20007fbe0ff */
[--C-:B------:R-:W-:Y:S01]  /*dd90*/  IMAD.X R45, RZ, RZ, R59.reuse, P0 ;  /* 0x000000ffff2d7224 */ /* 0x100fe200000e063b */
[C---:B------:R-:W-:Y:S02]  /*dda0*/  LOP3.LUT R29, R58.reuse, 0x380, RZ, 0xc0, !PT ;  /* 0x000003803a1d7812 */ /* 0x040fe400078ec0ff */
[C---:B------:R-:W-:Y:S01]  /*ddb0*/  IADD3 R139, P1, R58.reuse, 0x40, RZ ;  /* 0x000000403a8b7810 */ /* 0x040fe20007f3e0ff */
[----:B------:R-:W-:Y:S01]  /*ddc0*/  IMAD.X R39, RZ, RZ, R59, P5 ;  /* 0x000000ffff277224 */ /* 0x000fe200028e063b */
[----:B------:R-:W-:-:S02]  /*ddd0*/  IADD3 R141, P6, R58, 0x60, RZ ;  /* 0x000000603a8d7810 */ /* 0x000fc40007fde0ff */
[----:B-1----:R-:W-:Y:S01]  /*dde0*/  LOP3.LUT R40, R147, 0x380, RZ, 0xc0, !PT ;  /* 0x0000038093287812 */ /* 0x002fe200078ec0ff */
[--C-:B------:R-:W-:Y:S01]  /*ddf0*/  IMAD.X R31, RZ, RZ, R59.reuse, P1 ;  /* 0x000000ffff1f7224 */ /* 0x100fe200008e063b */
[----:B------:R-:W-:Y:S01]  /*de00*/  LOP3.LUT R26, R18, R103, RZ, 0x3c, !PT ;  /* 0x00000067121a7212 */ /* 0x000fe200078e3cff */
[----:B------:R-:W-:Y:S01]  /*de10*/  IMAD.X R35, RZ, RZ, R59, P6 ;  /* 0x000000ffff237224 */ /* 0x000fe200030e063b */
[----:B------:R-:W-:Y:S02]  /*de20*/  LOP3.LUT R18, R145, 0x380, RZ, 0xc0, !PT ;  /* 0x0000038091127812 */ /* 0x000fe400078ec0ff */
[----:B------:R-:W-:Y:S02]  /*de30*/  SHF.R.U64 R29, R29, 0x3, RZ ;  /* 0x000000031d1d7819 */ /* 0x000fe400000012ff */
[----:B------:R-:W-:Y:S02]  /*de40*/  SHF.R.U64 R40, R40, 0x3, RZ ;  /* 0x0000000328287819 */ /* 0x000fe400000012ff */
[----:B------:R-:W-:-:S02]  /*de50*/  IADD3 R155, P5, R58, 0x8060, RZ ;  /* 0x000080603a9b7810 */ /* 0x000fc40007fbe0ff */
[C---:B------:R-:W-:Y:S02]  /*de60*/  IADD3 R149, P3, R58.reuse, 0x4060, RZ ;  /* 0x000040603a957810 */ /* 0x040fe40007f7e0ff */
[C---:B------:R-:W-:Y:S02]  /*de70*/  IADD3 R151, P2, R58.reuse, 0x8000, RZ ;  /* 0x000080003a977810 */ /* 0x040fe40007f5e0ff */
[C---:B------:R-:W-:Y:S01]  /*de80*/  IADD3 R153, P1, R58.reuse, 0x8020, RZ ;  /* 0x000080203a997810 */ /* 0x040fe20007f3e0ff */
[--C-:B------:R-:W-:Y:S01]  /*de90*/  IMAD.X R49, RZ, RZ, R59.reuse, P3 ;  /* 0x000000ffff317224 */ /* 0x100fe200018e063b */
[----:B------:R-:W-:Y:S01]  /*dea0*/  IADD3 R54, P6, R58, 0x8040, RZ ;  /* 0x000080403a367810 */ /* 0x000fe20007fde0ff */
[--C-:B------:R-:W-:Y:S01]  /*deb0*/  IMAD.X R51, RZ, RZ, R59.reuse, P2 ;  /* 0x000000ffff337224 */ /* 0x100fe200010e063b */
[----:B------:R-:W-:Y:S01]  /*dec0*/  SHF.R.U64 R18, R18, 0x3, RZ ;  /* 0x0000000312127819 */ /* 0x000fe200000012ff */
[--C-:B------:R-:W-:Y:S01]  /*ded0*/  IMAD.X R53, RZ, RZ, R59.reuse, P1 ;  /* 0x000000ffff357224 */ /* 0x100fe200008e063b */
[----:B------:R-:W-:Y:S01]  /*dee0*/  LOP3.LUT R30, R139, 0x380, RZ, 0xc0, !PT ;  /* 0x000003808b1e7812 */ /* 0x000fe200078ec0ff */
[--C-:B------:R-:W-:Y:S01]  /*def0*/  IMAD.X R55, RZ, RZ, R59.reuse, P6 ;  /* 0x000000ffff377224 */ /* 0x100fe200030e063b */
[----:B------:R-:W-:Y:S01]  /*df00*/  LOP3.LUT R58, R29, R58, RZ, 0x3c, !PT ;  /* 0x0000003a1d3a7212 */ /* 0x000fe200078e3cff */
[----:B------:R-:W-:Y:S01]  /*df10*/  IMAD.X R29, RZ, RZ, R59, P5 ;  /* 0x000000ffff1d7224 */ /* 0x000fe200028e063b */
[----:B------:R-:W-:-:S02]  /*df20*/  LOP3.LUT R34, R141, 0x380, RZ, 0xc0, !PT ;  /* 0x000003808d227812 */ /* 0x000fc400078ec0ff */
[----:B------:R-:W-:Y:S02]  /*df30*/  LOP3.LUT R46, R40, R147, RZ, 0x3c, !PT ;  /* 0x00000093282e7212 */ /* 0x000fe400078e3cff */
[----:B------:R-:W-:Y:S02]  /*df40*/  LOP3.LUT R38, R143, 0x380, RZ, 0xc0, !PT ;  /* 0x000003808f267812 */ /* 0x000fe400078ec0ff */
[----:B------:R-:W-:Y:S02]  /*df50*/  LOP3.LUT R40, R155, 0x380, RZ, 0xc0, !PT ;  /* 0x000003809b287812 */ /* 0x000fe400078ec0ff */
[----:B------:R-:W-:Y:S02]  /*df60*/  LOP3.LUT R44, R18, R145, RZ, 0x3c, !PT ;  /* 0x00000091122c7212 */ /* 0x000fe400078e3cff */
[----:B------:R-:W-:Y:S02]  /*df70*/  SHF.R.U64 R30, R30, 0x3, RZ ;  /* 0x000000031e1e7819 */ /* 0x000fe400000012ff */
[----:B------:R-:W-:-:S02]  /*df80*/  LOP3.LUT R18, R153, 0x380, RZ, 0xc0, !PT ;  /* 0x0000038099127812 */ /* 0x000fc400078ec0ff */
[----:B------:R-:W-:Y:S02]  /*df90*/  SHF.R.U64 R34, R34, 0x3, RZ ;  /* 0x0000000322227819 */ /* 0x000fe400000012ff */
[----:B------:R-:W-:Y:S02]  /*dfa0*/  LOP3.LUT R48, R149, 0x380, RZ, 0xc0, !PT ;  /* 0x0000038095307812 */ /* 0x000fe400078ec0ff */
[----:B------:R-:W-:Y:S02]  /*dfb0*/  MOV R59, R58 ;  /* 0x0000003a003b7202 */ /* 0x000fe40000000f00 */
[----:B------:R-:W-:Y:S02]  /*dfc0*/  LOP3.LUT R25, R54, 0x380, RZ, 0xc0, !PT ;  /* 0x0000038036197812 */ /* 0x000fe400078ec0ff */
[----:B------:R-:W-:Y:S01]  /*dfd0*/  SHF.R.U64 R38, R38, 0x3, RZ ;  /* 0x0000000326267819 */ /* 0x000fe200000012ff */
[----:B------:R1:W-:Y:S01]  /*dfe0*/  STSM.16.M88.4 [R59], R4 ;  /* 0x000000043b007844 */ /* 0x0003e20000000200 */
[----:B------:R-:W-:-:S02]  /*dff0*/  SHF.R.U64 R40, R40, 0x3, RZ ;  /* 0x0000000328287819 */ /* 0x000fc400000012ff */
[----:B------:R-:W-:Y:S02]  /*e000*/  LOP3.LUT R30, R30, R139, RZ, 0x3c, !PT ;  /* 0x0000008b1e1e7212 */ /* 0x000fe400078e3cff */
[----:B------:R-:W-:Y:S02]  /*e010*/  SHF.R.U64 R18, R18, 0x3, RZ ;  /* 0x0000000312127819 */ /* 0x000fe400000012ff */
[----:B------:R-:W-:Y:S02]  /*e020*/  LOP3.LUT R34, R34, R141, RZ, 0x3c, !PT ;  /* 0x0000008d22227212 */ /* 0x000fe400078e3cff */
[----:B------:R-:W-:Y:S02]  /*e030*/  SHF.R.U64 R48, R48, 0x3, RZ ;  /* 0x0000000330307819 */ /* 0x000fe400000012ff */
[----:B------:R-:W-:Y:S02]  /*e040*/  SHF.R.U64 R25, R25, 0x3, RZ ;  /* 0x0000000319197819 */ /* 0x000fe400000012ff */
[----:B------:R-:W-:-:S02]  /*e050*/  LOP3.LUT R38, R38, R143, RZ, 0x3c, !PT ;  /* 0x0000008f26267212 */ /* 0x000fc400078e3cff */
[----:B------:R-:W-:Y:S02]  /*e060*/  LOP3.LUT R28, R40, R155, RZ, 0x3c, !PT ;  /* 0x0000009b281c7212 */ /* 0x000fe400078e3cff */
[----:B------:R-:W-:Y:S02]  /*e070*/  MOV R58, R26 ;  /* 0x0000001a003a7202 */ /* 0x000fe40000000f00 */
[----:B-1----:R-:W-:Y:S02]  /*e080*/  F2FP.F16.F32.PACK_AB R4, R33, R0 ;  /* 0x000000002104723e */ /* 0x002fe400000000ff */
[----:B------:R-:W-:Y:S02]  /*e090*/  F2FP.F16.F32.PACK_AB R5, R134, R127 ;  /* 0x0000007f8605723e */ /* 0x000fe400000000ff */
[----:B------:R-:W-:Y:S02]  /*e0a0*/  F2FP.F16.F32.PACK_AB R6, R37, R36 ;  /* 0x000000242506723e */ /* 0x000fe400000000ff */
[----:B------:R-:W-:Y:S01]  /*e0b0*/  F2FP.F16.F32.PACK_AB R7, R131, R126 ;  /* 0x0000007e8307723e */ /* 0x000fe200000000ff */
[----:B------:R-:W1:Y:S01]  /*e0c0*/  LDC.64 R36, c[0x0][0xc00] ;  /* 0x00030000ff247b82 */ /* 0x000e620000000a00 */
[----:B------:R-:W-:-:S02]  /*e0d0*/  LOP3.LUT R52, R18, R153, RZ, 0x3c, !PT ;  /* 0x0000009912347212 */ /* 0x000fc400078e3cff */
[----:B------:R-:W-:Y:S01]  /*e0e0*/  MOV R40, R30 ;  /* 0x0000001e00287202 */ /* 0x000fe20000000f00 */
[----:B------:R-:W-:Y:S01]  /*e0f0*/  STSM.16.M88.4 [R58], R4 ;  /* 0x000000043a007844 */ /* 0x000fe20000000200 */
[----:B------:R-:W-:Y:S02]  /*e100*/  LOP3.LUT R48, R48, R149, RZ, 0x3c, !PT ;  /* 0x0000009530307212 */ /* 0x000fe400078e3cff */
[----:B------:R-:W-:Y:S01]  /*e110*/  LOP3.LUT R54, R25, R54, RZ, 0x3c, !PT ;  /* 0x0000003619367212 */ /* 0x000fe200078e3cff */
[----:B------:R-:W-:Y:S01]  /*e120*/  STSM.16.M88.4 [R40], R8 ;  /* 0x0000000828007844 */ /* 0x000fe20000000200 */
[----:B------:R-:W-:Y:S02]  /*e130*/  MOV R18, R34 ;  /* 0x0000002200127202 */ /* 0x000fe40000000f00 */
[----:B------:R-:W-:Y:S02]  /*e140*/  MOV R38, R38 ;  /* 0x0000002600267202 */ /* 0x000fe40000000f00 */
[----:B------:R-:W-:Y:S01]  /*e150*/  F2FP.F16.F32.PACK_AB R25, R128, R121 ;  /* 0x000000798019723e */ /* 0x000fe200000000ff */
[----:B------:R2:W-:Y:S01]  /*e160*/  STSM.16.M88.4 [R18], R12 ;  /* 0x0000000c12007844 */ /* 0x0005e20000000200 */
[----:B------:R-:W-:-:S02]  /*e170*/  F2FP.F16.F32.PACK_AB R26, R61, R60 ;  /* 0x0000003c3d1a723e */ /* 0x000fc400000000ff */
[----:B------:R-:W-:Y:S02]  /*e180*/  F2FP.F16.F32.PACK_AB R27, R129, R120 ;  /* 0x00000078811b723e */ /* 0x000fe400000000ff */
[----:B------:R-:W-:Y:S02]  /*e190*/  MOV R0, R28 ;  /* 0x0000001c00007202 */ /* 0x000fe40000000f00 */
[----:B------:R-:W-:Y:S01]  /*e1a0*/  MOV R44, R44 ;  /* 0x0000002c002c7202 */ /* 0x000fe20000000f00 */
[----:B------:R-:W-:Y:S01]  /*e1b0*/  STSM.16.M88.4 [R38], R24 ;  /* 0x0000001826007844 */ /* 0x000fe20000000200 */
[----:B------:R-:W-:Y:S02]  /*e1c0*/  F2FP.F16.F32.PACK_AB R28, R65, R64 ;  /* 0x00000040411c723e */ /* 0x000fe400000000ff */
[----:B------:R-:W-:Y:S01]  /*e1d0*/  F2FP.F16.F32.PACK_AB R112, R113, R112 ;  /* 0x000000707170723e */ /* 0x000fe200000000ff */
[----:B------:R-:W-:Y:S01]  /*e1e0*/  ULDC UR4, c[0x0][0xa88] ;  /* 0x0002a20000047ab9 */ /* 0x000fe20000000800 */
[----:B------:R-:W-:Y:S01]  /*e1f0*/  F2FP.F16.F32.PACK_AB R29, R67, R66 ;  /* 0x00000042431d723e */ /* 0x000fe200000000ff */
[----:B------:R-:W-:Y:S01]  /*e200*/  IMAD.MOV.U32 R64, RZ, RZ, RZ ;  /* 0x000000ffff407224 */ /* 0x000fe200078e00ff */
[----:B------:R-:W-:Y:S01]  /*e210*/  F2FP.F16.F32.PACK_AB R30, R69, R68 ;  /* 0x00000044451e723e */ /* 0x000fe200000000ff */
[----:B--2---:R-:W2:Y:S01]  /*e220*/  LDC.64 R12, c[0x0][0xc00] ;  /* 0x00030000ff0c7b82 */ /* 0x004ea20000000a00 */
[----:B------:R-:W-:-:S02]  /*e230*/  F2FP.F16.F32.PACK_AB R31, R71, R70 ;  /* 0x00000046471f723e */ /* 0x000fc400000000ff */
[----:B------:R-:W-:Y:S02]  /*e240*/  MOV R46, R46 ;  /* 0x0000002e002e7202 */ /* 0x000fe40000000f00 */
[----:B------:R-:W-:Y:S01]  /*e250*/  F2FP.F16.F32.PACK_AB R33, R75, R62 ;  /* 0x0000003e4b21723e */ /* 0x000fe200000000ff */
[----:B------:R-:W-:Y:S01]  /*e260*/  STSM.16.M88.4 [R44], R28 ;  /* 0x0000001c2c007844 */ /* 0x000fe20000000200 */
[----:B------:R-:W-:Y:S01]  /*e270*/  F2FP.F16.F32.PACK_AB R34, R77, R76 ;  /* 0x0000004c4d22723e */ /* 0x000fe200000000ff */
[----:B------:R-:W3:Y:S01]  /*e280*/  LDC R67, c[0x0][0xbe8] ;  /* 0x0002fa00ff437b82 */ /* 0x000ee20000000800 */
[----:B------:R-:W-:Y:S02]  /*e290*/  F2FP.F16.F32.PACK_AB R35, R79, R78 ;  /* 0x0000004e4f23723e */ /* 0x000fe400000000ff */
[----:B------:R-:W-:Y:S02]  /*e2a0*/  MOV R48, R48 ;  /* 0x0000003000307202 */ /* 0x000fe40000000f00 */
[----:B------:R-:W-:Y:S01]  /*e2b0*/  F2FP.F16.F32.PACK_AB R4, R81, R80 ;  /* 0x000000505104723e */ /* 0x000fe200000000ff */
[----:B------:R-:W-:Y:S01]  /*e2c0*/  STSM.16.M88.4 [R46], R32 ;  /* 0x000000202e007844 */ /* 0x000fe20000000200 */
[----:B------:R-:W-:-:S02]  /*e2d0*/  F2FP.F16.F32.PACK_AB R5, R83, R82 ;  /* 0x000000525305723e */ /* 0x000fc400000000ff */
[----:B------:R-:W-:Y:S02]  /*e2e0*/  F2FP.F16.F32.PACK_AB R6, R85, R84 ;  /* 0x000000545506723e */ /* 0x000fe400000000ff */
[----:B------:R-:W-:Y:S02]  /*e2f0*/  F2FP.F16.F32.PACK_AB R7, R87, R86 ;  /* 0x000000565707723e */ /* 0x000fe400000000ff */
[----:B------:R-:W-:Y:S02]  /*e300*/  LOP3.LUT R50, R151, 0x380, RZ, 0xc0, !PT ;  /* 0x0000038097327812 */ /* 0x000fe400078ec0ff */
[----:B------:R-:W-:Y:S01]  /*e310*/  F2FP.F16.F32.PACK_AB R8, R89, R88 ;  /* 0x000000585908723e */ /* 0x000fe200000000ff */
[----:B------:R4:W-:Y:S01]  /*e320*/  STSM.16.M88.4 [R48], R4 ;  /* 0x0000000430007844 */ /* 0x0009e20000000200 */
[----:B------:R-:W-:Y:S01]  /*e330*/  SHF.R.U64 R50, R50, 0x3, RZ ;  /* 0x0000000332327819 */ /* 0x000fe200000012ff */
[----:B--2---:R-:W-:Y:S01]  /*e340*/  IMAD.WIDE R12, R199, 0x4, R12 ;  /* 0x00000004c70c7825 */ /* 0x004fe200078e020c */
[----:B------:R-:W-:-:S02]  /*e350*/  F2FP.F16.F32.PACK_AB R9, R91, R90 ;  /* 0x0000005a5b09723e */ /* 0x000fc400000000ff */
[----:B------:R-:W-:Y:S02]  /*e360*/  LOP3.LUT R50, R50, R151, RZ, 0x3c, !PT ;  /* 0x0000009732327212 */ /* 0x000fe400078e3cff */
[----:B------:R-:W-:Y:S02]  /*e370*/  F2FP.F16.F32.PACK_AB R10, R93, R92 ;  /* 0x0000005c5d0a723e */ /* 0x000fe400000000ff */
[----:B------:R-:W-:Y:S02]  /*e380*/  MOV R50, R50 ;  /* 0x0000003200327202 */ /* 0x000fe40000000f00 */
[----:B------:R-:W-:Y:S02]  /*e390*/  F2FP.F16.F32.PACK_AB R11, R95, R94 ;  /* 0x0000005e5f0b723e */ /* 0x000fe400000000ff */
[----:B------:R-:W-:Y:S02]  /*e3a0*/  MOV R52, R52 ;  /* 0x0000003400347202 */ /* 0x000fe40000000f00 */
[----:B------:R-:W-:Y:S01]  /*e3b0*/  MOV R54, R54 ;  /* 0x0000003600367202 */ /* 0x000fe20000000f00 */
[----:B----4-:R-:W2:Y:S01]  /*e3c0*/  LDC.64 R4, c[0x0][0xc08] ;  /* 0x00030200ff047b82 */ /* 0x010ea20000000a00 */
[----:B------:R-:W-:Y:S01]  /*e3d0*/  F2FP.F16.F32.PACK_AB R106, R109, R108 ;  /* 0x0000006c6d6a723e */ /* 0x000fe200000000ff */
[----:B------:R-:W-:Y:S01]  /*e3e0*/  STSM.16.M88.4 [R50], R8 ;  /* 0x0000000832007844 */ /* 0x000fe20000000200 */
[----:B------:R-:W-:-:S02]  /*e3f0*/  F2FP.F16.F32.PACK_AB R107, R111, R110 ;  /* 0x0000006e6f6b723e */ /* 0x000fc400000000ff */
[----:B------:R-:W-:Y:S01]  /*e400*/  F2FP.F16.F32.PACK_AB R113, R115, R114 ;  /* 0x000000727371723e */ /* 0x000fe200000000ff */
[----:B------:R-:W-:Y:S01]  /*e410*/  STSM.16.M88.4 [R52], R96 ;  /* 0x0000006034007844 */ /* 0x000fe20000000200 */
[----:B------:R-:W-:Y:S02]  /*e420*/  F2FP.F16.F32.PACK_AB R114, R117, R116 ;  /* 0x000000747572723e */ /* 0x000fe400000000ff */
[----:B------:R-:W-:Y:S01]  /*e430*/  F2FP.F16.F32.PACK_AB R115, R119, R118 ;  /* 0x000000767773723e */ /* 0x000fe200000000ff */
[----:B------:R-:W-:Y:S01]  /*e440*/  STSM.16.M88.4 [R54], R104 ;  /* 0x0000006836007844 */ /* 0x000fe20000000200 */
[----:B-1----:R-:W-:-:S03]  /*e450*/  ISETP.NE.U32.AND P0, PT, R36, RZ, PT ;  /* 0x000000ff2400720c */ /* 0x002fc60003f05070 */
[----:B------:R1:W-:Y:S01]  /*e460*/  STSM.16.M88.4 [R0], R112 ;  /* 0x0000007000007844 */ /* 0x0003e20000000200 */
[----:B------:R-:W-:Y:S01]  /*e470*/  BAR.SYNC.DEFER_BLOCKING 0x1, 0x100 ;  /* 0x0044000000007b1d */ /* 0x000fe20000010000 */
[----:B------:R-:W-:Y:S02]  /*e480*/  ISETP.NE.AND.EX P0, PT, R37, RZ, PT, P0 ;  /* 0x000000ff2500720c */ /* 0x000fe40003f05300 */
[----:B--2---:R-:W-:-:S04]  /*e490*/  ISETP.NE.U32.AND P2, PT, R4, RZ, PT ;  /* 0x000000ff0400720c */ /* 0x004fc80003f45070 */
[----:B------:R-:W-:-:S13]  /*e4a0*/  ISETP.NE.AND.EX P2, PT, R5, RZ, PT, P2 ;  /* 0x000000ff0500720c */ /* 0x000fda0003f45320 */
[----:B------:R-:W2:Y:S01]  /*e4b0*/  @P2 LDC.64 R4, c[0x0][0xc08] ;  /* 0x00030200ff042b82 */ /* 0x000ea20000000a00 */
[----:B-1----:R-:W-:Y:S01]  /*e4c0*/  IMAD.U32 R0, RZ, RZ, UR4 ;  /* 0x00000004ff007e24 */ /* 0x002fe2000f8e00ff */
[----:B------:R1:W5:Y:S01]  /*e4d0*/  @P0 LDG.E R64, desc[UR36][R12.64] ;  /* 0x000000240c400981 */ /* 0x000362000c1e1900 */
[----:B---3--:R-:W-:-:S13]  /*e4e0*/  ISETP.NE.AND P1, PT, R67, 0x1, PT ;  /* 0x000000014300780c */ /* 0x008fda0003f25270 */
[----:B------:R-:W3:Y:S01]  /*e4f0*/  @P1 LDC R6, c[0x0][0xbec] ;  /* 0x0002fb00ff061b82 */ /* 0x000ee20000000800 */
[----:B--2---:R-:W-:-:S07]  /*e500*/  @P2 IMAD.WIDE R4, R199, 0x4, R4 ;  /* 0x00000004c7042825 */ /* 0x004fce00078e0204 */
[----:B------:R-:W2:Y:S01]  /*e510*/  @P1 LDC R9, c[0x0][0xbf0] ;  /* 0x0002fc00ff091b82 */ /* 0x000ea20000000800 */
[----:B------:R1:W5:Y:S01]  /*e520*/  @P2 LDG.E R0, desc[UR36][R4.64] ;  /* 0x0000002404002981 */ /* 0x000362000c1e1900 */
[----:B------:R-:W-:Y:S05]  /*e530*/  @P2 BRA `(.L_x_1329) ;  /* 0x0000000000102947 */ /* 0x000fea0003800000 */
[----:B------:R-:W-:Y:S05]  /*e540*/  @!P0 BRA `(.L_x_1329) ;  /* 0x00000000000c8947 */ /* 0x000fea0003800000 */
[----:B-1----:R-:W4:Y:S04]  /*e550*/  LDG.E R5, desc[UR36][R12.64] ;  /* 0x000000240c057981 */ /* 0x002f28000c1e1900 */
[----:B-----5:R-:W4:Y:S02]  /*e560*/  LDG.E R0, desc[UR36][R12.64+0x4] ;  /* 0x000004240c007981 */ /* 0x020f24000c1e1900 */
[----:B----4-:R-:W-:-:S07]  /*e570*/  IMAD.IADD R0, R0, 0x1, -R5 ;  /* 0x0000000100007824 */ /* 0x010fce00078e0a05 */
.L_x_1329:
[----:B------:R-:W-:Y:S01]  /*e580*/  SHF.R.S32.HI R18, RZ, 0x1f, R198 ;  /* 0x0000001fff127819 */ /* 0x000fe200000114c6 */
[----:B-1----:R-:W-:Y:S01]  /*e590*/  IMAD.IADD R13, R192, 0x1, R22 ;  /* 0x00000001c00d7824 */ /* 0x002fe200078e0216 */
[----:B------:R-:W-:Y:S01]  /*e5a0*/  ULDC.64 UR4, c[0x0][0xb90] ;  /* 0x0002e40000047ab9 */ /* 0x000fe20000000a00 */
[----:B-----5:R-:W-:Y:S01]  /*e5b0*/  SHF.R.S32.HI R65, RZ, 0x1f, R64 ;  /* 0x0000001fff417819 */ /* 0x020fe20000011440 */
[----:B------:R-:W-:Y:S01]  /*e5c0*/  IMAD.IADD R14, R205, 0x1, R22 ;  /* 0x00000001cd0e7824 */ /* 0x000fe200078e0216 */
[----:B------:R-:W-:Y:S01]  /*e5d0*/  SHF.R.S32.HI R8, RZ, 0x1f, R199 ;  /* 0x0000001fff087819 */ /* 0x000fe200000114c7 */
[----:B---3--:R-:W-:Y:S01]  /*e5e0*/  @P1 IMAD.HI.U32 R6, R13, R6, RZ ;  /* 0x000000060d061227 */ /* 0x008fe200078e00ff */
[----:B------:R-:W-:Y:S01]  /*e5f0*/  SEL R69, R199, RZ, !P0 ;  /* 0x000000ffc7457207 */ /* 0x000fe20004000000 */
[----:B------:R-:W1:Y:S01]  /*e600*/  @P1 LDC R73, c[0x0][0xbec] ;  /* 0x0002fb00ff491b82 */ /* 0x000e620000000800 */
[----:B------:R-:W-:Y:S01]  /*e610*/  SEL R40, R8, RZ, !P0 ;  /* 0x000000ff08287207 */ /* 0x000fe20004000000 */
[----:B------:R-:W-:-:S02]  /*e620*/  IMAD R5, R18, UR4, RZ ;  /* 0x0000000412057c24 */ /* 0x000fc4000f8e02ff */
[----:B------:R-:W-:Y:S01]  /*e630*/  IMAD.MOV.U32 R7, RZ, RZ, R13 ;  /* 0x000000ffff077224 */ /* 0x000fe200078e000d */
[----:B--2---:R-:W-:Y:S01]  /*e640*/  @P1 SHF.R.U32.HI R7, RZ, R9, R6 ;  /* 0x00000009ff071219 */ /* 0x004fe20000011606 */
[C---:B------:R-:W-:Y:S02]  /*e650*/  IMAD R11, R198.reuse, UR5, R5 ;  /* 0x00000005c60b7c24 */ /* 0x040fe4000f8e0205 */
[----:B------:R-:W-:Y:S01]  /*e660*/  IMAD.WIDE.U32 R4, R198, UR4, R64 ;  /* 0x00000004c6047c25 */ /* 0x000fe2000f8e0040 */
[----:B------:R-:W-:Y:S01]  /*e670*/  ULDC.64 UR4, c[0x0][0xb98] ;  /* 0x0002e60000047ab9 */ /* 0x000fe20000000a00 */
[----:B------:R-:W2:Y:S02]  /*e680*/  @P1 LDC R75, c[0x0][0xbf0] ;  /* 0x0002fc00ff4b1b82 */ /* 0x000ea40000000800 */
[----:B------:R-:W-:Y:S02]  /*e690*/  IMAD R9, R200, 0x40, R193 ;  /* 0x00000040c8097824 */ /* 0x000fe400078e02c1 */
[----:B------:R-:W-:Y:S01]  /*e6a0*/  IMAD.IADD R5, R5, 0x1, R11 ;  /* 0x0000000105057824 */ /* 0x000fe200078e020b */
[--C-:B------:R-:W-:Y:S01]  /*e6b0*/  SHF.R.S32.HI R11, RZ, 0x1f, R7.reuse ;  /* 0x0000001fff0b7819 */ /* 0x100fe20000011407 */
[----:B------:R-:W-:-:S02]  /*e6c0*/  IMAD.MOV R8, RZ, RZ, -R7 ;  /* 0x000000ffff087224 */ /* 0x000fc400078e0a07 */
[----:B------:R-:W-:-:S04]  /*e6d0*/  IMAD.WIDE R20, R9, 0x2, R20 ;  /* 0x0000000209147825 */ /* 0x000fc800078e0214 */
[----:B------:R-:W-:Y:S01]  /*e6e0*/  IMAD R6, R40, UR4, RZ ;  /* 0x0000000428067c24 */ /* 0x000fe2000f8e02ff */
[C---:B------:R-:W-:Y:S01]  /*e6f0*/  IADD3 R25, P5, R20.reuse, 0x3000, RZ ;  /* 0x0000300014197810 */ /* 0x040fe20007fbe0ff */
[----:B------:R-:W-:Y:S01]  /*e700*/  IMAD.WIDE.U32 R4, R69, UR4, R4 ;  /* 0x0000000445047c25 */ /* 0x000fe2000f8e0004 */
[C---:B------:R-:W-:Y:S02]  /*e710*/  IADD3 R49, P4, R20.reuse, 0x4000, RZ ;  /* 0x0000400014317810 */ /* 0x040fe40007f9e0ff */
[C---:B------:R-:W-:Y:S01]  /*e720*/  IADD3 R29, P3, R20.reuse, 0x6000, RZ ;  /* 0x00006000141d7810 */ /* 0x040fe20007f7e0ff */
[----:B------:R-:W-:Y:S01]  /*e730*/  IMAD R9, R67, R8, R13 ;  /* 0x0000000843097224 */ /* 0x000fe200078e020d */
[----:B------:R-:W-:Y:S01]  /*e740*/  IADD3 R4, P0, R7, R4, RZ ;  /* 0x0000000407047210 */ /* 0x000fe20007f1e0ff */
[----:B------:R-:W-:Y:S01]  /*e750*/  IMAD R8, R69, UR5, R6 ;  /* 0x0000000545087c24 */ /* 0x000fe2000f8e0206 */
[----:B------:R-:W-:Y:S01]  /*e760*/  ULDC.64 UR4, c[0x0][0xb88] ;  /* 0x0002e20000047ab9 */ /* 0x000fe20000000a00 */
[----:B------:R-:W-:Y:S01]  /*e770*/  IADD3 R7, P2, R20, 0x1000, RZ ;  /* 0x0000100014077810 */ /* 0x000fe20007f5e0ff */
[----:B------:R-:W-:Y:S01]  /*e780*/  IMAD R71, R0, R67, RZ ;  /* 0x0000004300477224 */ /* 0x000fe200078e02ff */
[----:B------:R-:W-:-:S02]  /*e790*/  SHF.R.S32.HI R6, RZ, 0x1f, R9 ;  /* 0x0000001fff067819 */ /* 0x000fc40000011409 */
[----:B------:R-:W-:Y:S02]  /*e7a0*/  IADD3.X R5, R11, R5, R8, P0, !PT ;  /* 0x000000050b057210 */ /* 0x000fe400007fe408 */
[----:B------:R-:W-:Y:S01]  /*e7b0*/  IADD3 R13, P6, R20, 0x2000, RZ ;  /* 0x00002000140d7810 */ /* 0x000fe20007fde0ff */
[----:B------:R-:W-:Y:S01]  /*e7c0*/  IMAD R6, R6, UR4, RZ ;  /* 0x0000000406067c24 */ /* 0x000fe2000f8e02ff */
[----:B------:R-:W-:Y:S01]  /*e7d0*/  LOP3.LUT R24, R25, 0x380, RZ, 0xc0, !PT ;  /* 0x0000038019187812 */ /* 0x000fe200078ec0ff */
[----:B------:R-:W-:Y:S01]  /*e7e0*/  IMAD.WIDE.U32 R4, R9, UR4, R4 ;  /* 0x0000000409047c25 */ /* 0x000fe2000f8e0004 */
[----:B------:R-:W-:Y:S02]  /*e7f0*/  LOP3.LUT R12, R13, 0x380, RZ, 0xc0, !PT ;  /* 0x000003800d0c7812 */ /* 0x000fe400078ec0ff */
[----:B------:R-:W-:Y:S01]  /*e800*/  LOP3.LUT R48, R49, 0x380, RZ, 0xc0, !PT ;  /* 0x0000038031307812 */ /* 0x000fe200078ec0ff */
[----:B------:R-:W-:Y:S01]  /*e810*/  IMAD R11, R9, UR5, R6 ;  /* 0x00000005090b7c24 */ /* 0x000fe2000f8e0206 */
[----:B------:R-:W-:Y:S01]  /*e820*/  ULDC.64 UR4, c[0x0][0xb50] ;  /* 0x0002d40000047ab9 */ /* 0x000fe20000000a00 */
[----:B------:R-:W-:Y:S01]  /*e830*/  IMAD.X R9, RZ, RZ, R21, P2 ;  /* 0x000000ffff097224 */ /* 0x000fe200010e0615 */
[----:B------:R-:W-:Y:S01]  /*e840*/  LEA R6, P0, R4, UR4, 0x2 ;  /* 0x0000000404067c11 */ /* 0x000fe2000f8010ff */
[----:B------:R-:W-:Y:S01]  /*e850*/  IMAD.IADD R5, R5, 0x1, R11 ;  /* 0x0000000105057824 */ /* 0x000fe200078e020b */
[----:B------:R-:W-:-:S02]  /*e860*/  IADD3 R33, P2, R20, 0x7000, RZ ;  /* 0x0000700014217810 */ /* 0x000fc40007f5e0ff */
[----:B------:R-:W-:Y:S01]  /*e870*/  LOP3.LUT R28, R29, 0x380, RZ, 0xc0, !PT ;  /* 0x000003801d1c7812 */ /* 0x000fe200078ec0ff */
[----:B------:R-:W-:Y:S01]  /*e880*/  SHFL.IDX PT, R46, R6, RZ, 0x1c1f ;  /* 0x001c1fff062e7589 */ /* 0x000fe200000e0000 */
[----:B------:R-:W-:Y:S01]  /*e890*/  LEA.HI.X R10, R4, UR5, R5, 0x2, P0 ;  /* 0x00000005040a7c11 */ /* 0x000fe200080f1405 */
[----:B------:R-:W-:Y:S01]  /*e8a0*/  VIADD R4, R14, 0x8 ;  /* 0x000000080e047836 */ /* 0x000fe20000000000 */
[----:B------:R-:W-:Y:S01]  /*e8b0*/  IADD3 R37, P0, R20, 0x5000, RZ ;  /* 0x0000500014257810 */ /* 0x000fe20007f1e0ff */
[----:B------:R-:W-:Y:S01]  /*e8c0*/  SHFL.IDX PT, R54, R6, 0x1, 0x1c1f ;  /* 0x003c1f0006367f89 */ /* 0x000fe200000e0000 */
[----:B------:R-:W-:Y:S01]  /*e8d0*/  LOP3.LUT R32, R33, 0x380, RZ, 0xc0, !PT ;  /* 0x0000038021207812 */ /* 0x000fe200078ec0ff */
[----:B------:R-:W-:Y:S01]  /*e8e0*/  ULDC.64 UR4, c[0x0][0xaa0] ;  /* 0x0002a80000047ab9 */ /* 0x000fe20000000a00 */
[----:B------:R-:W-:Y:S01]  /*e8f0*/  LOP3.LUT R36, R37, 0x380, RZ, 0xc0, !PT ;  /* 0x0000038025247812 */ /* 0x000fe200078ec0ff */
[----:B------:R-:W3:Y:S01]  /*e900*/  SHFL.IDX PT, R47, R10, RZ, 0x1c1f ;  /* 0x001c1fff0a2f7589 */ /* 0x000ee200000e0000 */
[----:B------:R-:W-:-:S02]  /*e910*/  SHF.R.U64 R32, R32, 0x3, RZ ;  /* 0x0000000320207819 */ /* 0x000fc400000012ff */
[----:B------:R-:W-:Y:S01]  /*e920*/  SHF.R.U64 R36, R36, 0x3, RZ ;  /* 0x0000000324247819 */ /* 0x000fe200000012ff */
[----:B------:R-:W4:Y:S01]  /*e930*/  SHFL.IDX PT, R55, R10, 0x1, 0x1c1f ;  /* 0x003c1f000a377f89 */ /* 0x000f2200000e0000 */
[----:B------:R-:W-:Y:S02]  /*e940*/  LOP3.LUT R8, R7, 0x380, RZ, 0xc0, !PT ;  /* 0x0000038007087812 */ /* 0x000fe400078ec0ff */
[----:B------:R-:W-:Y:S01]  /*e950*/  LOP3.LUT R36, R36, R37, RZ, 0x3c, !PT ;  /* 0x0000002524247212 */ /* 0x000fe200078e3cff */
[--C-:B------:R-:W-:Y:S01]  /*e960*/  IMAD.X R37, RZ, RZ, R21.reuse, P0 ;  /* 0x000000ffff257224 */ /* 0x100fe200000e0615 */
[----:B------:R-:W-:Y:S02]  /*e970*/  LOP3.LUT P0, RZ, R202, 0x3, RZ, 0xc0, !PT ;  /* 0x00000003caff7812 */ /* 0x000fe4000780c0ff */
[----:B------:R-:W-:Y:S01]  /*e980*/  LOP3.LUT R32, R32, R33, RZ, 0x3c, !PT ;  /* 0x0000002120207212 */ /* 0x000fe200078e3cff */
[----:B------:R-:W-:Y:S01]  /*e990*/  IMAD.X R33, RZ, RZ, R21, P2 ;  /* 0x000000ffff217224 */ /* 0x000fe200010e0615 */
[----:B------:R-:W-:-:S02]  /*e9a0*/  SHF.R.U64 R12, R12, 0x3, RZ ;  /* 0x000000030c0c7819 */ /* 0x000fc400000012ff */
[----:B------:R-:W-:Y:S02]  /*e9b0*/  SHF.R.U64 R24, R24, 0x3, RZ ;  /* 0x0000000318187819 */ /* 0x000fe400000012ff */
[----:B------:R-:W-:Y:S02]  /*e9c0*/  SHF.R.U64 R48, R48, 0x3, RZ ;  /* 0x0000000330307819 */ /* 0x000fe400000012ff */
[----:B------:R-:W-:Y:S02]  /*e9d0*/  SHF.R.U64 R28, R28, 0x3, RZ ;  /* 0x000000031c1c7819 */ /* 0x000fe400000012ff */
[----:B------:R-:W-:Y:S02]  /*e9e0*/  SHF.R.U64 R8, R8, 0x3, RZ ;  /* 0x0000000308087819 */ /* 0x000fe400000012ff */
[-C--:B------:R-:W-:Y:S02]  /*e9f0*/  ISETP.GE.OR P2, PT, R14, R71.reuse, P0 ;  /* 0x000000470e00720c */ /* 0x080fe40000746670 */
[----:B------:R-:W-:-:S02]  /*ea00*/  ISETP.GE.OR P0, PT, R4, R71, P0 ;  /* 0x000000470400720c */ /* 0x000fc40000706670 */
[----:B------:R-:W-:Y:S01]  /*ea10*/  LOP3.LUT R12, R12, R13, RZ, 0x3c, !PT ;  /* 0x0000000d0c0c7212 */ /* 0x000fe200078e3cff */
[--C-:B------:R-:W-:Y:S01]  /*ea20*/  IMAD.X R13, RZ, RZ, R21.reuse, P6 ;  /* 0x000000ffff0d7224 */ /* 0x100fe200030e0615 */
[----:B------:R-:W-:Y:S01]  /*ea30*/  LOP3.LUT R24, R24, R25, RZ, 0x3c, !PT ;  /* 0x0000001918187212 */ /* 0x000fe200078e3cff */
[--C-:B------:R-:W-:Y:S01]  /*ea40*/  IMAD.X R25, RZ, RZ, R21.reuse, P5 ;  /* 0x000000ffff197224 */ /* 0x100fe200028e0615 */
[----:B------:R-:W-:Y:S01]  /*ea50*/  LOP3.LUT R48, R48, R49, RZ, 0x3c, !PT ;  /* 0x0000003130307212 */ /* 0x000fe200078e3cff */
[--C-:B------:R-:W-:Y:S01]  /*ea60*/  IMAD.X R49, RZ, RZ, R21.reuse, P4 ;  /* 0x000000ffff317224 */ /* 0x100fe200020e0615 */
[----:B------:R-:W-:Y:S01]  /*ea70*/  LOP3.LUT R28, R28, R29, RZ, 0x3c, !PT ;  /* 0x0000001d1c1c7212 */ /* 0x000fe200078e3cff */
[----:B------:R-:W-:Y:S01]  /*ea80*/  IMAD.X R29, RZ, RZ, R21, P3 ;  /* 0x000000ffff1d7224 */ /* 0x000fe200018e0615 */
[----:B------:R-:W-:Y:S01]  /*ea90*/  LOP3.LUT R8, R8, R7, RZ, 0x3c, !PT ;  /* 0x0000000708087212 */ /* 0x000fe200078e3cff */
[----:B---3--:R-:W-:Y:S01]  /*eaa0*/  @!P2 ST.E desc[UR36][R46.64], R2 ;  /* 0x000000022e00a985 */ /* 0x008fe2000c101924 */
[----:B------:R-:W-:-:S02]  /*eab0*/  IADD3 R61, P6, R20, 0x8000, RZ ;  /* 0x00008000143d7810 */ /* 0x000fc40007fde0ff */
[C---:B------:R-:W-:Y:S01]  /*eac0*/  IADD3 R57, P5, R20.reuse, 0x9000, RZ ;  /* 0x0000900014397810 */ /* 0x040fe20007fbe0ff */
[----:B----4-:R3:W-:Y:S01]  /*ead0*/  @!P0 ST.E desc[UR36][R54.64], R3 ;  /* 0x0000000336008985 */ /* 0x0107e2000c101924 */
[C---:B------:R-:W-:Y:S02]  /*eae0*/  IADD3 R53, P4, R20.reuse, 0xa000, RZ ;  /* 0x0000a00014357810 */ /* 0x040fe40007f9e0ff */
[C---:B------:R-:W-:Y:S01]  /*eaf0*/  LOP3.LUT R7, R20.reuse, 0x380, RZ, 0xc0, !PT ;  /* 0x0000038014077812 */ /* 0x040fe200078ec0ff */
[----:B------:R-:W5:Y:S01]  /*eb00*/  LD.E.128 R8, desc[UR36][R8.64] ;  /* 0x0000002408087980 */ /* 0x000f62000c101d00 */
[----:B------:R-:W-:Y:S02]  /*eb10*/  IADD3 R5, P3, R20, 0xb000, RZ ;  /* 0x0000b00014057810 */ /* 0x000fe40007f7e0ff */
[----:B------:R-:W-:Y:S01]  /*eb20*/  LOP3.LUT R60, R61, 0x380, RZ, 0xc0, !PT ;  /* 0x000003803d3c7812 */ /* 0x000fe200078ec0ff */
[----:B------:R-:W5:Y:S01]  /*eb30*/  LD.E.128 R12, desc[UR36][R12.64] ;  /* 0x000000240c0c7980 */ /* 0x000f62000c101d00 */
[----:B------:R-:W-:Y:S01]  /*eb40*/  LOP3.LUT R56, R57, 0x380, RZ, 0xc0, !PT ;  /* 0x0000038039387812 */ /* 0x000fe200078ec0ff */
[----:B------:R-:W-:Y:S01]  /*eb50*/  IMAD.X R45, RZ, RZ, R21, P3 ;  /* 0x000000ffff2d7224 */ /* 0x000fe200018e0615 */
[----:B------:R-:W-:Y:S01]  /*eb60*/  LOP3.LUT R52, R53, 0x380, RZ, 0xc0, !PT ;  /* 0x0000038035347812 */ /* 0x000fe200078ec0ff */
[----:B---3--:R-:W-:Y:S01]  /*eb70*/  IMAD R3, R65, UR4, RZ ;  /* 0x0000000441037c24 */ /* 0x008fe2000f8e02ff */
[----:B------:R-:W-:Y:S01]  /*eb80*/  SHF.R.U64 R7, R7, 0x3, RZ ;  /* 0x0000000307077819 */ /* 0x000fe200000012ff */
[----:B------:R-:W5:Y:S01]  /*eb90*/  LD.E.128 R24, desc[UR36][R24.64] ;  /* 0x0000002418187980 */ /* 0x000f62000c101d00 */
[----:B------:R-:W-:-:S02]  /*eba0*/  LOP3.LUT R0, R5, 0x380, RZ, 0xc0, !PT ;  /* 0x0000038005007812 */ /* 0x000fc400078ec0ff */
[----:B------:R-:W-:Y:S01]  /*ebb0*/  SHF.R.U64 R60, R60, 0x3, RZ ;  /* 0x000000033c3c7819 */ /* 0x000fe200000012ff */
[----:B------:R-:W5:Y:S01]  /*ebc0*/  LD.E.128 R48, desc[UR36][R48.64] ;  /* 0x0000002430307980 */ /* 0x000f62000c101d00 */
[----:B------:R-:W-:Y:S02]  /*ebd0*/  SHF.R.U64 R56, R56, 0x3, RZ ;  /* 0x0000000338387819 */ /* 0x000fe400000012ff */
[----:B------:R-:W-:Y:S01]  /*ebe0*/  SHF.R.U64 R52, R52, 0x3, RZ ;  /* 0x0000000334347819 */ /* 0x000fe200000012ff */
[----:B------:R-:W5:Y:S01]  /*ebf0*/  LD.E.128 R36, desc[UR36][R36.64] ;  /* 0x0000002424247980 */ /* 0x000f62000c101d00 */
[----:B------:R-:W-:Y:S02]  /*ec00*/  LOP3.LUT R20, R7, R20, RZ, 0x3c, !PT ;  /* 0x0000001407147212 */ /* 0x000fe400078e3cff */
[----:B------:R-:W-:Y:S01]  /*ec10*/  SHF.R.U64 R0, R0, 0x3, RZ ;  /* 0x0000000300007819 */ /* 0x000fe200000012ff */
[----:B------:R-:W5:Y:S01]  /*ec20*/  LD.E.128 R28, desc[UR36][R28.64] ;  /* 0x000000241c1c7980 */ /* 0x000f62000c101d00 */
[----:B------:R-:W-:Y:S01]  /*ec30*/  LOP3.LUT R60, R60, R61, RZ, 0x3c, !PT ;  /* 0x0000003d3c3c7212 */ /* 0x000fe200078e3cff */
[--C-:B------:R-:W-:Y:S01]  /*ec40*/  IMAD.X R61, RZ, RZ, R21.reuse, P6 ;  /* 0x000000ffff3d7224 */ /* 0x100fe200030e0615 */
[----:B------:R-:W-:Y:S01]  /*ec50*/  LOP3.LUT R56, R56, R57, RZ, 0x3c, !PT ;  /* 0x0000003938387212 */ /* 0x000fe200078e3cff */
[--C-:B------:R-:W-:Y:S01]  /*ec60*/  IMAD.X R57, RZ, RZ, R21.reuse, P5 ;  /* 0x000000ffff397224 */ /* 0x100fe200028e0615 */
[----:B------:R-:W-:Y:S01]  /*ec70*/  LOP3.LUT R52, R52, R53, RZ, 0x3c, !PT ;  /* 0x0000003534347212 */ /* 0x000fe200078e3cff */
[----:B------:R-:W-:Y:S01]  /*ec80*/  IMAD.X R53, RZ, RZ, R21, P4 ;  /* 0x000000ffff357224 */ /* 0x000fe200020e0615 */
[----:B------:R-:W-:Y:S01]  /*ec90*/  LOP3.LUT R44, R0, R5, RZ, 0x3c, !PT ;  /* 0x00000005002c7212 */ /* 0x000fe200078e3cff */
[----:B------:R-:W5:Y:S04]  /*eca0*/  LD.E.128 R32, desc[UR36][R32.64] ;  /* 0x0000002420207980 */ /* 0x000f68000c101d00 */
[----:B------:R3:W5:Y:S04]  /*ecb0*/  LD.E.128 R4, desc[UR36][R20.64] ;  /* 0x0000002414047980 */ /* 0x000768000c101d00 */
[----:B------:R-:W5:Y:S04]  /*ecc0*/  LD.E.128 R60, desc[UR36][R60.64] ;  /* 0x000000243c3c7980 */ /* 0x000f68000c101d00 */
[----:B------:R-:W5:Y:S01]  /*ecd0*/  LD.E.128 R56, desc[UR36][R56.64] ;  /* 0x0000002438387980 */ /* 0x000f62000c101d00 */
[----:B---3--:R-:W-:-:S02]  /*ece0*/  IMAD R21, R64, UR5, R3 ;  /* 0x0000000540157c24 */ /* 0x008fc4000f8e0203 */
[----:B------:R-:W-:Y:S01]  /*ecf0*/  IMAD.WIDE.U32 R2, R64, UR4, RZ ;  /* 0x0000000440027c25 */ /* 0x000fe2000f8e00ff */
[----:B------:R-:W-:Y:S01]  /*ed00*/  ULDC.64 UR4, c[0x0][0xae8] ;  /* 0x0002ba0000047ab9 */ /* 0x000fe20000000a00 */
[----:B------:R-:W5:Y:S02]  /*ed10*/  LD.E.128 R52, desc[UR36][R52.64] ;  /* 0x0000002434347980 */ /* 0x000f64000c101d00 */
[----:B------:R-:W-:Y:S02]  /*ed20*/  IMAD.IADD R3, R3, 0x1, R21 ;  /* 0x0000000103037824 */ /* 0x000fe400078e0215 */
[----:B------:R-:W-:Y:S01]  /*ed30*/  IMAD R21, R197, 0x20, R200 ;  /* 0x00000020c5157824 */ /* 0x000fe200078e02c8 */
[----:B------:R-:W5:Y:S01]  /*ed40*/  LD.E.128 R44, desc[UR36][R44.64] ;  /* 0x000000242c2c7980 */ /* 0x000f62000c101d00 */
[----:B------:R-:W-:Y:S02]  /*ed50*/  IMAD R65, R18, UR4, RZ ;  /* 0x0000000412417c24 */ /* 0x000fe4000f8e02ff */
[----:B------:R-:W-:Y:S01]  /*ed60*/  IMAD.IADD R20, R22, 0x1, R21 ;  /* 0x0000000116147824 */ /* 0x000fe200078e0215 */
[----:B------:R-:W-:Y:S01]  /*ed70*/  @!PT LDS RZ, [RZ] ;  /* 0x00000000fffff984 */ /* 0x000fe20000000800 */
[----:B------:R-:W-:Y:S01]  /*ed80*/  @!PT LDS RZ, [RZ] ;  /* 0x00000000fffff984 */ /* 0x000fe20000000800 */
[----:B------:R-:W-:Y:S01]  /*ed90*/  @!PT LDS RZ, [RZ] ;  /* 0x00000000fffff984 */ /* 0x000fe20000000800 */
[----:B------:R-:W-:Y:S01]  /*eda0*/  @!PT LDS RZ, [RZ] ;  /* 0x00000000fffff984 */ /* 0x000fe20000000800 */
[----:B------:R3:W-:Y:S06]  /*edb0*/  MEMBAR.ALL.CTA ;  /* 0x0000000000007992 */ /* 0x0007ec0000008000 */
[----:B---3--:R-:W3:Y:S01]  /*edc0*/  FENCE.VIEW.ASYNC.S ;  /* 0x00000000000073c6 */ /* 0x008ee20000000000 */
[----:B------:R-:W-:-:S02]  /*edd0*/  IMAD R65, R198, UR5, R65 ;  /* 0x00000005c6417c24 */ /* 0x000fc4000f8e0241 */
[----:B-1----:R-:W-:-:S04]  /*ede0*/  @P1 IMAD.HI.U32 R0, R20, R73, RZ ;  /* 0x0000004914001227 */ /* 0x002fc800078e00ff */
[----:B------:R-:W-:Y:S01]  /*edf0*/  IMAD.WIDE.U32 R2, R198, UR4, R2 ;  /* 0x00000004c6027c25 */ /* 0x000fe2000f8e0002 */
[----:B------:R-:W-:-:S03]  /*ee00*/  ULDC.64 UR4, c[0x0][0xaf0] ;  /* 0x0002bc0000047ab9 */ /* 0x000fc60000000a00 */
[----:B------:R-:W-:Y:S01]  /*ee10*/  IMAD.MOV.U32 R21, RZ, RZ, R20 ;  /* 0x000000ffff157224 */ /* 0x000fe200078e0014 */
[----:B--2---:R-:W-:Y:S01]  /*ee20*/  @P1 SHF.R.U32.HI R21, RZ, R75, R0 ;  /* 0x0000004bff151219 */ /* 0x004fe20000011600 */
[----:B------:R-:W-:Y:S02]  /*ee30*/  IMAD.IADD R3, R3, 0x1, R65 ;  /* 0x0000000103037824 */ /* 0x000fe400078e0241 */
[----:B------:R-:W-:Y:S01]  /*ee40*/  IMAD R18, R40, UR4, RZ ;  /* 0x0000000428127c24 */ /* 0x000fe2000f8e02ff */
[----:B------:R-:W-:Y:S01]  /*ee50*/  SHF.R.S32.HI R0, RZ, 0x1f, R21 ;  /* 0x0000001fff007819 */ /* 0x000fe20000011415 */
[----:B------:R-:W-:-:S04]  /*ee60*/  IMAD.WIDE.U32 R2, R69, UR4, R2 ;  /* 0x0000000445027c25 */ /* 0x000fc8000f8e0002 */
[----:B------:R-:W-:Y:S01]  /*ee70*/  IMAD R65, R69, UR5, R18 ;  /* 0x0000000545417c24 */ /* 0x000fe2000f8e0212 */
[----:B------:R-:W-:Y:S01]  /*ee80*/  ULDC.64 UR4, c[0x0][0xae0] ;  /* 0x0002b80000047ab9 */ /* 0x000fe20000000a00 */
[----:B------:R-:W-:Y:S02]  /*ee90*/  IMAD.MOV R18, RZ, RZ, -R21 ;  /* 0x000000ffff127224 */ /* 0x000fe400078e0a15 */
[----:B------:R-:W-:Y:S02]  /*eea0*/  IMAD.IADD R3, R3, 0x1, R65 ;  /* 0x0000000103037824 */ /* 0x000fe400078e0241 */
[----:B------:R-:W-:Y:S02]  /*eeb0*/  IMAD R0, R0, UR4, RZ ;  /* 0x0000000400007c24 */ /* 0x000fe4000f8e02ff */
[----:B------:R-:W-:Y:S02]  /*eec0*/  IMAD R65, R67, R18, R20 ;  /* 0x0000001243417224 */ /* 0x000fe400078e0214 */
[----:B------:R-:W-:-:S02]  /*eed0*/  IMAD R67, R21, UR5, R0 ;  /* 0x0000000515437c24 */ /* 0x000fc4000f8e0200 */
[----:B------:R-:W-:Y:S01]  /*eee0*/  IMAD.WIDE.U32 R2, R21, UR4, R2 ;  /* 0x0000000415027c25 */ /* 0x000fe2000f8e0002 */
[----:B------:R-:W-:Y:S01]  /*eef0*/  SHF.R.S32.HI R0, RZ, 0x1f, R65 ;  /* 0x0000001fff007819 */ /* 0x000fe20000011441 */
[----:B------:R-:W-:Y:S02]  /*ef00*/  ULDC.64 UR4, c[0x0][0xad8] ;  /* 0x0002b60000047ab9 */ /* 0x000fe40000000a00 */
[----:B------:R-:W-:Y:S02]  /*ef10*/  IMAD.IADD R3, R3, 0x1, R67 ;  /* 0x0000000103037824 */ /* 0x000fe400078e0243 */
[----:B------:R-:W-:Y:S02]  /*ef20*/  IMAD R18, R0, UR4, RZ ;  /* 0x0000000400127c24 */ /* 0x000fe4000f8e02ff */
[----:B------:R-:W-:Y:S02]  /*ef30*/  IMAD.IADD R40, R200, 0x1, R22 ;  /* 0x00000001c8287824 */ /* 0x000fe400078e0216 */
[----:B------:R-:W-:-:S02]  /*ef40*/  IMAD R21, R65, UR5, R18 ;  /* 0x0000000541157c24 */ /* 0x000fc4000f8e0212 */
[----:B------:R-:W-:Y:S01]  /*ef50*/  IMAD.WIDE.U32 R2, R65, UR4, R2 ;  /* 0x0000000441027c25 */ /* 0x000fe2000f8e0002 */
[CC--:B------:R-:W-:Y:S01]  /*ef60*/  ISETP.GE.AND P2, PT, R40.reuse, R71.reuse, PT ;  /* 0x000000472800720c */ /* 0x0c0fe20003f46270 */
[----:B------:R-:W-:Y:S02]  /*ef70*/  ULDC.64 UR4, c[0x0][0xa80] ;  /* 0x0002a00000047ab9 */ /* 0x000fe40000000a00 */
[----:B------:R-:W-:Y:S01]  /*ef80*/  VIADD R0, R40, 0x20 ;  /* 0x0000002028007836 */ /* 0x000fe20000000000 */
[----:B------:R-:W-:Y:S01]  /*ef90*/  LEA R18, P3, R2, UR4, 0x1 ;  /* 0x0000000402127c11 */ /* 0x000fe2000f8608ff */
[----:B------:R-:W-:Y:S02]  /*efa0*/  IMAD.IADD R3, R3, 0x1, R21 ;  /* 0x0000000103037824 */ /* 0x000fe400078e0215 */
[----:B0-----:R-:W-:Y:S01]  /*efb0*/  VIADD R17, R17, 0x30820 ;  /* 0x0003082011117836 */ /* 0x001fe20000000000 */
[----:B------:R-:W-:Y:S01]  /*efc0*/  ISETP.GE.AND P1, PT, R0, R71, PT ;  /* 0x000000470000720c */ /* 0x000fe20003f26270 */
[----:B------:R-:W-:Y:S01]  /*efd0*/  VIADD R0, R40, 0x40 ;  /* 0x0000004028007836 */ /* 0x000fe20000000000 */
[----:B------:R-:W-:-:S02]  /*efe0*/  LEA.HI.X R22, R2, UR5, R3, 0x1, P3 ;  /* 0x0000000502167c11 */ /* 0x000fc400098f0c03 */
[----:B------:R-:W-:Y:S01]  /*eff0*/  PRMT R17, RZ, 0x654, R17 ;  /* 0x00000654ff117816 */ /* 0x000fe20000000011 */
[----:B---3--:R0:W1:Y:S01]  /*f000*/  SHFL.IDX PT, R64, R18, RZ, 0x181f ;  /* 0x00181fff12407589 */ /* 0x00806200000e0000 */
        /* <DEDUP_REMOVED lines=9> */
[-C--:B-1----:R-:W-:Y:S02]  /*f0a0*/  @!P4 LEA R2, P6, R193, R64.reuse, 0x1 ;  /* 0x00000040c102c211 */ /* 0x082fe400078c08ff */
[----:B------:R-:W-:Y:S02]  /*f0b0*/  @!P3 LEA R20, P5, R195, R64, 0x1 ;  /* 0x00000040c314b211 */ /* 0x000fe400078a08ff */
[----:B--2---:R-:W-:Y:S02]  /*f0c0*/  @!P4 LEA.HI.X R3, R193, R0, R209, 0x1, P6 ;  /* 0x00000000c103c211 */ /* 0x004fe400030f0cd1 */
[C---:B------:R-:W-:Y:S02]  /*f0d0*/  @!P2 LEA R64, P6, R196.reuse, R64, 0x1 ;  /* 0x00000040c440a211 */ /* 0x040fe400078c08ff */
[-C--:B------:R-:W-:Y:S01]  /*f0e0*/  @!P3 LEA.HI.X R21, R195, R0.reuse, R208, 0x1, P5 ;  /* 0x00000000c315b211 */ /* 0x080fe200028f0cd0 */
[----:B-----5:R3:W-:Y:S01]  /*f0f0*/  @!P4 ST.E.128 desc[UR36][R2.64], R4 ;  /* 0x000000040200c985 */ /* 0x0207e2000c101d24 */
[----:B------:R-:W-:-:S03]  /*f100*/  @!P2 LEA.HI.X R65, R196, R0, R207, 0x1, P6 ;  /* 0x00000000c441a211 */ /* 0x000fc600030f0ccf */
[----:B------:R3:W-:Y:S04]  /*f110*/  @!P3 ST.E.128 desc[UR36][R20.64], R48 ;  /* 0x000000301400b985 */ /* 0x0007e8000c101d24 */
[----:B------:R3:W-:Y:S02]  /*f120*/  @!P2 ST.E.128 desc[UR36][R64.64], R60 ;  /* 0x0000003c4000a985 */ /* 0x0007e4000c101d24 */
.L_x_1331:
[----:B------:R-:W-:Y:S05]  /*f130*/  BSYNC B1 ;  /* 0x0000000000017941 */ /* 0x000fea0003800000 */
.L_x_1330:
        /* <DEDUP_REMOVED lines=9> */
[-C--:B------:R-:W-:Y:S02]  /*f1d0*/  @!P5 LEA R4, P2, R195, R6.reuse, 0x1 ;  /* 0x00000006c304d211 */ /* 0x080fe400078408ff */
[C---:B------:R-:W-:Y:S02]  /*f1e0*/  @!P6 LEA R6, P3, R196.reuse, R6, 0x1 ;  /* 0x00000006c406e211 */ /* 0x040fe400078608ff */
[-C--:B----4-:R-:W-:Y:S02]  /*f1f0*/  @!P4 LEA.HI.X R3, R193, R0.reuse, R209, 0x1, P1 ;  /* 0x00000000c103c211 */ /* 0x090fe400008f0cd1 */
[-C--:B------:R-:W-:Y:S02]  /*f200*/  @!P5 LEA.HI.X R5, R195, R0.reuse, R208, 0x1, P2 ;  /* 0x00000000c305d211 */ /* 0x080fe400010f0cd0 */
[----:B------:R-:W-:Y:S01]  /*f210*/  @!P6 LEA.HI.X R7, R196, R0, R207, 0x1, P3 ;  /* 0x00000000c407e211 */ /* 0x000fe200018f0ccf */
[----:B------:R3:W-:Y:S04]  /*f220*/  @!P4 ST.E.128 desc[UR36][R2.64], R8 ;  /* 0x000000080200c985 */ /* 0x0007e8000c101d24 */
[----:B------:R3:W-:Y:S04]  /*f230*/  @!P5 ST.E.128 desc[UR36][R4.64], R36 ;  /* 0x000000240400d985 */ /* 0x0007e8000c101d24 */
[----:B------:R3:W-:Y:S02]  /*f240*/  @!P6 ST.E.128 desc[UR36][R6.64], R56 ;  /* 0x000000380600e985 */ /* 0x0007e4000c101d24 */
.L_x_1333:
[----:B------:R-:W-:Y:S05]  /*f250*/  BSYNC B1 ;  /* 0x0000000000017941 */ /* 0x000fea0003800000 */
.L_x_1332:
        /* <DEDUP_REMOVED lines=11> */
[-C--:B0-----:R-:W-:Y:S02]  /*f310*/  @!P3 LEA.HI.X R3, R193, R0.reuse, R209, 0x1, P0 ;  /* 0x00000000c103b211 */ /* 0x081fe400000f0cd1 */
[-C--:B------:R-:W-:Y:S02]  /*f320*/  @!P4 LEA.HI.X R5, R195, R0.reuse, R208, 0x1, P1 ;  /* 0x00000000c305c211 */ /* 0x080fe400008f0cd0 */
[----:B------:R-:W-:Y:S01]  /*f330*/  @!P5 LEA.HI.X R7, R196, R0, R207, 0x1, P2 ;  /* 0x00000000c407d211 */ /* 0x000fe200010f0ccf */
[----:B------:R0:W-:Y:S04]  /*f340*/  @!P3 ST.E.128 desc[UR36][R2.64], R12 ;  /* 0x0000000c0200b985 */ /* 0x0001e8000c101d24 */
[----:B------:R0:W-:Y:S04]  /*f350*/  @!P4 ST.E.128 desc[UR36][R4.64], R28 ;  /* 0x0000001c0400c985 */ /* 0x0001e8000c101d24 */
[----:B------:R0:W-:Y:S02]  /*f360*/  @!P5 ST.E.128 desc[UR36][R6.64], R52 ;  /* 0x000000340600d985 */ /* 0x0001e4000c101d24 */
.L_x_1335:
[----:B------:R-:W-:Y:S05]  /*f370*/  BSYNC B1 ;  /* 0x0000000000017941 */ /* 0x000fea0003800000 */
.L_x_1334:
[----:B0-----:R-:W-:Y:S01]  /*f380*/  VIADD R0, R40, 0x60 ;  /* 0x0000006028007836 */ /* 0x001fe20000000000 */
[----:B--2-4-:R-:W0:Y:S04]  /*f390*/  SHFL.IDX PT, R22, R22, 0x3, 0x181f ;  /* 0x00781f0016167f89 */ /* 0x014e2800000e0000 */
[----:B------:R-:W-:Y:S01]  /*f3a0*/  ISETP.GE.AND P0, PT, R0, R71, PT ;  /* 0x000000470000720c */ /* 0x000fe20003f06270 */
[----:B------:R-:W2:-:S12]  /*f3b0*/  SHFL.IDX PT, R18, R18, 0x3, 0x181f ;  /* 0x00781f0012127f89 */ /* 0x000e9800000e0000 */
[----:B------:R-:W-:Y:S05]  /*f3c0*/  @P0 BRA `(.L_x_1336) ;  /* 0x0000000c002c0947 */ /* 0x000fea0003800000 */
[----:B------:R-:W-:Y:S02]  /*f3d0*/  ULDC UR4, c[0x0][0xac8] ;  /* 0x0002b20000047ab9 */ /* 0x000fe40000000800 */
[----:B------:R-:W-:Y:S02]  /*f3e0*/  ISETP.GE.AND P2, PT, R193, UR4, PT ;  /* 0x00000004c1007c0c */ /* 0x000fe4000bf46270 */
[----:B------:R-:W-:-:S11]  /*f3f0*/  ISETP.GE.AND P3, PT, R195, UR4, PT ;  /* 0x00000004c3007c0c */ /* 0x000fd6000bf66270 */
[-C--:B--2---:R-:W-:Y:S02]  /*f400*/  @!P2 LEA R2, P0, R193, R18.reuse, 0x1 ;  /* 0x00000012c102a211 */ /* 0x084fe400078008ff */
[----:B------:R-:W-:Y:S02]  /*f410*/  @!P3 LEA R4, P1, R195, R18, 0x1 ;  /* 0x00000012c304b211 */ /* 0x000fe400078208ff */
[-C--:B0-----:R-:W-:Y:S02]  /*f420*/  @!P2 LEA.HI.X R3, R193, R22.reuse, R209, 0x1, P0 ;  /* 0x00000016c103a211 */ /* 0x081fe400000f0cd1 */
        /* <DEDUP_REMOVED lines=9> */
.L_x_1328:
[----:B------:R-:W2:Y:S08]  /*f4c0*/  LDC.64 R4, c[0x0][0xc00] ;  /* 0x00030000ff047b82 */ /* 0x000eb00000000a00 */
[----:B------:R-:W3:Y:S01]  /*f4d0*/  LDC.64 R2, c[0x0][0xc00] ;  /* 0x00030000ff027b82 */ /* 0x000ee20000000a00 */
[----:B------:R-:W-:Y:S01]  /*f4e0*/  ULDC UR4, c[0x0][0xa88] ;  /* 0x0002a20000047ab9 */ /* 0x000fe20000000800 */
[----:B------:R-:W-:-:S06]  /*f4f0*/  IMAD.MOV.U32 R6, RZ, RZ, RZ ;  /* 0x000000ffff067224 */ /* 0x000fcc00078e00ff */
[----:B------:R-:W4:Y:S01]  /*f500*/  LDC R21, c[0x0][0xbe8] ;  /* 0x0002fa00ff157b82 */ /* 0x000f220000000800 */
[----:B--2---:R-:W-:-:S04]  /*f510*/  ISETP.NE.U32.AND P0, PT, R4, RZ, PT ;  /* 0x000000ff0400720c */ /* 0x004fc80003f05070 */
[----:B------:R-:W-:-:S03]  /*f520*/  ISETP.NE.AND.EX P0, PT, R5, RZ, PT, P0 ;  /* 0x000000ff0500720c */ /* 0x000fc60003f05300 */
[----:B------:R-:W2:Y:S01]  /*f530*/  LDC.64 R4, c[0x0][0xc08] ;  /* 0x00030200ff047b82 */ /* 0x000ea20000000a00 */
[----:B---3--:R-:W-:-:S04]  /*f540*/  IMAD.WIDE R2, R199, 0x4, R2 ;  /* 0x00000004c7027825 */ /* 0x008fc800078e0202 */
[----:B------:R-:W-:-:S05]  /*f550*/  IMAD.U32 R0, RZ, RZ, UR4 ;  /* 0x00000004ff007e24 */ /* 0x000fca000f8e00ff */
[----:B------:R3:W5:Y:S01]  /*f560*/  @P0 LDG.E R6, desc[UR36][R2.64] ;  /* 0x0000002402060981 */ /* 0x000762000c1e1900 */
[----:B--2---:R-:W-:-:S04]  /*f570*/  ISETP.NE.U32.AND P1, PT, R4, RZ, PT ;  /* 0x000000ff0400720c */ /* 0x004fc80003f25070 */
[----:B------:R-:W-:-:S13]  /*f580*/  ISETP.NE.AND.EX P1, PT, R5, RZ, PT, P1 ;  /* 0x000000ff0500720c */ /* 0x000fda0003f25310 */
[----:B------:R-:W2:Y:S02]  /*f590*/  @P1 LDC.64 R4, c[0x0][0xc08] ;  /* 0x00030200ff041b82 */ /* 0x000ea40000000a00 */
[----:B--2---:R-:W-:-:S05]  /*f5a0*/  @P1 IMAD.WIDE R4, R199, 0x4, R4 ;  /* 0x00000004c7041825 */ /* 0x004fca00078e0204 */
[----:B------:R3:W5:Y:S01]  /*f5b0*/  @P1 LDG.E R0, desc[UR36][R4.64] ;  /* 0x0000002404001981 */ /* 0x000762000c1e1900 */
[----:B----4-:R-:W-:Y:S02]  /*f5c0*/  ISETP.NE.AND P2, PT, R21, 0x1, PT ;  /* 0x000000011500780c */ /* 0x010fe40003f45270 */
[----:B------:R-:W-:Y:S02]  /*f5d0*/  ISETP.GE.AND P3, PT, R210, 0x80, PT ;  /* 0x00000080d200780c */ /* 0x000fe40003f66270 */
[----:B------:R-:W-:-:S09]  /*f5e0*/  SHF.R.S32.HI R7, RZ, 0x1f, R199 ;  /* 0x0000001fff077819 */ /* 0x000fd200000114c7 */
[----:B------:R-:W2:Y:S08]  /*f5f0*/  @P2 LDC R14, c[0x0][0xbec] ;  /* 0x0002fb00ff0e2b82 */ /* 0x000eb00000000800 */
[----:B------:R-:W4:Y:S01]  /*f600*/  @P2 LDC R25, c[0x0][0xbf0] ;  /* 0x0002fc00ff192b82 */ /* 0x000f220000000800 */
[----:B---3--:R-:W-:Y:S05]  /*f610*/  @P1 BRA `(.L_x_1337) ;  /* 0x0000000000101947 */ /* 0x008fea0003800000 */
[----:B------:R-:W-:Y:S05]  /*f620*/  @!P0 BRA `(.L_x_1337) ;  /* 0x00000000000c8947 */ /* 0x000fea0003800000 */
[----:B------:R-:W3:Y:S04]  /*f630*/  LDG.E R5, desc[UR36][R2.64] ;  /* 0x0000002402057981 */ /* 0x000ee8000c1e1900 */
[----:B-----5:R-:W3:Y:S02]  /*f640*/  LDG.E R0, desc[UR36][R2.64+0x4] ;  /* 0x0000042402007981 */ /* 0x020ee4000c1e1900 */
[----:B---3--:R-:W-:-:S07]  /*f650*/  IMAD.IADD R0, R0, 0x1, -R5 ;  /* 0x0000000100007824 */ /* 0x008fce00078e0a05 */
.L_x_1337:
[----:B------:R-:W-:Y:S01]  /*f660*/  BSSY B1, `(.L_x_1338) ;  /* 0x000002d000017945 */ /* 0x000fe20003800000 */
[----:B------:R-:W-:Y:S02]  /*f670*/  SHF.R.S32.HI R10, RZ, 0x1f, R198 ;  /* 0x0000001fff0a7819 */ /* 0x000fe400000114c6 */
[----:B------:R-:W-:Y:S02]  /*f680*/  SEL R13, R199, RZ, !P0 ;  /* 0x000000ffc70d7207 */ /* 0x000fe40004000000 */
[----:B------:R-:W-:Y:S02]  /*f690*/  SEL R12, R7, RZ, !P0 ;  /* 0x000000ff070c7207 */ /* 0x000fe40004000000 */
[----:B-----5:R-:W-:Y:S01]  /*f6a0*/  SHF.R.S32.HI R11, RZ, 0x1f, R6 ;  /* 0x0000001fff0b7819 */ /* 0x020fe20000011406 */
[----:B------:R-:W-:Y:S06]  /*f6b0*/  @P3 BRA `(.L_x_1339) ;  /* 0x00000000009c3947 */ /* 0x000fec0003800000 */
[----:B------:R-:W3:Y:S01]  /*f6c0*/  S2R R3, SR_TID.X ;  /* 0x0000000000037919 */ /* 0x000ee20000002100 */
[----:B------:R-:W5:Y:S02]  /*f6d0*/  LDC R9, c[0x0][0xbe8] ;  /* 0x0002fa00ff097b82 */ /* 0x000f640000000800 */
[----:B-----5:R-:W-:Y:S01]  /*f6e0*/  IMAD R2, R0, R9, RZ ;  /* 0x0000000900027224 */ /* 0x020fe200078e02ff */
[----:B---3--:R-:W-:-:S04]  /*f6f0*/  IADD3 R8, R22, -0x80, R3 ;  /* 0xffffff8016087810 */ /* 0x008fc80007ffe003 */
[----:B------:R-:W-:-:S13]  /*f700*/  ISETP.GE.AND P0, PT, R8, R2, PT ;  /* 0x000000020800720c */ /* 0x000fda0003f06270 */
[----:B------:R-:W-:Y:S05]  /*f710*/  @P0 BRA `(.L_x_1339) ;  /* 0x0000000000840947 */ /* 0x000fea0003800000 */
[----:B------:R-:W-:Y:S01]  /*f720*/  ISETP.NE.AND P0, PT, R9, 0x1, PT ;  /* 0x000000010900780c */ /* 0x000fe20003f05270 */
[----:B------:R-:W-:Y:S01]  /*f730*/  ULDC.64 UR4, c[0x0][0xb90] ;  /* 0x0002e40000047ab9 */ /* 0x000fe20000000a00 */
[----:B------:R-:W-:Y:S02]  /*f740*/  IMAD.MOV.U32 R2, RZ, RZ, R6 ;  /* 0x000000ffff027224 */ /* 0x000fe400078e0006 */
[----:B------:R-:W-:Y:S02]  /*f750*/  IMAD R7, R10, UR4, RZ ;  /* 0x000000040a077c24 */ /* 0x000fe4000f8e02ff */
[----:B------:R-:W-:Y:S02]  /*f760*/  IMAD.MOV.U32 R3, RZ, RZ, R11 ;  /* 0x000000ffff037224 */ /* 0x000fe400078e000b */
[----:B------:R-:W-:Y:S02]  /*f770*/  IMAD.MOV.U32 R5, RZ, RZ, R8 ;  /* 0x000000ffff057224 */ /* 0x000fe400078e0008 */
[----:B------:R-:W-:-:S03]  /*f780*/  IMAD.WIDE.U32 R2, R198, UR4, R2 ;  /* 0x00000004c6027c25 */ /* 0x000fc6000f8e0002 */
[----:B------:R-:W3:Y:S01]  /*f790*/  @P0 LDC R15, c[0x0][0xbec] ;  /* 0x0002fb00ff0f0b82 */ /* 0x000ee20000000800 */
[----:B------:R-:W-:Y:S01]  /*f7a0*/  IMAD R7, R198, UR5, R7 ;  /* 0x00000005c6077c24 */ /* 0x000fe2000f8e0207 */
[----:B------:R-:W-:-:S03]  /*f7b0*/  ULDC.64 UR4, c[0x0][0xb98] ;  /* 0x0002e60000047ab9 */ /* 0x000fc60000000a00 */
[----:B------:R-:W-:-:S03]  /*f7c0*/  IMAD.IADD R3, R3, 0x1, R7 ;  /* 0x0000000103037824 */ /* 0x000fc600078e0207 */
[----:B0-----:R-:W0:Y:S01]  /*f7d0*/  @P0 LDC R17, c[0x0][0xbf0] ;  /* 0x0002fc00ff110b82 */ /* 0x001e220000000800 */
[----:B------:R-:W-:-:S04]  /*f7e0*/  IMAD.WIDE.U32 R2, R13, UR4, R2 ;  /* 0x000000040d027c25 */ /* 0x000fc8000f8e0002 */
[----:B---3--:R-:W-:-:S05]  /*f7f0*/  @P0 IMAD.HI.U32 R4, R8, R15, RZ ;  /* 0x0000000f08040227 */ /* 0x008fca00078e00ff */
[----:B0-----:R-:W-:Y:S01]  /*f800*/  @P0 SHF.R.U32.HI R5, RZ, R17, R4 ;  /* 0x00000011ff050219 */ /* 0x001fe20000011604 */
        /* <DEDUP_REMOVED lines=15> */
[----:B------:R-:W-:Y:S01]  /*f900*/  LEA.HI.X R5, R2, UR5, R3, 0x2, P0 ;  /* 0x0000000502057c11 */ /* 0x000fe200080f1403 */
[----:B------:R-:W-:-:S05]  /*f910*/  IMAD.MOV.U32 R3, RZ, RZ, -0x800000 ;  /* 0xff800000ff037424 */ /* 0x000fca00078e00ff */
[----:B------:R3:W-:Y:S02]  /*f920*/  STG.E desc[UR36][R4.64], R3 ;  /* 0x0000000304007986 */ /* 0x0007e4000c101924 */
.L_x_1339:
[----:B------:R-:W-:Y:S05]  /*f930*/  BSYNC B1 ;  /* 0x0000000000017941 */ /* 0x000fea0003800000 */
.L_x_1338:
[----:B------:R-:W-:Y:S01]  /*f940*/  ULDC.64 UR4, c[0x0][0xaa0] ;  /* 0x0002a80000047ab9 */ /* 0x000fe20000000a00 */
[----:B------:R-:W-:Y:S01]  /*f950*/  IMAD R7, R197, 0x20, R200 ;  /* 0x00000020c5077824 */ /* 0x000fe200078e02c8 */
[----:B------:R-:W-:Y:S01]  /*f960*/  BSSY B1, `(.L_x_1340) ;  /* 0x000003b000017945 */ /* 0x000fe20003800000 */
[----:B---3--:R-:W-:Y:S02]  /*f970*/  IMAD R3, R11, UR4, RZ ;  /* 0x000000040b037c24 */ /* 0x008fe4000f8e02ff */
[----:B------:R-:W-:Y:S02]  /*f980*/  IMAD.IADD R9, R22, 0x1, R7 ;  /* 0x0000000116097824 */ /* 0x000fe400078e0207 */
[C---:B------:R-:W-:Y:S02]  /*f990*/  IMAD R5, R6.reuse, UR5, R3 ;  /* 0x0000000506057c24 */ /* 0x040fe4000f8e0203 */
[----:B------:R-:W-:Y:S01]  /*f9a0*/  IMAD.WIDE.U32 R2, R6, UR4, RZ ;  /* 0x0000000406027c25 */ /* 0x000fe2000f8e00ff */
[----:B------:R-:W-:-:S03]  /*f9b0*/  ULDC.64 UR4, c[0x0][0xae8] ;  /* 0x0002ba0000047ab9 */ /* 0x000fc60000000a00 */
[----:B------:R-:W-:Y:S02]  /*f9c0*/  IMAD.IADD R3, R3, 0x1, R5 ;  /* 0x0000000103037824 */ /* 0x000fe400078e0205 */
[----:B------:R-:W-:Y:S02]  /*f9d0*/  IMAD R7, R10, UR4, RZ ;  /* 0x000000040a077c24 */ /* 0x000fe4000f8e02ff */
[----:B--2---:R-:W-:-:S04]  /*f9e0*/  @P2 IMAD.HI.U32 R4, R9, R14, RZ ;  /* 0x0000000e09042227 */ /* 0x004fc800078e00ff */
[C---:B------:R-:W-:Y:S02]  /*f9f0*/  IMAD R7, R198.reuse, UR5, R7 ;  /* 0x00000005c6077c24 */ /* 0x040fe4000f8e0207 */
[----:B------:R-:W-:Y:S01]  /*fa00*/  IMAD.WIDE.U32 R2, R198, UR4, R2 ;  /* 0x00000004c6027c25 */ /* 0x000fe2000f8e0002 */
[----:B------:R-:W-:-:S03]  /*fa10*/  ULDC.64 UR4, c[0x0][0xaf0] ;  /* 0x0002bc0000047ab9 */ /* 0x000fc60000000a00 */
[----:B------:R-:W-:Y:S01]  /*fa20*/  IMAD.MOV.U32 R5, RZ, RZ, R9 ;  /* 0x000000ffff057224 */ /* 0x000fe200078e0009 */
[----:B----4-:R-:W-:Y:S01]  /*fa30*/  @P2 SHF.R.U32.HI R5, RZ, R25, R4 ;  /* 0x00000019ff052219 */ /* 0x010fe20000011604 */
[----:B------:R-:W-:Y:S02]  /*fa40*/  IMAD R6, R12, UR4, RZ ;  /* 0x000000040c067c24 */ /* 0x000fe4000f8e02ff */
[----:B------:R-:W-:Y:S01]  /*fa50*/  IMAD.IADD R3, R3, 0x1, R7 ;  /* 0x0000000103037824 */ /* 0x000fe200078e0207 */
[----:B------:R-:W-:Y:S01]  /*fa60*/  SHF.R.S32.HI R4, RZ, 0x1f, R5 ;  /* 0x0000001fff047819 */ /* 0x000fe20000011405 */
[C---:B------:R-:W-:Y:S02]  /*fa70*/  IMAD R7, R13.reuse, UR5, R6 ;  /* 0x000000050d077c24 */ /* 0x040fe4000f8e0206 */
[----:B------:R-:W-:Y:S01]  /*fa80*/  IMAD.WIDE.U32 R2, R13, UR4, R2 ;  /* 0x000000040d027c25 */ /* 0x000fe2000f8e0002 */
[----:B------:R-:W-:-:S03]  /*fa90*/  ULDC.64 UR4, c[0x0][0xae0] ;  /* 0x0002b80000047ab9 */ /* 0x000fc60000000a00 */
[----:B------:R-:W-:Y:S02]  /*faa0*/  IMAD.MOV R6, RZ, RZ, -R5 ;  /* 0x000000ffff067224 */ /* 0x000fe400078e0a05 */
[----:B------:R-:W-:Y:S02]  /*fab0*/  IMAD.IADD R3, R3, 0x1, R7 ;  /* 0x0000000103037824 */ /* 0x000fe400078e0207 */
[----:B------:R-:W-:Y:S02]  /*fac0*/  IMAD R4, R4, UR4, RZ ;  /* 0x0000000404047c24 */ /* 0x000fe4000f8e02ff */
[----:B------:R-:W-:Y:S02]  /*fad0*/  IMAD R7, R21, R6, R9 ;  /* 0x0000000615077224 */ /* 0x000fe400078e0209 */
[C---:B------:R-:W-:Y:S02]  /*fae0*/  IMAD R9, R5.reuse, UR5, R4 ;  /* 0x0000000505097c24 */ /* 0x040fe4000f8e0204 */
[----:B------:R-:W-:Y:S01]  /*faf0*/  IMAD.WIDE.U32 R2, R5, UR4, R2 ;  /* 0x0000000405027c25 */ /* 0x000fe2000f8e0002 */
[----:B------:R-:W-:Y:S01]  /*fb00*/  SHF.R.S32.HI R4, RZ, 0x1f, R7 ;  /* 0x0000001fff047819 */ /* 0x000fe20000011407 */
[----:B------:R-:W-:-:S02]  /*fb10*/  ULDC.64 UR4, c[0x0][0xad8] ;  /* 0x0002b60000047ab9 */ /* 0x000fc40000000a00 */
[----:B------:R-:W-:Y:S02]  /*fb20*/  IMAD.IADD R3, R3, 0x1, R9 ;  /* 0x0000000103037824 */ /* 0x000fe400078e0209 */
[----:B------:R-:W-:Y:S02]  /*fb30*/  IMAD R4, R4, UR4, RZ ;  /* 0x0000000404047c24 */ /* 0x000fe4000f8e02ff */
[----:B------:R-:W-:Y:S02]  /*fb40*/  IMAD.IADD R22, R200, 0x1, R22 ;  /* 0x00000001c8167824 */ /* 0x000fe400078e0216 */
[----:B------:R-:W-:Y:S02]  /*fb50*/  IMAD R21, R0, R21, RZ ;  /* 0x0000001500157224 */ /* 0x000fe400078e02ff */
[C---:B------:R-:W-:Y:S02]  /*fb60*/  IMAD R5, R7.reuse, UR5, R4 ;  /* 0x0000000507057c24 */ /* 0x040fe4000f8e0204 */
[----:B------:R-:W-:Y:S01]  /*fb70*/  IMAD.WIDE.U32 R2, R7, UR4, R2 ;  /* 0x0000000407027c25 */ /* 0x000fe2000f8e0002 */
[----:B------:R-:W-:Y:S01]  /*fb80*/  ISETP.GE.AND P2, PT, R22, R21, PT ;  /* 0x000000151600720c */ /* 0x000fe20003f46270 */
[----:B------:R-:W-:-:S02]  /*fb90*/  ULDC.64 UR4, c[0x0][0xa80] ;  /* 0x0002a00000047ab9 */ /* 0x000fc40000000a00 */
[----:B------:R-:W-:Y:S01]  /*fba0*/  VIADD R0, R22, 0x20 ;  /* 0x0000002016007836 */ /* 0x000fe20000000000 */
[----:B------:R-:W-:Y:S01]  /*fbb0*/  LEA R4, P3, R2, UR4, 0x1 ;  /* 0x0000000402047c11 */ /* 0x000fe2000f8608ff */
[----:B------:R-:W-:-:S03]  /*fbc0*/  IMAD.IADD R3, R3, 0x1, R5 ;  /* 0x0000000103037824 */ /* 0x000fc600078e0205 */
[-C--:B------:R-:W-:Y:S01]  /*fbd0*/  ISETP.GE.AND P1, PT, R0, R21.reuse, PT ;  /* 0x000000150000720c */ /* 0x080fe20003f26270 */
[----:B------:R-:W-:Y:S01]  /*fbe0*/  VIADD R0, R22, 0x40 ;  /* 0x0000004016007836 */ /* 0x000fe20000000000 */
[----:B------:R-:W-:Y:S02]  /*fbf0*/  LEA.HI.X R5, R2, UR5, R3, 0x1, P3 ;  /* 0x0000000502057c11 */ /* 0x000fe400098f0c03 */
[----:B------:R2:W3:Y:S02]  /*fc00*/  SHFL.IDX PT, R2, R4, RZ, 0x181f ;  /* 0x00181fff04027589 */ /* 0x0004e400000e0000 */
[----:B------:R-:W-:Y:S02]  /*fc10*/  ISETP.GE.AND P0, PT, R0, R21, PT ;  /* 0x000000150000720c */ /* 0x000fe40003f06270 */
[----:B------:R2:W4:Y:S01]  /*fc20*/  SHFL.IDX PT, R0, R5, RZ, 0x181f ;  /* 0x00181fff05007589 */ /* 0x00052200000e0000 */
[----:B------:R-:W-:Y:S10]  /*fc30*/  @P2 BRA `(.L_x_1341) ;  /* 0x0000000000342947 */ /* 0x000ff40003800000 */
[----:B------:R-:W-:Y:S02]  /*fc40*/  ULDC UR4, c[0x0][0xac8] ;  /* 0x0002b20000047ab9 */ /* 0x000fe40000000800 */
[----:B------:R-:W-:Y:S02]  /*fc50*/  ISETP.GE.AND P4, PT, R193, UR4, PT ;  /* 0x00000004c1007c0c */ /* 0x000fe4000bf86270 */
[----:B------:R-:W-:Y:S02]  /*fc60*/  ISETP.GE.AND P3, PT, R195, UR4, PT ;  /* 0x00000004c3007c0c */ /* 0x000fe4000bf66270 */
[----:B------:R-:W-:-:S09]  /*fc70*/  ISETP.GE.AND P2, PT, R196, UR4, PT ;  /* 0x00000004c4007c0c */ /* 0x000fd2000bf46270 */
[-C--:B---3--:R-:W-:Y:S02]  /*fc80*/  @!P4 LEA R6, P6, R193, R2.reuse, 0x1 ;  /* 0x00000002c106c211 */ /* 0x088fe400078c08ff */
[----:B------:R-:W-:Y:S02]  /*fc90*/  @!P3 LEA R8, P5, R195, R2, 0x1 ;  /* 0x00000002c308b211 */ /* 0x000fe400078a08ff */
[----:B----4-:R-:W-:Y:S02]  /*fca0*/  @!P4 LEA.HI.X R7, R193, R0, R209, 0x1, P6 ;  /* 0x00000000c107c211 */ /* 0x010fe400030f0cd1 */
[C---:B------:R-:W-:Y:S02]  /*fcb0*/  @!P2 LEA R2, P6, R196.reuse, R2, 0x1 ;  /* 0x00000002c402a211 */ /* 0x040fe400078c08ff */
[-C--:B------:R-:W-:Y:S01]  /*fcc0*/  @!P3 LEA.HI.X R9, R195, R0.reuse, R208, 0x1, P5 ;  /* 0x00000000c309b211 */ /* 0x080fe200028f0cd0 */
[----:B------:R3:W-:Y:S01]  /*fcd0*/  @!P4 ST.E.128 desc[UR36][R6.64], RZ ;  /* 0x000000ff0600c985 */ /* 0x0007e2000c101d24 */
[----:B------:R-:W-:-:S03]  /*fce0*/  @!P2 LEA.HI.X R3, R196, R0, R207, 0x1, P6 ;  /* 0x00000000c403a211 */ /* 0x000fc600030f0ccf */
[----:B------:R3:W-:Y:S04]  /*fcf0*/  @!P3 ST.E.128 desc[UR36][R8.64], RZ ;  /* 0x000000ff0800b985 */ /* 0x0007e8000c101d24 */
[----:B------:R3:W-:Y:S02]  /*fd00*/  @!P2 ST.E.128 desc[UR36][R2.64], RZ ;  /* 0x000000ff0200a985 */ /* 0x0007e4000c101d24 */
.L_x_1341:
[----:B------:R-:W-:Y:S05]  /*fd10*/  BSYNC B1 ;  /* 0x0000000000017941 */ /* 0x000fea0003800000 */
.L_x_1340:
        /* <DEDUP_REMOVED lines=14> */
[----:B------:R0:W-:Y:S04]  /*fe00*/  @!P4 ST.E.128 desc[UR36][R6.64], RZ ;  /* 0x000000ff0600c985 */ /* 0x0001e8000c101d24 */
[----:B------:R0:W-:Y:S04]  /*fe10*/  @!P5 ST.E.128 desc[UR36][R8.64], RZ ;  /* 0x000000ff0800d985 */ /* 0x0001e8000c101d24 */
[----:B------:R0:W-:Y:S02]  /*fe20*/  @!P6 ST.E.128 desc[UR36][R2.64], RZ ;  /* 0x000000ff0200e985 */ /* 0x0001e4000c101d24 */
.L_x_1343:
[----:B------:R-:W-:Y:S05]  /*fe30*/  BSYNC B1 ;  /* 0x0000000000017941 */ /* 0x000fea0003800000 */
.L_x_1342:
[----:B0-----:R0:W0:Y:S01]  /*fe40*/  SHFL.IDX PT, R0, R5, 0x2, 0x181f ;  /* 0x00581f0005007f89 */ /* 0x00102200000e0000 */
[----:B------:R-:W-:Y:S03]  /*fe50*/  BSSY B1, `(.L_x_1344) ;  /* 0x0000010000017945 */ /* 0x000fe60003800000 */
[----:B---3--:R3:W0:Y:S01]  /*fe60*/  SHFL.IDX PT, R2, R4, 0x2, 0x181f ;  /* 0x00581f0004027f89 */ /* 0x00862200000e0000 */
[----:B------:R-:W-:Y:S05]  /*fe70*/  @P0 BRA `(.L_x_1345) ;  /* 0x0000000000340947 */ /* 0x000fea0003800000 */
[----:B------:R-:W-:Y:S02]  /*fe80*/  ULDC UR4, c[0x0][0xac8] ;  /* 0x0002b20000047ab9 */ /* 0x000fe40000000800 */
[----:B------:R-:W-:Y:S02]  /*fe90*/  ISETP.GE.AND P3, PT, R193, UR4, PT ;  /* 0x00000004c1007c0c */ /* 0x000fe4000bf66270 */
[----:B------:R-:W-:Y:S02]  /*fea0*/  ISETP.GE.AND P4, PT, R195, UR4, PT ;  /* 0x00000004c3007c0c */ /* 0x000fe4000bf86270 */
[----:B------:R-:W-:-:S09]  /*feb0*/  ISETP.GE.AND P5, PT, R196, UR4, PT ;  /* 0x00000004c4007c0c */ /* 0x000fd2000bfa6270 */
[-C--:B0-----:R-:W-:Y:S02]  /*fec0*/  @!P3 LEA R6, P0, R193, R2.reuse, 0x1 ;  /* 0x00000002c106b211 */ /* 0x081fe400078008ff */
[-C--:B------:R-:W-:Y:S02]  /*fed0*/  @!P4 LEA R8, P1, R195, R2.reuse, 0x1 ;  /* 0x00000002c308c211 */ /* 0x080fe400078208ff */
[C---:B------:R-:W-:Y:S02]  /*fee0*/  @!P5 LEA R2, P2, R196.reuse, R2, 0x1 ;  /* 0x00000002c402d211 */ /* 0x040fe400078408ff */
[-C--:B------:R-:W-:Y:S02]  /*fef0*/  @!P3 LEA.HI.X R7, R193, R0.reuse, R209, 0x1, P0 ;  /* 0x00000000c107b211 */ /* 0x080fe400000f0cd1 */
[-C--:B------:R-:W-:Y:S02]  /*ff00*/  @!P4 LEA.HI.X R9, R195, R0.reuse, R208, 0x1, P1 ;  /* 0x00000000c309c211 */ /* 0x080fe400008f0cd0 */
[----:B------:R-:W-:Y:S01]  /*ff10*/  @!P5 LEA.HI.X R3, R196, R0, R207, 0x1, P2 ;  /* 0x00000000c403d211 */ /* 0x000fe200010f0ccf */
[----:B------:R0:W-:Y:S04]  /*ff20*/  @!P3 ST.E.128 desc[UR36][R6.64], RZ ;  /* 0x000000ff0600b985 */ /* 0x0001e8000c101d24 */
[----:B------:R0:W-:Y:S04]  /*ff30*/  @!P4 ST.E.128 desc[UR36][R8.64], RZ ;  /* 0x000000ff0800c985 */ /* 0x0001e8000c101d24 */
[----:B------:R0:W-:Y:S02]  /*ff40*/  @!P5 ST.E.128 desc[UR36][R2.64], RZ ;  /* 0x000000ff0200d985 */ /* 0x0001e4000c101d24 */
.L_x_1345:
[----:B------:R-:W-:Y:S05]  /*ff50*/  BSYNC B1 ;  /* 0x0000000000017941 */ /* 0x000fea0003800000 */
.L_x_1344:
[----:B0-----:R-:W-:Y:S01]  /*ff60*/  VIADD R0, R22, 0x60 ;  /* 0x0000006016007836 */ /* 0x001fe20000000000 */
[----:B------:R0:W0:Y:S04]  /*ff70*/  SHFL.IDX PT, R6, R5, 0x3, 0x181f ;  /* 0x00781f0005067f89 */ /* 0x00002800000e0000 */
[----:B------:R-:W-:Y:S01]  /*ff80*/  ISETP.GE.AND P0, PT, R0, R21, PT ;  /* 0x000000150000720c */ /* 0x000fe20003f06270 */
[----:B------:R0:W0:-:S12]  /*ff90*/  SHFL.IDX PT, R2, R4, 0x3, 0x181f ;  /* 0x00781f0004027f89 */ /* 0x00001800000e0000 */
[----:B------:R-:W-:Y:S05]  /*ffa0*/  @P0 BRA `(.L_x_1336) ;  /* 0x0000000000340947 */ /* 0x000fea0003800000 */
[----:B------:R-:W-:Y:S02]  /*ffb0*/  ULDC UR4, c[0x0][0xac8] ;  /* 0x0002b20000047ab9 */ /* 0x000fe40000000800 */
[----:B------:R-:W-:Y:S02]  /*ffc0*/  ISETP.GE.AND P3, PT, R193, UR4, PT ;  /* 0x00000004c1007c0c */ /* 0x000fe4000bf66270 */
[----:B------:R-:W-:Y:S02]  /*ffd0*/  ISETP.GE.AND P4, PT, R195, UR4, PT ;  /* 0x00000004c3007c0c */ /* 0x000fe4000bf86270 */
[----:B------:R-:W-:-:S09]  /*ffe0*/  ISETP.GE.AND P5, PT, R196, UR4, PT ;  /* 0x00000004c4007c0c */ /* 0x000fd2000bfa6270 */
[-C--:B0-234-:R-:W-:Y:S02]  /*fff0*/  @!P3 LEA R4, P0, R193, R2.reuse, 0x1 ;  /* 0x00000002c104b211 */ /* 0x09dfe400078008ff */
        /* <DEDUP_REMOVED lines=8> */
.L_x_1336:
[----:B------:R-:W-:Y:S05]  /*10080*/  BSYNC B0 ;  /* 0x0000000000007941 */ /* 0x000fea0003800000 */
.L_x_1327:
[----:B------:R-:W-:Y:S02]  /*10090*/  ULDC UR4, c[0x0][0xc3c] ;  /* 0x00030f0000047ab9 */ /* 0x000fe40000000800 */
[----:B-1----:R-:W-:-:S13]  /*100a0*/  ISETP.GE.AND P0, PT, R43, UR4, PT ;  /* 0x000000042b007c0c */ /* 0x002fda000bf06270 */
[----:B------:R-:W-:Y:S05]  /*100b0*/  @!P0 BRA `(.L_x_1346) ;  /* 0xffffff0c000c8947 */ /* 0x000fea000383ffff */
[----:B------:R-:W-:Y:S05]  /*100c0*/  EXIT ;  /* 0x000000000000794d */ /* 0x000fea0003800000 */
.L_x_1237:
[----:B------:R-:W-:-:S08]  /*100d0*/  NOP ;  /* 0x0000000000007918 */ /* 0x000fd00000000000 */
[----:B------:R-:W0:-:S00]  /*100e0*/  USETMAXREG.DEALLOC.CTAPOOL 0x28 ;  /* 0x00000028000079c8 */ /* 0x000e0000080e0500 */
[----:B0-----:R-:W-:Y:S01]  /*100f0*/  LOP3.LUT R2, R2, 0x3, RZ, 0xc0, !PT ;  /* 0x0000000302027812 */ /* 0x001fe200078ec0ff */
[----:B------:R-:W-:Y:S01]  /*10100*/  IMAD.MOV.U32 R4, RZ, RZ, RZ ;  /* 0x000000ffff047224 */ /* 0x000fe200078e00ff */
[----:B------:R-:W-:-:S04]  /*10110*/  LOP3.LUT R16, R16, 0xfffffeff, RZ, 0xc0, !PT ;  /* 0xfffffeff10107812 */ /* 0x000fc800078ec0ff */
[----:B------:R-:W0:Y:S02]  /*10120*/  SHFL.IDX PT, R2, R2, RZ, 0x1f ;  /* 0x00001fff02027589 */ /* 0x000e2400000e0000 */
[----:B0-----:R-:W-:-:S13]  /*10130*/  ISETP.NE.AND P0, PT, R2, RZ, PT ;  /* 0x000000ff0200720c */ /* 0x001fda0003f05270 */
[----:B------:R-:W-:Y:S01]  /*10140*/  @P0 LOP3.LUT R16, R16, 0x100, RZ, 0xfc, !PT ;  /* 0x0000010010100812 */ /* 0x000fe200078efcff */
[----:B------:R-:W-:Y:S06]  /*10150*/  @!P0 BRA `(.L_x_1347) ;  /* 0x00000000001c8947 */ /* 0x000fec0003800000 */
[----:B------:R-:W0:Y:S08]  /*10160*/  S2UR UR5, SR_CgaCtaId ;  /* 0x00000000000579c3 */ /* 0x000e300000008800 */
[----:B------:R-:W-:Y:S06]  /*10170*/  BAR.SYNC.DEFER_BLOCKING 0x5, 0x180 ;  /* 0x0146000000007b1d */ /* 0x000fec0000010000 */
[----:B------:R-:W-:-:S02]  /*10180*/  UMOV UR4, 0x400 ;  /* 0x0000040000047882 */ /* 0x000fc40000000000 */
[----:B0-----:R-:W-:-:S09]  /*10190*/  ULEA UR4, UR5, UR4, 0x18 ;  /* 0x0000000405047291 */ /* 0x001fd2000f8ec03f */
[----:B------:R-:W0:Y:S01]  /*101a0*/  LDS.128 R24, [UR4+0x308d0] ;  /* 0x0308d004ff187984 */ /* 0x000e220008000c00 */
[----:B------:R-:W-:Y:S06]  /*101b0*/  BAR.ARV 0x4, 0x180 ;  /* 0x0106000000007b1d */ /* 0x000fec0000002000 */
[----:B------:R-:W-:Y:S05]  /*101c0*/  BRA `(.L_x_1348) ;  /* 0x0000000800887947 */ /* 0x000fea0003800000 */
.L_x_1347:
[----:B------:R-:W-:Y:S01]  /*101d0*/  LOP3.LUT R5, R0, 0x1f, RZ, 0xc0, !PT ;  /* 0x0000001f00057812 */ /* 0x000fe200078ec0ff */
[----:B------:R-:W-:Y:S01]  /*101e0*/  ULDC UR4, c[0x0][0xc3c] ;  /* 0x00030f0000047ab9 */ /* 0x000fe20000000800 */
[----:B------:R-:W0:Y:S01]  /*101f0*/  S2UR UR6, SR_CTAID.X ;  /* 0x00000000000679c3 */ /* 0x000e220000002500 */
[----:B------:R-:W-:Y:S01]  /*10200*/  ULDC UR5, c[0x0][0xc38] ;  /* 0x00030e0000057ab9 */ /* 0x000fe20000000800 */
[----:B------:R-:W-:-:S04]  /*10210*/  ISETP.NE.AND P0, PT, R5, 0x1f, PT ;  /* 0x0000001f0500780c */ /* 0x000fc80003f05270 */
[----:B------:R-:W-:-:S13]  /*10220*/  ISETP.GE.OR P1, PT, R5, UR4, !P0 ;  /* 0x0000000405007c0c */ /* 0x000fda000c726670 */
[----:B------:R-:W1:Y:S02]  /*10230*/  @!P1 LDC.64 R2, c[0x0][0xc80] ;  /* 0x00032000ff029b82 */ /* 0x000e640000000a00 */
[----:B-1----:R-:W-:-:S05]  /*10240*/  @!P1 IMAD.WIDE.U32 R2, R5, 0x4, R2 ;  /* 0x0000000405029825 */ /* 0x002fca00078e0002 */
        /* <DEDUP_REMOVED lines=8> */
[----:B--2---:R-:W1:Y:S02]  /*102d0*/  SHFL.UP PT, R6, R4, 0x1, RZ ;  /* 0x0420000004067989 */ /* 0x004e6400000e00ff */
[----:B-1----:R-:W-:-:S05]  /*102e0*/  SEL R7, R6, RZ, P1 ;  /* 0x000000ff06077207 */ /* 0x002fca0000800000 */
[----:B------:R-:W-:-:S05]  /*102f0*/  IMAD.IADD R7, R4, 0x1, R7 ;  /* 0x0000000104077824 */ /* 0x000fca00078e0207 */
[----:B------:R-:W1:Y:S02]  /*10300*/  SHFL.UP PT, R6, R7, 0x2, RZ ;  /* 0x0440000007067989 */ /* 0x000e6400000e00ff */
        /* <DEDUP_REMOVED lines=11> */
[----:B------:R-:W1:Y:S02]  /*103c0*/  SHFL.IDX PT, R6, R8, 0x1f, 0x1f ;  /* 0x03e01f0008067f89 */ /* 0x000e6400000e0000 */
[----:B-1----:R-:W-:-:S04]  /*103d0*/  IMAD R6, R6, UR5, RZ ;  /* 0x0000000506067c24 */ /* 0x002fc8000f8e02ff */
[----:B------:R-:W-:Y:S01]  /*103e0*/  IMAD.MOV.U32 R3, RZ, RZ, R6 ;  /* 0x000000ffff037224 */ /* 0x000fe200078e0006 */
[----:B0-----:R-:W-:-:S13]  /*103f0*/  ISETP.GT.AND P6, PT, R6, UR6, PT ;  /* 0x0000000606007c0c */ /* 0x001fda000bfc4270 */
[----:B------:R-:W-:Y:S05]  /*10400*/  @P6 BRA `(.L_x_1349) ;  /* 0x0000000000906947 */ /* 0x000fea0003800000 */
[----:B------:R-:W-:Y:S01]  /*10410*/  IMAD.MOV.U32 R6, RZ, RZ, R3 ;  /* 0x000000ffff067224 */ /* 0x000fe200078e0003 */
[----:B------:R-:W-:Y:S01]  /*10420*/  UMOV UR4, URZ ;  /* 0x0000003f00047c82 */ /* 0x000fe20008000000 */
[----:B------:R-:W-:-:S05]  /*10430*/  ULDC UR5, c[0x0][0xc38] ;  /* 0x00030e0000057ab9 */ /* 0x000fca0000000800 */
.L_x_1353:
[----:B------:R-:W0:Y:S01]  /*10440*/  LDC R2, c[0x0][0xc3c] ;  /* 0x00030f00ff027b82 */ /* 0x000e220000000800 */
[----:B------:R-:W-:-:S06]  /*10450*/  UIADD3 UR4, UR4, 0x1f, URZ ;  /* 0x0000001f04047890 */ /* 0x000fcc000fffe03f */
        /* <DEDUP_REMOVED lines=10> */
.L_x_1352:
[----:B------:R-:W-:Y:S05]  /*10500*/  BSYNC B0 ;  /* 0x0000000000007941 */ /* 0x000fea0003800000 */
.L_x_1351:
        /* <DEDUP_REMOVED lines=20> */
.L_x_1349:
[----:B------:R-:W-:-:S04]  /*10650*/  IMAD.IADD R13, R6, 0x1, -R3 ;  /* 0x00000001060d7824 */ /* 0x000fc800078e0a03 */
[----:B------:R-:W-:-:S05]  /*10660*/  IMAD R2, R8, UR5, R13 ;  /* 0x0000000508027c24 */ /* 0x000fca000f8e020d */
[----:B------:R-:W-:Y:S02]  /*10670*/  ISETP.GT.AND P0, PT, R2, UR6, PT ;  /* 0x0000000602007c0c */ /* 0x000fe4000bf04270 */
[----:B------:R-:W0:Y:S11]  /*10680*/  LDC.64 R2, c[0x0][0xc90] ;  /* 0x00032400ff027b82 */ /* 0x000e360000000a00 */
[----:B------:R-:W-:-:S04]  /*10690*/  VOTE.ANY R9, PT, !P0 ;  /* 0x0000000000097806 */ /* 0x000fc800040e0100 */
[----:B------:R-:W1:Y:S02]  /*106a0*/  POPC R15, R9 ;  /* 0x00000009000f7309 */ /* 0x000e640000000000 */
[----:B-1----:R-:W-:-:S04]  /*106b0*/  VIADD R27, R15, UR4 ;  /* 0x000000040f1b7c36 */ /* 0x002fc80008000000 */
[----:B0-----:R-:W-:-:S05]  /*106c0*/  IMAD.WIDE R2, R27, 0x4, R2 ;  /* 0x000000041b027825 */ /* 0x001fca00078e0202 */
[----:B------:R-:W2:Y:S01]  /*106d0*/  LDG.E R7, desc[UR36][R2.64] ;  /* 0x0000002402077981 */ /* 0x000ea2000c1e1900 */
[----:B------:R-:W-:-:S03]  /*106e0*/  ISETP.NE.AND P0, PT, R9, RZ, PT ;  /* 0x000000ff0900720c */ /* 0x000fc60003f05270 */
[----:B------:R-:W2:Y:S02]  /*106f0*/  SHFL.IDX PT, R4, R4, R15, 0x1f ;  /* 0x00001f0f04047589 */ /* 0x000ea400000e0000 */
[----:B--2---:R-:W-:-:S05]  /*10700*/  IMAD R6, R4, R7, RZ ;  /* 0x0000000704067224 */ /* 0x004fca00078e02ff */
[----:B------:R-:W-:-:S04]  /*10710*/  IABS R12, R6 ;  /* 0x00000006000c7213 */ /* 0x000fc80000000000 */
[----:B------:R-:W0:Y:S08]  /*10720*/  I2F.RP R10, R12 ;  /* 0x0000000c000a7306 */ /* 0x000e300000209400 */
[----:B0-----:R-:W0:Y:S02]  /*10730*/  MUFU.RCP R10, R10 ;  /* 0x0000000a000a7308 */ /* 0x001e240000001000 */
[----:B0-----:R-:W-:-:S06]  /*10740*/  VIADD R11, R10, 0xffffffe ;  /* 0x0ffffffe0a0b7836 */ /* 0x001fcc0000000000 */
[----:B------:R0:W1:Y:S01]  /*10750*/  F2I.FTZ.U32.TRUNC.NTZ R3, R11 ;  /* 0x0000000b00037305 */ /* 0x000062000021f000 */
[----:B------:R-:W-:Y:S05]  /*10760*/  @!P0 BRA `(.L_x_1354) ;  /* 0x0000000000088947 */ /* 0x000fea0003800000 */
[----:B------:R-:W-:-:S05]  /*10770*/  VIADD R9, R15, 0xffffffff ;  /* 0xffffffff0f097836 */ /* 0x000fca0000000000 */
[----:B------:R2:W3:Y:S02]  /*10780*/  SHFL.IDX PT, R24, R8, R9, 0x1f ;  /* 0x00001f0908187589 */ /* 0x0004e400000e0000 */
.L_x_1354:
[----:B---3--:R-:W-:Y:S01]  /*10790*/  IMAD R24, R24, UR5, R13 ;  /* 0x0000000518187c24 */ /* 0x008fe2000f8e020d */
[----:B------:R-:W-:Y:S01]  /*107a0*/  IABS R2, R6 ;  /* 0x0000000600027213 */ /* 0x000fe20000000000 */
[----:B01----:R-:W-:-:S03]  /*107b0*/  IMAD.MOV R11, RZ, RZ, -R3 ;  /* 0x000000ffff0b7224 */ /* 0x003fc600078e0a03 */
[----:B--2---:R-:W-:Y:S01]  /*107c0*/  IADD3 R9, -R24, UR6, RZ ;  /* 0x0000000618097c10 */ /* 0x004fe2000fffe1ff */
[----:B------:R-:W-:Y:S02]  /*107d0*/  IMAD.MOV R10, RZ, RZ, -R2 ;  /* 0x000000ffff0a7224 */ /* 0x000fe400078e0a02 */
[----:B------:R-:W-:Y:S01]  /*107e0*/  IMAD R11, R11, R12, RZ ;  /* 0x0000000c0b0b7224 */ /* 0x000fe200078e02ff */
[----:B------:R-:W-:Y:S01]  /*107f0*/  IABS R8, R9 ;  /* 0x0000000900087213 */ /* 0x000fe20000000000 */
[----:B------:R-:W-:-:S04]  /*10800*/  IMAD.MOV.U32 R2, RZ, RZ, RZ ;  /* 0x000000ffff027224 */ /* 0x000fc800078e00ff */
        /* <DEDUP_REMOVED lines=12> */
[----:B------:R-:W-:-:S06]  /*108d0*/  @P0 VIADD R2, R2, 0x1 ;  /* 0x0000000102020836 */ /* 0x000fcc0000000000 */
[----:B------:R-:W-:Y:S01]  /*108e0*/  @!P2 IMAD.MOV R2, RZ, RZ, -R2 ;  /* 0x000000ffff02a224 */ /* 0x000fe200078e0a02 */
[----:B------:R-:W-:-:S05]  /*108f0*/  @!P1 LOP3.LUT R2, RZ, R6, RZ, 0x33, !PT ;  /* 0x00000006ff029212 */ /* 0x000fca00078e33ff */
[----:B------:R-:W-:Y:S02]  /*10900*/  IMAD R13, R7, R2, RZ ;  /* 0x00000002070d7224 */ /* 0x000fe400078e02ff */
[----:B------:R-:W-:Y:S02]  /*10910*/  IMAD.MOV R2, RZ, RZ, -R2 ;  /* 0x000000ffff027224 */ /* 0x000fe400078e0a02 */
[----:B------:R-:W-:Y:S02]  /*10920*/  IMAD.MOV R8, RZ, RZ, -R13 ;  /* 0x000000ffff087224 */ /* 0x000fe400078e0a0d */
[----:B------:R-:W-:Y:S02]  /*10930*/  IMAD R6, R6, R2, R9 ;  /* 0x0000000206067224 */ /* 0x000fe400078e0209 */
[----:B------:R-:W-:Y:S01]  /*10940*/  IMAD.MOV.U32 R2, RZ, RZ, RZ ;  /* 0x000000ffff027224 */ /* 0x000fe200078e00ff */
[----:B------:R-:W-:Y:S02]  /*10950*/  VIADDMNMX R15, R8, UR5, R7, PT ;  /* 0x00000005080f7c46 */ /* 0x000fe4000b800107 */
[----:B------:R-:W-:-:S02]  /*10960*/  IABS R11, R6 ;  /* 0x00000006000b7213 */ /* 0x000fc40000000000 */
[----:B------:R-:W-:Y:S01]  /*10970*/  IABS R8, R15 ;  /* 0x0000000f00087213 */ /* 0x000fe20000000000 */
[----:B------:R-:W-:-:S03]  /*10980*/  IMAD.MOV R26, RZ, RZ, -R15 ;  /* 0x000000ffff1a7224 */ /* 0x000fc600078e0a0f */
[----:B------:R-:W0:Y:S08]  /*10990*/  I2F.RP R7, R8 ;  /* 0x0000000800077306 */ /* 0x000e300000209400 */
[----:B0-----:R-:W0:Y:S02]  /*109a0*/  MUFU.RCP R7, R7 ;  /* 0x0000000700077308 */ /* 0x001e240000001000 */
[----:B0-----:R-:W-:-:S06]  /*109b0*/  VIADD R3, R7, 0xffffffe ;  /* 0x0ffffffe07037836 */ /* 0x001fcc0000000000 */
[----:B------:R-:W0:Y:S02]  /*109c0*/  F2I.FTZ.U32.TRUNC.NTZ R3, R3 ;  /* 0x0000000300037305 */ /* 0x000e24000021f000 */
[----:B0-----:R-:W-:-:S04]  /*109d0*/  IMAD.MOV R10, RZ, RZ, -R3 ;  /* 0x000000ffff0a7224 */ /* 0x001fc800078e0a03 */
[----:B------:R-:W-:Y:S01]  /*109e0*/  IMAD.MOV.U32 R9, RZ, RZ, R10 ;  /* 0x000000ffff097224 */ /* 0x000fe200078e000a */
[----:B------:R-:W-:-:S03]  /*109f0*/  IABS R10, R15 ;  /* 0x0000000f000a7213 */ /* 0x000fc60000000000 */
[----:B------:R-:W-:-:S04]  /*10a00*/  IMAD R9, R9, R8, RZ ;  /* 0x0000000809097224 */ /* 0x000fc800078e02ff */
[----:B------:R-:W-:-:S04]  /*10a10*/  IMAD.HI.U32 R2, R3, R9, R2 ;  /* 0x0000000903027227 */ /* 0x000fc800078e0002 */
[----:B------:R-:W-:Y:S02]  /*10a20*/  IMAD.MOV R3, RZ, RZ, -R10 ;  /* 0x000000ffff037224 */ /* 0x000fe400078e0a0a */
        /* <DEDUP_REMOVED lines=8> */
[----:B------:R-:W-:Y:S01]  /*10ab0*/  ISETP.GE.AND P2, PT, R3, RZ, PT ;  /* 0x000000ff0300720c */ /* 0x000fe20003f46270 */
[----:B------:R-:W-:-:S06]  /*10ac0*/  IMAD.IADD R3, R6, 0x1, R13 ;  /* 0x0000000106037824 */ /* 0x000fcc00078e020d */
[----:B------:R-:W-:-:S06]  /*10ad0*/  @P0 VIADD R2, R2, 0x1 ;  /* 0x0000000102020836 */ /* 0x000fcc0000000000 */
[----:B------:R-:W-:Y:S01]  /*10ae0*/  @!P2 IMAD.MOV R2, RZ, RZ, -R2 ;  /* 0x000000ffff02a224 */ /* 0x000fe200078e0a02 */
[----:B------:R-:W-:-:S04]  /*10af0*/  @!P1 LOP3.LUT R2, RZ, R15, RZ, 0x33, !PT ;  /* 0x0000000fff029212 */ /* 0x000fc800078e33ff */
[----:B------:R-:W-:Y:S01]  /*10b00*/  LOP3.LUT R25, RZ, R2, RZ, 0x33, !PT ;  /* 0x00000002ff197212 */ /* 0x000fe200078e33ff */
[----:B------:R-:W-:-:S04]  /*10b10*/  IMAD R26, R2, R26, R3 ;  /* 0x0000001a021a7224 */ /* 0x000fc800078e0203 */
[----:B------:R-:W-:Y:S01]  /*10b20*/  IMAD.IADD R25, R4, 0x1, R25 ;  /* 0x0000000104197824 */ /* 0x000fe200078e0219 */
[----:B------:R-:W-:Y:S06]  /*10b30*/  BRA `(.L_x_1355) ;  /* 0x0000000000147947 */ /* 0x000fec0003800000 */
.L_x_1350:
[----:B------:R-:W-:Y:S01]  /*10b40*/  ULDC UR4, c[0x0][0xc3c] ;  /* 0x00030f0000047ab9 */ /* 0x000fe20000000800 */
[----:B------:R-:W-:Y:S02]  /*10b50*/  IMAD.MOV.U32 R25, RZ, RZ, RZ ;  /* 0x000000ffff197224 */ /* 0x000fe400078e00ff */
[----:B------:R-:W-:Y:S02]  /*10b60*/  IMAD.U32 R24, RZ, RZ, UR6 ;  /* 0x00000006ff187e24 */ /* 0x000fe4000f8e00ff */
[----:B------:R-:W-:Y:S02]  /*10b70*/  IMAD.MOV.U32 R26, RZ, RZ, RZ ;  /* 0x000000ffff1a7224 */ /* 0x000fe400078e00ff */
[----:B------:R-:W-:-:S07]  /*10b80*/  IMAD.U32 R27, RZ, RZ, UR4 ;  /* 0x00000004ff1b7e24 */ /* 0x000fce000f8e00ff */
.L_x_1355:
[----:B------:R-:W-:-:S13]  /*10b90*/  ISETP.NE.AND P0, PT, R5, RZ, PT ;  /* 0x000000ff0500720c */ /* 0x000fda0003f05270 */
[----:B------:R-:W0:Y:S01]  /*10ba0*/  @!P0 S2R R3, SR_CgaCtaId ;  /* 0x0000000000038919 */ /* 0x000e220000008800 */
[----:B------:R-:W-:-:S04]  /*10bb0*/  @!P0 MOV R2, 0x400 ;  /* 0x0000040000028802 */ /* 0x000fc80000000f00 */
[----:B0-----:R-:W-:-:S05]  /*10bc0*/  @!P0 LEA R2, R3, R2, 0x18 ;  /* 0x0000000203028211 */ /* 0x001fca00078ec0ff */
[----:B------:R1:W-:Y:S01]  /*10bd0*/  @!P0 STS.128 [R2+0x308d0], R24 ;  /* 0x0308d01802008388 */ /* 0x0003e20000000c00 */
[----:B------:R-:W-:Y:S06]  /*10be0*/  BAR.ARV 0x5, 0x180 ;  /* 0x0146000000007b1d */ /* 0x000fec0000002000 */
.L_x_1348:
[----:B------:R2:W-:Y:S01]  /*10bf0*/  STL [R1+0x24], RZ ;  /* 0x000024ff01007387 */ /* 0x0005e20000100800 */
[----:B------:R-:W-:Y:S01]  /*10c00*/  ULDC UR4, c[0x0][0xc3c] ;  /* 0x00030f0000047ab9 */ /* 0x000fe20000000800 */
[----:B------:R-:W-:Y:S01]  /*10c10*/  IMAD.MOV.U32 R28, RZ, RZ, 0x1 ;  /* 0x00000001ff1c7424 */ /* 0x000fe200078e00ff */
[----:B0-----:R-:W-:Y:S01]  /*10c20*/  ISETP.GE.AND P0, PT, R27, UR4, PT ;  /* 0x000000041b007c0c */ /* 0x001fe2000bf06270 */
[----:B------:R-:W-:-:S12]  /*10c30*/  IMAD.MOV.U32 R23, RZ, RZ, RZ ;  /* 0x000000ffff177224 */ /* 0x000fd800078e00ff */
[----:B--2---:R-:W-:Y:S05]  /*10c40*/  @P0 BRA `(.L_x_1356) ;  /* 0x0000004c004c0947 */ /* 0x004fea0003800000 */
[----:B------:R-:W2:Y:S01]  /*10c50*/  LDL R4, [R1+0x10] ;  /* 0x0000100001047983 */ /* 0x000ea20000100800 */
[----:B------:R-:W0:Y:S01]  /*10c60*/  S2UR UR5, SR_CgaCtaId ;  /* 0x00000000000579c3 */ /* 0x000e220000008800 */
[C---:B------:R-:W-:Y:S01]  /*10c70*/  IMAD.SHL.U32 R32, R0.reuse, 0x8, RZ ;  /* 0x0000000800207824 */ /* 0x040fe200078e00ff */
[----:B------:R-:W-:Y:S01]  /*10c80*/  UMOV UR4, 0x400 ;  /* 0x0000040000047882 */ /* 0x000fe20000000000 */
[----:B-1----:R-:W-:Y:S01]  /*10c90*/  LOP3.LUT R2, R0, 0x7f, RZ, 0xc0, !PT ;  /* 0x0000007f00027812 */ /* 0x002fe200078ec0ff */
[----:B------:R-:W-:Y:S01]  /*10ca0*/  BSSY B8, `(.L_x_1356) ;  /* 0x00004cd000087945 */ /* 0x000fe20003800000 */
[----:B------:R-:W-:Y:S01]  /*10cb0*/  IMAD.MOV.U32 R28, RZ, RZ, 0x1 ;  /* 0x00000001ff1c7424 */ /* 0x000fe200078e00ff */
[----:B------:R-:W-:Y:S01]  /*10cc0*/  LOP3.LUT R3, R32, 0x1f8, RZ, 0xc0, !PT ;  /* 0x000001f820037812 */ /* 0x000fe200078ec0ff */
[----:B------:R-:W-:Y:S01]  /*10cd0*/  IMAD.MOV.U32 R23, RZ, RZ, RZ ;  /* 0x000000ffff177224 */ /* 0x000fe200078e00ff */
[----:B------:R-:W-:Y:S01]  /*10ce0*/  SHF.R.U32.HI R2, RZ, 0x3, R2 ;  /* 0x00000003ff027819 */ /* 0x000fe20000011602 */
[----:B------:R-:W-:Y:S01]  /*10cf0*/  ULDC UR38, c[0x0][0xc] ;  /* 0x0000030000267ab9 */ /* 0x000fe20000000800 */
[----:B------:R-:W-:Y:S01]  /*10d00*/  LOP3.LUT R3, R3, 0x38, R0, 0x78, !PT ;  /* 0x0000003803037812 */ /* 0x000fe200078e7800 */
[----:B------:R-:W-:-:S03]  /*10d10*/  IMAD.SHL.U32 R0, R0, 0x10, RZ ;  /* 0x0000001000007824 */ /* 0x000fc600078e00ff */
[----:B------:R-:W-:Y:S02]  /*10d20*/  LOP3.LUT R36, R3, 0x200, R32, 0xf8, !PT ;  /* 0x0000020003247812 */ /* 0x000fe400078ef820 */
[----:B------:R-:W-:Y:S02]  /*10d30*/  LOP3.LUT R32, R32, 0x38, RZ, 0xc0, !PT ;  /* 0x0000003820207812 */ /* 0x000fe400078ec0ff */
[----:B------:R-:W-:Y:S02]  /*10d40*/  LOP3.LUT R0, R2, 0x70, R0, 0xf8, !PT ;  /* 0x0000007002007812 */ /* 0x000fe400078ef800 */
[C---:B------:R-:W-:Y:S02]  /*10d50*/  LOP3.LUT R34, R32.reuse, 0x40, RZ, 0xfc, !PT ;  /* 0x0000004020227812 */ /* 0x040fe400078efcff */
[----:B------:R-:W-:Y:S01]  /*10d60*/  LOP3.LUT R33, R32, 0x80, RZ, 0xfc, !PT ;  /* 0x0000008020217812 */ /* 0x000fe200078efcff */
[----:B0-----:R-:W-:-:S06]  /*10d70*/  ULEA UR4, UR5, UR4, 0x18 ;  /* 0x0000000405047291 */ /* 0x001fcc000f8ec03f */
[----:B------:R-:W-:-:S04]  /*10d80*/  IMAD.U32 R17, RZ, RZ, UR4 ;  /* 0x00000004ff117e24 */ /* 0x000fc8000f8e00ff */
[----:B------:R-:W-:Y:S01]  /*10d90*/  IMAD R37, R36, 0x2, R17 ;  /* 0x0000000224257824 */ /* 0x000fe200078e0211 */
[----:B--2---:R-:W-:-:S05]  /*10da0*/  LOP3.LUT R4, R4, 0x2, RZ, 0xfc, !PT ;  /* 0x0000000204047812 */ /* 0x004fca00078efcff */
[----:B------:R0:W-:Y:S04]  /*10db0*/  STL [R1+0x28], R4 ;  /* 0x0000280401007387 */ /* 0x0001e80000100800 */
[----:B------:R0:W-:Y:S02]  /*10dc0*/  STL [R1+0x24], RZ ;  /* 0x000024ff01007387 */ /* 0x0001e40000100800 */
.L_x_1427:
[----:B------:R-:W-:Y:S05]  /*10dd0*/  YIELD ;  /* 0x0000000000007946 */ /* 0x000fea0003800000 */
[----:B------:R-:W-:Y:S01]  /*10de0*/  ULDC.64 UR4, c[0x0][0xa28] ;  /* 0x00028a0000047ab9 */ /* 0x000fe20000000a00 */
[----:B------:R-:W-:Y:S01]  /*10df0*/  IMAD.MOV.U32 R19, RZ, RZ, RZ ;  /* 0x000000ffff137224 */ /* 0x000fe200078e00ff */
[----:B------:R-:W-:-:S04]  /*10e00*/  ISETP.NE.U32.AND P0, PT, RZ, UR4, PT ;  /* 0x00000004ff007c0c */ /* 0x000fc8000bf05070 */
[----:B------:R-:W-:Y:S01]  /*10e10*/  ISETP.NE.AND.EX P0, PT, RZ, UR5, PT, P0 ;  /* 0x00000005ff007c0c */ /* 0x000fe2000bf05300 */
[----:B------:R-:W-:-:S12]  /*10e20*/  ULDC.64 UR4, c[0x0][0xa18] ;  /* 0x0002860000047ab9 */ /* 0x000fd80000000a00 */
[----:B-1----:R-:W1:Y:S02]  /*10e30*/  @P0 LDC.64 R2, c[0x0][0xa28] ;  /* 0x00028a00ff020b82 */ /* 0x002e640000000a00 */
[----:B-1----:R-:W-:-:S05]  /*10e40*/  @P0 IMAD.WIDE R2, R27, 0x4, R2 ;  /* 0x000000041b020825 */ /* 0x002fca00078e0202 */
[----:B------:R1:W2:Y:S01]  /*10e50*/  @P0 LDG.E R19, desc[UR36][R2.64] ;  /* 0x0000002402130981 */ /* 0x0002a2000c1e1900 */
[----:B------:R-:W-:Y:S01]  /*10e60*/  ISETP.NE.U32.AND P0, PT, RZ, UR4, PT ;  /* 0x00000004ff007c0c */ /* 0x000fe2000bf05070 */
[----:B------:R-:W-:Y:S01]  /*10e70*/  IMAD.MOV.U32 R35, RZ, RZ, RZ ;  /* 0x000000ffff237224 */ /* 0x000fe200078e00ff */
[----:B------:R-:W-:Y:S02]  /*10e80*/  LOP3.LUT R16, R16, 0xffffff7f, RZ, 0xc0, !PT ;  /* 0xffffff7f10107812 */ /* 0x000fe400078ec0ff */
[----:B------:R-:W-:Y:S01]  /*10e90*/  ISETP.NE.AND.EX P1, PT, RZ, UR5, PT, P0 ;  /* 0x00000005ff007c0c */ /* 0x000fe2000bf25300 */
[----:B------:R-:W-:Y:S02]  /*10ea0*/  ULDC.64 UR4, c[0x0][0xa00] ;  /* 0x0002800000047ab9 */ /* 0x000fe40000000a00 */
[----:B------:R-:W-:Y:S01]  /*10eb0*/  ISETP.NE.U32.AND P0, PT, RZ, UR4, PT ;  /* 0x00000004ff007c0c */ /* 0x000fe2000bf05070 */
[----:B-1----:R-:W1:Y:S03]  /*10ec0*/  LDC.64 R2, c[0x0][0xa00] ;  /* 0x00028000ff027b82 */ /* 0x002e660000000a00 */
[----:B------:R-:W-:Y:S01]  /*10ed0*/  ISETP.NE.AND.EX P2, PT, RZ, UR5, PT, P0 ;  /* 0x00000005ff007c0c */ /* 0x000fe2000bf45300 */
[----:B------:R-:W-:-:S05]  /*10ee0*/  ULDC.64 UR4, c[0x0][0x418] ;  /* 0x0001060000047ab9 */ /* 0x000fca0000000a00 */
[----:B0-----:R-:W0:Y:S07]  /*10ef0*/  @P1 LDC.64 R4, c[0x0][0xa18] ;  /* 0x00028600ff041b82 */ /* 0x001e2e0000000a00 */
[----:B------:R-:W-:Y:S01]  /*10f00*/  @P2 LOP3.LUT R16, R16, 0x80, RZ, 0xfc, !PT ;  /* 0x0000008010102812 */ /* 0x000fe200078efcff */
[----:B-1----:R-:W-:-:S05]  /*10f10*/  IMAD.WIDE R2, R27, 0x4, R2 ;  /* 0x000000041b027825 */ /* 0x002fca00078e0202 */
[----:B------:R1:W5:Y:S01]  /*10f20*/  @P2 LDG.E R35, desc[UR36][R2.64] ;  /* 0x0000002402232981 */ /* 0x000362000c1e1900 */
[----:B0-----:R-:W-:-:S05]  /*10f30*/  @P1 IMAD.WIDE R4, R27, 0x4, R4 ;  /* 0x000000041b041825 */ /* 0x001fca00078e0204 */
[----:B------:R1:W5:Y:S01]  /*10f40*/  @P1 LDG.E R29, desc[UR36][R4.64] ;  /* 0x00000024041d1981 */ /* 0x000362000c1e1900 */
[----:B------:R-:W-:-:S03]  /*10f50*/  UISETP.NE.U32.AND UP0, UPT, UR4, URZ, UPT ;  /* 0x0000003f0400728c */ /* 0x000fc6000bf05070 */
[----:B------:R-:W-:Y:S01]  /*10f60*/  ULDC UR4, c[0x0][0x424] ;  /* 0x0001090000047ab9 */ /* 0x000fe20000000800 */
[----:B------:R-:W-:-:S03]  /*10f70*/  UISETP.NE.AND.EX UP0, UPT, UR5, URZ, UPT, UP0 ;  /* 0x0000003f0500728c */ /* 0x000fc6000bf05300 */
[----:B------:R-:W-:Y:S01]  /*10f80*/  ULDC UR5, c[0x0][0x2f0] ;  /* 0x0000bc0000057ab9 */ /* 0x000fe20000000800 */
[----:B------:R-:W-:-:S04]  /*10f90*/  USEL UR4, UR4, 0x1, UP0 ;  /* 0x0000000104047887 */ /* 0x000fc80008000000 */
[----:B------:R-:W-:-:S06]  /*10fa0*/  UIMAD UR4, UR4, UR5, URZ ;  /* 0x00000005040472a4 */ /* 0x000fcc000f8e023f */
[----:B------:R-:W-:Y:S01]  /*10fb0*/  IMAD.U32 R0, RZ, RZ, UR4 ;  /* 0x00000004ff007e24 */ /* 0x000fe2000f8e00ff */
[----:B--2---:R1:W-:Y:S01]  /*10fc0*/  STL [R1+0x4], R19 ;  /* 0x0000041301007387 */ /* 0x0043e20000100800 */
[----:B---3--:R-:W-:Y:S05]  /*10fd0*/  @P1 BRA `(.L_x_1357) ;  /* 0x0000000000181947 */ /* 0x008fea0003800000 */
[----:B------:R-:W-:Y:S02]  /*10fe0*/  ULDC UR4, c[0x0][0x288] ;  /* 0x0000a20000047ab9 */ /* 0x000fe40000000800 */
[----:B-----5:R-:W-:Y:S01]  /*10ff0*/  IMAD.U32 R29, RZ, RZ, UR4 ;  /* 0x00000004ff1d7e24 */ /* 0x020fe2000f8e00ff */
[----:B------:R-:W-:Y:S06]  /*11000*/  @!P2 BRA `(.L_x_1357) ;  /* 0x00000000000ca947 */ /* 0x000fec0003800000 */
[----:B-1----:R-:W2:Y:S04]  /*11010*/  LDG.E R4, desc[UR36][R2.64] ;  /* 0x0000002402047981 */ /* 0x002ea8000c1e1900 */
[----:B------:R-:W2:Y:S02]  /*11020*/  LDG.E R29, desc[UR36][R2.64+0x4] ;  /* 0x00000424021d7981 */ /* 0x000ea4000c1e1900 */
[----:B--2---:R-:W-:-:S07]  /*11030*/  IMAD.IADD R29, R29, 0x1, -R4 ;  /* 0x000000011d1d7824 */ /* 0x004fce00078e0a04 */
.L_x_1357:
[----:B------:R-:W-:Y:S02]  /*11040*/  ULDC.64 UR4, c[0x0][0xa20] ;  /* 0x0002880000047ab9 */ /* 0x000fe40000000a00 */
[----:B------:R-:W-:-:S04]  /*11050*/  ISETP.NE.U32.AND P0, PT, RZ, UR4, PT ;  /* 0x00000004ff007c0c */ /* 0x000fc8000bf05070 */
[----:B------:R-:W-:-:S13]  /*11060*/  ISETP.NE.AND.EX P0, PT, RZ, UR5, PT, P0 ;  /* 0x00000005ff007c0c */ /* 0x000fda000bf05300 */
[----:B------:R-:W-:Y:S05]  /*11070*/  @!P0 BRA `(.L_x_1358) ;  /* 0x0000000000108947 */ /* 0x000fea0003800000 */
[----:B-1----:R-:W0:Y:S02]  /*11080*/  LDC.64 R2, c[0x0][0xa20] ;  /* 0x00028800ff027b82 */ /* 0x002e240000000a00 */
[----:B0-----:R-:W-:-:S05]  /*11090*/  IMAD.WIDE R2, R27, 0x4, R2 ;  /* 0x000000041b027825 */ /* 0x001fca00078e0202 */
[----:B------:R0:W5:Y:S01]  /*110a0*/  LDG.E R0, desc[UR36][R2.64] ;  /* 0x0000002402007981 */ /* 0x000162000c1e1900 */
[----:B------:R-:W-:Y:S05]  /*110b0*/  BRA `(.L_x_1359) ;  /* 0x0000000000247947 */ /* 0x000fea0003800000 */
.L_x_1358:
[----:B------:R-:W-:Y:S02]  /*110c0*/  ULDC.64 UR4, c[0x0][0xa08] ;  /* 0x0002820000047ab9 */ /* 0x000fe40000000a00 */
[----:B------:R-:W-:-:S04]  /*110d0*/  ISETP.NE.U32.AND P0, PT, RZ, UR4, PT ;  /* 0x00000004ff007c0c */ /* 0x000fc8000bf05070 */
[----:B------:R-:W-:-:S13]  /*110e0*/  ISETP.NE.AND.EX P0, PT, RZ, UR5, PT, P0 ;  /* 0x00000005ff007c0c */ /* 0x000fda000bf05300 */
[----:B------:R-:W-:Y:S05]  /*110f0*/  @!P0 BRA `(.L_x_1359) ;  /* 0x0000000000148947 */ /* 0x000fea0003800000 */
[----:B-1----:R-:W0:Y:S02]  /*11100*/  LDC.64 R2, c[0x0][0xa08] ;  /* 0x00028200ff027b82 */ /* 0x002e240000000a00 */
[----:B0-----:R-:W-:-:S05]  /*11110*/  IMAD.WIDE R2, R27, 0x4, R2 ;  /* 0x000000041b027825 */ /* 0x001fca00078e0202 */
[----:B------:R-:W2:Y:S04]  /*11120*/  LDG.E R0, desc[UR36][R2.64] ;  /* 0x0000002402007981 */ /* 0x000ea8000c1e1900 */
[----:B------:R-:W2:Y:S02]  /*11130*/  LDG.E R5, desc[UR36][R2.64+0x4] ;  /* 0x0000042402057981 */ /* 0x000ea4000c1e1900 */
[----:B--2---:R-:W-:-:S07]  /*11140*/  IMAD.IADD R0, R5, 0x1, -R0 ;  /* 0x0000000105007824 */ /* 0x004fce00078e0a00 */
.L_x_1359:
[----:B01----:R-:W0:Y:S01]  /*11150*/  LDC R2, c[0x0][0x448] ;  /* 0x00011200ff027b82 */ /* 0x003e220000000800 */
[----:B-----5:R-:W-:Y:S01]  /*11160*/  IMAD.IADD R30, R0, 0x1, -R19 ;  /* 0x00000001001e7824 */ /* 0x020fe200078e0a13 */
[----:B------:R-:W-:Y:S01]  /*11170*/  LOP3.LUT R16, R16, 0xffffffbf, RZ, 0xc0, !PT ;  /* 0xffffffbf10107812 */ /* 0x000fe200078ec0ff */
[----:B------:R-:W-:-:S03]  /*11180*/  IMAD.SHL.U32 R25, R25, 0x80, RZ ;  /* 0x0000008019197824 */ /* 0x000fc600078e00ff */
[----:B------:R1:W-:Y:S01]  /*11190*/  STL [R1], R30 ;  /* 0x0000001e01007387 */ /* 0x0003e20000100800 */
[----:B------:R-:W-:Y:S01]  /*111a0*/  VIADD R4, R25, 0x7f ;  /* 0x0000007f19047836 */ /* 0x000fe20000000000 */
[----:B0-----:R-:W-:Y:S02]  /*111b0*/  ISETP.NE.AND P2, PT, R2, 0x1, PT ;  /* 0x000000010200780c */ /* 0x001fe40003f45270 */
[----:B------:R-:W0:Y:S11]  /*111c0*/  LDC.64 R2, c[0x0][0x9e0] ;  /* 0x00027800ff027b82 */ /* 0x000e360000000a00 */
[----:B------:R-:W2:Y:S01]  /*111d0*/  @P2 LDC R5, c[0x0][0x44c] ;  /* 0x00011300ff052b82 */ /* 0x000ea20000000800 */
[----:B------:R-:W-:-:S07]  /*111e0*/  @P2 LOP3.LUT R16, R16, 0x40, RZ, 0xfc, !PT ;  /* 0x0000004010102812 */ /* 0x000fce00078efcff */
[----:B------:R-:W3:Y:S01]  /*111f0*/  @P2 LDC R6, c[0x0][0x450] ;  /* 0x00011400ff062b82 */ /* 0x000ee20000000800 */
[----:B0-----:R-:W-:Y:S01]  /*11200*/  ISETP.GE.AND P1, PT, R3, 0x1, PT ;  /* 0x000000010300780c */ /* 0x001fe20003f26270 */
[----:B--2---:R-:W-:-:S05]  /*11210*/  @P2 IMAD.HI.U32 R5, R4, R5, RZ ;  /* 0x0000000504052227 */ /* 0x004fca00078e00ff */
[----:B---3--:R-:W-:Y:S02]  /*11220*/  @P2 SHF.R.U32.HI R4, RZ, R6, R5 ;  /* 0x00000006ff042219 */ /* 0x008fe40000011605 */
[----:B------:R-:W-:-:S05]  /*11230*/  IADD3 R5, R30, 0x1, -R29 ;  /* 0x000000011e057810 */ /* 0x000fca0007ffe81d */
[----:B------:R-:W-:-:S04]  /*11240*/  IMAD.IADD R7, R5, 0x1, R4 ;  /* 0x0000000105077824 */ /* 0x000fc800078e0204 */
[----:B------:R-:W-:Y:S01]  /*11250*/  IMAD.IADD R2, R7, 0x1, R2 ;  /* 0x0000000107027824 */ /* 0x000fe200078e0202 */
[----:B-1----:R-:W-:Y:S06]  /*11260*/  @!P1 BRA `(.L_x_1360) ;  /* 0x0000000000489947 */ /* 0x002fec0003800000 */
[C---:B------:R-:W-:Y:S01]  /*11270*/  ISETP.GT.AND P0, PT, R7.reuse, RZ, PT ;  /* 0x000000ff0700720c */ /* 0x040fe20003f04270 */
[----:B------:R-:W-:Y:S01]  /*11280*/  BSSY B0, `(.L_x_1361) ;  /* 0x000000e000007945 */ /* 0x000fe20003800000 */
[----:B------:R-:W-:-:S11]  /*11290*/  VIADD R0, R7, 0xffffffff ;  /* 0xffffffff07007836 */ /* 0x000fd60000000000 */
        /* <DEDUP_REMOVED lines=8> */
.L_x_1362:
[----:B------:R-:W-:-:S13]  /*11320*/  ISETP.NE.AND P0, PT, R3, 0x1, PT ;  /* 0x000000010300780c */ /* 0x000fda0003f05270 */
[----:B------:R-:W0:Y:S02]  /*11330*/  @P0 LDC.64 R4, c[0x0][0x9e8] ;  /* 0x00027a00ff040b82 */ /* 0x000e240000000a00 */
[----:B0-----:R-:W-:-:S05]  /*11340*/  @P0 IMAD.HI.U32 R4, R0, R4, RZ ;  /* 0x0000000400040227 */ /* 0x001fca00078e00ff */
[----:B------:R-:W-:-:S07]  /*11350*/  @P0 SHF.R.U32.HI R0, RZ, R5, R4 ;  /* 0x00000005ff000219 */ /* 0x000fce0000011604 */
.L_x_1363:
[----:B------:R-:W-:Y:S05]  /*11360*/  BSYNC B0 ;  /* 0x0000000000007941 */ /* 0x000fea0003800000 */
.L_x_1361:
[----:B------:R-:W-:-:S05]  /*11370*/  IMAD R5, R0, R3, R3 ;  /* 0x0000000300057224 */ /* 0x000fca00078e0203 */
[----:B------:R-:W-:-:S07]  /*11380*/  VIMNMX R2, R2, R5, PT ;  /* 0x0000000502027248 */ /* 0x000fce0003fe0100 */
.L_x_1360:
[----:B------:R-:W0:Y:S01]  /*11390*/  @P2 LDC R4, c[0x0][0x44c] ;  /* 0x00011300ff042b82 */ /* 0x000e220000000800 */
[----:B------:R-:W-:Y:S01]  /*113a0*/  VIADD R2, R2, 0x5f ;  /* 0x0000005f02027836 */ /* 0x000fe20000000000 */
[----:B------:R-:W-:Y:S01]  /*113b0*/  ULDC UR4, c[0x0][0x9dc] ;  /* 0x0002770000047ab9 */ /* 0x000fe20000000800 */
[----:B------:R-:W-:-:S05]  /*113c0*/  IMAD.MOV.U32 R0, RZ, RZ, R25 ;  /* 0x000000ffff007224 */ /* 0x000fca00078e0019 */
[----:B------:R-:W1:Y:S01]  /*113d0*/  @P2 LDC R5, c[0x0][0x450] ;  /* 0x00011400ff052b82 */ /* 0x000e620000000800 */
[----:B0-----:R-:W-:-:S05]  /*113e0*/  @P2 IMAD.HI.U32 R4, R25, R4, RZ ;  /* 0x0000000419042227 */ /* 0x001fca00078e00ff */
[----:B-1----:R-:W-:Y:S01]  /*113f0*/  @P2 SHF.R.U32.HI R0, RZ, R5, R4 ;  /* 0x00000005ff002219 */ /* 0x002fe20000011604 */
[----:B------:R-:W-:-:S04]  /*11400*/  IMAD.HI R4, R2, 0x2aaaaaab, RZ ;  /* 0x2aaaaaab02047827 */ /* 0x000fc800078e02ff */
[----:B------:R-:W-:Y:S01]  /*11410*/  VIADD R2, R30, 0x5f ;  /* 0x0000005f1e027836 */ /* 0x000fe20000000000 */
[----:B------:R-:W-:-:S03]  /*11420*/  SHF.R.U32.HI R5, RZ, 0x1f, R4 ;  /* 0x0000001fff057819 */ /* 0x000fc60000011604 */
[----:B------:R-:W-:Y:S01]  /*11430*/  IMAD.HI R2, R2, 0x2aaaaaab, RZ ;  /* 0x2aaaaaab02027827 */ /* 0x000fe200078e02ff */
[----:B------:R-:W-:-:S04]  /*11440*/  LEA.HI.SX32 R4, R4, R5, 0x1c ;  /* 0x0000000504047211 */ /* 0x000fc800078fe2ff */
[----:B------:R-:W-:-:S04]  /*11450*/  SHF.R.U32.HI R5, RZ, 0x1f, R2 ;  /* 0x0000001fff057819 */ /* 0x000fc80000011602 */
[----:B------:R-:W-:Y:S02]  /*11460*/  LEA.HI.SX32 R5, R2, R5, 0x1c ;  /* 0x0000000502057211 */ /* 0x000fe400078fe2ff */
[----:B------:R-:W-:Y:S02]  /*11470*/  IADD3 R2, R0, R30, -R29 ;  /* 0x0000001e00027210 */ /* 0x000fe40007ffe81d */
[----:B------:R-:W-:-:S03]  /*11480*/  VIMNMX R22, R5, R4, PT ;  /* 0x0000000405167248 */ /* 0x000fc60003fe0100 */
[----:B------:R-:W-:Y:S02]  /*11490*/  VIADD R0, R2, -UR4 ;  /* 0x8000000402007c36 */ /* 0x000fe40008000000 */
[----:B------:R0:W-:Y:S01]  /*114a0*/  STL [R1+0x20], R22 ;  /* 0x0000201601007387 */ /* 0x0001e20000100800 */
[----:B------:R-:W-:Y:S05]  /*114b0*/  @!P1 BRA `(.L_x_1364) ;  /* 0x0000000000449947 */ /* 0x000fea0003800000 */
[----:B------:R-:W-:Y:S01]  /*114c0*/  ISETP.GT.AND P0, PT, R2, -0x1, PT ;  /* 0xffffffff0200780c */ /* 0x000fe20003f04270 */
[----:B------:R-:W-:-:S12]  /*114d0*/  BSSY B0, `(.L_x_1365) ;  /* 0x000000d000007945 */ /* 0x000fd80003800000 */
[----:B------:R-:W-:Y:S05]  /*114e0*/  @P0 BRA `(.L_x_1366) ;  /* 0x00000000001c0947 */ /* 0x000fea0003800000 */
[----:B------:R-:W-:Y:S02]  /*114f0*/  ISETP.NE.AND P0, PT, R3, 0x1, PT ;  /* 0x000000010300780c */ /* 0x000fe40003f05270 */
[----:B------:R-:W-:-:S11]  /*11500*/  LOP3.LUT R7, RZ, R2, RZ, 0x33, !PT ;  /* 0x00000002ff077212 */ /* 0x000fd600078e33ff */
[----:B------:R-:W1:Y:S02]  /*11510*/  @P0 LDC.64 R4, c[0x0][0x9e8] ;  /* 0x00027a00ff040b82 */ /* 0x000e640000000a00 */
[----:B-1----:R-:W-:-:S05]  /*11520*/  @P0 IMAD.HI.U32 R4, R7, R4, RZ ;  /* 0x0000000407040227 */ /* 0x002fca00078e00ff */
[----:B------:R-:W-:-:S04]  /*11530*/  @P0 SHF.R.U32.HI R7, RZ, R5, R4 ;  /* 0x00000005ff070219 */ /* 0x000fc80000011604 */
[----:B------:R-:W-:Y:S01]  /*11540*/  LOP3.LUT R2, RZ, R7, RZ, 0x33, !PT ;  /* 0x00000007ff027212 */ /* 0x000fe200078e33ff */
[----:B------:R-:W-:Y:S06]  /*11550*/  BRA `(.L_x_1367) ;  /* 0x0000000000107947 */ /* 0x000fec0003800000 */
.L_x_1366:
[----:B------:R-:W-:-:S13]  /*11560*/  ISETP.NE.AND P0, PT, R3, 0x1, PT ;  /* 0x000000010300780c */ /* 0x000fda0003f05270 */
[----:B------:R-:W1:Y:S02]  /*11570*/  @P0 LDC.64 R4, c[0x0][0x9e8] ;  /* 0x00027a00ff040b82 */ /* 0x000e640000000a00 */
[----:B-1----:R-:W-:-:S05]  /*11580*/  @P0 IMAD.HI.U32 R4, R2, R4, RZ ;  /* 0x0000000402040227 */ /* 0x002fca00078e00ff */
[----:B------:R-:W-:-:S07]  /*11590*/  @P0 SHF.R.U32.HI R2, RZ, R5, R4 ;  /* 0x00000005ff020219 */ /* 0x000fce0000011604 */
.L_x_1367:
[----:B------:R-:W-:Y:S05]  /*115a0*/  BSYNC B0 ;  /* 0x0000000000007941 */ /* 0x000fea0003800000 */
.L_x_1365:
[----:B------:R-:W-:-:S05]  /*115b0*/  IMAD R3, R2, R3, RZ ;  /* 0x0000000302037224 */ /* 0x000fca00078e02ff */
[----:B------:R-:W-:-:S07]  /*115c0*/  VIMNMX R0, R0, R3, !PT ;  /* 0x0000000300007248 */ /* 0x000fce0007fe0100 */
.L_x_1364:
[----:B------:R-:W-:Y:S01]  /*115d0*/  IMAD.HI R0, R0, 0x2aaaaaab, RZ ;  /* 0x2aaaaaab00007827 */ /* 0x000fe200078e02ff */
[----:B------:R-:W-:Y:S04]  /*115e0*/  BSSY B7, `(.L_x_1368) ;  /* 0x0000377000077945 */ /* 0x000fe80003800000 */
[----:B------:R-:W-:-:S04]  /*115f0*/  SHF.R.U32.HI R3, RZ, 0x1f, R0 ;  /* 0x0000001fff037819 */ /* 0x000fc80000011600 */
[----:B------:R-:W-:-:S04]  /*11600*/  LEA.HI.SX32 R3, R0, R3, 0x1c ;  /* 0x0000000300037211 */ /* 0x000fc800078fe2ff */
[----:B------:R-:W-:-:S04]  /*11610*/  VIMNMX R2, RZ, R3, !PT ;  /* 0x00000003ff027248 */ /* 0x000fc80007fe0100 */
[----:B------:R-:W-:Y:S01]  /*11620*/  ISETP.GT.AND P0, PT, R22, R2, PT ;  /* 0x000000021600720c */ /* 0x000fe20003f04270 */
[----:B------:R1:W-:-:S12]  /*11630*/  STL [R1+0x8], R2 ;  /* 0x0000080201007387 */ /* 0x0003d80000100800 */
[----:B-1----:R-:W-:Y:S05]  /*11640*/  @P0 BRA `(.L_x_1369) ;  /* 0x0000000000440947 */ /* 0x002fea0003800000 */
[----:B------:R-:W1:Y:S02]  /*11650*/  S2R R2, SR_TID.X ;  /* 0x0000000000027919 */ /* 0x000e640000002100 */
[----:B-1----:R-:W-:-:S04]  /*11660*/  LOP3.LUT R2, R2, 0x7f, RZ, 0xc0, !PT ;  /* 0x0000007f02027812 */ /* 0x002fc800078ec0ff */
[----:B------:R-:W-:-:S13]  /*11670*/  ISETP.NE.AND P0, PT, R2, RZ, PT ;  /* 0x000000ff0200720c */ /* 0x000fda0003f05270 */
[----:B------:R-:W-:Y:S05]  /*11680*/  @P0 BRA `(.L_x_1370) ;  /* 0x0000003400b00947 */ /* 0x000fea0003800000 */
[----:B------:R-:W1:Y:S01]  /*11690*/  S2R R5, SR_LANEID ;  /* 0x0000000000057919 */ /* 0x000e620000000000 */
[----:B------:R-:W-:Y:S01]  /*116a0*/  VOTEU.ANY UR4, UPT, PT ;  /* 0x0000000000047886 */ /* 0x000fe200038e0100 */
[----:B------:R-:W2:Y:S01]  /*116b0*/  LDC.64 R2, c[0x0][0xc60] ;  /* 0x00031800ff027b82 */ /* 0x000ea20000000a00 */
[----:B------:R-:W1:Y:S02]  /*116c0*/  FLO.U32 R0, UR4 ;  /* 0x0000000400007d00 */ /* 0x000e6400080e0000 */
[----:B-1----:R-:W-:-:S06]  /*116d0*/  ISETP.EQ.U32.AND P0, PT, R0, R5, PT ;  /* 0x000000050000720c */ /* 0x002fcc0003f02070 */
[----:B------:R-:W2:Y:S07]  /*116e0*/  POPC R5, UR4 ;  /* 0x0000000400057d09 */ /* 0x000eae0008000000 */
[----:B--2---:R-:W2:Y:S01]  /*116f0*/  @P0 ATOMG.E.ADD.STRONG.GPU PT, R3, desc[UR36][R2.64], R5 ;  /* 0x00000005020309a8 */ /* 0x004ea200081ee1e4 */
[----:B------:R-:W1:Y:S02]  /*11700*/  S2R R4, SR_LTMASK ;  /* 0x0000000000047919 */ /* 0x000e640000003900 */
[----:B-1----:R-:W-:-:S04]  /*11710*/  LOP3.LUT R4, R4, UR4, RZ, 0xc0, !PT ;  /* 0x0000000404047c12 */ /* 0x002fc8000f8ec0ff */
[----:B------:R-:W1:Y:S01]  /*11720*/  POPC R7, R4 ;  /* 0x0000000400077309 */ /* 0x000e620000000000 */
[----:B--2---:R-:W1:Y:S02]  /*11730*/  SHFL.IDX PT, R0, R3, R0, 0x1f ;  /* 0x00001f0003007589 */ /* 0x004e6400000e0000 */
[----:B-1----:R-:W-:Y:S01]  /*11740*/  IADD3 R24, R0, UR38, R7 ;  /* 0x0000002600187c10 */ /* 0x002fe2000fffe007 */
[----:B------:R-:W-:Y:S06]  /*11750*/  BRA `(.L_x_1370) ;  /* 0x00000034007c7947 */ /* 0x000fec0003800000 */
.L_x_1369:
        /* <DEDUP_REMOVED lines=8> */
[----:B------:R-:W-:Y:S02]  /*117e0*/  IMAD.U32 R4, RZ, RZ, UR6 ;  /* 0x00000006ff047e24 */ /* 0x000fe4000f8e00ff */
[----:B------:R-:W1:Y:S01]  /*117f0*/  LDC.64 R2, c[0x4][R2] ;  /* 0x0100000002027b82 */ /* 0x000e620000000a00 */
        /* <DEDUP_REMOVED lines=9> */
[----:B01----:R-:W-:Y:S05]  /*11890*/  CALL.ABS.NOINC R2 ;  /* 0x0000000002007343 */ /* 0x003fea0003c00000 */
.L_x_1372:
[----:B------:R-:W-:Y:S05]  /*118a0*/  BSYNC B6 ;  /* 0x0000000000067941 */ /* 0x000fea0003800000 */
.L_x_1371:
        /* <DEDUP_REMOVED lines=9> */
[----:B------:R-:W-:Y:S02]  /*11940*/  IMAD.U32 R4, RZ, RZ, UR6 ;  /* 0x00000006ff047e24 */ /* 0x000fe4000f8e00ff */
[----:B------:R-:W-:Y:S02]  /*11950*/  IMAD.U32 R5, RZ, RZ, UR7 ;  /* 0x00000007ff057e24 */ /* 0x000fe4000f8e00ff */
[----:B------:R-:W-:Y:S02]  /*11960*/  IMAD.U32 R6, RZ, RZ, UR8 ;  /* 0x00000008ff067e24 */ /* 0x000fe4000f8e00ff */
[----:B------:R-:W-:-:S02]  /*11970*/  IMAD.U32 R7, RZ, RZ, UR9 ;  /* 0x00000009ff077e24 */ /* 0x000fc4000f8e00ff */
[----:B------:R-:W-:Y:S02]  /*11980*/  IMAD.U32 R10, RZ, RZ, UR4 ;  /* 0x00000004ff0a7e24 */ /* 0x000fe4000f8e00ff */
[----:B------:R-:W-:Y:S02]  /*11990*/  IMAD.U32 R11, RZ, RZ, UR5 ;  /* 0x00000005ff0b7e24 */ /* 0x000fe4000f8e00ff */
[----:B------:R-:W-:Y:S02]  /*119a0*/  IMAD.MOV.U32 R8, RZ, RZ, 0x70 ;  /* 0x00000070ff087424 */ /* 0x000fe400078e00ff */
[----:B------:R-:W-:Y:S02]  /*119b0*/  IMAD.MOV.U32 R12, RZ, RZ, 0x1 ;  /* 0x00000001ff0c7424 */ /* 0x000fe400078e00ff */
[----:B-1----:R-:W-:-:S07]  /*119c0*/  IMAD.MOV.U32 R13, RZ, RZ, RZ ;  /* 0x000000ffff0d7224 */ /* 0x002fce00078e00ff */
[----:B------:R-:W-:-:S07]  /*119d0*/  LEPC R20, `(.L_x_1375) ;  /* 0x000000001014794e */ /* 0x000fce0000000000 */
[----:B0-2---:R-:W-:Y:S05]  /*119e0*/  CALL.ABS.NOINC R2 ;  /* 0x0000000002007343 */ /* 0x005fea0003c00000 */
.L_x_1375:
[----:B------:R0:W1:Y:S01]  /*119f0*/  LDC.64 R2, c[0x4][R18] ;  /* 0x0100000012027b82 */ /* 0x0000620000000a00 */
[----:B------:R-:W-:Y:S01]  /*11a00*/  ULDC.64 UR6, c[0x4][0x88] ;  /* 0x0100220000067ab9 */ /* 0x000fe20000000a00 */
[----:B------:R-:W-:Y:S01]  /*11a10*/  ULDC.64 UR8, c[0x4][0x90] ;  /* 0x0100240000087ab9 */ /* 0x000fe20000000a00 */
[----:B------:R-:W-:Y:S01]  /*11a20*/  ULDC.64 UR4, c[0x4][0x18] ;  /* 0x0100060000047ab9 */ /* 0x000fe20000000a00 */
        /* <DEDUP_REMOVED lines=8> */
[----:B0-----:R-:W-:-:S07]  /*11ab0*/  IMAD.MOV.U32 R13, RZ, RZ, RZ ;  /* 0x000000ffff0d7224 */ /* 0x001fce00078e00ff */
[----:B------:R-:W-:-:S07]  /*11ac0*/  LEPC R20, `(.L_x_1374) ;  /* 0x000000001014794e */ /* 0x000fce0000000000 */
[----:B-1----:R-:W-:Y:S05]  /*11ad0*/  CALL.ABS.NOINC R2 ;  /* 0x0000000002007343 */ /* 0x002fea0003c00000 */
.L_x_1374:
[----:B------:R-:W-:Y:S05]  /*11ae0*/  BSYNC B6 ;  /* 0x0000000000067941 */ /* 0x000fea0003800000 */
.L_x_1373:
[----:B------:R-:W-:Y:S01]  /*11af0*/  ULDC.64 UR4, c[0x0][0x9f8] ;  /* 0x00027e0000047ab9 */ /* 0x000fe20000000a00 */
[----:B------:R-:W-:Y:S01]  /*11b00*/  IMAD.MOV.U32 R31, RZ, RZ, R27 ;  /* 0x000000ffff1f7224 */ /* 0x000fe200078e001b */
[----:B------:R-:W-:Y:S01]  /*11b10*/  ISETP.NE.U32.AND P0, PT, RZ, UR4, PT ;  /* 0x00000004ff007c0c */ /* 0x000fe2000bf05070 */
[----:B------:R-:W1:Y:S01]  /*11b20*/  S2R R18, SR_TID.X ;  /* 0x0000000000127919 */ /* 0x000e620000002100 */
[----:B------:R-:W2:Y:S01]  /*11b30*/  LDC R6, c[0x0][0x430] ;  /* 0x00010c00ff067b82 */ /* 0x000ea20000000800 */
[----:B0-----:R-:W-:Y:S01]  /*11b40*/  VIADD R22, R22, 0xffffffff ;  /* 0xffffffff16167836 */ /* 0x001fe20000000000 */
[----:B------:R-:W-:Y:S01]  /*11b50*/  ISETP.NE.AND.EX P0, PT, RZ, UR5, PT, P0 ;  /* 0x00000005ff007c0c */ /* 0x000fe2000bf05300 */
[----:B------:R-:W-:-:S12]  /*11b60*/  ULDC UR4, c[0x0][0x2f4] ;  /* 0x0000bd0000047ab9 */ /* 0x000fd80000000800 */
[----:B------:R-:W0:Y:S01]  /*11b70*/  @P0 LDC.64 R2, c[0x0][0x9f8] ;  /* 0x00027e00ff020b82 */ /* 0x000e220000000a00 */
[----:B-1----:R-:W-:-:S04]  /*11b80*/  LOP3.LUT R18, R18, 0x7f, RZ, 0xc0, !PT ;  /* 0x0000007f12127812 */ /* 0x002fc800078ec0ff */
[----:B------:R-:W-:Y:S01]  /*11b90*/  SHF.R.U32.HI R20, RZ, 0x3, R18 ;  /* 0x00000003ff147819 */ /* 0x000fe20000011612 */
[----:B0-----:R-:W-:-:S05]  /*11ba0*/  @P0 IMAD.WIDE R2, R27, 0x4, R2 ;  /* 0x000000041b020825 */ /* 0x001fca00078e0202 */
[----:B------:R0:W3:Y:S01]  /*11bb0*/  @P0 LDG.E R31, desc[UR36][R2.64] ;  /* 0x00000024021f0981 */ /* 0x0000e2000c1e1900 */
[----:B--2---:R-:W-:Y:S02]  /*11bc0*/  ISETP.NE.AND P1, PT, R6, 0x1, PT ;  /* 0x000000010600780c */ /* 0x004fe40003f25270 */
[----:B------:R-:W-:Y:S01]  /*11bd0*/  LOP3.LUT R16, R16, 0xffffffdf, RZ, 0xc0, !PT ;  /* 0xffffffdf10107812 */ /* 0x000fe200078ec0ff */
[----:B------:R-:W1:Y:S10]  /*11be0*/  S2R R18, SR_TID.X ;  /* 0x0000000000127919 */ /* 0x000e740000002100 */
[----:B------:R-:W2:Y:S01]  /*11bf0*/  @P1 LDC R4, c[0x0][0x434] ;  /* 0x00010d00ff041b82 */ /* 0x000ea20000000800 */
[----:B------:R-:W-:-:S02]  /*11c00*/  ISETP.GE.AND P2, PT, R32, UR4, PT ;  /* 0x0000000420007c0c */ /* 0x000fc4000bf46270 */
[----:B------:R-:W-:-:S05]  /*11c10*/  @P1 LOP3.LUT R16, R16, 0x20, RZ, 0xfc, !PT ;  /* 0x0000002010101812 */ /* 0x000fca00078efcff */
[----:B------:R-:W4:Y:S01]  /*11c20*/  @P1 LDC R0, c[0x0][0x438] ;  /* 0x00010e00ff001b82 */ /* 0x000f220000000800 */
[----:B-1----:R-:W-:-:S05]  /*11c30*/  IMAD.SHL.U32 R18, R18, 0x10, RZ ;  /* 0x0000001012127824 */ /* 0x002fca00078e00ff */
[----:B------:R-:W-:-:S05]  /*11c40*/  LOP3.LUT R18, R20, 0x70, R18, 0xf8, !PT ;  /* 0x0000007014127812 */ /* 0x000fca00078ef812 */
[----:B------:R-:W-:-:S05]  /*11c50*/  IMAD R5, R22, 0x60, R18 ;  /* 0x0000006016057824 */ /* 0x000fca00078e0212 */
[C---:B------:R-:W-:Y:S01]  /*11c60*/  ISETP.GE.AND P0, PT, R5.reuse, R30, PT ;  /* 0x0000001e0500720c */ /* 0x040fe20003f06270 */
[----:B------:R-:W-:-:S03]  /*11c70*/  IMAD.IADD R5, R5, 0x1, R19 ;  /* 0x0000000105057824 */ /* 0x000fc600078e0213 */
[----:B------:R-:W-:Y:S01]  /*11c80*/  ISETP.GT.U32.OR P0, PT, R18, 0x5f, P0 ;  /* 0x0000005f1200780c */ /* 0x000fe20000704470 */
[----:B--2---:R-:W-:-:S04]  /*11c90*/  @P1 IMAD.HI.U32 R7, R5, R4, RZ ;  /* 0x0000000405071227 */ /* 0x004fc800078e00ff */
[----:B------:R-:W-:Y:S01]  /*11ca0*/  IMAD.MOV.U32 R4, RZ, RZ, R5 ;  /* 0x000000ffff047224 */ /* 0x000fe200078e0005 */
[----:B----4-:R-:W-:-:S05]  /*11cb0*/  @P1 SHF.R.U32.HI R4, RZ, R0, R7 ;  /* 0x00000000ff041219 */ /* 0x010fca0000011607 */
[--C-:B------:R-:W-:Y:S02]  /*11cc0*/  IMAD.MOV R0, RZ, RZ, -R4.reuse ;  /* 0x000000ffff007224 */ /* 0x100fe400078e0a04 */
[----:B0-----:R-:W0:Y:S02]  /*11cd0*/  @!P0 LDC.64 R2, c[0x0][0x428] ;  /* 0x00010a00ff028b82 */ /* 0x001e240000000a00 */
[----:B------:R-:W-:Y:S01]  /*11ce0*/  IMAD R0, R6, R0, R5 ;  /* 0x0000000006007224 */ /* 0x000fe200078e0205 */
[----:B------:R-:W-:Y:S02]  /*11cf0*/  @!P0 SHF.R.S32.HI R5, RZ, 0x1f, R4 ;  /* 0x0000001fff058819 */ /* 0x000fe40000011404 */
[----:B------:R-:W-:-:S04]  /*11d00*/  LOP3.LUT R16, R16, 0xfffffffb, RZ, 0xc0, !PT ;  /* 0xfffffffb10107812 */ /* 0x000fc800078ec0ff */
[----:B------:R-:W-:-:S04]  /*11d10*/  @P2 LOP3.LUT R16, R16, 0x4, RZ, 0xfc, !PT ;  /* 0x0000000410102812 */ /* 0x000fc800078efcff */
[----:B------:R-:W-:Y:S01]  /*11d20*/  LOP3.LUT R16, R16, 0xfffffffe, RZ, 0xc0, !PT ;  /* 0xfffffffe10107812 */ /* 0x000fe200078ec0ff */
[----:B------:R-:W-:-:S03]  /*11d30*/  UMOV UR5, 0xffffffff ;  /* 0xffffffff00057882 */ /* 0x000fc60000000000 */
[----:B------:R-:W-:Y:S02]  /*11d40*/  LOP3.LUT R16, R16, 0xfffffffd, RZ, 0xc0, !PT ;  /* 0xfffffffd10107812 */ /* 0x000fe400078ec0ff */
[----:B---3--:R-:W-:Y:S01]  /*11d50*/  SHF.R.S32.HI R6, RZ, 0x1f, R31 ;  /* 0x0000001fff067819 */ /* 0x008fe2000001141f */
[----:B0-----:R-:W-:-:S04]  /*11d60*/  @!P0 IMAD.WIDE.U32 R4, R31, R2, R4 ;  /* 0x000000021f048225 */ /* 0x001fc800078e0004 */
[----:B------:R0:W-:Y:S02]  /*11d70*/  STL [R1+0xc], R6 ;  /* 0x00000c0601007387 */ /* 0x0001e40000100800 */
[----:B0-----:R-:W-:-:S04]  /*11d80*/  @!P0 IMAD R6, R6, R2, RZ ;  /* 0x0000000206068224 */ /* 0x001fc800078e02ff */
[----:B------:R-:W-:Y:S02]  /*11d90*/  @!P0 IMAD R6, R31, R3, R6 ;  /* 0x000000031f068224 */ /* 0x000fe400078e0206 */
[----:B------:R-:W0:Y:S02]  /*11da0*/  @!P0 LDC.64 R2, c[0x0][0x418] ;  /* 0x00010600ff028b82 */ /* 0x000e240000000a00 */
[----:B------:R-:W-:Y:S01]  /*11db0*/  @!P0 IMAD.IADD R6, R5, 0x1, R6 ;  /* 0x0000000105068824 */ /* 0x000fe200078e0206 */
[----:B0-----:R-:W-:-:S04]  /*11dc0*/  @!P0 LEA R2, P1, R4, R2, 0x2 ;  /* 0x0000000204028211 */ /* 0x001fc800078210ff */
[----:B------:R-:W-:Y:S01]  /*11dd0*/  @!P0 LEA.HI.X R3, R4, R3, R6, 0x2, P1 ;  /* 0x0000000304038211 */ /* 0x000fe200008f1406 */
[----:B------:R-:W-:Y:S01]  /*11de0*/  IMAD.MOV.U32 R4, RZ, RZ, RZ ;  /* 0x000000ffff047224 */ /* 0x000fe200078e00ff */
[----:B------:R-:W-:-:S05]  /*11df0*/  ISETP.GE.AND P1, PT, R34, UR4, PT ;  /* 0x0000000422007c0c */ /* 0x000fca000bf26270 */
[----:B------:R0:W5:Y:S01]  /*11e00*/  @!P0 LDG.E R4, desc[UR36][R2.64] ;  /* 0x0000002402048981 */ /* 0x000162000c1e1900 */
[----:B------:R-:W-:-:S07]  /*11e10*/  ISETP.GE.AND P0, PT, R33, UR4, PT ;  /* 0x0000000421007c0c */ /* 0x000fce000bf06270 */
[----:B------:R-:W-:-:S06]  /*11e20*/  @P1 LOP3.LUT R16, R16, 0x2, RZ, 0xfc, !PT ;  /* 0x0000000210101812 */ /* 0x000fcc00078efcff */
[----:B------:R-:W-:Y:S01]  /*11e30*/  @P0 LOP3.LUT R16, R16, 0x1, RZ, 0xfc, !PT ;  /* 0x0000000110100812 */ /* 0x000fe200078efcff */
[----:B0-----:R-:W-:Y:S06]  /*11e40*/  BRA.DIV UR5, `(.L_x_1376) ;  /* 0x0000004205887947 */ /* 0x001fec000b800000 */
.L_x_1444:
[----:B------:R-:W2:Y:S01]  /*11e50*/  LDL R2, [R1+0x28] ;  /* 0x0000280001027983 */ /* 0x000ea20000100800 */
[----:B------:R-:W-:Y:S02]  /*11e60*/  ISETP.GT.U32.AND P1, PT, R18, 0x5f, PT ;  /* 0x0000005f1200780c */ /* 0x000fe40003f24070 */
[----:B------:R-:W-:Y:S02]  /*11e70*/  LOP3.LUT R16, R16, 0xffffffef, RZ, 0xc0, !PT ;  /* 0xffffffef10107812 */ /* 0x000fe400078ec0ff */
[----:B------:R-:W-:Y:S02]  /*11e80*/  SHF.R.S32.HI R30, RZ, 0x1f, R26 ;  /* 0x0000001fff1e7819 */ /* 0x000fe4000001141a */
[----:B------:R-:W-:-:S07]  /*11e90*/  LOP3.LUT R16, R16, 0xfffffff7, RZ, 0xc0, !PT ;  /* 0xfffffff710107812 */ /* 0x000fce00078ec0ff */
[----:B------:R-:W-:Y:S02]  /*11ea0*/  @P1 LOP3.LUT R16, R16, 0x8, RZ, 0xfc, !PT ;  /* 0x0000000810101812 */ /* 0x000fe400078efcff */
[----:B--2---:R-:W-:-:S13]  /*11eb0*/  ISETP.NE.AND P0, PT, R2, 0x3, PT ;  /* 0x000000030200780c */ /* 0x004fda0003f05270 */
[----:B------:R-:W-:Y:S01]  /*11ec0*/  @P0 LOP3.LUT R16, R16, 0x10, RZ, 0xfc, !PT ;  /* 0x0000001010100812 */ /* 0x000fe200078efcff */
[----:B------:R-:W-:Y:S06]  /*11ed0*/  @!P0 BRA `(.L_x_1377) ;  /* 0x0000000000048947 */ /* 0x000fec0003800000 */
[----:B------:R-:W-:Y:S01]  /*11ee0*/  BPT.TRAP 0x1 ;  /* 0x000000040000795c */ /* 0x000fe20000300000 */
.L_x_1377:
        /* <DEDUP_REMOVED lines=19> */
[----:B------:R-:W-:-:S05]  /*12020*/  IMAD.IADD R7, R3, 0x1, R7 ;  /* 0x0000000103077824 */ /* 0x000fca00078e0207 */
[----:B------:R-:W-:Y:S01]  /*12030*/  LEA.HI.X R19, R2, UR5, R7, 0x1, P0 ;  /* 0x0000000502137c11 */ /* 0x000fe200080f0c07 */
[----:B------:R-:W-:Y:S01]  /*12040*/  IMAD R7, R23, 0x8, R17 ;  /* 0x0000000817077824 */ /* 0x000fe200078e0211 */
[----:B------:R-:W-:-:S04]  /*12050*/  SHF.L.U32 R2, R28, 0x1f, RZ ;  /* 0x0000001f1c027819 */ /* 0x000fc800000006ff */
[----:B------:R-:W0:Y:S02]  /*12060*/  SYNCS.PHASECHK.TRANS64.TRYWAIT P0, [R7+URZ+0x30840], R2 ;  /* 0x03084002070075a7 */ /* 0x000e24000800017f */
[----:B0-----:R-:W-:Y:S05]  /*12070*/  @!P0 BRA `(.L_x_1379) ;  /* 0x0000004000308947 */ /* 0x001fea0003800000 */
.L_x_1445:
[----:B------:R-:W-:Y:S05]  /*12080*/  BSYNC B0 ;  /* 0x0000000000007941 */ /* 0x000fea0003800000 */
.L_x_1378:
[----:B------:R-:W2:Y:S01]  /*12090*/  LDL R9, [R1] ;  /* 0x0000000001097983 */ /* 0x000ea20000100800 */
[----:B------:R-:W-:Y:S01]  /*120a0*/  ULDC.64 UR4, c[0x0][0x300] ;  /* 0x0000c00000047ab9 */ /* 0x000fe20000000a00 */
[----:B------:R-:W-:Y:S01]  /*120b0*/  LOP3.LUT P4, RZ, R16, 0x4, RZ, 0xc0, !PT ;  /* 0x0000000410ff7812 */ /* 0x000fe2000788c0ff */
[----:B------:R-:W-:Y:S01]  /*120c0*/  IMAD R5, R5, UR4, RZ ;  /* 0x0000000405057c24 */ /* 0x000fe2000f8e02ff */
[----:B------:R-:W1:Y:S01]  /*120d0*/  S2R R8, SR_TID.X ;  /* 0x0000000000087919 */ /* 0x000e620000002100 */
[----:B0-----:R-:W-:Y:S01]  /*120e0*/  IMAD.WIDE.U32 R2, R0, UR4, RZ ;  /* 0x0000000400027c25 */ /* 0x001fe2000f8e00ff */
        /* <DEDUP_REMOVED lines=28> */
[----:B0-----:R-:W-:-:S05]  /*122b0*/  @P0 LEA R3, P1, R32, R3, 0x1 ;  /* 0x0000000320030211 */ /* 0x001fca00078208ff */
[----:B-1----:R-:W-:Y:S01]  /*122c0*/  @P0 IMAD.X R2, RZ, RZ, R2, P1 ;  /* 0x000000ffff020224 */ /* 0x002fe200008e0602 */
[----:B------:R-:W-:-:S04]  /*122d0*/  ISETP.GE.AND P1, PT, R6, 0x11, PT ;  /* 0x000000110600780c */ /* 0x000fc80003f26270 */
        /* <DEDUP_REMOVED lines=56> */
.L_x_1459:
        /* <DEDUP_REMOVED lines=12> */
.L_x_1381:
        /* <DEDUP_REMOVED lines=11> */
.L_x_1382:
[----:B------:R2:W-:Y:S02]  /*127d0*/  SYNCS.ARRIVE.TRANS64.A1T0 RZ, [R7+URZ+0x30830], RZ ;  /* 0x030830ff07ff79a7 */ /* 0x0005e4000810003f */
[----:B------:R-:W-:Y:S05]  /*127e0*/  WARPSYNC.ALL ;  /* 0x0000000000007948 */ /* 0x000fea0003800000 */
[----:B------:R-:W-:Y:S01]  /*127f0*/  ULDC.64 UR4, c[0x0][0x298] ;  /* 0x0000a60000047ab9 */ /* 0x000fe20000000a00 */
[----:B-1----:R-:W-:Y:S01]  /*12800*/  VIADD R2, R17, 0x12400 ;  /* 0x0001240011027836 */ /* 0x002fe20000000000 */
[----:B------:R-:W-:Y:S01]  /*12810*/  SHF.R.S32.HI R0, RZ, 0x1f, R35 ;  /* 0x0000001fff007819 */ /* 0x000fe20000011423 */
[----:B0-----:R-:W-:Y:S01]  /*12820*/  IMAD.WIDE.U32 R4, R35, UR4, RZ ;  /* 0x0000000423047c25 */ /* 0x001fe2000f8e00ff */
[----:B------:R-:W-:Y:S01]  /*12830*/  BSSY B6, `(.L_x_1383) ;  /* 0x0000018000067945 */ /* 0x000fe20003800000 */
[----:B------:R-:W-:Y:S01]  /*12840*/  BAR.SYNC.DEFER_BLOCKING 0x8, 0x180 ;  /* 0x0206000000007b1d */ /* 0x000fe20000010000 */
[----:B------:R-:W-:Y:S01]  /*12850*/  LOP3.LUT P0, RZ, R2, 0x3ff, RZ, 0xc0, !PT ;  /* 0x000003ff02ff7812 */ /* 0x000fe2000780c0ff */
[----:B------:R-:W-:-:S04]  /*12860*/  IMAD R0, R0, UR4, RZ ;  /* 0x0000000400007c24 */ /* 0x000fc8000f8e02ff */
[----:B------:R-:W-:Y:S01]  /*12870*/  IMAD R0, R35, UR5, R0 ;  /* 0x0000000523007c24 */ /* 0x000fe2000f8e0200 */
[----:B------:R0:W-:Y:S03]  /*12880*/  STL.64 [R1+0x18], R4 ;  /* 0x0000180401007387 */ /* 0x0001e60000100a00 */
[----:B------:R-:W-:-:S04]  /*12890*/  IMAD.IADD R35, R5, 0x1, R0 ;  /* 0x0000000105237824 */ /* 0x000fc800078e0200 */
[----:B------:R-:W-:Y:S05]  /*128a0*/  @!P0 BRA `(.L_x_1384) ;  /* 0x0000000000408947 */ /* 0x000fea0003800000 */
[----:B------:R-:W-:Y:S01]  /*128b0*/  MOV R2, 0x0 ;  /* 0x0000000000027802 */ /* 0x000fe20000000f00 */
[----:B------:R-:W-:Y:S01]  /*128c0*/  ULDC.64 UR6, c[0x4][0x88] ;  /* 0x0100220000067ab9 */ /* 0x000fe20000000a00 */
[----:B------:R-:W-:Y:S01]  /*128d0*/  ULDC.64 UR8, c[0x4][0x90] ;  /* 0x0100240000087ab9 */ /* 0x000fe20000000a00 */
[----:B------:R-:W-:Y:S01]  /*128e0*/  ULDC.64 UR4, c[0x4][0x20] ;  /* 0x0100080000047ab9 */ /* 0x000fe20000000a00 */
[----:B0-----:R-:W-:Y:S02]  /*128f0*/  IMAD.U32 R4, RZ, RZ, UR6 ;  /* 0x00000006ff047e24 */ /* 0x001fe4000f8e00ff */
[----:B------:R-:W0:Y:S01]  /*12900*/  LDC.64 R2, c[0x4][R2] ;  /* 0x0100000002027b82 */ /* 0x000e220000000a00 */
[----:B------:R-:W-:Y:S02]  /*12910*/  IMAD.U32 R5, RZ, RZ, UR7 ;  /* 0x00000007ff057e24 */ /* 0x000fe4000f8e00ff */
[----:B------:R-:W-:Y:S02]  /*12920*/  IMAD.U32 R6, RZ, RZ, UR8 ;  /* 0x00000008ff067e24 */ /* 0x000fe4000f8e00ff */
[----:B--2---:R-:W-:-:S02]  /*12930*/  IMAD.U32 R7, RZ, RZ, UR9 ;  /* 0x00000009ff077e24 */ /* 0x004fc4000f8e00ff */
[----:B------:R-:W-:Y:S02]  /*12940*/  IMAD.U32 R10, RZ, RZ, UR4 ;  /* 0x00000004ff0a7e24 */ /* 0x000fe4000f8e00ff */
[----:B------:R-:W-:Y:S02]  /*12950*/  IMAD.U32 R11, RZ, RZ, UR5 ;  /* 0x00000005ff0b7e24 */ /* 0x000fe4000f8e00ff */
[----:B------:R-:W-:Y:S02]  /*12960*/  IMAD.MOV.U32 R8, RZ, RZ, 0x70 ;  /* 0x00000070ff087424 */ /* 0x000fe400078e00ff */
[----:B------:R-:W-:Y:S02]  /*12970*/  IMAD.MOV.U32 R12, RZ, RZ, 0x1 ;  /* 0x00000001ff0c7424 */ /* 0x000fe400078e00ff */
[----:B------:R-:W-:-:S07]  /*12980*/  IMAD.MOV.U32 R13, RZ, RZ, RZ ;  /* 0x000000ffff0d7224 */ /* 0x000fce00078e00ff */
[----:B------:R-:W-:-:S07]  /*12990*/  LEPC R20, `(.L_x_1384) ;  /* 0x000000001014794e */ /* 0x000fce0000000000 */
[----:B0-----:R-:W-:Y:S05]  /*129a0*/  CALL.ABS.NOINC R2 ;  /* 0x0000000002007343 */ /* 0x001fea0003c00000 */
.L_x_1384:
[----:B------:R-:W-:Y:S05]  /*129b0*/  BSYNC B6 ;  /* 0x0000000000067941 */ /* 0x000fea0003800000 */
.L_x_1383:
[----:B------:R-:W3:Y:S01]  /*129c0*/  LDL.LU.64 R20, [R1+0x18] ;  /* 0x0000180001147983 */ /* 0x000ee20000300a00 */
[----:B------:R-:W-:Y:S01]  /*129d0*/  ULDC.64 UR4, c[0x0][0x2d8] ;  /* 0x0000b60000047ab9 */ /* 0x000fe20000000a00 */
[----:B------:R-:W-:Y:S01]  /*129e0*/  LOP3.LUT P6, RZ, R16, 0x80, RZ, 0xc0, !PT ;  /* 0x0000008010ff7812 */ /* 0x000fe200078cc0ff */
[----:B------:R-:W-:Y:S01]  /*129f0*/  IMAD R0, R30, UR4, RZ ;  /* 0x000000041e007c24 */ /* 0x000fe2000f8e02ff */
[----:B0-----:R-:W-:Y:S01]  /*12a00*/  SHF.R.S32.HI R4, RZ, 0x1f, R27 ;  /* 0x0000001fff047819 */ /* 0x001fe2000001141b */
[----:B------:R-:W-:Y:S02]  /*12a10*/  IMAD.MOV.U32 R3, RZ, RZ, R35 ;  /* 0x000000ffff037224 */ /* 0x000fe400078e0023 */
[----:B------:R-:W-:Y:S01]  /*12a20*/  IMAD R5, R26, UR5, R0 ;  /* 0x000000051a057c24 */ /* 0x000fe2000f8e0200 */
[----:B------:R-:W-:Y:S02]  /*12a30*/  SEL R4, R4, RZ, !P6 ;  /* 0x000000ff04047207 */ /* 0x000fe40007000000 */
[----:B------:R-:W-:Y:S01]  /*12a40*/  SEL R0, R27, RZ, !P6 ;  /* 0x000000ff1b007207 */ /* 0x000fe20007000000 */
[----:B---3--:R-:W-:Y:S01]  /*12a50*/  IMAD.MOV.U32 R2, RZ, RZ, R20 ;  /* 0x000000ffff027224 */ /* 0x008fe200078e0014 */
[----:B------:R-:W0:Y:S01]  /*12a60*/  LDC R21, c[0x0][0x448] ;  /* 0x00011200ff157b82 */ /* 0x000e220000000800 */
[----:B------:R-:W1:Y:S02]  /*12a70*/  S2R R20, SR_TID.X ;  /* 0x0000000000147919 */ /* 0x000e640000002100 */
[----:B------:R-:W-:Y:S01]  /*12a80*/  IMAD.WIDE.U32 R2, R26, UR4, R2 ;  /* 0x000000041a027c25 */ /* 0x000fe2000f8e0002 */
[----:B------:R-:W-:-:S03]  /*12a90*/  ULDC.64 UR4, c[0x0][0x2e0] ;  /* 0x0000b80000047ab9 */ /* 0x000fc60000000a00 */
[----:B------:R-:W-:Y:S02]  /*12aa0*/  IMAD R4, R4, UR4, RZ ;  /* 0x0000000404047c24 */ /* 0x000fe4000f8e02ff */
[----:B------:R-:W-:Y:S02]  /*12ab0*/  IMAD.IADD R3, R3, 0x1, R5 ;  /* 0x0000000103037824 */ /* 0x000fe400078e0205 */
[C---:B------:R-:W-:Y:S02]  /*12ac0*/  IMAD R5, R0.reuse, UR5, R4 ;  /* 0x0000000500057c24 */ /* 0x040fe4000f8e0204 */
[----:B------:R-:W-:Y:S01]  /*12ad0*/  IMAD.WIDE.U32 R2, R0, UR4, R2 ;  /* 0x0000000400027c25 */ /* 0x000fe2000f8e0002 */
[----:B------:R-:W-:-:S03]  /*12ae0*/  ULDC.64 UR4, c[0x0][0x2d0] ;  /* 0x0000b40000047ab9 */ /* 0x000fc60000000a00 */
[----:B------:R-:W-:Y:S01]  /*12af0*/  IMAD.IADD R3, R3, 0x1, R5 ;  /* 0x0000000103037824 */ /* 0x000fe200078e0205 */
[----:B0-----:R-:W-:Y:S02]  /*12b00*/  ISETP.NE.AND P6, PT, R21, 0x1, PT ;  /* 0x000000011500780c */ /* 0x001fe40003fc5270 */
[----:B-1----:R-:W-:-:S04]  /*12b10*/  LOP3.LUT R20, R20, 0x7f, RZ, 0xc0, !PT ;  /* 0x0000007f14147812 */ /* 0x002fc800078ec0ff */
[----:B------:R-:W-:-:S07]  /*12b20*/  SHF.R.U32.HI R21, RZ, 0x3, R20 ;  /* 0x00000003ff157819 */ /* 0x000fce0000011614 */
[----:B------:R-:W0:Y:S01]  /*12b30*/  @P6 LDC R6, c[0x0][0x44c] ;  /* 0x00011300ff066b82 */ /* 0x000e220000000800 */
[----:B------:R-:W1:Y:S07]  /*12b40*/  S2R R20, SR_TID.X ;  /* 0x0000000000147919 */ /* 0x000e6e0000002100 */
[----:B------:R-:W3:Y:S01]  /*12b50*/  @P6 LDC R5, c[0x0][0x450] ;  /* 0x00011400ff056b82 */ /* 0x000ee20000000800 */
[----:B-1----:R-:W-:-:S05]  /*12b60*/  IMAD.SHL.U32 R20, R20, 0x10, RZ ;  /* 0x0000001014147824 */ /* 0x002fca00078e00ff */
[----:B------:R-:W-:-:S05]  /*12b70*/  LOP3.LUT R20, R21, 0x70, R20, 0xf8, !PT ;  /* 0x0000007015147812 */ /* 0x000fca00078ef814 */
[----:B------:R-:W-:Y:S02]  /*12b80*/  IMAD.IADD R0, R20, 0x1, R25 ;  /* 0x0000000114007824 */ /* 0x000fe400078e0219 */
[----:B------:R-:W1:Y:S02]  /*12b90*/  S2R R20, SR_TID.X ;  /* 0x0000000000147919 */ /* 0x000e640000002100 */
[----:B0-----:R-:W-:-:S04]  /*12ba0*/  @P6 IMAD.HI.U32 R6, R0, R6, RZ ;  /* 0x0000000600066227 */ /* 0x001fc800078e00ff */
[----:B------:R-:W-:Y:S01]  /*12bb0*/  IMAD.MOV.U32 R4, RZ, RZ, R0 ;  /* 0x000000ffff047224 */ /* 0x000fe200078e0000 */
[----:B---3--:R-:W-:Y:S02]  /*12bc0*/  @P6 SHF.R.U32.HI R4, RZ, R5, R6 ;  /* 0x00000005ff046219 */ /* 0x008fe40000011606 */
[----:B------:R-:W0:Y:S03]  /*12bd0*/  LDC R6, c[0x0][0x448] ;  /* 0x00011200ff067b82 */ /* 0x000e260000000800 */
[----:B------:R-:W-:Y:S02]  /*12be0*/  IMAD.MOV R5, RZ, RZ, -R4 ;  /* 0x000000ffff057224 */ /* 0x000fe400078e0a04 */
[----:B------:R-:W-:Y:S01]  /*12bf0*/  IMAD.WIDE.U32 R2, R4, UR4, R2 ;  /* 0x0000000404027c25 */ /* 0x000fe2000f8e0002 */
[----:B-1----:R-:W-:-:S03]  /*12c00*/  LOP3.LUT R20, R20, 0x7f, RZ, 0xc0, !PT ;  /* 0x0000007f14147812 */ /* 0x002fc600078ec0ff */
[----:B0-----:R-:W-:Y:S01]  /*12c10*/  IMAD R0, R6, R5, R0 ;  /* 0x0000000506007224 */ /* 0x001fe200078e0200 */
[----:B------:R-:W-:Y:S02]  /*12c20*/  SHF.R.S32.HI R5, RZ, 0x1f, R4 ;  /* 0x0000001fff057819 */ /* 0x000fe40000011404 */
[----:B--2---:R-:W-:-:S03]  /*12c30*/  SHF.R.U32.HI R7, RZ, 0x3, R20 ;  /* 0x00000003ff077819 */ /* 0x004fc60000011614 */
        /* <DEDUP_REMOVED lines=11> */
[----:B------:R-:W-:Y:S02]  /*12cf0*/  ULDC UR4, c[0x0][0x2b8] ;  /* 0x0000ae0000047ab9 */ /* 0x000fe40000000800 */
[----:B------:R-:W-:Y:S02]  /*12d00*/  ISETP.GE.AND P3, PT, R32, UR4, PT ;  /* 0x0000000420007c0c */ /* 0x000fe4000bf66270 */
[----:B------:R-:W-:Y:S01]  /*12d10*/  LEA.HI.X R4, R2, UR5, R4, 0x1, P0 ;  /* 0x0000000502047c11 */ /* 0x000fe200080f0c04 */
[----:B------:R-:W-:Y:S01]  /*12d20*/  UMOV UR5, 0xffffffff ;  /* 0xffffffff00057882 */ /* 0x000fe20000000000 */
[----:B------:R-:W-:-:S02]  /*12d30*/  ISETP.GE.AND P2, PT, R34, UR4, PT ;  /* 0x0000000422007c0c */ /* 0x000fc4000bf46270 */
[----:B------:R-:W-:Y:S01]  /*12d40*/  ISETP.GE.AND P0, PT, R33, UR4, PT ;  /* 0x0000000421007c0c */ /* 0x000fe2000bf06270 */
[----:B------:R-:W-:-:S12]  /*12d50*/  BRA.DIV UR5, `(.L_x_1385) ;  /* 0x0000003e05347947 */ /* 0x000fd8000b800000 */
[----:B------:R-:W0:Y:S01]  /*12d60*/  SHFL.IDX PT, R3, R0, RZ, 0x181f ;  /* 0x00181fff00037589 */ /* 0x000e2200000e0000 */
[----:B------:R-:W-:Y:S02]  /*12d70*/  IMAD R29, R29, R6, RZ ;  /* 0x000000061d1d7224 */ /* 0x000fe400078e02ff */
[----:B------:R-:W-:Y:S01]  /*12d80*/  IMAD.IADD R25, R7, 0x1, R25 ;  /* 0x0000000107197824 */ /* 0x000fe200078e0219 */
[----:B------:R-:W1:Y:S04]  /*12d90*/  SHFL.IDX PT, R2, R4, RZ, 0x181f ;  /* 0x00181fff04027589 */ /* 0x000e6800000e0000 */
[----:B------:R-:W-:Y:S01]  /*12da0*/  ISETP.GE.AND P1, PT, R25, R29, PT ;  /* 0x0000001d1900720c */ /* 0x000fe20003f26270 */
[----:B------:R-:W-:-:S12]  /*12db0*/  SHFL.IDX PT, R14, R0, 0x7, 0x181f ;  /* 0x00f81f00000e7f89 */ /* 0x000fd800000e0000 */
[----:B0-----:R-:W-:-:S05]  /*12dc0*/  @!P1 LEA R5, P4, R32, R3, 0x1 ;  /* 0x0000000320059211 */ /* 0x001fca00078808ff */
[----:B-1----:R-:W-:Y:S02]  /*12dd0*/  @!P1 IMAD.X R3, RZ, RZ, R2, P4 ;  /* 0x000000ffff039224 */ /* 0x002fe400020e0602 */
[----:B------:R-:W-:Y:S02]  /*12de0*/  @!P1 IMAD.MOV.U32 R2, RZ, RZ, R5 ;  /* 0x000000ffff029224 */ /* 0x000fe400078e0005 */
[----:B------:R-:W-:-:S03]  /*12df0*/  VIADD R5, R25, 0x10 ;  /* 0x0000001019057836 */ /* 0x000fc60000000000 */
[----:B------:R-:W-:Y:S04]  /*12e00*/  @!P1 LDGSTS.E.BYPASS.LTC128B.128 [R37+0x12400], desc[UR36][R2.64], !P3 ;  /* 0x1240000002259fae */ /* 0x000fe8000d901d64 */
[----:B------:R-:W-:Y:S04]  /*12e10*/  @!P1 LDGSTS.E.BYPASS.LTC128B.128 [R37+0x16400], desc[UR36][R2.64+0x80], !P2 ;  /* 0x1640008002259fae */ /* 0x000fe8000d101d64 */
[----:B------:R0:W-:Y:S01]  /*12e20*/  @!P1 LDGSTS.E.BYPASS.LTC128B.128 [R37+0x1a400], desc[UR36][R2.64+0x100], !P0 ;  /* 0x1a40010002259fae */ /* 0x0001e2000c101d64 */
[----:B------:R-:W-:-:S03]  /*12e30*/  ISETP.GE.AND P1, PT, R5, R29, PT ;  /* 0x0000001d0500720c */ /* 0x000fc60003f26270 */
[----:B0-----:R-:W0:Y:S04]  /*12e40*/  SHFL.IDX PT, R3, R0, 0x1, 0x181f ;  /* 0x00381f0000037f89 */ /* 0x001e2800000e0000 */
[----:B------:R-:W1:Y:S06]  /*12e50*/  SHFL.IDX PT, R2, R4, 0x1, 0x181f ;  /* 0x00381f0004027f89 */ /* 0x000e6c00000e0000 */
[----:B0-----:R-:W-:-:S05]  /*12e60*/  @!P1 LEA R5, P4, R32, R3, 0x1 ;  /* 0x0000000320059211 */ /* 0x001fca00078808ff */
[----:B-1----:R-:W-:Y:S02]  /*12e70*/  @!P1 IMAD.X R6, RZ, RZ, R2, P4 ;  /* 0x000000ffff069224 */ /* 0x002fe400020e0602 */
[----:B------:R-:W-:Y:S02]  /*12e80*/  @!P1 IMAD.MOV.U32 R2, RZ, RZ, R5 ;  /* 0x000000ffff029224 */ /* 0x000fe400078e0005 */
        /* <DEDUP_REMOVED lines=51> */
[----:B------:R-:W1:Y:S04]  /*131c0*/  SHFL.IDX PT, R2, R4, 0x6, 0x181f ;  /* 0x00d81f0004027f89 */ /* 0x000e6800000e0000 */
[----:B------:R-:W2:Y:S02]  /*131d0*/  SHFL.IDX PT, R4, R4, 0x7, 0x181f ;  /* 0x00f81f0004047f89 */ /* 0x000ea400000e0000 */
[----:B0-----:R-:W-:-:S05]  /*131e0*/  @!P1 LEA R5, P4, R32, R3, 0x1 ;  /* 0x0000000320059211 */ /* 0x001fca00078808ff */
[----:B-1----:R-:W-:Y:S02]  /*131f0*/  @!P1 IMAD.X R6, RZ, RZ, R2, P4 ;  /* 0x000000ffff069224 */ /* 0x002fe400020e0602 */
[----:B------:R-:W-:Y:S02]  /*13200*/  @!P1 IMAD.MOV.U32 R2, RZ, RZ, R5 ;  /* 0x000000ffff029224 */ /* 0x000fe400078e0005 */
[----:B------:R-:W-:-:S05]  /*13210*/  @!P1 IMAD.MOV.U32 R3, RZ, RZ, R6 ;  /* 0x000000ffff039224 */ /* 0x000fca00078e0006 */
[----:B------:R0:W-:Y:S04]  /*13220*/  @!P1 LDGSTS.E.BYPASS.LTC128B.128 [R37+0x15400], desc[UR36][R2.64], !P3 ;  /* 0x1540000002259fae */ /* 0x0001e8000d901d64 */
[----:B------:R0:W-:Y:S04]  /*13230*/  @!P1 LDGSTS.E.BYPASS.LTC128B.128 [R37+0x19400], desc[UR36][R2.64+0x80], !P2 ;  /* 0x1940008002259fae */ /* 0x0001e8000d101d64 */
[----:B--2---:R0:W-:Y:S02]  /*13240*/  @!P1 LDGSTS.E.BYPASS.LTC128B.128 [R37+0x1d400], desc[UR36][R2.64+0x100], !P0 ;  /* 0x1d40010002259fae */ /* 0x0041e4000c101d64 */
.L_x_1476:
[----:B------:R-:W-:Y:S01]  /*13250*/  VIADD R0, R25, 0x70 ;  /* 0x0000007019007836 */ /* 0x000fe20000000000 */
[----:B------:R-:W-:Y:S04]  /*13260*/  BSSY B0, `(.L_x_1386) ;  /* 0x000000b000007945 */ /* 0x000fe80003800000 */
[----:B------:R-:W-:-:S13]  /*13270*/  ISETP.GE.AND P1, PT, R0, R29, PT ;  /* 0x0000001d0000720c */ /* 0x000fda0003f26270 */
[----:B------:R-:W-:Y:S05]  /*13280*/  @P1 BRA `(.L_x_1387) ;  /* 0x0000000000201947 */ /* 0x000fea0003800000 */
[----:B0-----:R-:W-:-:S05]  /*13290*/  LEA R2, P1, R32, R14, 0x1 ;  /* 0x0000000e20027211 */ /* 0x001fca00078208ff */
[----:B------:R-:W-:-:S05]  /*132a0*/  IMAD.X R3, RZ, RZ, R4, P1 ;  /* 0x000000ffff037224 */ /* 0x000fca00008e0604 */
[----:B------:R-:W-:Y:S01]  /*132b0*/  @!PT LDS RZ, [RZ] ;  /* 0x00000000fffff984 */ /* 0x000fe20000000800 */
[----:B------:R-:W-:Y:S01]  /*132c0*/  @!PT LDS RZ, [RZ] ;  /* 0x00000000fffff984 */ /* 0x000fe20000000800 */
[----:B------:R-:W-:Y:S01]  /*132d0*/  @!PT LDS RZ, [RZ] ;  /* 0x00000000fffff984 */ /* 0x000fe20000000800 */
[----:B------:R1:W-:Y:S04]  /*132e0*/  LDGSTS.E.BYPASS.LTC128B.128 [R37+0x15c00], desc[UR36][R2.64], !P3 ;  /* 0x15c0000002257fae */ /* 0x0003e8000d901d64 */
[----:B------:R1:W-:Y:S04]  /*132f0*/  LDGSTS.E.BYPASS.LTC128B.128 [R37+0x19c00], desc[UR36][R2.64+0x80], !P2 ;  /* 0x19c0008002257fae */ /* 0x0003e8000d101d64 */
[----:B------:R1:W-:Y:S02]  /*13300*/  LDGSTS.E.BYPASS.LTC128B.128 [R37+0x1dc00], desc[UR36][R2.64+0x100], !P0 ;  /* 0x1dc0010002257fae */ /* 0x0003e4000c101d64 */
.L_x_1387:
[----:B------:R-:W-:Y:S05]  /*13310*/  BSYNC B0 ;  /* 0x0000000000007941 */ /* 0x000fea0003800000 */
.L_x_1386:
[----:B------:R-:W-:Y:S01]  /*13320*/  NOP ;  /* 0x0000000000007918 */ /* 0x000fe20000000000 */
[----:B------:R-:W-:-:S13]  /*13330*/  PLOP3.LUT P0, PT, PT, PT, PT, 0x80, 0x0 ;  /* 0x000000000000781c */ /* 0x000fda0003f0f070 */
.L_x_1388:
[----:B------:R-:W-:Y:S02]  /*13340*/  PLOP3.LUT P1, PT, P1, P0, PT, 0xa2, 0x0 ;  /* 0x000000000000781c */ /* 0x000fe40000f21472 */
[----:B------:R-:W-:-:S08]  /*13350*/  @P0 R2UR P1, UR4, R17 ;  /* 0x00000000110402ca */ /* 0x000fd00000020000 */
[----:B------:R-:W-:-:S05]  /*13360*/  @P0 PLOP3.LUT P0, PT, P1, PT, PT, 0x80, 0x0 ;  /* 0x000000000000081c */ /* 0x000fca0000f0f070 */
[----:B------:R-:W-:Y:S01]  /*13370*/  @!P1 SYNCS.ARRIVE.TRANS64.RED.A0T1 RZ, [UR4+0x30800], RZ ;  /* 0x030800ffffff99a7 */ /* 0x000fe20008200404 */
[----:B------:R-:W-:Y:S07]  /*13380*/  @!P1 ARRIVES.LDGSTSBAR.64.TRANSCNT [UR4+0x30800] ;  /* 0x03080000ff0099b0 */ /* 0x000fee0008000a84 */
[----:B------:R-:W-:Y:S05]  /*13390*/  @P0 BRA.U.ANY `(.L_x_1388) ;  /* 0xfffffffd00e80947 */ /* 0x000fea000393ffff */
[----:B01----:R-:W2:Y:S04]  /*133a0*/  LDL.LU R3, [R1+0x24] ;  /* 0x0000240001037983 */ /* 0x003ea80000300800 */
[----:B------:R-:W3:Y:S01]  /*133b0*/  LDL.LU R2, [R1+0x20] ;  /* 0x0000200001027983 */ /* 0x000ee20000300800 */
[----:B--2---:R-:W-:Y:S02]  /*133c0*/  VIADD R3, R3, 0x1 ;  /* 0x0000000103037836 */ /* 0x004fe40000000000 */
[----:B---3--:R-:W-:-:S03]  /*133d0*/  VIADD R6, R2, 0xfffffffe ;  /* 0xfffffffe02067836 */ /* 0x008fc60000000000 */
        /* <DEDUP_REMOVED lines=10> */
.L_x_1477:
[----:B------:R-:W-:Y:S05]  /*13480*/  BSYNC B0 ;  /* 0x0000000000007941 */ /* 0x000fea0003800000 */
.L_x_1389:
[----:B------:R-:W2:Y:S01]  /*13490*/  LDL R2, [R1+0x8] ;  /* 0x0000080001027983 */ /* 0x000ea20000100800 */
[----:B------:R-:W-:Y:S01]  /*134a0*/  BSSY B0, `(.L_x_1391) ;  /* 0x000010d000007945 */ /* 0x000fe20003800000 */
[----:B--2---:R-:W-:-:S13]  /*134b0*/  ISETP.GE.AND P0, PT, R6, R2, PT ;  /* 0x000000020600720c */ /* 0x004fda0003f06270 */
[----:B------:R-:W-:Y:S05]  /*134c0*/  @!P0 BRA `(.L_x_1392) ;  /* 0x0000001000288947 */ /* 0x000fea0003800000 */
[----:B------:R-:W-:Y:S01]  /*134d0*/  ULDC UR4, c[0x0][0x2f4] ;  /* 0x0000bd0000047ab9 */ /* 0x000fe20000000800 */
[----:B------:R-:W-:Y:S01]  /*134e0*/  IMAD.MOV.U32 R10, RZ, RZ, R23 ;  /* 0x000000ffff0a7224 */ /* 0x000fe200078e0017 */
[----:B------:R-:W-:Y:S01]  /*134f0*/  ISETP.GE.AND P3, PT, R32, UR4, PT ;  /* 0x0000000420007c0c */ /* 0x000fe2000bf66270 */
[----:B------:R-:W-:Y:S01]  /*13500*/  IMAD.MOV.U32 R20, RZ, RZ, R28 ;  /* 0x000000ffff147224 */ /* 0x000fe200078e001c */
[----:B------:R-:W-:Y:S01]  /*13510*/  ISETP.GE.AND P2, PT, R34, UR4, PT ;  /* 0x0000000422007c0c */ /* 0x000fe2000bf46270 */
[----:B------:R-:W-:Y:S01]  /*13520*/  IMAD.MOV.U32 R29, RZ, RZ, R22 ;  /* 0x000000ffff1d7224 */ /* 0x000fe200078e0016 */
[----:B------:R-:W-:-:S13]  /*13530*/  ISETP.GE.AND P1, PT, R33, UR4, PT ;  /* 0x0000000421007c0c */ /* 0x000fda000bf26270 */
.L_x_1405:
[----:B------:R-:W2:Y:S01]  /*13540*/  LDL R4, [R1+0x4] ;  /* 0x0000040001047983 */ /* 0x000ea20000100800 */
[----:B0-----:R-:W0:Y:S03]  /*13550*/  LDC R0, c[0x0][0x430] ;  /* 0x00010c00ff007b82 */ /* 0x001e260000000800 */
[----:B------:R-:W3:Y:S01]  /*13560*/  LDL R7, [R1+0xc] ;  /* 0x00000c0001077983 */ /* 0x000ee20000100800 */
[----:B------:R-:W1:Y:S03]  /*13570*/  S2R R2, SR_TID.X ;  /* 0x0000000000027919 */ /* 0x000e660000002100 */
[----:B------:R-:W4:Y:S01]  /*13580*/  LDL R8, [R1+0x28] ;  /* 0x0000280001087983 */ /* 0x000f220000100800 */
[----:B0-----:R-:W-:Y:S02]  /*13590*/  ISETP.NE.AND P0, PT, R0, 0x1, PT ;  /* 0x000000010000780c */ /* 0x001fe40003f05270 */
[----:B------:R-:W0:Y:S11]  /*135a0*/  S2R R0, SR_TID.X ;  /* 0x0000000000007919 */ /* 0x000e360000002100 */
[----:B------:R-:W2:Y:S01]  /*135b0*/  @P0 LDC R3, c[0x0][0x438] ;  /* 0x00010e00ff030b82 */ /* 0x000ea20000000800 */
[----:B-1----:R-:W-:-:S04]  /*135c0*/  LOP3.LUT R2, R2, 0x7f, RZ, 0xc0, !PT ;  /* 0x0000007f02027812 */ /* 0x002fc800078ec0ff */
[----:B------:R-:W-:Y:S01]  /*135d0*/  SHF.R.U32.HI R2, RZ, 0x3, R2 ;  /* 0x00000003ff027819 */ /* 0x000fe20000011602 */
[----:B0-----:R-:W-:-:S05]  /*135e0*/  IMAD.SHL.U32 R0, R0, 0x10, RZ ;  /* 0x0000001000007824 */ /* 0x001fca00078e00ff */
[----:B------:R-:W-:Y:S02]  /*135f0*/  LOP3.LUT R0, R2, 0x70, R0, 0xf8, !PT ;  /* 0x0000007002007812 */ /* 0x000fe400078ef800 */
[----:B------:R-:W0:Y:S02]  /*13600*/  @P0 LDC R2, c[0x0][0x434] ;  /* 0x00010d00ff020b82 */ /* 0x000e240000000800 */
[----:B------:R-:W-:Y:S01]  /*13610*/  ISETP.GT.U32.AND P5, PT, R0, 0x5f, PT ;  /* 0x0000005f0000780c */ /* 0x000fe20003fa4070 */
[----:B------:R-:W-:Y:S05]  /*13620*/  YIELD ;  /* 0x0000000000007946 */ /* 0x000fea0003800000 */
[----:B------:R-:W-:Y:S01]  /*13630*/  ULDC UR4, c[0x0][0x430] ;  /* 0x00010c0000047ab9 */ /* 0x000fe20000000800 */
[----:B--2---:R-:W-:-:S06]  /*13640*/  IMAD R9, R6, 0x60, R4 ;  /* 0x0000006006097824 */ /* 0x004fcc00078e0204 */
[----:B------:R-:W1:Y:S01]  /*13650*/  @!P5 LDC.64 R4, c[0x0][0x428] ;  /* 0x00010a00ff04db82 */ /* 0x000e620000000a00 */
[----:B------:R-:W-:-:S04]  /*13660*/  IMAD.IADD R9, R0, 0x1, R9 ;  /* 0x0000000100097824 */ /* 0x000fc800078e0209 */
[----:B0-----:R-:W-:-:S04]  /*13670*/  @P0 IMAD.HI.U32 R2, R9, R2, RZ ;  /* 0x0000000209020227 */ /* 0x001fc800078e00ff */
[----:B------:R-:W-:Y:S01]  /*13680*/  IMAD.MOV.U32 R0, RZ, RZ, R9 ;  /* 0x000000ffff007224 */ /* 0x000fe200078e0009 */
[----:B------:R-:W-:-:S04]  /*13690*/  @P0 SHF.R.U32.HI R0, RZ, R3, R2 ;  /* 0x00000003ff000219 */ /* 0x000fc80000011602 */
[--C-:B------:R-:W-:Y:S01]  /*136a0*/  @!P5 SHF.R.S32.HI R3, RZ, 0x1f, R0.reuse ;  /* 0x0000001fff03d819 */ /* 0x100fe20000011400 */
[----:B------:R-:W-:-:S04]  /*136b0*/  @!P5 IMAD.MOV.U32 R2, RZ, RZ, R0 ;  /* 0x000000ffff02d224 */ /* 0x000fc800078e0000 */
[----:B-1----:R-:W-:-:S04]  /*136c0*/  @!P5 IMAD.WIDE.U32 R2, R31, R4, R2 ;  /* 0x000000041f02d225 */ /* 0x002fc800078e0002 */
[----:B---3--:R-:W-:-:S04]  /*136d0*/  @!P5 IMAD R4, R7, R4, RZ ;  /* 0x000000040704d224 */ /* 0x008fc800078e02ff */
[----:B------:R-:W-:Y:S02]  /*136e0*/  @!P5 IMAD R7, R31, R5, R4 ;  /* 0x000000051f07d224 */ /* 0x000fe400078e0204 */
[----:B------:R-:W0:Y:S01]  /*136f0*/  @!P5 LDC.64 R4, c[0x0][0x418] ;  /* 0x00010600ff04db82 */ /* 0x000e220000000a00 */
[----:B------:R-:W-:Y:S02]  /*13700*/  IMAD.MOV R0, RZ, RZ, -R0 ;  /* 0x000000ffff007224 */ /* 0x000fe400078e0a00 */
[----:B------:R-:W-:Y:S02]  /*13710*/  @!P5 IMAD.IADD R3, R7, 0x1, R3 ;  /* 0x000000010703d824 */ /* 0x000fe400078e0203 */
[----:B------:R-:W-:Y:S02]  /*13720*/  IMAD R9, R0, UR4, R9 ;  /* 0x0000000400097c24 */ /* 0x000fe4000f8e0209 */
[----:B------:R-:W-:Y:S01]  /*13730*/  IMAD.MOV.U32 R0, RZ, RZ, RZ ;  /* 0x000000ffff007224 */ /* 0x000fe200078e00ff */
[----:B0-----:R-:W-:-:S04]  /*13740*/  @!P5 LEA R4, P0, R2, R4, 0x2 ;  /* 0x000000040204d211 */ /* 0x001fc800078010ff */
[----:B------:R-:W-:-:S05]  /*13750*/  @!P5 LEA.HI.X R5, R2, R5, R3, 0x2, P0 ;  /* 0x000000050205d211 */ /* 0x000fca00000f1403 */
[----:B------:R0:W5:Y:S01]  /*13760*/  @!P5 LDG.E R0, desc[UR36][R4.64] ;  /* 0x000000240400d981 */ /* 0x000162000c1e1900 */
[----:B----4-:R-:W-:Y:S01]  /*13770*/  ISETP.NE.AND P4, PT, R8, 0x3, PT ;  /* 0x000000030800780c */ /* 0x010fe20003f85270 */
[----:B------:R-:W-:-:S05]  /*13780*/  VIADD R23, R10, 0x1 ;  /* 0x000000010a177836 */ /* 0x000fca0000000000 */
[----:B------:R-:W-:-:S04]  /*13790*/  ISETP.NE.AND P0, PT, R23, 0x2, PT ;  /* 0x000000021700780c */ /* 0x000fc80003f05270 */
[----:B------:R-:W-:Y:S01]  /*137a0*/  SEL R28, RZ, 0x1, P0 ;  /* 0x00000001ff1c7807 */ /* 0x000fe20000000000 */
[----:B------:R-:W-:Y:S01]  /*137b0*/  IMAD.MOV.U32 R22, RZ, RZ, R6 ;  /* 0x000000ffff167224 */ /* 0x000fe200078e0006 */
[----:B------:R-:W-:Y:S02]  /*137c0*/  SEL R23, R23, RZ, P0 ;  /* 0x000000ff17177207 */ /* 0x000fe40000000000 */
[----:B------:R-:W-:Y:S01]  /*137d0*/  LOP3.LUT R28, R20, R28, RZ, 0x3c, !PT ;  /* 0x0000001c141c7212 */ /* 0x000fe200078e3cff */
[----:B0-----:R-:W-:Y:S06]  /*137e0*/  @!P4 BRA `(.L_x_1393) ;  /* 0x000000000004c947 */ /* 0x001fec0003800000 */
[----:B------:R-:W-:Y:S01]  /*137f0*/  BPT.TRAP 0x1 ;  /* 0x000000040000795c */ /* 0x000fe20000300000 */
.L_x_1393:
[----:B------:R-:W-:Y:S01]  /*13800*/  IMAD R7, R23, 0x8, R17 ;  /* 0x0000000817077824 */ /* 0x000fe200078e0211 */
[----:B------:R-:W-:Y:S01]  /*13810*/  SHF.L.U32 R2, R28, 0x1f, RZ ;  /* 0x0000001f1c027819 */ /* 0x000fe200000006ff */
[----:B------:R-:W-:Y:S03]  /*13820*/  BSSY B1, `(.L_x_1394) ;  /* 0x0000003000017945 */ /* 0x000fe60003800000 */
[----:B------:R-:W0:Y:S02]  /*13830*/  SYNCS.PHASECHK.TRANS64.TRYWAIT P0, [R7+URZ+0x30840], R2 ;  /* 0x03084002070075a7 */ /* 0x000e24000800017f */
[----:B0-----:R-:W-:Y:S05]  /*13840*/  @!P0 BRA `(.L_x_1395) ;  /* 0x0000003c00448947 */ /* 0x001fea0003800000 */
.L_x_1478:
[----:B------:R-:W-:Y:S05]  /*13850*/  BSYNC B1 ;  /* 0x0000000000017941 */ /* 0x000fea0003800000 */
.L_x_1394:
        /* <DEDUP_REMOVED lines=65> */
.L_x_1492:
        /* <DEDUP_REMOVED lines=11> */
.L_x_1397:
        /* <DEDUP_REMOVED lines=11> */
.L_x_1398:
[----:B------:R1:W-:Y:S01]  /*13dd0*/  SYNCS.ARRIVE.TRANS64.A1T0 RZ, [R7+URZ+0x30830], RZ ;  /* 0x030830ff07ff79a7 */ /* 0x0003e2000810003f */
[----:B------:R-:W-:Y:S05]  /*13de0*/  @!P5 BRA `(.L_x_1399) ;  /* 0x000000000004d947 */ /* 0x000fea0003800000 */
[----:B------:R-:W-:Y:S01]  /*13df0*/  BPT.TRAP 0x1 ;  /* 0x000000040000795c */ /* 0x000fe20000300000 */
.L_x_1399:
[----:B------:R-:W-:Y:S01]  /*13e00*/  SHF.L.U32 R2, R20, 0x1f, RZ ;  /* 0x0000001f14027819 */ /* 0x000fe200000006ff */
[----:B0-----:R-:W-:Y:S01]  /*13e10*/  IMAD R6, R10, 0x8, R17 ;  /* 0x000000080a067824 */ /* 0x001fe200078e0211 */
[----:B------:R-:W-:Y:S03]  /*13e20*/  BSSY B1, `(.L_x_1400) ;  /* 0x0000003000017945 */ /* 0x000fe60003800000 */
[----:B------:R-:W0:Y:S02]  /*13e30*/  SYNCS.PHASECHK.TRANS64.TRYWAIT P0, [R6+URZ+0x30860], R2 ;  /* 0x03086002060075a7 */ /* 0x000e24000800017f */
[----:B0-----:R-:W-:Y:S05]  /*13e40*/  @!P0 BRA `(.L_x_1401) ;  /* 0x0000003c00b88947 */ /* 0x001fea0003800000 */
.L_x_1493:
[----:B------:R-:W-:Y:S05]  /*13e50*/  BSYNC B1 ;  /* 0x0000000000017941 */ /* 0x000fea0003800000 */
.L_x_1400:
[----:B------:R-:W1:Y:S01]  /*13e60*/  LDL R5, [R1] ;  /* 0x0000000001057983 */ /* 0x000e620000100800 */
        /* <DEDUP_REMOVED lines=10> */
[----:B------:R-:W1:Y:S01]  /*13f10*/  SHFL.IDX PT, R3, R19, RZ, 0x181f ;  /* 0x00181fff13037589 */ /* 0x000e6200000e0000 */
[----:B0-----:R-:W-:-:S05]  /*13f20*/  IADD3 R2, P0, R2, R4, RZ ;  /* 0x0000000402027210 */ /* 0x001fca0007f1e0ff */
[----:B-1----:R-:W-:Y:S01]  /*13f30*/  IMAD.X R3, RZ, RZ, R3, P0 ;  /* 0x000000ffff037224 */ /* 0x002fe200000e0603 */
[----:B------:R-:W-:-:S13]  /*13f40*/  ISETP.LT.OR P0, PT, R7, 0x1, P3 ;  /* 0x000000010700780c */ /* 0x000fda0001f01670 */
[----:B------:R-:W-:Y:S01]  /*13f50*/  @!PT LDS RZ, [RZ] ;  /* 0x00000000fffff984 */ /* 0x000fe20000000800 */
        /* <DEDUP_REMOVED lines=46> */
[----:B0-2---:R0:W1:Y:S02]  /*14240*/  SHFL.IDX PT, R2, R18, 0x5, 0x181f ;  /* 0x00b81f0012027f89 */ /* 0x00506400000e0000 */
.L_x_1507:
[----:B-1----:R-:W-:Y:S01]  /*14250*/  IADD3 R2, P0, R2, R4, RZ ;  /* 0x0000000402027210 */ /* 0x002fe20007f1e0ff */
        /* <DEDUP_REMOVED lines=13> */
[----:B-1----:R-:W-:Y:S01]  /*14330*/  IMAD.WIDE.U32 R2, R9, UR4, RZ ;  /* 0x0000000409027c25 */ /* 0x002fe2000f8e00ff */
        /* <DEDUP_REMOVED lines=13> */
[----:B0-----:R-:W-:-:S04]  /*14410*/  LEA R18, P0, R2, UR4, 0x1 ;  /* 0x0000000402127c11 */ /* 0x001fc8000f8008ff */
[----:B------:R-:W-:Y:S02]  /*14420*/  LEA.HI.X R19, R2, UR5, R3, 0x1, P0 ;  /* 0x0000000502137c11 */ /* 0x000fe400080f0c03 */
[----:B------:R-:W-:-:S13]  /*14430*/  PLOP3.LUT P0, PT, PT, PT, PT, 0x80, 0x0 ;  /* 0x000000000000781c */ /* 0x000fda0003f0f070 */
.L_x_1403:
        /* <DEDUP_REMOVED lines=11> */
.L_x_1404:
[----:B------:R-:W2:Y:S01]  /*144f0*/  LDL R0, [R1+0x8] ;  /* 0x0000080001007983 */ /* 0x000ea20000100800 */
[----:B------:R0:W-:Y:S01]  /*14500*/  SYNCS.ARRIVE.TRANS64.A1T0 RZ, [R6+URZ+0x30850], RZ ;  /* 0x030850ff06ff79a7 */ /* 0x0001e2000810003f */
[----:B------:R-:W-:Y:S02]  /*14510*/  IMAD.MOV.U32 R10, RZ, RZ, R23 ;  /* 0x000000ffff0a7224 */ /* 0x000fe400078e0017 */
[----:B------:R-:W-:Y:S02]  /*14520*/  IMAD.MOV.U32 R20, RZ, RZ, R28 ;  /* 0x000000ffff147224 */ /* 0x000fe400078e001c */
[----:B------:R-:W-:Y:S02]  /*14530*/  IMAD.MOV.U32 R29, RZ, RZ, R22 ;  /* 0x000000ffff1d7224 */ /* 0x000fe400078e0016 */
[C---:B0-----:R-:W-:Y:S01]  /*14540*/  VIADD R6, R22.reuse, 0xffffffff ;  /* 0xffffffff16067836 */ /* 0x041fe20000000000 */
[----:B--2---:R-:W-:-:S13]  /*14550*/  ISETP.GT.AND P0, PT, R22, R0, PT ;  /* 0x000000001600720c */ /* 0x004fda0003f04270 */
[----:B------:R-:W-:Y:S05]  /*14560*/  @P0 BRA `(.L_x_1405) ;  /* 0xffffffec00f40947 */ /* 0x000fea000383ffff */
.L_x_1392:
[----:B------:R-:W-:Y:S05]  /*14570*/  BSYNC B0 ;  /* 0x0000000000007941 */ /* 0x000fea0003800000 */
.L_x_1391:
        /* <DEDUP_REMOVED lines=16> */
[----:B0-----:R-:W-:-:S07]  /*14680*/  IADD3 R24, R0, UR38, R7 ;  /* 0x0000002600187c10 */ /* 0x001fce000fffe007 */
.L_x_1407:
[----:B------:R-:W-:Y:S05]  /*14690*/  BSYNC B0 ;  /* 0x0000000000007941 */ /* 0x000fea0003800000 */
.L_x_1406:
[----:B------:R-:W2:Y:S02]  /*146a0*/  LDL R0, [R1+0x28] ;  /* 0x0000280001007983 */ /* 0x000ea40000100800 */
[----:B--2---:R-:W-:-:S13]  /*146b0*/  ISETP.NE.AND P0, PT, R0, 0x3, PT ;  /* 0x000000030000780c */ /* 0x004fda0003f05270 */
[----:B------:R-:W-:Y:S05]  /*146c0*/  @!P0 BRA `(.L_x_1408) ;  /* 0x0000000000048947 */ /* 0x000fea0003800000 */
[----:B------:R-:W-:Y:S01]  /*146d0*/  BPT.TRAP 0x1 ;  /* 0x000000040000795c */ /* 0x000fe20000300000 */
.L_x_1408:
[----:B------:R-:W2:Y:S01]  /*146e0*/  LDL.LU R2, [R1] ;  /* 0x0000000001027983 */ /* 0x000ea20000300800 */
[----:B------:R-:W-:Y:S01]  /*146f0*/  IMAD R0, R23, 0x8, R17 ;  /* 0x0000000817007824 */ /* 0x000fe200078e0211 */
[----:B------:R-:W-:Y:S01]  /*14700*/  SHF.L.U32 R3, R28, 0x1f, RZ ;  /* 0x0000001f1c037819 */ /* 0x000fe200000006ff */
[----:B------:R-:W-:Y:S03]  /*14710*/  BSSY B0, `(.L_x_1409) ;  /* 0x0000004000007945 */ /* 0x000fe60003800000 */
[----:B------:R-:W0:Y:S01]  /*14720*/  SYNCS.PHASECHK.TRANS64.TRYWAIT P0, [R0+URZ+0x30860], R3 ;  /* 0x03086003000075a7 */ /* 0x000e22000800017f */
[----:B--2---:R-:W-:Y:S01]  /*14730*/  IMAD R6, R22, -0x60, R2 ;  /* 0xffffffa016067824 */ /* 0x004fe200078e0202 */
[----:B0-----:R-:W-:Y:S06]  /*14740*/  @!P0 BRA `(.L_x_1410) ;  /* 0x0000003c00a08947 */ /* 0x001fec0003800000 */
.L_x_1508:
[----:B------:R-:W-:Y:S05]  /*14750*/  BSYNC B0 ;  /* 0x0000000000007941 */ /* 0x000fea0003800000 */
.L_x_1409:
[----:B------:R-:W1:Y:S01]  /*14760*/  S2R R2, SR_TID.X ;  /* 0x0000000000027919 */ /* 0x000e620000002100 */
[----:B------:R-:W-:Y:S01]  /*14770*/  UMOV UR4, 0xffffffff ;  /* 0xffffffff00047882 */ /* 0x000fe20000000000 */
[----:B------:R-:W-:Y:S01]  /*14780*/  IMAD R4, R23, 0x4800, R36 ;  /* 0x0000480017047824 */ /* 0x000fe200078e0224 */
[----:B-1----:R-:W-:-:S04]  /*14790*/  LOP3.LUT R2, R2, 0x7f, RZ, 0xc0, !PT ;  /* 0x0000007f02027812 */ /* 0x002fc800078ec0ff */
[----:B------:R-:W-:-:S05]  /*147a0*/  SHF.R.U32.HI R2, RZ, 0x3, R2 ;  /* 0x00000003ff027819 */ /* 0x000fca0000011602 */
[----:B------:R-:W-:Y:S01]  /*147b0*/  IMAD.IADD R6, R6, 0x1, -R2 ;  /* 0x0000000106067824 */ /* 0x000fe200078e0a02 */
[----:B------:R-:W-:Y:S06]  /*147c0*/  BRA.DIV UR4, `(.L_x_1411) ;  /* 0x0000003e04947947 */ /* 0x000fec000b800000 */
[----:B------:R-:W1:Y:S01]  /*147d0*/  SHFL.IDX PT, R14, R18, RZ, 0x181f ;  /* 0x00181fff120e7589 */ /* 0x000e6200000e0000 */
[----:B------:R-:W-:Y:S01]  /*147e0*/  ULDC UR4, c[0x0][0x2f4] ;  /* 0x0000bd0000047ab9 */ /* 0x000fe20000000800 */
[C---:B------:R-:W-:Y:S01]  /*147f0*/  IMAD.SHL.U32 R5, R32.reuse, 0x2, RZ ;  /* 0x0000000220057824 */ /* 0x040fe200078e00ff */
[----:B------:R-:W-:Y:S01]  /*14800*/  ISETP.GE.AND P2, PT, R32, UR4, PT ;  /* 0x0000000420007c0c */ /* 0x000fe2000bf46270 */
[----:B0-----:R-:W0:Y:S01]  /*14810*/  SHFL.IDX PT, R3, R19, RZ, 0x181f ;  /* 0x00181fff13037589 */ /* 0x001e2200000e0000 */
[----:B------:R-:W-:Y:S01]  /*14820*/  IMAD R4, R4, 0x2, R17 ;  /* 0x0000000204047824 */ /* 0x000fe200078e0211 */
[----:B------:R-:W-:Y:S02]  /*14830*/  ISETP.GE.AND P1, PT, R34, UR4, PT ;  /* 0x0000000422007c0c */ /* 0x000fe4000bf26270 */
[C---:B------:R-:W-:Y:S01]  /*14840*/  ISETP.LT.OR P4, PT, R6.reuse, 0x1, P2 ;  /* 0x000000010600780c */ /* 0x040fe20001781670 */
[----:B------:R-:W-:Y:S01]  /*14850*/  SHFL.IDX PT, R7, R19, 0x1, 0x181f ;  /* 0x00381f0013077f89 */ /* 0x000fe200000e0000 */
[----:B------:R-:W-:-:S02]  /*14860*/  ISETP.LT.OR P3, PT, R6, 0x1, P1 ;  /* 0x000000010600780c */ /* 0x000fc40000f61670 */
        /* <DEDUP_REMOVED lines=48> */
.L_x_1522:
[C---:B------:R-:W-:Y:S02]  /*14b70*/  ISETP.LT.OR P2, PT, R6.reuse, 0x51, P2 ;  /* 0x000000510600780c */ /* 0x040fe40001741670 */
[C---:B------:R-:W-:Y:S02]  /*14b80*/  ISETP.LT.OR P1, PT, R6.reuse, 0x51, P1 ;  /* 0x000000510600780c */ /* 0x040fe40000f21670 */
[----:B------:R-:W-:Y:S02]  /*14b90*/  ISETP.LT.OR P0, PT, R6, 0x51, P0 ;  /* 0x000000510600780c */ /* 0x000fe40000701670 */
[----:B0--3--:R-:W-:-:S05]  /*14ba0*/  IADD3 R2, P3, R14, R5, RZ ;  /* 0x000000050e027210 */ /* 0x009fca0007f7e0ff */
[----:B------:R-:W-:-:S05]  /*14bb0*/  IMAD.X R3, RZ, RZ, R19, P3 ;  /* 0x000000ffff037224 */ /* 0x000fca00018e0613 */
        /* <DEDUP_REMOVED lines=8> */
.L_x_1412:
[----:B------:R-:W-:Y:S02]  /*14c40*/  PLOP3.LUT P1, PT, P1, P0, PT, 0xa2, 0x0 ;  /* 0x000000000000781c */ /* 0x000fe40000f21472 */
[----:B------:R-:W-:-:S08]  /*14c50*/  @P0 R2UR P1, UR4, R0 ;  /* 0x00000000000402ca */ /* 0x000fd00000020000 */
[----:B------:R-:W-:-:S05]  /*14c60*/  @P0 PLOP3.LUT P0, PT, P1, PT, PT, 0x80, 0x0 ;  /* 0x000000000000081c */ /* 0x000fca0000f0f070 */
[----:B------:R-:W-:Y:S01]  /*14c70*/  @!P1 SYNCS.ARRIVE.TRANS64.RED.A0T1 RZ, [UR4+0x30850], RZ ;  /* 0x030850ffffff99a7 */ /* 0x000fe20008200404 */
[----:B------:R-:W-:Y:S07]  /*14c80*/  @!P1 ARRIVES.LDGSTSBAR.64.TRANSCNT [UR4+0x30850] ;  /* 0x03085000ff0099b0 */ /* 0x000fee0008000a84 */
[----:B------:R-:W-:Y:S05]  /*14c90*/  @P0 BRA.U.ANY `(.L_x_1412) ;  /* 0xfffffffd00e80947 */ /* 0x000fea000393ffff */
[----:B------:R-:W-:Y:S01]  /*14ca0*/  NOP ;  /* 0x0000000000007918 */ /* 0x000fe20000000000 */
[----:B0-----:R-:W2:Y:S02]  /*14cb0*/  LDL R2, [R1+0x28] ;  /* 0x0000280001027983 */ /* 0x001ea40000100800 */
[----:B--2---:R-:W-:-:S13]  /*14cc0*/  ISETP.NE.AND P2, PT, R2, 0x3, PT ;  /* 0x000000030200780c */ /* 0x004fda0003f45270 */
[----:B------:R-:W-:Y:S05]  /*14cd0*/  @!P2 BRA `(.L_x_1413) ;  /* 0x000000000004a947 */ /* 0x000fea0003800000 */
[----:B------:R-:W-:Y:S01]  /*14ce0*/  BPT.TRAP 0x1 ;  /* 0x000000040000795c */ /* 0x000fe20000300000 */
.L_x_1413:
[----:B------:R0:W-:Y:S01]  /*14cf0*/  SYNCS.ARRIVE.TRANS64.A1T0 RZ, [R0+URZ+0x30850], RZ ;  /* 0x030850ff00ff79a7 */ /* 0x0001e2000810003f */
[----:B------:R-:W-:-:S05]  /*14d00*/  VIADD R23, R23, 0x1 ;  /* 0x0000000117177836 */ /* 0x000fca0000000000 */
[----:B------:R-:W-:-:S04]  /*14d10*/  ISETP.NE.AND P0, PT, R23, 0x2, PT ;  /* 0x000000021700780c */ /* 0x000fc80003f05270 */
[----:B------:R-:W-:Y:S02]  /*14d20*/  SEL R3, RZ, 0x1, P0 ;  /* 0x00000001ff037807 */ /* 0x000fe40000000000 */
[----:B------:R-:W-:Y:S02]  /*14d30*/  SEL R23, R23, RZ, P0 ;  /* 0x000000ff17177207 */ /* 0x000fe40000000000 */
[----:B0-----:R-:W-:-:S07]  /*14d40*/  LOP3.LUT R28, R28, R3, RZ, 0x3c, !PT ;  /* 0x000000031c1c7212 */ /* 0x001fce00078e3cff */
.L_x_1370:
[----:B------:R-:W-:Y:S05]  /*14d50*/  BSYNC B7 ;  /* 0x0000000000077941 */ /* 0x000fea0003800000 */
.L_x_1368:
        /* <DEDUP_REMOVED lines=11> */
.L_x_1414:
        /* <DEDUP_REMOVED lines=11> */
[----:B------:R-:W-:Y:S01]  /*14ec0*/  IMAD.MOV.U32 R5, RZ, RZ, RZ ;  /* 0x000000ffff057224 */ /* 0x000fe200078e00ff */
[C---:B------:R-:W-:Y:S02]  /*14ed0*/  ISETP.GE.U32.AND P2, PT, R8.reuse, 0x2, PT ;  /* 0x000000020800780c */ /* 0x040fe40003f46070 */
[C---:B------:R-:W-:Y:S01]  /*14ee0*/  ISETP.GE.U32.AND P3, PT, R8.reuse, 0x4, PT ;  /* 0x000000040800780c */ /* 0x040fe20003f66070 */
[----:B------:R-:W-:Y:S01]  /*14ef0*/  SHFL.IDX PT, R0, R24, RZ, 0x1f ;  /* 0x00001fff18007589 */ /* 0x000fe200000e0000 */
[C---:B------:R-:W-:Y:S02]  /*14f00*/  ISETP.GE.U32.AND P4, PT, R8.reuse, 0x8, PT ;  /* 0x000000080800780c */ /* 0x040fe40003f86070 */
[C---:B------:R-:W-:Y:S01]  /*14f10*/  ISETP.GE.U32.AND P5, PT, R8.reuse, 0x10, PT ;  /* 0x000000100800780c */ /* 0x040fe20003fa6070 */
[----:B------:R-:W-:Y:S01]  /*14f20*/  SHFL.IDX PT, R4, R24, 0x1, 0x1f ;  /* 0x00201f0018047f89 */ /* 0x000fe200000e0000 */
[----:B--2---:R-:W-:Y:S01]  /*14f30*/  @!P1 IMAD.MOV.U32 R5, RZ, RZ, R2 ;  /* 0x000000ffff059224 */ /* 0x004fe200078e0002 */
[----:B------:R-:W-:-:S04]  /*14f40*/  ISETP.NE.AND P1, PT, R8, RZ, PT ;  /* 0x000000ff0800720c */ /* 0x000fc80003f25270 */
        /* <DEDUP_REMOVED lines=15> */
[----:B------:R1:W2:Y:S02]  /*15040*/  SHFL.IDX PT, R14, R6, 0x1f, 0x1f ;  /* 0x03e01f00060e7f89 */ /* 0x0002a400000e0000 */
.L_x_1532:
[----:B------:R-:W-:Y:S02]  /*15050*/  ULDC UR4, c[0x0][0xc38] ;  /* 0x00030e0000047ab9 */ /* 0x000fe40000000800 */
[----:B------:R-:W-:-:S04]  /*15060*/  IMAD.U32 R7, RZ, RZ, UR4 ;  /* 0x00000004ff077e24 */ /* 0x000fc8000f8e00ff */
[----:B--2---:R-:W-:-:S04]  /*15070*/  IMAD R14, R14, R7, RZ ;  /* 0x000000070e0e7224 */ /* 0x004fc800078e02ff */
[----:B------:R-:W-:-:S05]  /*15080*/  IMAD.IADD R9, R4, 0x1, R14 ;  /* 0x0000000104097824 */ /* 0x000fca00078e020e */
[----:B------:R-:W-:-:S13]  /*15090*/  ISETP.GT.AND P6, PT, R9, R0, PT ;  /* 0x000000000900720c */ /* 0x000fda0003fc4270 */
[----:B------:R-:W-:Y:S05]  /*150a0*/  @P6 BRA `(.L_x_1417) ;  /* 0x00000000009c6947 */ /* 0x000fea0003800000 */
.L_x_1422:
[----:B------:R-:W2:Y:S01]  /*150b0*/  LDC R2, c[0x0][0xc3c] ;  /* 0x00030f00ff027b82 */ /* 0x000ea20000000800 */
[----:B------:R-:W-:-:S05]  /*150c0*/  VIADD R27, R27, 0x1f ;  /* 0x0000001f1b1b7836 */ /* 0x000fca0000000000 */
[----:B--2---:R-:W-:-:S13]  /*150d0*/  ISETP.GE.AND P6, PT, R27, R2, PT ;  /* 0x000000021b00720c */ /* 0x004fda0003fc6270 */
[----:B------:R-:W-:Y:S05]  /*150e0*/  @P6 BRA `(.L_x_1418) ;  /* 0x0000000400d06947 */ /* 0x000fea0003800000 */
[----:B------:R-:W2:Y:S01]  /*150f0*/  S2R R3, SR_TID.X ;  /* 0x0000000000037919 */ /* 0x000ea20000002100 */
[----:B------:R-:W-:Y:S01]  /*15100*/  BSSY B0, `(.L_x_1419) ;  /* 0x0000009000007945 */ /* 0x000fe20003800000 */
[----:B------:R-:W-:Y:S01]  /*15110*/  IMAD.MOV.U32 R5, RZ, RZ, RZ ;  /* 0x000000ffff057224 */ /* 0x000fe200078e00ff */
[----:B--2---:R-:W-:-:S05]  /*15120*/  LOP3.LUT R3, R3, 0x1f, RZ, 0xc0, !PT ;  /* 0x0000001f03037812 */ /* 0x004fca00078ec0ff */
[----:B------:R-:W-:-:S05]  /*15130*/  IMAD.IADD R7, R27, 0x1, R3 ;  /* 0x000000011b077824 */ /* 0x000fca00078e0203 */
[----:B------:R-:W-:-:S13]  /*15140*/  ISETP.GE.OR P6, PT, R7, R2, !P0 ;  /* 0x000000020700720c */ /* 0x000fda00047c6670 */
[----:B------:R-:W-:Y:S05]  /*15150*/  @P6 BRA `(.L_x_1420) ;  /* 0x00000000000c6947 */ /* 0x000fea0003800000 */
[----:B------:R-:W2:Y:S02]  /*15160*/  LDC.64 R2, c[0x0][0xc80] ;  /* 0x00032000ff027b82 */ /* 0x000ea40000000a00 */
[----:B--2---:R-:W-:-:S05]  /*15170*/  IMAD.WIDE R2, R7, 0x4, R2 ;  /* 0x0000000407027825 */ /* 0x004fca00078e0202 */
[----:B------:R2:W5:Y:S02]  /*15180*/  LDG.E R5, desc[UR36][R2.64] ;  /* 0x0000002402057981 */ /* 0x000564000c1e1900 */
.L_x_1420:
[----:B------:R-:W-:Y:S05]  /*15190*/  BSYNC B0 ;  /* 0x0000000000007941 */ /* 0x000fea0003800000 */
.L_x_1419:
[----:B------:R-:W-:-:S03]  /*151a0*/  UMOV UR4, 0xffffffff ;  /* 0xffffffff00047882 */ /* 0x000fc60000000000 */
[----:B------:R-:W-:Y:S05]  /*151b0*/  BRA.DIV UR4, `(.L_x_1421) ;  /* 0x0000004204407947 */ /* 0x000fea000b800000 */
[----:B-----5:R-:W3:Y:S02]  /*151c0*/  SHFL.UP PT, R14, R5, 0x1, RZ ;  /* 0x04200000050e7989 */ /* 0x020ee400000e00ff */
[----:B---3--:R-:W-:-:S05]  /*151d0*/  SEL R14, R14, RZ, P1 ;  /* 0x000000ff0e0e7207 */ /* 0x008fca0000800000 */
[----:B------:R-:W-:-:S05]  /*151e0*/  IMAD.IADD R13, R5, 0x1, R14 ;  /* 0x00000001050d7824 */ /* 0x000fca00078e020e */
[----:B------:R-:W2:Y:S02]  /*151f0*/  SHFL.UP PT, R14, R13, 0x2, RZ ;  /* 0x044000000d0e7989 */ /* 0x000ea400000e00ff */
[----:B--2---:R-:W-:-:S05]  /*15200*/  SEL R2, R14, RZ, P2 ;  /* 0x000000ff0e027207 */ /* 0x004fca0001000000 */
        /* <DEDUP_REMOVED lines=9> */
[----:B-1----:R-:W-:-:S05]  /*152a0*/  IMAD.IADD R6, R4, 0x1, R7 ;  /* 0x0000000104067824 */ /* 0x002fca00078e0207 */
[----:B------:R1:W2:Y:S02]  /*152b0*/  SHFL.IDX PT, R14, R6, 0x1f, 0x1f ;  /* 0x03e01f00060e7f89 */ /* 0x0002a400000e0000 */
.L_x_1540:
[----:B------:R-:W-:Y:S02]  /*152c0*/  ULDC UR4, c[0x0][0xc38] ;  /* 0x00030e0000047ab9 */ /* 0x000fe40000000800 */
[----:B------:R-:W-:-:S04]  /*152d0*/  IMAD.U32 R7, RZ, RZ, UR4 ;  /* 0x00000004ff077e24 */ /* 0x000fc8000f8e00ff */
[----:B--2---:R-:W-:-:S04]  /*152e0*/  IMAD R14, R14, R7, RZ ;  /* 0x000000070e0e7224 */ /* 0x004fc800078e02ff */
[----:B------:R-:W-:-:S05]  /*152f0*/  IMAD.IADD R9, R14, 0x1, R9 ;  /* 0x000000010e097824 */ /* 0x000fca00078e0209 */
[----:B------:R-:W-:-:S13]  /*15300*/  ISETP.GT.AND P6, PT, R9, R0, PT ;  /* 0x000000000900720c */ /* 0x000fda0003fc4270 */
[----:B------:R-:W-:Y:S05]  /*15310*/  @!P6 BRA `(.L_x_1422) ;  /* 0xfffffffc0064e947 */ /* 0x000fea000383ffff */
.L_x_1417:
[----:B------:R-:W-:Y:S01]  /*15320*/  IMAD.IADD R24, R9, 0x1, -R14 ;  /* 0x0000000109187824 */ /* 0x000fe200078e0a0e */
[----:B------:R-:W-:-:S03]  /*15330*/  UMOV UR4, 0xffffffff ;  /* 0xffffffff00047882 */ /* 0x000fc60000000000 */
[----:B------:R-:W-:-:S05]  /*15340*/  IMAD R3, R6, R7, R24 ;  /* 0x0000000706037224 */ /* 0x000fca00078e0218 */
[----:B------:R-:W-:Y:S01]  /*15350*/  ISETP.GT.AND P6, PT, R3, R0, PT ;  /* 0x000000000300720c */ /* 0x000fe20003fc4270 */
[----:B------:R-:W-:-:S12]  /*15360*/  BRA.DIV UR4, `(.L_x_1423) ;  /* 0x0000004204907947 */ /* 0x000fd8000b800000 */
[----:B------:R-:W-:-:S04]  /*15370*/  VOTE.ANY R2, PT, !P6 ;  /* 0x0000000000027806 */ /* 0x000fc800070e0100 */
[----:B------:R-:W2:Y:S02]  /*15380*/  POPC R4, R2 ;  /* 0x0000000200047309 */ /* 0x000ea40000000000 */
[----:B--2---:R2:W3:Y:S02]  /*15390*/  SHFL.IDX PT, R5, R5, R4, 0x1f ;  /* 0x00001f0405057589 */ /* 0x0044e400000e0000 */
.L_x_1544:
[----:B------:R-:W-:Y:S01]  /*153a0*/  ISETP.NE.AND P0, PT, R2, RZ, PT ;  /* 0x000000ff0200720c */ /* 0x000fe20003f05270 */
[----:B------:R-:W-:-:S12]  /*153b0*/  IMAD.MOV.U32 R14, RZ, RZ, RZ ;  /* 0x000000ffff0e7224 */ /* 0x000fd800078e00ff */
[----:B------:R-:W-:Y:S05]  /*153c0*/  @!P0 BRA `(.L_x_1424) ;  /* 0x0000000000108947 */ /* 0x000fea0003800000 */
[----:B------:R-:W-:Y:S01]  /*153d0*/  UMOV UR4, 0xffffffff ;  /* 0xffffffff00047882 */ /* 0x000fe20000000000 */
[----:B------:R-:W-:Y:S02]  /*153e0*/  VIADD R12, R4, 0xffffffff ;  /* 0xffffffff040c7836 */ /* 0x000fe40000000000 */
[----:B------:R-:W-:Y:S05]  /*153f0*/  BRA.DIV UR4, `(.L_x_1425) ;  /* 0x0000004204b47947 */ /* 0x000fea000b800000 */
[----:B------:R4:W0:Y:S02]  /*15400*/  SHFL.IDX PT, R14, R6, R12, 0x1f ;  /* 0x00001f0c060e7589 */ /* 0x00082400000e0000 */
.L_x_1424:
[----:B------:R-:W5:Y:S01]  /*15410*/  LDC.64 R2, c[0x0][0xc90] ;  /* 0x00032400ff027b82 */ /* 0x000f620000000a00 */
[----:B------:R-:W-:-:S04]  /*15420*/  IMAD.IADD R27, R4, 0x1, R27 ;  /* 0x00000001041b7824 */ /* 0x000fc800078e021b */
[----:B-----5:R-:W-:-:S05]  /*15430*/  IMAD.WIDE R2, R27, 0x4, R2 ;  /* 0x000000041b027825 */ /* 0x020fca00078e0202 */
[----:B-1--4-:R1:W2:Y:S01]  /*15440*/  LDG.E R6, desc[UR36][R2.64] ;  /* 0x0000002402067981 */ /* 0x0122a2000c1e1900 */
[----:B0-----:R-:W-:Y:S02]  /*15450*/  IMAD R24, R14, R7, R24 ;  /* 0x000000070e187224 */ /* 0x001fe400078e0218 */
[----:B-1----:R-:W-:Y:S02]  /*15460*/  IMAD.MOV.U32 R2, RZ, RZ, RZ ;  /* 0x000000ffff027224 */ /* 0x002fe400078e00ff */
[----:B--23--:R-:W-:-:S05]  /*15470*/  IMAD R4, R5, R6, RZ ;  /* 0x0000000605047224 */ /* 0x00cfca00078e02ff */
[----:B------:R-:W-:-:S04]  /*15480*/  IABS R8, R4 ;  /* 0x0000000400087213 */ /* 0x000fc80000000000 */
[----:B------:R-:W0:Y:S08]  /*15490*/  I2F.RP R10, R8 ;  /* 0x00000008000a7306 */ /* 0x000e300000209400 */
[----:B0-----:R-:W0:Y:S02]  /*154a0*/  MUFU.RCP R10, R10 ;  /* 0x0000000a000a7308 */ /* 0x001e240000001000 */
[----:B0-----:R-:W-:-:S06]  /*154b0*/  VIADD R11, R10, 0xffffffe ;  /* 0x0ffffffe0a0b7836 */ /* 0x001fcc0000000000 */
[----:B------:R-:W0:Y:S02]  /*154c0*/  F2I.FTZ.U32.TRUNC.NTZ R3, R11 ;  /* 0x0000000b00037305 */ /* 0x000e24000021f000 */
[----:B0-----:R-:W-:-:S04]  /*154d0*/  IMAD.MOV R9, RZ, RZ, -R3 ;  /* 0x000000ffff097224 */ /* 0x001fc800078e0a03 */
[----:B------:R-:W-:-:S04]  /*154e0*/  IMAD R9, R9, R8, RZ ;  /* 0x0000000809097224 */ /* 0x000fc800078e02ff */
[----:B------:R-:W-:-:S04]  /*154f0*/  IMAD.HI.U32 R2, R3, R9, R2 ;  /* 0x0000000903027227 */ /* 0x000fc800078e0002 */
[----:B------:R-:W-:Y:S01]  /*15500*/  IMAD.IADD R9, R0, 0x1, -R24 ;  /* 0x0000000100097824 */ /* 0x000fe200078e0a18 */
[----:B------:R-:W-:-:S04]  /*15510*/  IABS R0, R4 ;  /* 0x0000000400007213 */ /* 0x000fc80000000000 */
[----:B------:R-:W-:Y:S01]  /*15520*/  IABS R3, R9 ;  /* 0x0000000900037213 */ /* 0x000fe20000000000 */
[----:B------:R-:W-:-:S04]  /*15530*/  IMAD.MOV R0, RZ, RZ, -R0 ;  /* 0x000000ffff007224 */ /* 0x000fc800078e0a00 */
        /* <DEDUP_REMOVED lines=12> */
[----:B------:R-:W-:Y:S02]  /*15600*/  IMAD R0, R6, R2, RZ ;  /* 0x0000000206007224 */ /* 0x000fe400078e02ff */
[----:B------:R-:W-:Y:S02]  /*15610*/  IMAD.MOV R2, RZ, RZ, -R2 ;  /* 0x000000ffff027224 */ /* 0x000fe400078e0a02 */
[----:B------:R-:W-:Y:S02]  /*15620*/  IMAD.MOV R3, RZ, RZ, -R0 ;  /* 0x000000ffff037224 */ /* 0x000fe400078e0a00 */
[----:B------:R-:W-:-:S03]  /*15630*/  IMAD R9, R4, R2, R9 ;  /* 0x0000000204097224 */ /* 0x000fc600078e0209 */
[----:B------:R-:W-:-:S04]  /*15640*/  VIADDMNMX R6, R3, R7, R6, PT ;  /* 0x0000000703067246 */ /* 0x000fc80003800106 */
[-C--:B------:R-:W-:Y:S02]  /*15650*/  IABS R7, R6.reuse ;  /* 0x0000000600077213 */ /* 0x080fe40000000000 */
[----:B------:R-:W-:Y:S02]  /*15660*/  IABS R4, R6 ;  /* 0x0000000600047213 */ /* 0x000fe40000000000 */
[----:B------:R-:W0:Y:S03]  /*15670*/  I2F.RP R8, R7 ;  /* 0x0000000700087306 */ /* 0x000e260000209400 */
[----:B------:R-:W-:-:S05]  /*15680*/  IMAD.MOV R4, RZ, RZ, -R4 ;  /* 0x000000ffff047224 */ /* 0x000fca00078e0a04 */
[----:B0-----:R-:W0:Y:S02]  /*15690*/  MUFU.RCP R8, R8 ;  /* 0x0000000800087308 */ /* 0x001e240000001000 */
[----:B0-----:R-:W-:-:S06]  /*156a0*/  VIADD R3, R8, 0xffffffe ;  /* 0x0ffffffe08037836 */ /* 0x001fcc0000000000 */
[----:B------:R-:W0:Y:S02]  /*156b0*/  F2I.FTZ.U32.TRUNC.NTZ R3, R3 ;  /* 0x0000000300037305 */ /* 0x000e24000021f000 */
[----:B0-----:R-:W-:-:S04]  /*156c0*/  IMAD.MOV R2, RZ, RZ, -R3 ;  /* 0x000000ffff027224 */ /* 0x001fc800078e0a03 */
[----:B------:R-:W-:Y:S02]  /*156d0*/  IMAD R11, R2, R7, RZ ;  /* 0x00000007020b7224 */ /* 0x000fe400078e02ff */
[----:B------:R-:W-:-:S04]  /*156e0*/  IMAD.MOV.U32 R2, RZ, RZ, RZ ;  /* 0x000000ffff027224 */ /* 0x000fc800078e00ff */
[----:B------:R-:W-:Y:S01]  /*156f0*/  IMAD.HI.U32 R2, R3, R11, R2 ;  /* 0x0000000b03027227 */ /* 0x000fe200078e0002 */
[----:B------:R-:W-:Y:S02]  /*15700*/  IABS R11, R9 ;  /* 0x00000009000b7213 */ /* 0x000fe40000000000 */
[C---:B------:R-:W-:Y:S01]  /*15710*/  LOP3.LUT R3, R9.reuse, R6, RZ, 0x3c, !PT ;  /* 0x0000000609037212 */ /* 0x040fe200078e3cff */
[----:B------:R-:W-:Y:S02]  /*15720*/  IMAD.IADD R9, R9, 0x1, R0 ;  /* 0x0000000109097824 */ /* 0x000fe400078e0200 */
[----:B------:R-:W-:Y:S01]  /*15730*/  IMAD.HI.U32 R2, R2, R11, RZ ;  /* 0x0000000b02027227 */ /* 0x000fe200078e00ff */
[----:B------:R-:W-:-:S03]  /*15740*/  ISETP.GE.AND P2, PT, R3, RZ, PT ;  /* 0x000000ff0300720c */ /* 0x000fc60003f46270 */
[----:B------:R-:W-:-:S05]  /*15750*/  IMAD R4, R2, R4, R11 ;  /* 0x0000000402047224 */ /* 0x000fca00078e020b */
[----:B------:R-:W-:-:S13]  /*15760*/  ISETP.GT.U32.AND P1, PT, R7, R4, PT ;  /* 0x000000040700720c */ /* 0x000fda0003f24070 */
[----:B------:R-:W-:Y:S02]  /*15770*/  @!P1 IMAD.IADD R4, R4, 0x1, -R7 ;  /* 0x0000000104049824 */ /* 0x000fe400078e0a07 */
[----:B------:R-:W-:Y:S01]  /*15780*/  @!P1 VIADD R2, R2, 0x1 ;  /* 0x0000000102029836 */ /* 0x000fe20000000000 */
[----:B------:R-:W-:Y:S02]  /*15790*/  ISETP.NE.AND P1, PT, R6, RZ, PT ;  /* 0x000000ff0600720c */ /* 0x000fe40003f25270 */
[----:B------:R-:W-:-:S13]  /*157a0*/  ISETP.GE.U32.AND P0, PT, R4, R7, PT ;  /* 0x000000070400720c */ /* 0x000fda0003f06070 */
[----:B------:R-:W-:-:S04]  /*157b0*/  @P0 VIADD R2, R2, 0x1 ;  /* 0x0000000102020836 */ /* 0x000fc80000000000 */
[----:B------:R-:W-:Y:S01]  /*157c0*/  @!P2 IMAD.MOV R2, RZ, RZ, -R2 ;  /* 0x000000ffff02a224 */ /* 0x000fe200078e0a02 */
[----:B------:R-:W-:Y:S01]  /*157d0*/  @!P1 LOP3.LUT R2, RZ, R6, RZ, 0x33, !PT ;  /* 0x00000006ff029212 */ /* 0x000fe200078e33ff */
[----:B------:R-:W-:-:S04]  /*157e0*/  IMAD.MOV R6, RZ, RZ, -R6 ;  /* 0x000000ffff067224 */ /* 0x000fc800078e0a06 */
[----:B------:R-:W-:Y:S01]  /*157f0*/  IMAD R26, R2, R6, R9 ;  /* 0x00000006021a7224 */ /* 0x000fe200078e0209 */
[----:B------:R-:W-:-:S05]  /*15800*/  LOP3.LUT R2, RZ, R2, RZ, 0x33, !PT ;  /* 0x00000002ff027212 */ /* 0x000fca00078e33ff */
[----:B------:R-:W-:Y:S01]  /*15810*/  IMAD.IADD R25, R5, 0x1, R2 ;  /* 0x0000000105197824 */ /* 0x000fe200078e0202 */
[----:B------:R-:W-:Y:S06]  /*15820*/  BRA `(.L_x_1426) ;  /* 0x00000000001c7947 */ /* 0x000fec0003800000 */
.L_x_1418:
[----:B------:R-:W-:Y:S01]  /*15830*/  UMOV UR4, URZ ;  /* 0x0000003f00047c82 */ /* 0x000fe20008000000 */
[----:B------:R-:W-:Y:S01]  /*15840*/  UMOV UR5, URZ ;  /* 0x0000003f00057c82 */ /* 0x000fe20008000000 */
[----:B------:R-:W-:Y:S01]  /*15850*/  ULDC UR6, c[0x0][0xc3c] ;  /* 0x00030f0000067ab9 */ /* 0x000fe20000000800 */
[----:B------:R-:W-:Y:S02]  /*15860*/  IMAD.MOV.U32 R24, RZ, RZ, R0 ;  /* 0x000000ffff187224 */ /* 0x000fe400078e0000 */
[----:B------:R-:W-:Y:S02]  /*15870*/  IMAD.U32 R25, RZ, RZ, UR4 ;  /* 0x00000004ff197e24 */ /* 0x000fe4000f8e00ff */
[----:B------:R-:W-:Y:S02]  /*15880*/  IMAD.U32 R26, RZ, RZ, UR5 ;  /* 0x00000005ff1a7e24 */ /* 0x000fe4000f8e00ff */
[----:B------:R-:W-:-:S07]  /*15890*/  IMAD.U32 R27, RZ, RZ, UR6 ;  /* 0x00000006ff1b7e24 */ /* 0x000fce000f8e00ff */
.L_x_1426:
[----:B------:R-:W2:Y:S01]  /*158a0*/  S2R R0, SR_TID.X ;  /* 0x0000000000007919 */ /* 0x000ea20000002100 */
[----:B------:R-:W-:Y:S05]  /*158b0*/  WARPSYNC.ALL ;  /* 0x0000000000007948 */ /* 0x000fea0003800000 */
[----:B------:R-:W-:Y:S01]  /*158c0*/  BAR.SYNC.DEFER_BLOCKING 0x4, 0x180 ;  /* 0x0106000000007b1d */ /* 0x000fe20000010000 */
[----:B--2---:R-:W-:-:S04]  /*158d0*/  LOP3.LUT R0, R0, 0x1f, RZ, 0xc0, !PT ;  /* 0x0000001f00007812 */ /* 0x004fc800078ec0ff */
[----:B------:R-:W-:-:S13]  /*158e0*/  ISETP.NE.AND P0, PT, R0, RZ, PT ;  /* 0x000000ff0000720c */ /* 0x000fda0003f05270 */
[----:B------:R-:W2:Y:S01]  /*158f0*/  @!P0 S2R R3, SR_CgaCtaId ;  /* 0x0000000000038919 */ /* 0x000ea20000008800 */
[----:B------:R-:W-:-:S04]  /*15900*/  @!P0 MOV R0, 0x400 ;  /* 0x0000040000008802 */ /* 0x000fc80000000f00 */
[----:B--2---:R-:W-:-:S05]  /*15910*/  @!P0 LEA R17, R3, R0, 0x18 ;  /* 0x0000000003118211 */ /* 0x004fca00078ec0ff */
[----:B------:R3:W-:Y:S01]  /*15920*/  @!P0 STS.128 [R17+0x308d0], R24 ;  /* 0x0308d01811008388 */ /* 0x0007e20000000c00 */
[----:B------:R-:W-:Y:S06]  /*15930*/  BAR.ARV 0x5, 0x180 ;  /* 0x0146000000007b1d */ /* 0x000fec0000002000 */
.L_x_1415:
[----:B------:R-:W-:Y:S02]  /*15940*/  ULDC UR4, c[0x0][0xc3c] ;  /* 0x00030f0000047ab9 */ /* 0x000fe40000000800 */
[----:B--2---:R-:W-:-:S13]  /*15950*/  ISETP.GE.AND P0, PT, R27, UR4, PT ;  /* 0x000000041b007c0c */ /* 0x004fda000bf06270 */
[----:B------:R-:W-:Y:S05]  /*15960*/  @!P0 BRA `(.L_x_1427) ;  /* 0xffffffb400188947 */ /* 0x000fea000383ffff */
[----:B------:R-:W-:Y:S05]  /*15970*/  BSYNC B8 ;  /* 0x0000000000087941 */ /* 0x000fea0003800000 */
.L_x_1356:
[----:B------:R-:W2:Y:S01]  /*15980*/  LDL.LU R0, [R1+0x24] ;  /* 0x0000240001007983 */ /* 0x000ea20000300800 */
[----:B------:R-:W-:Y:S01]  /*15990*/  BSSY B0, `(.L_x_1428) ;  /* 0x000000b000007945 */ /* 0x000fe20003800000 */
[----:B------:R-:W4:Y:S01]  /*159a0*/  S2R R5, SR_CgaCtaId ;  /* 0x0000000000057919 */ /* 0x000f220000008800 */
[----:B--2---:R-:W-:-:S05]  /*159b0*/  VIADD R0, R0, 0x1 ;  /* 0x0000000100007836 */ /* 0x004fca0000000000 */
[----:B-1----:R-:W-:-:S04]  /*159c0*/  LEA.HI R2, R0, R0, RZ, 0x1 ;  /* 0x0000000000027211 */ /* 0x002fc800078f08ff */
[----:B------:R-:W-:Y:S02]  /*159d0*/  LOP3.LUT R3, R2, 0xfffffffe, RZ, 0xc0, !PT ;  /* 0xfffffffe02037812 */ /* 0x000fe400078ec0ff */
[----:B------:R-:W-:-:S03]  /*159e0*/  MOV R2, 0x400 ;  /* 0x0000040000027802 */ /* 0x000fc60000000f00 */
[----:B------:R-:W-:Y:S01]  /*159f0*/  IMAD.IADD R0, R0, 0x1, -R3 ;  /* 0x0000000100007824 */ /* 0x000fe200078e0a03 */
[----:B----4-:R-:W-:-:S04]  /*15a00*/  LEA R4, R5, R2, 0x18 ;  /* 0x0000000205047211 */ /* 0x010fc800078ec0ff */
[----:B------:R-:W-:-:S04]  /*15a10*/  SHF.L.U32 R0, R0, 0x1f, RZ ;  /* 0x0000001f00007819 */ /* 0x000fc800000006ff */
[----:B------:R-:W1:Y:S02]  /*15a20*/  SYNCS.PHASECHK.TRANS64.TRYWAIT P0, [R4+URZ+0x30820], R0 ;  /* 0x03082000040075a7 */ /* 0x000e64000800017f */
[----:B-1----:R-:W-:Y:S05]  /*15a30*/  @!P0 BRA `(.L_x_1429) ;  /* 0x0000003c00488947 */ /* 0x002fea0003800000 */
.L_x_1547:
[----:B------:R-:W-:Y:S05]  /*15a40*/  BSYNC B0 ;  /* 0x0000000000007941 */ /* 0x000fea0003800000 */
.L_x_1428:
[----:B------:R-:W-:-:S03]  /*15a50*/  UMOV UR4, 0xffffffff ;  /* 0xffffffff00047882 */ /* 0x000fc60000000000 */
[----:B------:R-:W-:Y:S05]  /*15a60*/  BRA.DIV UR4, `(.L_x_1430) ;  /* 0x0000003e04507947 */ /* 0x000fea000b800000 */
[----:B-1----:R-:W1:Y:S02]  /*15a70*/  S2R R0, SR_TID.X ;  /* 0x0000000000007919 */ /* 0x002e640000002100 */
[----:B-1----:R-:W-:-:S04]  /*15a80*/  SHF.R.U32.HI R0, RZ, 0x5, R0 ;  /* 0x00000005ff007819 */ /* 0x002fc80000011600 */
[----:B------:R-:W-:-:S05]  /*15a90*/  LOP3.LUT R0, R0, 0x3, RZ, 0xc0, !PT ;  /* 0x0000000300007812 */ /* 0x000fca00078ec0ff */
[----:B------:R1:W2:Y:S02]  /*15aa0*/  SHFL.IDX PT, R14, R0, RZ, 0x1f ;  /* 0x00001fff000e7589 */ /* 0x0002a400000e0000 */
.L_x_1550:
[----:B--2---:R-:W-:Y:S01]  /*15ab0*/  ISETP.NE.AND P0, PT, R14, RZ, PT ;  /* 0x000000ff0e00720c */ /* 0x004fe20003f05270 */
[----:B------:R-:W-:-:S12]  /*15ac0*/  BSSY B0, `(.L_x_1431) ;  /* 0x0000024000007945 */ /* 0x000fd80003800000 */
[----:B------:R-:W-:Y:S05]  /*15ad0*/  @P0 BRA `(.L_x_1432) ;  /* 0x0000000000880947 */ /* 0x000fea0003800000 */
[----:B------:R-:W-:-:S03]  /*15ae0*/  UMOV UR4, 0xffffffff ;  /* 0xffffffff00047882 */ /* 0x000fc60000000000 */
[----:B------:R-:W-:Y:S05]  /*15af0*/  BRA.DIV UR4, `(.L_x_1433) ;  /* 0x0000003e04607947 */ /* 0x000fea000b800000 */
[----:B------:R-:W-:-:S13]  /*15b00*/  ELECT P6, URZ, PT ;  /* 0x00000000003f782f */ /* 0x000fda00038c0000 */
.L_x_1553:
[----:B------:R-:W-:Y:S05]  /*15b10*/  @!P6 BRA `(.L_x_1432) ;  /* 0x000000000078e947 */ /* 0x000fea0003800000 */
[----:B-1----:R-:W2:Y:S02]  /*15b20*/  LDL.LU R0, [R1+0x10] ;  /* 0x0000100001007983 */ /* 0x002ea40000300800 */
[----:B--2---:R-:W-:-:S04]  /*15b30*/  LOP3.LUT R0, R0, 0x2, RZ, 0xfc, !PT ;  /* 0x0000000200007812 */ /* 0x004fc800078efcff */
[----:B------:R-:W-:-:S13]  /*15b40*/  ISETP.NE.AND P0, PT, R0, 0x3, PT ;  /* 0x000000030000780c */ /* 0x000fda0003f05270 */
[----:B------:R-:W-:Y:S05]  /*15b50*/  @!P0 BRA `(.L_x_1434) ;  /* 0x0000000000048947 */ /* 0x000fea0003800000 */
[----:B------:R-:W-:Y:S01]  /*15b60*/  BPT.TRAP 0x1 ;  /* 0x000000040000795c */ /* 0x000fe20000300000 */
.L_x_1434:
[C---:B------:R-:W-:Y:S01]  /*15b70*/  IMAD R5, R23.reuse, 0x8, R4 ;  /* 0x0000000817057824 */ /* 0x040fe200078e0204 */
[----:B------:R-:W-:Y:S01]  /*15b80*/  SHF.L.U32 R0, R28, 0x1f, RZ ;  /* 0x0000001f1c007819 */ /* 0x000fe200000006ff */
[----:B------:R-:W-:-:S03]  /*15b90*/  VIADD R23, R23, 0x1 ;  /* 0x0000000117177836 */ /* 0x000fc60000000000 */
[----:B------:R-:W1:Y:S02]  /*15ba0*/  SYNCS.PHASECHK.TRANS64.TRYWAIT P1, [R5+URZ+0x30840], R0 ;  /* 0x03084000050075a7 */ /* 0x000e64000802017f */
[----:B------:R-:W-:-:S04]  /*15bb0*/  ISETP.NE.AND P2, PT, R23, 0x2, PT ;  /* 0x000000021700780c */ /* 0x000fc80003f45270 */
[----:B------:R-:W-:Y:S01]  /*15bc0*/  SEL R3, RZ, 0x1, P2 ;  /* 0x00000001ff037807 */ /* 0x000fe20001000000 */
[----:B-1----:R-:W-:Y:S08]  /*15bd0*/  @!P1 BRA `(.L_x_1435) ;  /* 0x0000003c00489947 */ /* 0x002ff00003800000 */
.L_x_1554:
[----:B------:R-:W-:Y:S02]  /*15be0*/  SEL R23, R23, RZ, P2 ;  /* 0x000000ff17177207 */ /* 0x000fe40001000000 */
[----:B------:R-:W-:Y:S01]  /*15bf0*/  LOP3.LUT R2, R28, R3, RZ, 0x3c, !PT ;  /* 0x000000031c027212 */ /* 0x000fe200078e3cff */
[----:B------:R-:W-:Y:S06]  /*15c00*/  @!P0 BRA `(.L_x_1436) ;  /* 0x0000000000048947 */ /* 0x000fec0003800000 */
[----:B------:R-:W-:Y:S01]  /*15c10*/  BPT.TRAP 0x1 ;  /* 0x000000040000795c */ /* 0x000fe20000300000 */
.L_x_1436:
[----:B------:R-:W-:Y:S01]  /*15c20*/  IMAD R23, R23, 0x8, R4 ;  /* 0x0000000817177824 */ /* 0x000fe200078e0204 */
[----:B------:R-:W-:-:S04]  /*15c30*/  SHF.L.U32 R2, R2, 0x1f, RZ ;  /* 0x0000001f02027819 */ /* 0x000fc800000006ff */
[----:B------:R-:W2:Y:S02]  /*15c40*/  SYNCS.PHASECHK.TRANS64.TRYWAIT P1, [R23+URZ+0x30840], R2 ;  /* 0x03084002170075a7 */ /* 0x000ea4000802017f */
[----:B--2---:R-:W-:Y:S05]  /*15c50*/  @!P1 BRA `(.L_x_1437) ;  /* 0x0000003c003c9947 */ /* 0x004fea0003800000 */
.L_x_1555:
[----:B------:R-:W-:Y:S05]  /*15c60*/  @!P0 BRA `(.L_x_1438) ;  /* 0x0000000000048947 */ /* 0x000fea0003800000 */
[----:B------:R-:W-:Y:S01]  /*15c70*/  BPT.TRAP 0x1 ;  /* 0x000000040000795c */ /* 0x000fe20000300000 */
.L_x_1438:
[----:B------:R-:W4:Y:S02]  /*15c80*/  SYNCS.PHASECHK.TRANS64.TRYWAIT P1, [R5+URZ+0x30860], R0 ;  /* 0x03086000050075a7 */ /* 0x000f24000802017f */
[----:B----4-:R-:W-:Y:S05]  /*15c90*/  @!P1 BRA `(.L_x_1439) ;  /* 0x0000003c00409947 */ /* 0x010fea0003800000 */
.L_x_1556:
[----:B------:R-:W-:Y:S05]  /*15ca0*/  @!P0 BRA `(.L_x_1440) ;  /* 0x0000000000048947 */ /* 0x000fea0003800000 */
[----:B------:R-:W-:Y:S01]  /*15cb0*/  BPT.TRAP 0x1 ;  /* 0x000000040000795c */ /* 0x000fe20000300000 */
.L_x_1440:
[----:B------:R0:W0:Y:S02]  /*15cc0*/  SYNCS.PHASECHK.TRANS64.TRYWAIT P0, [R23+URZ+0x30860], R2 ;  /* 0x03086002170075a7 */ /* 0x000024000800017f */
[----:B0-----:R-:W-:Y:S05]  /*15cd0*/  @!P0 NANOSLEEP.SYNCS 0x989680 ;  /* 0x009896800000895d */ /* 0x001fea0003900000 */
[----:B------:R-:W0:Y:S02]  /*15ce0*/  @!P0 SYNCS.PHASECHK.TRANS64 P0, [R23+URZ+0x30860], R2 ;  /* 0x03086002170085a7 */ /* 0x000e24000800007f */
[----:B0-----:R-:W-:Y:S05]  /*15cf0*/  @!P0 BRA `(.L_x_1440) ;  /* 0xfffffffc00f08947 */ /* 0x001fea000383ffff */
.L_x_1432:
[----:B------:R-:W-:Y:S05]  /*15d00*/  BSYNC B0 ;  /* 0x0000000000007941 */ /* 0x000fea0003800000 */
.L_x_1431:
[----:B------:R-:W-:Y:S05]  /*15d10*/  EXIT ;  /* 0x000000000000794d */ /* 0x000fea0003800000 */
.L_x_1250:
[----:B0-----:R-:W-:-:S04]  /*15d20*/  IMAD.U32 R3, RZ, RZ, UR40 ;  /* 0x00000028ff037e24 */ /* 0x001fc8000f8e00ff */
[----:B------:R0:W1:Y:S03]  /*15d30*/  SYNCS.PHASECHK.TRANS64.TRYWAIT P1, [R3+URZ+0x30800], R0 ;  /* 0x03080000030075a7 */ /* 0x000066000802017f */
[----:B-1----:R-:W-:Y:S05]  /*15d40*/  @!P1 NANOSLEEP.SYNCS 0x989680 ;  /* 0x009896800000995d */ /* 0x002fea0003900000 */
[----:B------:R-:W1:Y:S02]  /*15d50*/  @!P1 SYNCS.PHASECHK.TRANS64 P1, [R3+URZ+0x30800], R0 ;  /* 0x03080000030095a7 */ /* 0x000e64000802007f */
[----:B-1----:R-:W-:Y:S05]  /*15d60*/  @!P1 BRA `(.L_x_1250) ;  /* 0xfffffffc00ec9947 */ /* 0x002fea000383ffff */
[----:B------:R-:W-:Y:S05]  /*15d70*/  BRA `(.L_x_1441) ;  /* 0xfffffebc00407947 */ /* 0x000fea000383ffff */
.L_x_1254:
[----:B-1----:R1:W2:Y:S02]  /*15d80*/  SYNCS.PHASECHK.TRANS64.TRYWAIT P1, [R3+URZ+0x30830], R0 ;  /* 0x03083000030075a7 */ /* 0x0022a4000802017f */
[----:B--2---:R-:W-:Y:S05]  /*15d90*/  @!P1 NANOSLEEP.SYNCS 0x989680 ;  /* 0x009896800000995d */ /* 0x004fea0003900000 */
[----:B------:R-:W2:Y:S02]  /*15da0*/  @!P1 SYNCS.PHASECHK.TRANS64 P1, [R3+URZ+0x30830], R0 ;  /* 0x03083000030095a7 */ /* 0x000ea4000802007f */
[----:B--2---:R-:W-:Y:S05]  /*15db0*/  @!P1 BRA `(.L_x_1254) ;  /* 0xfffffffc00f09947 */ /* 0x004fea000383ffff */
[----:B------:R-:W-:Y:S05]  /*15dc0*/  BRA `(.L_x_1253) ;  /* 0xfffffebc005c7947 */ /* 0x000fea000383ffff */
.L_x_1271:
[----:B-1----:R-:W-:-:S04]  /*15dd0*/  IMAD.U32 R5, RZ, RZ, UR6 ;  /* 0x00000006ff057e24 */ /* 0x002fc8000f8e00ff */
[----:B------:R1:W2:Y:S03]  /*15de0*/  SYNCS.PHASECHK.TRANS64.TRYWAIT P1, [R5+URZ+0x30830], R0 ;  /* 0x03083000050075a7 */ /* 0x0002a6000802017f */
[----:B--2---:R-:W-:Y:S05]  /*15df0*/  @!P1 NANOSLEEP.SYNCS 0x989680 ;  /* 0x009896800000995d */ /* 0x004fea0003900000 */
[----:B------:R-:W2:Y:S02]  /*15e00*/  @!P1 SYNCS.PHASECHK.TRANS64 P1, [R5+URZ+0x30830], R0 ;  /* 0x03083000050095a7 */ /* 0x000ea4000802007f */
[----:B--2---:R-:W-:Y:S05]  /*15e10*/  @!P1 BRA `(.L_x_1271) ;  /* 0xfffffffc00ec9947 */ /* 0x004fea000383ffff */
[----:B------:R-:W-:Y:S05]  /*15e20*/  BRA `(.L_x_1270) ;  /* 0xfffffee800987947 */ /* 0x000fea000383ffff */
.L_x_1275:
[----:B-1----:R-:W-:-:S04]  /*15e30*/  IMAD.U32 R3, RZ, RZ, UR5 ;  /* 0x00000005ff037e24 */ /* 0x002fc8000f8e00ff */
[----:B------:R1:W2:Y:S03]  /*15e40*/  SYNCS.PHASECHK.TRANS64.TRYWAIT P1, [R3+URZ+0x30850], R0 ;  /* 0x03085000030075a7 */ /* 0x0002a6000802017f */
[----:B--2---:R-:W-:Y:S05]  /*15e50*/  @!P1 NANOSLEEP.SYNCS 0x989680 ;  /* 0x009896800000995d */ /* 0x004fea0003900000 */
[----:B------:R-:W2:Y:S02]  /*15e60*/  @!P1 SYNCS.PHASECHK.TRANS64 P1, [R3+URZ+0x30850], R0 ;  /* 0x03085000030095a7 */ /* 0x000ea4000802007f */
[----:B--2---:R-:W-:Y:S05]  /*15e70*/  @!P1 BRA `(.L_x_1275) ;  /* 0xfffffffc00ec9947 */ /* 0x004fea000383ffff */
[----:B------:R-:W-:Y:S05]  /*15e80*/  BRA `(.L_x_1274) ;  /* 0xfffffef400407947 */ /* 0x000fea000383ffff */
.L_x_1294:
[----:B-1----:R-:W-:-:S04]  /*15e90*/  IMAD.U32 R5, RZ, RZ, UR6 ;  /* 0x00000006ff057e24 */ /* 0x002fc8000f8e00ff */
[----:B------:R1:W2:Y:S03]  /*15ea0*/  SYNCS.PHASECHK.TRANS64.TRYWAIT P1, [R5+URZ+0x30830], R0 ;  /* 0x03083000050075a7 */ /* 0x0002a6000802017f */
[----:B--2---:R-:W-:Y:S05]  /*15eb0*/  @!P1 NANOSLEEP.SYNCS 0x989680 ;  /* 0x009896800000995d */ /* 0x004fea0003900000 */
[----:B------:R-:W2:Y:S02]  /*15ec0*/  @!P1 SYNCS.PHASECHK.TRANS64 P1, [R5+URZ+0x30830], R0 ;  /* 0x03083000050095a7 */ /* 0x000ea4000802007f */
[----:B--2---:R-:W-:Y:S05]  /*15ed0*/  @!P1 BRA `(.L_x_1294) ;  /* 0xfffffffc00ec9947 */ /* 0x004fea000383ffff */
[----:B------:R-:W-:Y:S05]  /*15ee0*/  BRA `(.L_x_1293) ;  /* 0xffffff1c00247947 */ /* 0x000fea000383ffff */
.L_x_1298:
[----:B-1----:R-:W-:-:S04]  /*15ef0*/  IMAD.U32 R3, RZ, RZ, UR5 ;  /* 0x00000005ff037e24 */ /* 0x002fc8000f8e00ff */
[----:B------:R1:W2:Y:S03]  /*15f00*/  SYNCS.PHASECHK.TRANS64.TRYWAIT P1, [R3+URZ+0x30850], R0 ;  /* 0x03085000030075a7 */ /* 0x0002a6000802017f */
[----:B--2---:R-:W-:Y:S05]  /*15f10*/  @!P1 NANOSLEEP.SYNCS 0x989680 ;  /* 0x009896800000995d */ /* 0x004fea0003900000 */
[----:B------:R-:W2:Y:S02]  /*15f20*/  @!P1 SYNCS.PHASECHK.TRANS64 P1, [R3+URZ+0x30850], R0 ;  /* 0x03085000030095a7 */ /* 0x000ea4000802007f */
[----:B--2---:R-:W-:Y:S05]  /*15f30*/  @!P1 BRA `(.L_x_1298) ;  /* 0xfffffffc00ec9947 */ /* 0x004fea000383ffff */
[----:B------:R-:W-:Y:S05]  /*15f40*/  BRA `(.L_x_1297) ;  /* 0xffffff2400cc7947 */ /* 0x000fea000383ffff */
.L_x_1306:
[----:B-1----:R-:W-:-:S04]  /*15f50*/  IMAD.U32 R5, RZ, RZ, UR5 ;  /* 0x00000005ff057e24 */ /* 0x002fc8000f8e00ff */
[----:B------:R1:W2:Y:S03]  /*15f60*/  SYNCS.PHASECHK.TRANS64.TRYWAIT P1, [R5+URZ+0x30830], R0 ;  /* 0x03083000050075a7 */ /* 0x0002a6000802017f */
[----:B--2---:R-:W-:Y:S05]  /*15f70*/  @!P1 NANOSLEEP.SYNCS 0x989680 ;  /* 0x009896800000995d */ /* 0x004fea0003900000 */
[----:B------:R-:W2:Y:S02]  /*15f80*/  @!P1 SYNCS.PHASECHK.TRANS64 P1, [R5+URZ+0x30830], R0 ;  /* 0x03083000050095a7 */ /* 0x000ea4000802007f */
[----:B--2---:R-:W-:Y:S05]  /*15f90*/  @!P1 BRA `(.L_x_1306) ;  /* 0xfffffffc00ec9947 */ /* 0x004fea000383ffff */
[----:B------:R-:W-:Y:S05]  /*15fa0*/  BRA `(.L_x_1305) ;  /* 0xffffff3800947947 */ /* 0x000fea000383ffff */
.L_x_1310:
[----:B-1----:R-:W-:-:S04]  /*15fb0*/  IMAD.U32 R3, RZ, RZ, UR5 ;  /* 0x00000005ff037e24 */ /* 0x002fc8000f8e00ff */
[----:B------:R1:W2:Y:S03]  /*15fc0*/  SYNCS.PHASECHK.TRANS64.TRYWAIT P1, [R3+URZ+0x30850], R0 ;  /* 0x03085000030075a7 */ /* 0x0002a6000802017f */
[----:B--2---:R-:W-:Y:S05]  /*15fd0*/  @!P1 NANOSLEEP.SYNCS 0x989680 ;  /* 0x009896800000995d */ /* 0x004fea0003900000 */
[----:B------:R-:W2:Y:S02]  /*15fe0*/  @!P1 SYNCS.PHASECHK.TRANS64 P1, [R3+URZ+0x30850], R0 ;  /* 0x03085000030095a7 */ /* 0x000ea4000802007f */
[----:B--2---:R-:W-:Y:S05]  /*15ff0*/  @!P1 BRA `(.L_x_1310) ;  /* 0xfffffffc00ec9947 */ /* 0x004fea000383ffff */
[----:B------:R-:W-:Y:S05]  /*16000*/  BRA `(.L_x_1309) ;  /* 0xffffff44003c7947 */ /* 0x000fea000383ffff */
.L_x_1325:
[----:B-1----:R-:W-:-:S04]  /*16010*/  IMAD.U32 R3, RZ, RZ, UR5 ;  /* 0x00000005ff037e24 */ /* 0x002fc8000f8e00ff */
[----:B------:R1:W2:Y:S03]  /*16020*/  SYNCS.PHASECHK.TRANS64.TRYWAIT P1, [R3+URZ+0x30850], R2 ;  /* 0x03085002030075a7 */ /* 0x0002a6000802017f */
[----:B--2---:R-:W-:Y:S05]  /*16030*/  @!P1 NANOSLEEP.SYNCS 0x989680 ;  /* 0x009896800000995d */ /* 0x004fea0003900000 */
[----:B------:R-:W2:Y:S02]  /*16040*/  @!P1 SYNCS.PHASECHK.TRANS64 P1, [R3+URZ+0x30850], R2 ;  /* 0x03085002030095a7 */ /* 0x000ea4000802007f */
[----:B--2---:R-:W-:Y:S05]  /*16050*/  @!P1 BRA `(.L_x_1325) ;  /* 0xfffffffc00ec9947 */ /* 0x004fea000383ffff */
[----:B------:R-:W-:Y:S05]  /*16060*/  BRA `(.L_x_1324) ;  /* 0xffffff7000047947 */ /* 0x000fea000383ffff */
.L_x_1376:
[----:B------:R-:W0:Y:S01]  /*16070*/  S2R R8, SR_TID.X ;  /* 0x0000000000087919 */ /* 0x000e220000002100 */
[----:B------:R-:W-:Y:S01]  /*16080*/  BSSY B0, `(.L_x_1442) ;  /* 0x000000a000007945 */ /* 0x000fe20003800000 */
[----:B------:R-:W-:Y:S02]  /*16090*/  IMAD.MOV.U32 R12, RZ, RZ, RZ ;  /* 0x000000ffff0c7224 */ /* 0x000fe400078e00ff */
[----:B------:R-:W-:Y:S02]  /*160a0*/  IMAD.MOV.U32 R11, RZ, RZ, 0x1f ;  /* 0x0000001fff0b7424 */ /* 0x000fe400078e00ff */
[----:B------:R-:W-:Y:S01]  /*160b0*/  IMAD.MOV.U32 R15, RZ, RZ, -0x1 ;  /* 0xffffffffff0f7424 */ /* 0x000fe200078e00ff */
[----:B0-----:R-:W-:-:S04]  /*160c0*/  SHF.R.U32.HI R8, RZ, 0x5, R8 ;  /* 0x00000005ff087819 */ /* 0x001fc80000011608 */
[----:B------:R-:W-:-:S05]  /*160d0*/  LOP3.LUT R8, R8, 0x3, RZ, 0xc0, !PT ;  /* 0x0000000308087812 */ /* 0x000fca00078ec0ff */
[----:B------:R-:W-:-:S07]  /*160e0*/  IMAD.MOV.U32 R13, RZ, RZ, R8 ;  /* 0x000000ffff0d7224 */ /* 0x000fce00078e0008 */
[----:B-----5:R-:W-:Y:S05]  /*160f0*/  WARPSYNC.COLLECTIVE R15, `(.L_x_1443) ;  /* 0x000000000f087348 */ /* 0x020fea0003c00000 */
[----:B------:R0:W1:Y:S02]  /*16100*/  SHFL.IDX P6, R14, R13, R12, R11 ;  /* 0x0000000c0d0e7389 */ /* 0x00006400000c000b */
[----:B01---5:R-:W-:Y:S01]  /*16110*/  ENDCOLLECTIVE ;  /* 0x000000000000791b */ /* 0x023fe20003800000 */
.L_x_1443:
[----:B------:R-:W-:Y:S05]  /*16120*/  BSYNC B0 ;  /* 0x0000000000007941 */ /* 0x000fea0003800000 */
.L_x_1442:
[----:B------:R-:W-:Y:S05]  /*16130*/  BRA `(.L_x_1444) ;  /* 0xffffffbc00447947 */ /* 0x000fea000383ffff */
.L_x_1379:
[----:B0-----:R0:W1:Y:S02]  /*16140*/  SYNCS.PHASECHK.TRANS64.TRYWAIT P0, [R7+URZ+0x30840], R2 ;  /* 0x03084002070075a7 */ /* 0x001064000800017f */
[----:B-1----:R-:W-:Y:S05]  /*16150*/  @!P0 NANOSLEEP.SYNCS 0x989680 ;  /* 0x009896800000895d */ /* 0x002fea0003900000 */
[----:B------:R-:W1:Y:S02]  /*16160*/  @!P0 SYNCS.PHASECHK.TRANS64 P0, [R7+URZ+0x30840], R2 ;  /* 0x03084002070085a7 */ /* 0x000e64000800007f */
[----:B-1----:R-:W-:Y:S05]  /*16170*/  @!P0 BRA `(.L_x_1379) ;  /* 0xfffffffc00f08947 */ /* 0x002fea000383ffff */
[----:B------:R-:W-:Y:S05]  /*16180*/  BRA `(.L_x_1445) ;  /* 0xffffffbc00bc7947 */ /* 0x000fea000383ffff */
.L_x_1380:
        /* <DEDUP_REMOVED lines=8> */
.L_x_1447:
[----:B------:R-:W-:Y:S05]  /*16210*/  BSYNC B0 ;  /* 0x0000000000007941 */ /* 0x000fea0003800000 */
.L_x_1446:
        /* <DEDUP_REMOVED lines=9> */
.L_x_1448:
[----:B------:R-:W-:Y:S02]  /*162b0*/  IMAD.MOV.U32 R13, RZ, RZ, R0 ;  /* 0x000000ffff0d7224 */ /* 0x000fe400078e0000 */
[----:B------:R-:W-:Y:S02]  /*162c0*/  IMAD.MOV.U32 R12, RZ, RZ, 0x1 ;  /* 0x00000001ff0c7424 */ /* 0x000fe400078e00ff */
[----:B------:R-:W-:-:S07]  /*162d0*/  IMAD.MOV.U32 R3, RZ, RZ, R14 ;  /* 0x000000ffff037224 */ /* 0x000fce00078e000e */
[----:B------:R-:W-:Y:S05]  /*162e0*/  WARPSYNC.COLLECTIVE R15, `(.L_x_1449) ;  /* 0x000000000f087348 */ /* 0x000fea0003c00000 */
[----:B------:R0:W1:Y:S02]  /*162f0*/  SHFL.IDX P6, R14, R13, R12, R11 ;  /* 0x0000000c0d0e7389 */ /* 0x00006400000c000b */
[----:B01----:R-:W-:Y:S01]  /*16300*/  ENDCOLLECTIVE ;  /* 0x000000000000791b */ /* 0x003fe20003800000 */
.L_x_1449:
[----:B------:R-:W-:-:S05]  /*16310*/  @P0 LEA R3, P1, R32, R3, 0x1 ;  /* 0x0000000320030211 */ /* 0x000fca00078208ff */
[----:B------:R-:W-:Y:S01]  /*16320*/  @P0 IMAD.X R2, RZ, RZ, R2, P1 ;  /* 0x000000ffff020224 */ /* 0x000fe200008e0602 */
[----:B------:R-:W-:-:S04]  /*16330*/  ISETP.GE.AND P1, PT, R6, 0x11, PT ;  /* 0x000000110600780c */ /* 0x000fc80003f26270 */
        /* <DEDUP_REMOVED lines=14> */
.L_x_1450:
[----:B------:R-:W-:Y:S02]  /*16420*/  @P1 IMAD R8, R5, 0x2, R17 ;  /* 0x0000000205081824 */ /* 0x000fe400078e0211 */
[----:B------:R-:W-:Y:S02]  /*16430*/  IMAD.MOV.U32 R13, RZ, RZ, R0 ;  /* 0x000000ffff0d7224 */ /* 0x000fe400078e0000 */
[----:B------:R-:W-:Y:S02]  /*16440*/  IMAD.MOV.U32 R12, RZ, RZ, 0x2 ;  /* 0x00000002ff0c7424 */ /* 0x000fe400078e00ff */
[----:B------:R-:W-:-:S07]  /*16450*/  IMAD.MOV.U32 R3, RZ, RZ, R14 ;  /* 0x000000ffff037224 */ /* 0x000fce00078e000e */
[----:B------:R-:W-:Y:S05]  /*16460*/  WARPSYNC.COLLECTIVE R15, `(.L_x_1451) ;  /* 0x000000000f087348 */ /* 0x000fea0003c00000 */
[----:B------:R0:W1:Y:S02]  /*16470*/  SHFL.IDX P6, R14, R13, R12, R11 ;  /* 0x0000000c0d0e7389 */ /* 0x00006400000c000b */
[----:B01----:R-:W-:Y:S01]  /*16480*/  ENDCOLLECTIVE ;  /* 0x000000000000791b */ /* 0x003fe20003800000 */
.L_x_1451:
        /* <DEDUP_REMOVED lines=17> */
.L_x_1452:
[----:B------:R-:W-:Y:S02]  /*165a0*/  @P1 IMAD R8, R5, 0x2, R17 ;  /* 0x0000000205081824 */ /* 0x000fe400078e0211 */
[----:B------:R-:W-:Y:S02]  /*165b0*/  IMAD.MOV.U32 R13, RZ, RZ, R0 ;  /* 0x000000ffff0d7224 */ /* 0x000fe400078e0000 */
[----:B------:R-:W-:Y:S02]  /*165c0*/  IMAD.MOV.U32 R12, RZ, RZ, 0x3 ;  /* 0x00000003ff0c7424 */ /* 0x000fe400078e00ff */
[----:B------:R-:W-:-:S07]  /*165d0*/  IMAD.MOV.U32 R3, RZ, RZ, R14 ;  /* 0x000000ffff037224 */ /* 0x000fce00078e000e */
[----:B------:R-:W-:Y:S05]  /*165e0*/  WARPSYNC.COLLECTIVE R15, `(.L_x_1453) ;  /* 0x000000000f087348 */ /* 0x000fea0003c00000 */
[----:B------:R0:W1:Y:S02]  /*165f0*/  SHFL.IDX P6, R14, R13, R12, R11 ;  /* 0x0000000c0d0e7389 */ /* 0x00006400000c000b */
[----:B01----:R-:W-:Y:S01]  /*16600*/  ENDCOLLECTIVE ;  /* 0x000000000000791b */ /* 0x003fe20003800000 */
.L_x_1453:
        /* <DEDUP_REMOVED lines=17> */
.L_x_1454:
[----:B------:R-:W-:Y:S02]  /*16720*/  @P1 IMAD R8, R5, 0x2, R17 ;  /* 0x0000000205081824 */ /* 0x000fe400078e0211 */
[----:B------:R-:W-:Y:S02]  /*16730*/  IMAD.MOV.U32 R13, RZ, RZ, R0 ;  /* 0x000000ffff0d7224 */ /* 0x000fe400078e0000 */
[----:B------:R-:W-:Y:S02]  /*16740*/  IMAD.MOV.U32 R12, RZ, RZ, 0x4 ;  /* 0x00000004ff0c7424 */ /* 0x000fe400078e00ff */
[----:B------:R-:W-:-:S07]  /*16750*/  IMAD.MOV.U32 R3, RZ, RZ, R14 ;  /* 0x000000ffff037224 */ /* 0x000fce00078e000e */
[----:B------:R-:W-:Y:S05]  /*16760*/  WARPSYNC.COLLECTIVE R15, `(.L_x_1455) ;  /* 0x000000000f087348 */ /* 0x000fea0003c00000 */
[----:B------:R0:W1:Y:S02]  /*16770*/  SHFL.IDX P6, R14, R13, R12, R11 ;  /* 0x0000000c0d0e7389 */ /* 0x00006400000c000b */
[----:B01----:R-:W-:Y:S01]  /*16780*/  ENDCOLLECTIVE ;  /* 0x000000000000791b */ /* 0x003fe20003800000 */
.L_x_1455:
        /* <DEDUP_REMOVED lines=17> */
.L_x_1456:
[----:B------:R-:W-:Y:S02]  /*168a0*/  @P1 IMAD R8, R5, 0x2, R17 ;  /* 0x0000000205081824 */ /* 0x000fe400078e0211 */
[----:B------:R-:W-:Y:S02]  /*168b0*/  IMAD.MOV.U32 R13, RZ, RZ, R0 ;  /* 0x000000ffff0d7224 */ /* 0x000fe400078e0000 */
[----:B------:R-:W-:Y:S02]  /*168c0*/  IMAD.MOV.U32 R12, RZ, RZ, 0x5 ;  /* 0x00000005ff0c7424 */ /* 0x000fe400078e00ff */
[----:B------:R-:W-:-:S07]  /*168d0*/  IMAD.MOV.U32 R3, RZ, RZ, R14 ;  /* 0x000000ffff037224 */ /* 0x000fce00078e000e */
[----:B------:R-:W-:Y:S05]  /*168e0*/  WARPSYNC.COLLECTIVE R15, `(.L_x_1457) ;  /* 0x000000000f087348 */ /* 0x000fea0003c00000 */
[----:B------:R0:W1:Y:S02]  /*168f0*/  SHFL.IDX P6, R14, R13, R12, R11 ;  /* 0x0000000c0d0e7389 */ /* 0x00006400000c000b */
[----:B01----:R-:W-:Y:S01]  /*16900*/  ENDCOLLECTIVE ;  /* 0x000000000000791b */ /* 0x003fe20003800000 */
.L_x_1457:
        /* <DEDUP_REMOVED lines=10> */
.L_x_1458:
        /* <DEDUP_REMOVED lines=8> */
.L_x_1385:
[----:B------:R-:W-:Y:S02]  /*16a30*/  IMAD.MOV.U32 R13, RZ, RZ, R4 ;  /* 0x000000ffff0d7224 */ /* 0x000fe400078e0004 */
[----:B------:R-:W-:Y:S02]  /*16a40*/  IMAD.MOV.U32 R12, RZ, RZ, RZ ;  /* 0x000000ffff0c7224 */ /* 0x000fe400078e00ff */
[----:B------:R-:W-:Y:S02]  /*16a50*/  IMAD.MOV.U32 R11, RZ, RZ, 0x181f ;  /* 0x0000181fff0b7424 */ /* 0x000fe400078e00ff */
[----:B------:R-:W-:Y:S02]  /*16a60*/  IMAD.MOV.U32 R15, RZ, RZ, -0x1 ;  /* 0xffffffffff0f7424 */ /* 0x000fe400078e00ff */
[----:B------:R-:W-:Y:S02]  /*16a70*/  IMAD R29, R29, R6, RZ ;  /* 0x000000061d1d7224 */ /* 0x000fe400078e02ff */
[----:B------:R-:W-:-:S07]  /*16a80*/  IMAD.IADD R25, R7, 0x1, R25 ;  /* 0x0000000107197824 */ /* 0x000fce00078e0219 */
[----:B------:R-:W-:Y:S05]  /*16a90*/  WARPSYNC.COLLECTIVE R15, `(.L_x_1460) ;  /* 0x000000000f087348 */ /* 0x000fea0003c00000 */
[----:B------:R0:W1:Y:S02]  /*16aa0*/  SHFL.IDX P6, R14, R13, R12, R11 ;  /* 0x0000000c0d0e7389 */ /* 0x00006400000c000b */
[----:B01----:R-:W-:Y:S01]  /*16ab0*/  ENDCOLLECTIVE ;  /* 0x000000000000791b */ /* 0x003fe20003800000 */
.L_x_1460:
[C---:B------:R-:W-:Y:S01]  /*16ac0*/  VIADD R6, R25.reuse, 0x10 ;  /* 0x0000001019067836 */ /* 0x040fe20000000000 */
[----:B------:R-:W-:Y:S01]  /*16ad0*/  ISETP.GE.AND P1, PT, R25, R29, PT ;  /* 0x0000001d1900720c */ /* 0x000fe20003f26270 */
[----:B------:R-:W-:Y:S02]  /*16ae0*/  IMAD.MOV.U32 R13, RZ, RZ, R0 ;  /* 0x000000ffff0d7224 */ /* 0x000fe400078e0000 */
[----:B------:R-:W-:-:S10]  /*16af0*/  IMAD.MOV.U32 R2, RZ, RZ, R14 ;  /* 0x000000ffff027224 */ /* 0x000fd400078e000e */
[----:B------:R-:W-:Y:S05]  /*16b00*/  WARPSYNC.COLLECTIVE R15, `(.L_x_1461) ;  /* 0x000000000f087348 */ /* 0x000fea0003c00000 */
[----:B------:R0:W1:Y:S02]  /*16b10*/  SHFL.IDX P6, R14, R13, R12, R11 ;  /* 0x0000000c0d0e7389 */ /* 0x00006400000c000b */
[----:B01----:R-:W-:Y:S01]  /*16b20*/  ENDCOLLECTIVE ;  /* 0x000000000000791b */ /* 0x003fe20003800000 */
.L_x_1461:
[----:B------:R-:W-:Y:S02]  /*16b30*/  IMAD.MOV.U32 R13, RZ, RZ, R4 ;  /* 0x000000ffff0d7224 */ /* 0x000fe400078e0004 */
[----:B------:R-:W-:Y:S02]  /*16b40*/  IMAD.MOV.U32 R12, RZ, RZ, 0x1 ;  /* 0x00000001ff0c7424 */ /* 0x000fe400078e00ff */
[----:B------:R-:W-:-:S07]  /*16b50*/  IMAD.MOV.U32 R3, RZ, RZ, R14 ;  /* 0x000000ffff037224 */ /* 0x000fce00078e000e */
[----:B------:R-:W-:Y:S05]  /*16b60*/  WARPSYNC.COLLECTIVE R15, `(.L_x_1462) ;  /* 0x000000000f087348 */ /* 0x000fea0003c00000 */
[----:B------:R0:W1:Y:S02]  /*16b70*/  SHFL.IDX P6, R14, R13, R12, R11 ;  /* 0x0000000c0d0e7389 */ /* 0x00006400000c000b */
[----:B01----:R-:W-:Y:S01]  /*16b80*/  ENDCOLLECTIVE ;  /* 0x000000000000791b */ /* 0x003fe20003800000 */
.L_x_1462:
[----:B------:R-:W-:-:S05]  /*16b90*/  @!P1 LEA R5, P4, R32, R3, 0x1 ;  /* 0x0000000320059211 */ /* 0x000fca00078808ff */
[----:B------:R-:W-:Y:S02]  /*16ba0*/  @!P1 IMAD.X R3, RZ, RZ, R2, P4 ;  /* 0x000000ffff039224 */ /* 0x000fe400020e0602 */
[----:B------:R-:W-:Y:S02]  /*16bb0*/  @!P1 IMAD.MOV.U32 R2, RZ, RZ, R5 ;  /* 0x000000ffff029224 */ /* 0x000fe400078e0005 */
[----:B------:R-:W-:-:S03]  /*16bc0*/  IMAD.MOV.U32 R13, RZ, RZ, R0 ;  /* 0x000000ffff0d7224 */ /* 0x000fc600078e0000 */
[----:B------:R-:W-:Y:S01]  /*16bd0*/  @!PT LDS RZ, [RZ] ;  /* 0x00000000fffff984 */ /* 0x000fe20000000800 */
[----:B------:R-:W-:Y:S01]  /*16be0*/  @!PT LDS RZ, [RZ] ;  /* 0x00000000fffff984 */ /* 0x000fe20000000800 */
[----:B------:R-:W-:Y:S01]  /*16bf0*/  @!PT LDS RZ, [RZ] ;  /* 0x00000000fffff984 */ /* 0x000fe20000000800 */
[----:B------:R-:W-:Y:S04]  /*16c00*/  @!P1 LDGSTS.E.BYPASS.LTC128B.128 [R37+0x12400], desc[UR36][R2.64], !P3 ;  /* 0x1240000002259fae */ /* 0x000fe8000d901d64 */
[----:B------:R-:W-:Y:S04]  /*16c10*/  @!P1 LDGSTS.E.BYPASS.LTC128B.128 [R37+0x16400], desc[UR36][R2.64+0x80], !P2 ;  /* 0x1640008002259fae */ /* 0x000fe8000d101d64 */
[----:B------:R0:W-:Y:S01]  /*16c20*/  @!P1 LDGSTS.E.BYPASS.LTC128B.128 [R37+0x1a400], desc[UR36][R2.64+0x100], !P0 ;  /* 0x1a40010002259fae */ /* 0x0001e2000c101d64 */
[----:B------:R-:W-:Y:S01]  /*16c30*/  ISETP.GE.AND P1, PT, R6, R29, PT ;  /* 0x0000001d0600720c */ /* 0x000fe20003f26270 */
[----:B0-----:R-:W-:-:S12]  /*16c40*/  IMAD.MOV.U32 R2, RZ, RZ, R14 ;  /* 0x000000ffff027224 */ /* 0x001fd800078e000e */
[----:B------:R-:W-:Y:S05]  /*16c50*/  WARPSYNC.COLLECTIVE R15, `(.L_x_1463) ;  /* 0x000000000f087348 */ /* 0x000fea0003c00000 */
[----:B------:R0:W1:Y:S02]  /*16c60*/  SHFL.IDX P6, R14, R13, R12, R11 ;  /* 0x0000000c0d0e7389 */ /* 0x00006400000c000b */
[----:B01----:R-:W-:Y:S01]  /*16c70*/  ENDCOLLECTIVE ;  /* 0x000000000000791b */ /* 0x003fe20003800000 */
.L_x_1463:
[----:B------:R-:W-:Y:S02]  /*16c80*/  IMAD.MOV.U32 R13, RZ, RZ, R4 ;  /* 0x000000ffff0d7224 */ /* 0x000fe400078e0004 */
[----:B------:R-:W-:Y:S02]  /*16c90*/  IMAD.MOV.U32 R12, RZ, RZ, 0x2 ;  /* 0x00000002ff0c7424 */ /* 0x000fe400078e00ff */
[----:B------:R-:W-:-:S07]  /*16ca0*/  IMAD.MOV.U32 R3, RZ, RZ, R14 ;  /* 0x000000ffff037224 */ /* 0x000fce00078e000e */
[----:B------:R-:W-:Y:S05]  /*16cb0*/  WARPSYNC.COLLECTIVE R15, `(.L_x_1464) ;  /* 0x000000000f087348 */ /* 0x000fea0003c00000 */
[----:B------:R0:W1:Y:S02]  /*16cc0*/  SHFL.IDX P6, R14, R13, R12, R11 ;  /* 0x0000000c0d0e7389 */ /* 0x00006400000c000b */
[----:B01----:R-:W-:Y:S01]  /*16cd0*/  ENDCOLLECTIVE ;  /* 0x000000000000791b */ /* 0x003fe20003800000 */
.L_x_1464:
[----:B------:R-:W-:-:S05]  /*16ce0*/  @!P1 LEA R5, P4, R32, R3, 0x1 ;  /* 0x0000000320059211 */ /* 0x000fca00078808ff */
[----:B------:R-:W-:Y:S02]  /*16cf0*/  @!P1 IMAD.X R6, RZ, RZ, R2, P4 ;  /* 0x000000ffff069224 */ /* 0x000fe400020e0602 */
[----:B------:R-:W-:Y:S02]  /*16d00*/  @!P1 IMAD.MOV.U32 R2, RZ, RZ, R5 ;  /* 0x000000ffff029224 */ /* 0x000fe400078e0005 */
[----:B------:R-:W-:Y:S02]  /*16d10*/  @!P1 IMAD.MOV.U32 R3, RZ, RZ, R6 ;  /* 0x000000ffff039224 */ /* 0x000fe400078e0006 */
[----:B------:R-:W-:Y:S02]  /*16d20*/  IMAD.MOV.U32 R13, RZ, RZ, R0 ;  /* 0x000000ffff0d7224 */ /* 0x000fe400078e0000 */
[----:B------:R-:W-:Y:S01]  /*16d30*/  VIADD R6, R25, 0x20 ;  /* 0x0000002019067836 */ /* 0x000fe20000000000 */
        /* <DEDUP_REMOVED lines=11> */
.L_x_1465:
[----:B------:R-:W-:Y:S02]  /*16df0*/  IMAD.MOV.U32 R13, RZ, RZ, R4 ;  /* 0x000000ffff0d7224 */ /* 0x000fe400078e0004 */
[----:B------:R-:W-:Y:S02]  /*16e00*/  IMAD.MOV.U32 R12, RZ, RZ, 0x3 ;  /* 0x00000003ff0c7424 */ /* 0x000fe400078e00ff */
[----:B------:R-:W-:-:S07]  /*16e10*/  IMAD.MOV.U32 R3, RZ, RZ, R14 ;  /* 0x000000ffff037224 */ /* 0x000fce00078e000e */
[----:B------:R-:W-:Y:S05]  /*16e20*/  WARPSYNC.COLLECTIVE R15, `(.L_x_1466) ;  /* 0x000000000f087348 */ /* 0x000fea0003c00000 */
[----:B------:R0:W1:Y:S02]  /*16e30*/  SHFL.IDX P6, R14, R13, R12, R11 ;  /* 0x0000000c0d0e7389 */ /* 0x00006400000c000b */
[----:B01----:R-:W-:Y:S01]  /*16e40*/  ENDCOLLECTIVE ;  /* 0x000000000000791b */ /* 0x003fe20003800000 */
.L_x_1466:
        /* <DEDUP_REMOVED lines=17> */
.L_x_1467:
[----:B------:R-:W-:Y:S02]  /*16f60*/  IMAD.MOV.U32 R13, RZ, RZ, R4 ;  /* 0x000000ffff0d7224 */ /* 0x000fe400078e0004 */
[----:B------:R-:W-:Y:S02]  /*16f70*/  IMAD.MOV.U32 R12, RZ, RZ, 0x4 ;  /* 0x00000004ff0c7424 */ /* 0x000fe400078e00ff */
[----:B------:R-:W-:-:S07]  /*16f80*/  IMAD.MOV.U32 R3, RZ, RZ, R14 ;  /* 0x000000ffff037224 */ /* 0x000fce00078e000e */
[----:B------:R-:W-:Y:S05]  /*16f90*/  WARPSYNC.COLLECTIVE R15, `(.L_x_1468) ;  /* 0x000000000f087348 */ /* 0x000fea0003c00000 */
[----:B------:R0:W1:Y:S02]  /*16fa0*/  SHFL.IDX P6, R14, R13, R12, R11 ;  /* 0x0000000c0d0e7389 */ /* 0x00006400000c000b */
[----:B01----:R-:W-:Y:S01]  /*16fb0*/  ENDCOLLECTIVE ;  /* 0x000000000000791b */ /* 0x003fe20003800000 */
.L_x_1468:
        /* <DEDUP_REMOVED lines=17> */
.L_x_1469:
[----:B------:R-:W-:Y:S02]  /*170d0*/  IMAD.MOV.U32 R13, RZ, RZ, R4 ;  /* 0x000000ffff0d7224 */ /* 0x000fe400078e0004 */
[----:B------:R-:W-:Y:S02]  /*170e0*/  IMAD.MOV.U32 R12, RZ, RZ, 0x5 ;  /* 0x00000005ff0c7424 */ /* 0x000fe400078e00ff */
[----:B------:R-:W-:-:S07]  /*170f0*/  IMAD.MOV.U32 R3, RZ, RZ, R14 ;  /* 0x000000ffff037224 */ /* 0x000fce00078e000e */
[----:B------:R-:W-:Y:S05]  /*17100*/  WARPSYNC.COLLECTIVE R15, `(.L_x_1470) ;  /* 0x000000000f087348 */ /* 0x000fea0003c00000 */
[----:B------:R0:W1:Y:S02]  /*17110*/  SHFL.IDX P6, R14, R13, R12, R11 ;  /* 0x0000000c0d0e7389 */ /* 0x00006400000c000b */
[----:B01----:R-:W-:Y:S01]  /*17120*/  ENDCOLLECTIVE ;  /* 0x000000000000791b */ /* 0x003fe20003800000 */
.L_x_1470:
        /* <DEDUP_REMOVED lines=17> */
.L_x_1471:
[----:B------:R-:W-:Y:S02]  /*17240*/  IMAD.MOV.U32 R13, RZ, RZ, R4 ;  /* 0x000000ffff0d7224 */ /* 0x000fe400078e0004 */
[----:B------:R-:W-:Y:S02]  /*17250*/  IMAD.MOV.U32 R12, RZ, RZ, 0x6 ;  /* 0x00000006ff0c7424 */ /* 0x000fe400078e00ff */
[----:B------:R-:W-:-:S07]  /*17260*/  IMAD.MOV.U32 R3, RZ, RZ, R14 ;  /* 0x000000ffff037224 */ /* 0x000fce00078e000e */
[----:B------:R-:W-:Y:S05]  /*17270*/  WARPSYNC.COLLECTIVE R15, `(.L_x_1472) ;  /* 0x000000000f087348 */ /* 0x000fea0003c00000 */
[----:B------:R0:W1:Y:S02]  /*17280*/  SHFL.IDX P6, R14, R13, R12, R11 ;  /* 0x0000000c0d0e7389 */ /* 0x00006400000c000b */
[----:B01----:R-:W-:Y:S01]  /*17290*/  ENDCOLLECTIVE ;  /* 0x000000000000791b */ /* 0x003fe20003800000 */
.L_x_1472:
        /* <DEDUP_REMOVED lines=17> */
.L_x_1473:
[----:B------:R-:W-:Y:S02]  /*173b0*/  IMAD.MOV.U32 R13, RZ, RZ, R4 ;  /* 0x000000ffff0d7224 */ /* 0x000fe400078e0004 */
[----:B------:R-:W-:Y:S02]  /*173c0*/  IMAD.MOV.U32 R12, RZ, RZ, 0x7 ;  /* 0x00000007ff0c7424 */ /* 0x000fe400078e00ff */
[----:B------:R-:W-:-:S07]  /*173d0*/  IMAD.MOV.U32 R3, RZ, RZ, R14 ;  /* 0x000000ffff037224 */ /* 0x000fce00078e000e */
[----:B------:R-:W-:Y:S05]  /*173e0*/  WARPSYNC.COLLECTIVE R15, `(.L_x_1474) ;  /* 0x000000000f087348 */ /* 0x000fea0003c00000 */
[----:B------:R0:W1:Y:S02]  /*173f0*/  SHFL.IDX P6, R14, R13, R12, R11 ;  /* 0x0000000c0d0e7389 */ /* 0x00006400000c000b */
[----:B01----:R-:W-:Y:S01]  /*17400*/  ENDCOLLECTIVE ;  /* 0x000000000000791b */ /* 0x003fe20003800000 */
.L_x_1474:
[----:B------:R-:W-:-:S05]  /*17410*/  @!P1 LEA R5, P4, R32, R3, 0x1 ;  /* 0x0000000320059211 */ /* 0x000fca00078808ff */
[----:B------:R-:W-:Y:S02]  /*17420*/  @!P1 IMAD.X R6, RZ, RZ, R2, P4 ;  /* 0x000000ffff069224 */ /* 0x000fe400020e0602 */
[----:B------:R-:W-:Y:S02]  /*17430*/  @!P1 IMAD.MOV.U32 R2, RZ, RZ, R5 ;  /* 0x000000ffff029224 */ /* 0x000fe400078e0005 */
[----:B------:R-:W-:Y:S02]  /*17440*/  @!P1 IMAD.MOV.U32 R3, RZ, RZ, R6 ;  /* 0x000000ffff039224 */ /* 0x000fe400078e0006 */
[----:B------:R-:W-:-:S03]  /*17450*/  IMAD.MOV.U32 R13, RZ, RZ, R0 ;  /* 0x000000ffff0d7224 */ /* 0x000fc600078e0000 */
[----:B------:R-:W-:Y:S01]  /*17460*/  @!PT LDS RZ, [RZ] ;  /* 0x00000000fffff984 */ /* 0x000fe20000000800 */
[----:B------:R-:W-:Y:S01]  /*17470*/  @!PT LDS RZ, [RZ] ;  /* 0x00000000fffff984 */ /* 0x000fe20000000800 */
[----:B------:R-:W-:Y:S01]  /*17480*/  @!PT LDS RZ, [RZ] ;  /* 0x00000000fffff984 */ /* 0x000fe20000000800 */
[----:B------:R0:W-:Y:S04]  /*17490*/  @!P1 LDGSTS.E.BYPASS.LTC128B.128 [R37+0x15400], desc[UR36][R2.64], !P3 ;  /* 0x1540000002259fae */ /* 0x0001e8000d901d64 */
[----:B------:R0:W-:Y:S01]  /*174a0*/  @!P1 LDGSTS.E.BYPASS.LTC128B.128 [R37+0x19400], desc[UR36][R2.64+0x80], !P2 ;  /* 0x1940008002259fae */ /* 0x0001e2000d101d64 */
[----:B------:R-:W-:-:S03]  /*174b0*/  IMAD.MOV.U32 R4, RZ, RZ, R14 ;  /* 0x000000ffff047224 */ /* 0x000fc600078e000e */
[----:B------:R0:W-:Y:S04]  /*174c0*/  @!P1 LDGSTS.E.BYPASS.LTC128B.128 [R37+0x1d400], desc[UR36][R2.64+0x100], !P0 ;  /* 0x1d40010002259fae */ /* 0x0001e8000c101d64 */
[----:B0-----:R-:W-:Y:S05]  /*174d0*/  WARPSYNC.COLLECTIVE R15, `(.L_x_1475) ;  /* 0x000000000f087348 */ /* 0x001fea0003c00000 */
[----:B------:R1:W2:Y:S02]  /*174e0*/  SHFL.IDX P6, R14, R13, R12, R11 ;  /* 0x0000000c0d0e7389 */ /* 0x0002a400000c000b */
[----:B012---:R-:W-:Y:S01]  /*174f0*/  ENDCOLLECTIVE ;  /* 0x000000000000791b */ /* 0x007fe20003800000 */
.L_x_1475:
[----:B------:R-:W-:Y:S05]  /*17500*/  BRA `(.L_x_1476) ;  /* 0xffffffbc00507947 */ /* 0x000fea000383ffff */
.L_x_1390:
[----:B0-----:R0:W1:Y:S02]  /*17510*/  SYNCS.PHASECHK.TRANS64.TRYWAIT P0, [R17+URZ+0x30820], R0 ;  /* 0x03082000110075a7 */ /* 0x001064000800017f */
[----:B-1----:R-:W-:Y:S05]  /*17520*/  @!P0 NANOSLEEP.SYNCS 0x989680 ;  /* 0x009896800000895d */ /* 0x002fea0003900000 */
[----:B------:R-:W1:Y:S02]  /*17530*/  @!P0 SYNCS.PHASECHK.TRANS64 P0, [R17+URZ+0x30820], R0 ;  /* 0x03082000110085a7 */ /* 0x000e64000800007f */
[----:B-1----:R-:W-:Y:S05]  /*17540*/  @!P0 BRA `(.L_x_1390) ;  /* 0xfffffffc00f08947 */ /* 0x002fea000383ffff */
[----:B------:R-:W-:Y:S05]  /*17550*/  BRA `(.L_x_1477) ;  /* 0xffffffbc00c87947 */ /* 0x000fea000383ffff */
.L_x_1395:
[----:B0-----:R0:W1:Y:S02]  /*17560*/  SYNCS.PHASECHK.TRANS64.TRYWAIT P0, [R7+URZ+0x30840], R2 ;  /* 0x03084002070075a7 */ /* 0x001064000800017f */
[----:B-1----:R-:W-:Y:S05]  /*17570*/  @!P0 NANOSLEEP.SYNCS 0x989680 ;  /* 0x009896800000895d */ /* 0x002fea0003900000 */
[----:B------:R-:W1:Y:S02]  /*17580*/  @!P0 SYNCS.PHASECHK.TRANS64 P0, [R7+URZ+0x30840], R2 ;  /* 0x03084002070085a7 */ /* 0x000e64000800007f */
[----:B-1----:R-:W-:Y:S05]  /*17590*/  @!P0 BRA `(.L_x_1395) ;  /* 0xfffffffc00f08947 */ /* 0x002fea000383ffff */
[----:B------:R-:W-:Y:S05]  /*175a0*/  BRA `(.L_x_1478) ;  /* 0xffffffc000a87947 */ /* 0x000fea000383ffff */
.L_x_1396:
        /* <DEDUP_REMOVED lines=8> */
.L_x_1480:
[----:B------:R-:W-:Y:S05]  /*17630*/  BSYNC B1 ;  /* 0x0000000000017941 */ /* 0x000fea0003800000 */
.L_x_1479:
[----:B------:R-:W-:Y:S01]  /*17640*/  IMAD.MOV.U32 R13, RZ, RZ, R8 ;  /* 0x000000ffff0d7224 */ /* 0x000fe200078e0008 */
[----:B------:R-:W-:Y:S01]  /*17650*/  LOP3.LUT R16, R16, 0xffdfffff, RZ, 0xc0, !PT ;  /* 0xffdfffff10107812 */ /* 0x000fe200078ec0ff */
[----:B------:R-:W-:Y:S02]  /*17660*/  IMAD.MOV.U32 R12, RZ, RZ, RZ ;  /* 0x000000ffff0c7224 */ /* 0x000fe400078e00ff */
[----:B------:R-:W-:Y:S01]  /*17670*/  IMAD.MOV.U32 R11, RZ, RZ, 0x181f ;  /* 0x0000181fff0b7424 */ /* 0x000fe200078e00ff */
[----:B------:R-:W-:Y:S01]  /*17680*/  @P1 LOP3.LUT R16, R16, 0x200000, RZ, 0xfc, !PT ;  /* 0x0020000010101812 */ /* 0x000fe200078efcff */
[----:B------:R-:W-:Y:S02]  /*17690*/  IMAD.MOV.U32 R15, RZ, RZ, -0x1 ;  /* 0xffffffffff0f7424 */ /* 0x000fe400078e00ff */
[----:B------:R-:W-:Y:S01]  /*176a0*/  IMAD.MOV.U32 R3, RZ, RZ, R14 ;  /* 0x000000ffff037224 */ /* 0x000fe200078e000e */
[----:B------:R-:W-:Y:S01]  /*176b0*/  LOP3.LUT P1, RZ, R16, 0x4, RZ, 0xc0, !PT ;  /* 0x0000000410ff7812 */ /* 0x000fe2000782c0ff */
[----:B------:R-:W-:-:S12]  /*176c0*/  IMAD.SHL.U32 R4, R32, 0x2, RZ ;  /* 0x0000000220047824 */ /* 0x000fd800078e00ff */
[----:B------:R-:W-:Y:S05]  /*176d0*/  WARPSYNC.COLLECTIVE R15, `(.L_x_1481) ;  /* 0x000000000f087348 */ /* 0x000fea0003c00000 */
[----:B------:R0:W1:Y:S02]  /*176e0*/  SHFL.IDX P6, R14, R13, R12, R11 ;  /* 0x0000000c0d0e7389 */ /* 0x00006400000c000b */
[----:B01----:R-:W-:Y:S01]  /*176f0*/  ENDCOLLECTIVE ;  /* 0x000000000000791b */ /* 0x003fe20003800000 */
.L_x_1481:
[----:B------:R-:W-:Y:S02]  /*17700*/  IMAD R5, R5, 0x2, R17 ;  /* 0x0000000205057824 */ /* 0x000fe400078e0211 */
[----:B------:R-:W-:Y:S02]  /*17710*/  IMAD.MOV.U32 R13, RZ, RZ, R6 ;  /* 0x000000ffff0d7224 */ /* 0x000fe400078e0006 */
[----:B------:R-:W-:Y:S02]  /*17720*/  IMAD.MOV.U32 R12, RZ, RZ, 0x1 ;  /* 0x00000001ff0c7424 */ /* 0x000fe400078e00ff */
[----:B------:R-:W-:-:S07]  /*17730*/  IMAD.MOV.U32 R2, RZ, RZ, R14 ;  /* 0x000000ffff027224 */ /* 0x000fce00078e000e */
[----:B------:R-:W-:Y:S05]  /*17740*/  WARPSYNC.COLLECTIVE R15, `(.L_x_1482) ;  /* 0x000000000f087348 */ /* 0x000fea0003c00000 */
[----:B------:R0:W1:Y:S02]  /*17750*/  SHFL.IDX P6, R14, R13, R12, R11 ;  /* 0x0000000c0d0e7389 */ /* 0x00006400000c000b */
[----:B01----:R-:W-:Y:S01]  /*17760*/  ENDCOLLECTIVE ;  /* 0x000000000000791b */ /* 0x003fe20003800000 */
.L_x_1482:
        /* <DEDUP_REMOVED lines=13> */
.L_x_1483:
[----:B------:R-:W-:Y:S02]  /*17840*/  IMAD.MOV.U32 R13, RZ, RZ, R6 ;  /* 0x000000ffff0d7224 */ /* 0x000fe400078e0006 */
[----:B------:R-:W-:Y:S02]  /*17850*/  IMAD.MOV.U32 R12, RZ, RZ, 0x2 ;  /* 0x00000002ff0c7424 */ /* 0x000fe400078e00ff */
[----:B------:R-:W-:-:S07]  /*17860*/  IMAD.MOV.U32 R2, RZ, RZ, R14 ;  /* 0x000000ffff027224 */ /* 0x000fce00078e000e */
[----:B------:R-:W-:Y:S05]  /*17870*/  WARPSYNC.COLLECTIVE R15, `(.L_x_1484) ;  /* 0x000000000f087348 */ /* 0x000fea0003c00000 */
[----:B------:R0:W1:Y:S02]  /*17880*/  SHFL.IDX P6, R14, R13, R12, R11 ;  /* 0x0000000c0d0e7389 */ /* 0x00006400000c000b */
[----:B01----:R-:W-:Y:S01]  /*17890*/  ENDCOLLECTIVE ;  /* 0x000000000000791b */ /* 0x003fe20003800000 */
.L_x_1484:
[----:B------:R-:W-:-:S05]  /*178a0*/  IADD3 R2, P0, R2, R4, RZ ;  /* 0x0000000402027210 */ /* 0x000fca0007f1e0ff */
[----:B------:R-:W-:-:S05]  /*178b0*/  IMAD.X R3, RZ, RZ, R3, P0 ;  /* 0x000000ffff037224 */ /* 0x000fca00000e0603 */
        /* <DEDUP_REMOVED lines=11> */
.L_x_1485:
[----:B------:R-:W-:Y:S02]  /*17970*/  IMAD.MOV.U32 R13, RZ, RZ, R6 ;  /* 0x000000ffff0d7224 */ /* 0x000fe400078e0006 */
[----:B------:R-:W-:Y:S02]  /*17980*/  IMAD.MOV.U32 R12, RZ, RZ, 0x3 ;  /* 0x00000003ff0c7424 */ /* 0x000fe400078e00ff */
[----:B------:R-:W-:-:S07]  /*17990*/  IMAD.MOV.U32 R2, RZ, RZ, R14 ;  /* 0x000000ffff027224 */ /* 0x000fce00078e000e */
[----:B------:R-:W-:Y:S05]  /*179a0*/  WARPSYNC.COLLECTIVE R15, `(.L_x_1486) ;  /* 0x000000000f087348 */ /* 0x000fea0003c00000 */
[----:B------:R0:W1:Y:S02]  /*179b0*/  SHFL.IDX P6, R14, R13, R12, R11 ;  /* 0x0000000c0d0e7389 */ /* 0x00006400000c000b */
[----:B01----:R-:W-:Y:S01]  /*179c0*/  ENDCOLLECTIVE ;  /* 0x000000000000791b */ /* 0x003fe20003800000 */
.L_x_1486:
        /* <DEDUP_REMOVED lines=13> */
.L_x_1487:
[----:B------:R-:W-:Y:S02]  /*17aa0*/  IMAD.MOV.U32 R13, RZ, RZ, R6 ;  /* 0x000000ffff0d7224 */ /* 0x000fe400078e0006 */
[----:B------:R-:W-:Y:S02]  /*17ab0*/  IMAD.MOV.U32 R12, RZ, RZ, 0x4 ;  /* 0x00000004ff0c7424 */ /* 0x000fe400078e00ff */
[----:B------:R-:W-:-:S07]  /*17ac0*/  IMAD.MOV.U32 R2, RZ, RZ, R14 ;  /* 0x000000ffff027224 */ /* 0x000fce00078e000e */
[----:B------:R-:W-:Y:S05]  /*17ad0*/  WARPSYNC.COLLECTIVE R15, `(.L_x_1488) ;  /* 0x000000000f087348 */ /* 0x000fea0003c00000 */
[----:B------:R0:W1:Y:S02]  /*17ae0*/  SHFL.IDX P6, R14, R13, R12, R11 ;  /* 0x0000000c0d0e7389 */ /* 0x00006400000c000b */
[----:B01----:R-:W-:Y:S01]  /*17af0*/  ENDCOLLECTIVE ;  /* 0x000000000000791b */ /* 0x003fe20003800000 */
.L_x_1488:
        /* <DEDUP_REMOVED lines=13> */
.L_x_1489:
[----:B------:R-:W-:Y:S02]  /*17bd0*/  IMAD.MOV.U32 R13, RZ, RZ, R6 ;  /* 0x000000ffff0d7224 */ /* 0x000fe400078e0006 */
[----:B------:R-:W-:Y:S02]  /*17be0*/  IMAD.MOV.U32 R12, RZ, RZ, 0x5 ;  /* 0x00000005ff0c7424 */ /* 0x000fe400078e00ff */
[----:B------:R-:W-:-:S07]  /*17bf0*/  IMAD.MOV.U32 R2, RZ, RZ, R14 ;  /* 0x000000ffff027224 */ /* 0x000fce00078e000e */
[----:B------:R-:W-:Y:S05]  /*17c00*/  WARPSYNC.COLLECTIVE R15, `(.L_x_1490) ;  /* 0x000000000f087348 */ /* 0x000fea0003c00000 */
[----:B------:R0:W1:Y:S02]  /*17c10*/  SHFL.IDX P6, R14, R13, R12, R11 ;  /* 0x0000000c0d0e7389 */ /* 0x00006400000c000b */
[----:B01----:R-:W-:Y:S01]  /*17c20*/  ENDCOLLECTIVE ;  /* 0x000000000000791b */ /* 0x003fe20003800000 */
.L_x_1490:
[----:B------:R-:W-:-:S05]  /*17c30*/  IADD3 R2, P0, R2, R4, RZ ;  /* 0x0000000402027210 */ /* 0x000fca0007f1e0ff */
[----:B------:R-:W-:-:S05]  /*17c40*/  IMAD.X R3, RZ, RZ, R35, P0 ;  /* 0x000000ffff037224 */ /* 0x000fca00000e0623 */
[----:B------:R-:W-:Y:S01]  /*17c50*/  @!PT LDS RZ, [RZ] ;  /* 0x00000000fffff984 */ /* 0x000fe20000000800 */
[----:B------:R-:W-:Y:S01]  /*17c60*/  @!PT LDS RZ, [RZ] ;  /* 0x00000000fffff984 */ /* 0x000fe20000000800 */
[----:B------:R-:W-:Y:S01]  /*17c70*/  @!PT LDS RZ, [RZ] ;  /* 0x00000000fffff984 */ /* 0x000fe20000000800 */
[----:B------:R0:W-:Y:S01]  /*17c80*/  LDGSTS.E.BYPASS.LTC128B.128 [R5+0x20400], desc[UR36][R2.64], !P1 ;  /* 0x2040000002057fae */ /* 0x0001e2000c901d64 */
[----:B------:R-:W-:Y:S01]  /*17c90*/  IMAD.MOV.U32 R13, RZ, RZ, R8 ;  /* 0x000000ffff0d7224 */ /* 0x000fe200078e0008 */
[----:B------:R-:W-:Y:S02]  /*17ca0*/  LOP3.LUT P1, RZ, R16, 0x200000, RZ, 0xc0, !PT ;  /* 0x0020000010ff7812 */ /* 0x000fe4000782c0ff */
[----:B------:R0:W-:Y:S04]  /*17cb0*/  LDGSTS.E.BYPASS.LTC128B.128 [R5+0x23400], desc[UR36][R2.64+0x80], !P5 ;  /* 0x2340008002057fae */ /* 0x0001e8000e901d64 */
[----:B------:R0:W-:Y:S01]  /*17cc0*/  LDGSTS.E.BYPASS.LTC128B.128 [R5+0x26400], desc[UR36][R2.64+0x100], !P4 ;  /* 0x2640010002057fae */ /* 0x0001e2000e101d64 */
[----:B------:R-:W-:-:S07]  /*17cd0*/  IMAD.MOV.U32 R35, RZ, RZ, R14 ;  /* 0x000000ffff237224 */ /* 0x000fce00078e000e */
[----:B0-----:R-:W-:Y:S05]  /*17ce0*/  WARPSYNC.COLLECTIVE R15, `(.L_x_1491) ;  /* 0x000000000f087348 */ /* 0x001fea0003c00000 */
[----:B------:R1:W2:Y:S02]  /*17cf0*/  SHFL.IDX P6, R14, R13, R12, R11 ;  /* 0x0000000c0d0e7389 */ /* 0x0002a400000c000b */
[----:B012---:R-:W-:Y:S01]  /*17d00*/  ENDCOLLECTIVE ;  /* 0x000000000000791b */ /* 0x007fe20003800000 */
.L_x_1491:
[----:B------:R-:W-:Y:S01]  /*17d10*/  IMAD.MOV.U32 R2, RZ, RZ, R14 ;  /* 0x000000ffff027224 */ /* 0x000fe200078e000e */
[----:B------:R-:W-:Y:S06]  /*17d20*/  BRA `(.L_x_1492) ;  /* 0xffffffbc00d07947 */ /* 0x000fec000383ffff */
.L_x_1401:
[----:B0-----:R0:W2:Y:S02]  /*17d30*/  SYNCS.PHASECHK.TRANS64.TRYWAIT P0, [R6+URZ+0x30860], R2 ;  /* 0x03086002060075a7 */ /* 0x0010a4000800017f */
[----:B--2---:R-:W-:Y:S05]  /*17d40*/  @!P0 NANOSLEEP.SYNCS 0x989680 ;  /* 0x009896800000895d */ /* 0x004fea0003900000 */
[----:B------:R-:W2:Y:S02]  /*17d50*/  @!P0 SYNCS.PHASECHK.TRANS64 P0, [R6+URZ+0x30860], R2 ;  /* 0x03086002060085a7 */ /* 0x000ea4000800007f */
[----:B--2---:R-:W-:Y:S05]  /*17d60*/  @!P0 BRA `(.L_x_1401) ;  /* 0xfffffffc00f08947 */ /* 0x004fea000383ffff */
[----:B------:R-:W-:Y:S05]  /*17d70*/  BRA `(.L_x_1493) ;  /* 0xffffffc000347947 */ /* 0x000fea000383ffff */
.L_x_1402:
        /* <DEDUP_REMOVED lines=8> */
.L_x_1495:
[----:B------:R-:W-:Y:S05]  /*17e00*/  BSYNC B1 ;  /* 0x0000000000017941 */ /* 0x000fea0003800000 */
.L_x_1494:
        /* <DEDUP_REMOVED lines=9> */
.L_x_1496:
[----:B------:R-:W-:Y:S02]  /*17ea0*/  IMAD.MOV.U32 R13, RZ, RZ, R19 ;  /* 0x000000ffff0d7224 */ /* 0x000fe400078e0013 */
[----:B------:R-:W-:Y:S02]  /*17eb0*/  IMAD.MOV.U32 R12, RZ, RZ, 0x1 ;  /* 0x00000001ff0c7424 */ /* 0x000fe400078e00ff */
[----:B------:R-:W-:-:S07]  /*17ec0*/  IMAD.MOV.U32 R2, RZ, RZ, R14 ;  /* 0x000000ffff027224 */ /* 0x000fce00078e000e */
[----:B------:R-:W-:Y:S05]  /*17ed0*/  WARPSYNC.COLLECTIVE R15, `(.L_x_1497) ;  /* 0x000000000f087348 */ /* 0x000fea0003c00000 */
[----:B------:R0:W1:Y:S02]  /*17ee0*/  SHFL.IDX P6, R14, R13, R12, R11 ;  /* 0x0000000c0d0e7389 */ /* 0x00006400000c000b */
[----:B01----:R-:W-:Y:S01]  /*17ef0*/  ENDCOLLECTIVE ;  /* 0x000000000000791b */ /* 0x003fe20003800000 */
.L_x_1497:
        /* <DEDUP_REMOVED lines=16> */
.L_x_1498:
[----:B------:R-:W-:Y:S02]  /*18000*/  IMAD.MOV.U32 R13, RZ, RZ, R19 ;  /* 0x000000ffff0d7224 */ /* 0x000fe400078e0013 */
[----:B------:R-:W-:Y:S02]  /*18010*/  IMAD.MOV.U32 R12, RZ, RZ, 0x2 ;  /* 0x00000002ff0c7424 */ /* 0x000fe400078e00ff */
[----:B------:R-:W-:-:S07]  /*18020*/  IMAD.MOV.U32 R2, RZ, RZ, R14 ;  /* 0x000000ffff027224 */ /* 0x000fce00078e000e */
[----:B------:R-:W-:Y:S05]  /*18030*/  WARPSYNC.COLLECTIVE R15, `(.L_x_1499) ;  /* 0x000000000f087348 */ /* 0x000fea0003c00000 */
[----:B------:R0:W1:Y:S02]  /*18040*/  SHFL.IDX P6, R14, R13, R12, R11 ;  /* 0x0000000c0d0e7389 */ /* 0x00006400000c000b */
[----:B01----:R-:W-:Y:S01]  /*18050*/  ENDCOLLECTIVE ;  /* 0x000000000000791b */ /* 0x003fe20003800000 */
.L_x_1499:
        /* <DEDUP_REMOVED lines=16> */
.L_x_1500:
[----:B------:R-:W-:Y:S02]  /*18160*/  IMAD.MOV.U32 R13, RZ, RZ, R19 ;  /* 0x000000ffff0d7224 */ /* 0x000fe400078e0013 */
[----:B------:R-:W-:Y:S02]  /*18170*/  IMAD.MOV.U32 R12, RZ, RZ, 0x3 ;  /* 0x00000003ff0c7424 */ /* 0x000fe400078e00ff */
[----:B------:R-:W-:-:S07]  /*18180*/  IMAD.MOV.U32 R2, RZ, RZ, R14 ;  /* 0x000000ffff027224 */ /* 0x000fce00078e000e */
[----:B------:R-:W-:Y:S05]  /*18190*/  WARPSYNC.COLLECTIVE R15, `(.L_x_1501) ;  /* 0x000000000f087348 */ /* 0x000fea0003c00000 */
[----:B------:R0:W1:Y:S02]  /*181a0*/  SHFL.IDX P6, R14, R13, R12, R11 ;  /* 0x0000000c0d0e7389 */ /* 0x00006400000c000b */
[----:B01----:R-:W-:Y:S01]  /*181b0*/  ENDCOLLECTIVE ;  /* 0x000000000000791b */ /* 0x003fe20003800000 */
.L_x_1501:
        /* <DEDUP_REMOVED lines=16> */
.L_x_1502:
[----:B------:R-:W-:Y:S02]  /*182c0*/  IMAD.MOV.U32 R13, RZ, RZ, R19 ;  /* 0x000000ffff0d7224 */ /* 0x000fe400078e0013 */
[----:B------:R-:W-:Y:S02]  /*182d0*/  IMAD.MOV.U32 R12, RZ, RZ, 0x4 ;  /* 0x00000004ff0c7424 */ /* 0x000fe400078e00ff */
[----:B------:R-:W-:-:S07]  /*182e0*/  IMAD.MOV.U32 R2, RZ, RZ, R14 ;  /* 0x000000ffff027224 */ /* 0x000fce00078e000e */
[----:B------:R-:W-:Y:S05]  /*182f0*/  WARPSYNC.COLLECTIVE R15, `(.L_x_1503) ;  /* 0x000000000f087348 */ /* 0x000fea0003c00000 */
[----:B------:R0:W1:Y:S02]  /*18300*/  SHFL.IDX P6, R14, R13, R12, R11 ;  /* 0x0000000c0d0e7389 */ /* 0x00006400000c000b */
[----:B01----:R-:W-:Y:S01]  /*18310*/  ENDCOLLECTIVE ;  /* 0x000000000000791b */ /* 0x003fe20003800000 */
.L_x_1503:
        /* <DEDUP_REMOVED lines=16> */
.L_x_1504:
[----:B------:R-:W-:Y:S02]  /*18420*/  IMAD.MOV.U32 R13, RZ, RZ, R19 ;  /* 0x000000ffff0d7224 */ /* 0x000fe400078e0013 */
[----:B------:R-:W-:Y:S02]  /*18430*/  IMAD.MOV.U32 R12, RZ, RZ, 0x5 ;  /* 0x00000005ff0c7424 */ /* 0x000fe400078e00ff */
[----:B------:R-:W-:-:S07]  /*18440*/  IMAD.MOV.U32 R2, RZ, RZ, R14 ;  /* 0x000000ffff027224 */ /* 0x000fce00078e000e */
[----:B------:R-:W-:Y:S05]  /*18450*/  WARPSYNC.COLLECTIVE R15, `(.L_x_1505) ;  /* 0x000000000f087348 */ /* 0x000fea0003c00000 */
[----:B------:R0:W1:Y:S02]  /*18460*/  SHFL.IDX P6, R14, R13, R12, R11 ;  /* 0x0000000c0d0e7389 */ /* 0x00006400000c000b */
[----:B01----:R-:W-:Y:S01]  /*18470*/  ENDCOLLECTIVE ;  /* 0x000000000000791b */ /* 0x003fe20003800000 */
.L_x_1505:
        /* <DEDUP_REMOVED lines=13> */
.L_x_1506:
[----:B------:R-:W-:Y:S01]  /*18550*/  @!PT LDS RZ, [RZ] ;  /* 0x00000000fffff984 */ /* 0x000fe20000000800 */
[----:B------:R-:W-:Y:S01]  /*18560*/  @!PT LDS RZ, [RZ] ;  /* 0x00000000fffff984 */ /* 0x000fe20000000800 */
[----:B------:R-:W-:Y:S01]  /*18570*/  @!PT LDS RZ, [RZ] ;  /* 0x00000000fffff984 */ /* 0x000fe20000000800 */
[----:B------:R-:W-:Y:S01]  /*18580*/  LDGSTS.E.BYPASS.LTC128B.128 [R5+0x5400], desc[UR36][R2.64+0x80], !P0 ;  /* 0x0540008002057fae */ /* 0x000fe2000c101d64 */
[----:B------:R-:W-:-:S13]  /*18590*/  ISETP.LT.OR P0, PT, R7, 0x41, P1 ;  /* 0x000000410700780c */ /* 0x000fda0000f01670 */
[----:B------:R0:W-:Y:S02]  /*185a0*/  LDGSTS.E.BYPASS.LTC128B.128 [R5+0x8400], desc[UR36][R2.64+0x100], !P0 ;  /* 0x0840010002057fae */ /* 0x0001e4000c101d64 */
[----:B0-----:R-:W-:Y:S01]  /*185b0*/  IMAD.MOV.U32 R2, RZ, RZ, R14 ;  /* 0x000000ffff027224 */ /* 0x001fe200078e000e */
[----:B------:R-:W-:Y:S06]  /*185c0*/  BRA `(.L_x_1507) ;  /* 0xffffffbc00207947 */ /* 0x000fec000383ffff */
.L_x_1410:
[----:B0-----:R0:W1:Y:S02]  /*185d0*/  SYNCS.PHASECHK.TRANS64.TRYWAIT P0, [R0+URZ+0x30860], R3 ;  /* 0x03086003000075a7 */ /* 0x001064000800017f */
[----:B-1----:R-:W-:Y:S05]  /*185e0*/  @!P0 NANOSLEEP.SYNCS 0x989680 ;  /* 0x009896800000895d */ /* 0x002fea0003900000 */
[----:B------:R-:W1:Y:S02]  /*185f0*/  @!P0 SYNCS.PHASECHK.TRANS64 P0, [R0+URZ+0x30860], R3 ;  /* 0x03086003000085a7 */ /* 0x000e64000800007f */
[----:B-1----:R-:W-:Y:S05]  /*18600*/  @!P0 BRA `(.L_x_1410) ;  /* 0xfffffffc00f08947 */ /* 0x002fea000383ffff */
[----:B------:R-:W-:Y:S05]  /*18610*/  BRA `(.L_x_1508) ;  /* 0xffffffc0004c7947 */ /* 0x000fea000383ffff */
.L_x_1411:
        /* <DEDUP_REMOVED lines=8> */
.L_x_1510:
[----:B------:R-:W-:Y:S05]  /*186a0*/  BSYNC B0 ;  /* 0x0000000000007941 */ /* 0x000fea0003800000 */
.L_x_1509:
        /* <DEDUP_REMOVED lines=9> */
.L_x_1511:
        /* <DEDUP_REMOVED lines=14> */
.L_x_1512:
        /* <DEDUP_REMOVED lines=8> */
[----:B------:R-:W-:Y:S01]  /*188a0*/  ISETP.LT.OR P3, PT, R6, 0x11, P2 ;  /* 0x000000110600780c */ /* 0x000fe20001761670 */
[----:B------:R-:W-:-:S12]  /*188b0*/  IMAD.MOV.U32 R7, RZ, RZ, R14 ;  /* 0x000000ffff077224 */ /* 0x000fd800078e000e */
[----:B0-----:R-:W-:Y:S05]  /*188c0*/  WARPSYNC.COLLECTIVE R15, `(.L_x_1513) ;  /* 0x000000000f087348 */ /* 0x001fea0003c00000 */
[----:B------:R1:W2:Y:S02]  /*188d0*/  SHFL.IDX P6, R14, R13, R12, R11 ;  /* 0x0000000c0d0e7389 */ /* 0x0002a400000c000b */
[----:B012---:R-:W-:Y:S01]  /*188e0*/  ENDCOLLECTIVE ;  /* 0x000000000000791b */ /* 0x007fe20003800000 */
.L_x_1513:
[----:B------:R-:W-:Y:S02]  /*188f0*/  IMAD.MOV.U32 R13, RZ, RZ, R19 ;  /* 0x000000ffff0d7224 */ /* 0x000fe400078e0013 */
[----:B------:R-:W-:Y:S01]  /*18900*/  IMAD.MOV.U32 R12, RZ, RZ, 0x2 ;  /* 0x00000002ff0c7424 */ /* 0x000fe200078e00ff */
[----:B------:R-:W-:-:S13]  /*18910*/  IADD3 R2, P4, R14, R5, RZ ;  /* 0x000000050e027210 */ /* 0x000fda0007f9e0ff */
[----:B------:R-:W-:Y:S05]  /*18920*/  WARPSYNC.COLLECTIVE R15, `(.L_x_1514) ;  /* 0x000000000f087348 */ /* 0x000fea0003c00000 */
[----:B------:R0:W1:Y:S02]  /*18930*/  SHFL.IDX P6, R14, R13, R12, R11 ;  /* 0x0000000c0d0e7389 */ /* 0x00006400000c000b */
[----:B01----:R-:W-:Y:S01]  /*18940*/  ENDCOLLECTIVE ;  /* 0x000000000000791b */ /* 0x003fe20003800000 */
.L_x_1514:
        /* <DEDUP_REMOVED lines=15> */
.L_x_1515:
[----:B------:R-:W-:Y:S02]  /*18a40*/  IMAD.MOV.U32 R13, RZ, RZ, R19 ;  /* 0x000000ffff0d7224 */ /* 0x000fe400078e0013 */
[----:B------:R-:W-:Y:S01]  /*18a50*/  IMAD.MOV.U32 R12, RZ, RZ, 0x3 ;  /* 0x00000003ff0c7424 */ /* 0x000fe200078e00ff */
[----:B------:R-:W-:-:S13]  /*18a60*/  IADD3 R2, P4, R14, R5, RZ ;  /* 0x000000050e027210 */ /* 0x000fda0007f9e0ff */
[----:B------:R-:W-:Y:S05]  /*18a70*/  WARPSYNC.COLLECTIVE R15, `(.L_x_1516) ;  /* 0x000000000f087348 */ /* 0x000fea0003c00000 */
[----:B------:R0:W1:Y:S02]  /*18a80*/  SHFL.IDX P6, R14, R13, R12, R11 ;  /* 0x0000000c0d0e7389 */ /* 0x00006400000c000b */
[----:B01----:R-:W-:Y:S01]  /*18a90*/  ENDCOLLECTIVE ;  /* 0x000000000000791b */ /* 0x003fe20003800000 */
.L_x_1516:
        /* <DEDUP_REMOVED lines=15> */
.L_x_1517:
[----:B------:R-:W-:Y:S02]  /*18b90*/  IMAD.MOV.U32 R13, RZ, RZ, R19 ;  /* 0x000000ffff0d7224 */ /* 0x000fe400078e0013 */
[----:B------:R-:W-:Y:S01]  /*18ba0*/  IMAD.MOV.U32 R12, RZ, RZ, 0x4 ;  /* 0x00000004ff0c7424 */ /* 0x000fe200078e00ff */
[----:B------:R-:W-:-:S13]  /*18bb0*/  IADD3 R2, P4, R14, R5, RZ ;  /* 0x000000050e027210 */ /* 0x000fda0007f9e0ff */
[----:B------:R-:W-:Y:S05]  /*18bc0*/  WARPSYNC.COLLECTIVE R15, `(.L_x_1518) ;  /* 0x000000000f087348 */ /* 0x000fea0003c00000 */
[----:B------:R0:W1:Y:S02]  /*18bd0*/  SHFL.IDX P6, R14, R13, R12, R11 ;  /* 0x0000000c0d0e7389 */ /* 0x00006400000c000b */
[----:B01----:R-:W-:Y:S01]  /*18be0*/  ENDCOLLECTIVE ;  /* 0x000000000000791b */ /* 0x003fe20003800000 */
.L_x_1518:
        /* <DEDUP_REMOVED lines=15> */
.L_x_1519:
[----:B------:R-:W-:Y:S02]  /*18ce0*/  IMAD.MOV.U32 R13, RZ, RZ, R19 ;  /* 0x000000ffff0d7224 */ /* 0x000fe400078e0013 */
[----:B------:R-:W-:Y:S01]  /*18cf0*/  IMAD.MOV.U32 R12, RZ, RZ, 0x5 ;  /* 0x00000005ff0c7424 */ /* 0x000fe200078e00ff */
[----:B------:R-:W-:-:S13]  /*18d00*/  IADD3 R2, P4, R14, R5, RZ ;  /* 0x000000050e027210 */ /* 0x000fda0007f9e0ff */
[----:B------:R-:W-:Y:S05]  /*18d10*/  WARPSYNC.COLLECTIVE R15, `(.L_x_1520) ;  /* 0x000000000f087348 */ /* 0x000fea0003c00000 */
[----:B------:R0:W1:Y:S02]  /*18d20*/  SHFL.IDX P6, R14, R13, R12, R11 ;  /* 0x0000000c0d0e7389 */ /* 0x00006400000c000b */
[----:B01----:R-:W-:Y:S01]  /*18d30*/  ENDCOLLECTIVE ;  /* 0x000000000000791b */ /* 0x003fe20003800000 */
.L_x_1520:
        /* <DEDUP_REMOVED lines=14> */
.L_x_1521:
[----:B------:R-:W-:Y:S05]  /*18e20*/  BRA `(.L_x_1522) ;  /* 0xffffffbc00507947 */ /* 0x000fea000383ffff */
.L_x_1416:
        /* <DEDUP_REMOVED lines=8> */
.L_x_1524:
[----:B------:R-:W-:Y:S05]  /*18eb0*/  BSYNC B0 ;  /* 0x0000000000007941 */ /* 0x000fea0003800000 */
.L_x_1523:
[----:B------:R-:W-:Y:S02]  /*18ec0*/  IMAD.MOV.U32 R13, RZ, RZ, R24 ;  /* 0x000000ffff0d7224 */ /* 0x000fe400078e0018 */
[----:B------:R-:W-:Y:S02]  /*18ed0*/  IMAD.MOV.U32 R12, RZ, RZ, 0x1 ;  /* 0x00000001ff0c7424 */ /* 0x000fe400078e00ff */
[----:B------:R-:W-:Y:S02]  /*18ee0*/  IMAD.MOV.U32 R11, RZ, RZ, 0x1f ;  /* 0x0000001fff0b7424 */ /* 0x000fe400078e00ff */
[----:B------:R-:W-:Y:S02]  /*18ef0*/  IMAD.MOV.U32 R15, RZ, RZ, -0x1 ;  /* 0xffffffffff0f7424 */ /* 0x000fe400078e00ff */
[----:B------:R-:W-:Y:S02]  /*18f00*/  IMAD.IADD R5, R27, 0x1, R8 ;  /* 0x000000011b057824 */ /* 0x000fe400078e0208 */
[----:B------:R-:W-:-:S07]  /*18f10*/  IMAD.MOV.U32 R0, RZ, RZ, R14 ;  /* 0x000000ffff007224 */ /* 0x000fce00078e000e */
[----:B------:R-:W-:Y:S05]  /*18f20*/  WARPSYNC.COLLECTIVE R15, `(.L_x_1525) ;  /* 0x000000000f087348 */ /* 0x000fea0003c00000 */
[----:B------:R0:W1:Y:S02]  /*18f30*/  SHFL.IDX P6, R14, R13, R12, R11 ;  /* 0x0000000c0d0e7389 */ /* 0x00006400000c000b */
[----:B01----:R-:W-:Y:S01]  /*18f40*/  ENDCOLLECTIVE ;  /* 0x000000000000791b */ /* 0x003fe20003800000 */
.L_x_1525:
[----:B------:R-:W-:Y:S02]  /*18f50*/  ULDC UR4, c[0x0][0xc3c] ;  /* 0x00030f0000047ab9 */ /* 0x000fe40000000800 */
[----:B------:R-:W-:-:S13]  /*18f60*/  ISETP.GE.OR P1, PT, R5, UR4, !P0 ;  /* 0x0000000405007c0c */ /* 0x000fda000c726670 */
[----:B------:R-:W0:Y:S01]  /*18f70*/  @!P1 LDC.64 R2, c[0x0][0xc80] ;  /* 0x00032000ff029b82 */ /* 0x000e220000000a00 */
[----:B------:R-:W-:Y:S02]  /*18f80*/  IMAD.MOV.U32 R11, RZ, RZ, RZ ;  /* 0x000000ffff0b7224 */ /* 0x000fe400078e00ff */
[----:B------:R-:W-:Y:S02]  /*18f90*/  IMAD.MOV.U32 R4, RZ, RZ, R14 ;  /* 0x000000ffff047224 */ /* 0x000fe400078e000e */
[----:B0-----:R-:W-:-:S06]  /*18fa0*/  @!P1 IMAD.WIDE R2, R5, 0x4, R2 ;  /* 0x0000000405029825 */ /* 0x001fcc00078e0202 */
[----:B------:R-:W2:Y:S01]  /*18fb0*/  @!P1 LDG.E R2, desc[UR36][R2.64] ;  /* 0x0000002402029981 */ /* 0x000ea2000c1e1900 */
[----:B------:R-:W-:Y:S01]  /*18fc0*/  IMAD.MOV.U32 R5, RZ, RZ, RZ ;  /* 0x000000ffff057224 */ /* 0x000fe200078e00ff */
        /* <DEDUP_REMOVED lines=10> */
.L_x_1526:
[----:B------:R-:W-:Y:S01]  /*19070*/  IMAD.MOV.U32 R12, RZ, RZ, 0x2 ;  /* 0x00000002ff0c7424 */ /* 0x000fe200078e00ff */
[----:B------:R-:W-:-:S05]  /*19080*/  SEL R6, R14, RZ, P1 ;  /* 0x000000ff0e067207 */ /* 0x000fca0000800000 */
[----:B------:R-:W-:-:S04]  /*19090*/  IMAD.IADD R6, R5, 0x1, R6 ;  /* 0x0000000105067824 */ /* 0x000fc800078e0206 */
[----:B------:R-:W-:-:S07]  /*190a0*/  IMAD.MOV.U32 R13, RZ, RZ, R6 ;  /* 0x000000ffff0d7224 */ /* 0x000fce00078e0006 */
[----:B------:R-:W-:Y:S05]  /*190b0*/  WARPSYNC.COLLECTIVE R15, `(.L_x_1527) ;  /* 0x000000000f087348 */ /* 0x000fea0003c00000 */
[----:B------:R0:W1:Y:S02]  /*190c0*/  SHFL.UP P6, R14, R13, R12, R11 ;  /* 0x0400000c0d0e7389 */ /* 0x00006400000c000b */
[----:B01----:R-:W-:Y:S01]  /*190d0*/  ENDCOLLECTIVE ;  /* 0x000000000000791b */ /* 0x003fe20003800000 */
.L_x_1527:
[----:B------:R-:W-:Y:S01]  /*190e0*/  IMAD.MOV.U32 R12, RZ, RZ, 0x4 ;  /* 0x00000004ff0c7424 */ /* 0x000fe200078e00ff */
[----:B------:R-:W-:-:S05]  /*190f0*/  SEL R7, R14, RZ, P2 ;  /* 0x000000ff0e077207 */ /* 0x000fca0001000000 */
[----:B------:R-:W-:-:S04]  /*19100*/  IMAD.IADD R7, R6, 0x1, R7 ;  /* 0x0000000106077824 */ /* 0x000fc800078e0207 */
[----:B------:R-:W-:-:S07]  /*19110*/  IMAD.MOV.U32 R13, RZ, RZ, R7 ;  /* 0x000000ffff0d7224 */ /* 0x000fce00078e0007 */
[----:B------:R-:W-:Y:S05]  /*19120*/  WARPSYNC.COLLECTIVE R15, `(.L_x_1528) ;  /* 0x000000000f087348 */ /* 0x000fea0003c00000 */
[----:B------:R0:W1:Y:S02]  /*19130*/  SHFL.UP P6, R14, R13, R12, R11 ;  /* 0x0400000c0d0e7389 */ /* 0x00006400000c000b */
[----:B01----:R-:W-:Y:S01]  /*19140*/  ENDCOLLECTIVE ;  /* 0x000000000000791b */ /* 0x003fe20003800000 */
.L_x_1528:
[----:B------:R-:W-:Y:S01]  /*19150*/  IMAD.MOV.U32 R12, RZ, RZ, 0x8 ;  /* 0x00000008ff0c7424 */ /* 0x000fe200078e00ff */
[----:B------:R-:W-:-:S05]  /*19160*/  SEL R2, R14, RZ, P3 ;  /* 0x000000ff0e027207 */ /* 0x000fca0001800000 */
[----:B------:R-:W-:-:S04]  /*19170*/  IMAD.IADD R2, R7, 0x1, R2 ;  /* 0x0000000107027824 */ /* 0x000fc800078e0202 */
[----:B------:R-:W-:-:S07]  /*19180*/  IMAD.MOV.U32 R13, RZ, RZ, R2 ;  /* 0x000000ffff0d7224 */ /* 0x000fce00078e0002 */
[----:B------:R-:W-:Y:S05]  /*19190*/  WARPSYNC.COLLECTIVE R15, `(.L_x_1529) ;  /* 0x000000000f087348 */ /* 0x000fea0003c00000 */
[----:B------:R0:W1:Y:S02]  /*191a0*/  SHFL.UP P6, R14, R13, R12, R11 ;  /* 0x0400000c0d0e7389 */ /* 0x00006400000c000b */
[----:B01----:R-:W-:Y:S01]  /*191b0*/  ENDCOLLECTIVE ;  /* 0x000000000000791b */ /* 0x003fe20003800000 */
.L_x_1529:
[----:B------:R-:W-:Y:S01]  /*191c0*/  IMAD.MOV.U32 R12, RZ, RZ, 0x10 ;  /* 0x00000010ff0c7424 */ /* 0x000fe200078e00ff */
[----:B------:R-:W-:-:S05]  /*191d0*/  SEL R3, R14, RZ, P4 ;  /* 0x000000ff0e037207 */ /* 0x000fca0002000000 */
[----:B------:R-:W-:-:S04]  /*191e0*/  IMAD.IADD R3, R2, 0x1, R3 ;  /* 0x0000000102037824 */ /* 0x000fc800078e0203 */
[----:B------:R-:W-:-:S07]  /*191f0*/  IMAD.MOV.U32 R13, RZ, RZ, R3 ;  /* 0x000000ffff0d7224 */ /* 0x000fce00078e0003 */
[----:B------:R-:W-:Y:S05]  /*19200*/  WARPSYNC.COLLECTIVE R15, `(.L_x_1530) ;  /* 0x000000000f087348 */ /* 0x000fea0003c00000 */
[----:B------:R0:W1:Y:S02]  /*19210*/  SHFL.UP P6, R14, R13, R12, R11 ;  /* 0x0400000c0d0e7389 */ /* 0x00006400000c000b */
[----:B01----:R-:W-:Y:S01]  /*19220*/  ENDCOLLECTIVE ;  /* 0x000000000000791b */ /* 0x003fe20003800000 */
.L_x_1530:
        /* <DEDUP_REMOVED lines=8> */
.L_x_1531:
[----:B------:R-:W-:Y:S05]  /*192b0*/  BRA `(.L_x_1532) ;  /* 0xffffffbc00647947 */ /* 0x000fea000383ffff */
.L_x_1421:
[----:B------:R-:W-:Y:S01]  /*192c0*/  BSSY B0, `(.L_x_1533) ;  /* 0x0000008000007945 */ /* 0x000fe20003800000 */
[----:B-----5:R-:W-:Y:S02]  /*192d0*/  IMAD.MOV.U32 R13, RZ, RZ, R5 ;  /* 0x000000ffff0d7224 */ /* 0x020fe400078e0005 */
[----:B------:R-:W-:Y:S02]  /*192e0*/  IMAD.MOV.U32 R12, RZ, RZ, 0x1 ;  /* 0x00000001ff0c7424 */ /* 0x000fe400078e00ff */
[----:B------:R-:W-:Y:S02]  /*192f0*/  IMAD.MOV.U32 R11, RZ, RZ, RZ ;  /* 0x000000ffff0b7224 */ /* 0x000fe400078e00ff */
[----:B------:R-:W-:-:S07]  /*19300*/  IMAD.MOV.U32 R15, RZ, RZ, -0x1 ;  /* 0xffffffffff0f7424 */ /* 0x000fce00078e00ff */
[----:B012---:R-:W-:Y:S05]  /*19310*/  WARPSYNC.COLLECTIVE R15, `(.L_x_1534) ;  /* 0x000000000f087348 */ /* 0x007fea0003c00000 */
[----:B------:R3:W4:Y:S02]  /*19320*/  SHFL.UP P6, R14, R13, R12, R11 ;  /* 0x0400000c0d0e7389 */ /* 0x00072400000c000b */
[----:B01234-:R-:W-:Y:S01]  /*19330*/  ENDCOLLECTIVE ;  /* 0x000000000000791b */ /* 0x01ffe20003800000 */
.L_x_1534:
[----:B------:R-:W-:Y:S05]  /*19340*/  BSYNC B0 ;  /* 0x0000000000007941 */ /* 0x000fea0003800000 */
.L_x_1533:
[----:B------:R-:W-:Y:S01]  /*19350*/  SEL R14, R14, RZ, P1 ;  /* 0x000000ff0e0e7207 */ /* 0x000fe20000800000 */
[----:B------:R-:W-:Y:S02]  /*19360*/  IMAD.MOV.U32 R12, RZ, RZ, 0x2 ;  /* 0x00000002ff0c7424 */ /* 0x000fe400078e00ff */
[----:B------:R-:W-:Y:S02]  /*19370*/  IMAD.MOV.U32 R11, RZ, RZ, RZ ;  /* 0x000000ffff0b7224 */ /* 0x000fe400078e00ff */
[----:B------:R-:W-:Y:S02]  /*19380*/  IMAD.IADD R13, R5, 0x1, R14 ;  /* 0x00000001050d7824 */ /* 0x000fe400078e020e */
[----:B------:R-:W-:-:S07]  /*19390*/  IMAD.MOV.U32 R15, RZ, RZ, -0x1 ;  /* 0xffffffffff0f7424 */ /* 0x000fce00078e00ff */
[----:B------:R-:W-:Y:S05]  /*193a0*/  WARPSYNC.COLLECTIVE R15, `(.L_x_1535) ;  /* 0x000000000f087348 */ /* 0x000fea0003c00000 */
[----:B------:R0:W1:Y:S02]  /*193b0*/  SHFL.UP P6, R14, R13, R12, R11 ;  /* 0x0400000c0d0e7389 */ /* 0x00006400000c000b */
[----:B01----:R-:W-:Y:S01]  /*193c0*/  ENDCOLLECTIVE ;  /* 0x000000000000791b */ /* 0x003fe20003800000 */
.L_x_1535:
[----:B------:R-:W-:Y:S01]  /*193d0*/  IMAD.MOV.U32 R12, RZ, RZ, 0x4 ;  /* 0x00000004ff0c7424 */ /* 0x000fe200078e00ff */
[----:B------:R-:W-:-:S05]  /*193e0*/  SEL R2, R14, RZ, P2 ;  /* 0x000000ff0e027207 */ /* 0x000fca0001000000 */
[----:B------:R-:W-:-:S04]  /*193f0*/  IMAD.IADD R2, R13, 0x1, R2 ;  /* 0x000000010d027824 */ /* 0x000fc800078e0202 */
[----:B------:R-:W-:-:S07]  /*19400*/  IMAD.MOV.U32 R13, RZ, RZ, R2 ;  /* 0x000000ffff0d7224 */ /* 0x000fce00078e0002 */
[----:B------:R-:W-:Y:S05]  /*19410*/  WARPSYNC.COLLECTIVE R15, `(.L_x_1536) ;  /* 0x000000000f087348 */ /* 0x000fea0003c00000 */
[----:B------:R0:W1:Y:S02]  /*19420*/  SHFL.UP P6, R14, R13, R12, R11 ;  /* 0x0400000c0d0e7389 */ /* 0x00006400000c000b */
[----:B01----:R-:W-:Y:S01]  /*19430*/  ENDCOLLECTIVE ;  /* 0x000000000000791b */ /* 0x003fe20003800000 */
.L_x_1536:
[----:B------:R-:W-:Y:S01]  /*19440*/  IMAD.MOV.U32 R12, RZ, RZ, 0x8 ;  /* 0x00000008ff0c7424 */ /* 0x000fe200078e00ff */
[----:B------:R-:W-:-:S05]  /*19450*/  SEL R3, R14, RZ, P3 ;  /* 0x000000ff0e037207 */ /* 0x000fca0001800000 */
[----:B------:R-:W-:-:S04]  /*19460*/  IMAD.IADD R3, R2, 0x1, R3 ;  /* 0x0000000102037824 */ /* 0x000fc800078e0203 */
[----:B------:R-:W-:-:S07]  /*19470*/  IMAD.MOV.U32 R13, RZ, RZ, R3 ;  /* 0x000000ffff0d7224 */ /* 0x000fce00078e0003 */
[----:B------:R-:W-:Y:S05]  /*19480*/  WARPSYNC.COLLECTIVE R15, `(.L_x_1537) ;  /* 0x000000000f087348 */ /* 0x000fea0003c00000 */
[----:B------:R0:W1:Y:S02]  /*19490*/  SHFL.UP P6, R14, R13, R12, R11 ;  /* 0x0400000c0d0e7389 */ /* 0x00006400000c000b */
[----:B01----:R-:W-:Y:S01]  /*194a0*/  ENDCOLLECTIVE ;  /* 0x000000000000791b */ /* 0x003fe20003800000 */
.L_x_1537:
[----:B------:R-:W-:Y:S01]  /*194b0*/  IMAD.MOV.U32 R12, RZ, RZ, 0x10 ;  /* 0x00000010ff0c7424 */ /* 0x000fe200078e00ff */
[----:B------:R-:W-:-:S05]  /*194c0*/  SEL R4, R14, RZ, P4 ;  /* 0x000000ff0e047207 */ /* 0x000fca0002000000 */
[----:B------:R-:W-:-:S04]  /*194d0*/  IMAD.IADD R4, R3, 0x1, R4 ;  /* 0x0000000103047824 */ /* 0x000fc800078e0204 */
[----:B------:R-:W-:-:S07]  /*194e0*/  IMAD.MOV.U32 R13, RZ, RZ, R4 ;  /* 0x000000ffff0d7224 */ /* 0x000fce00078e0004 */
[----:B------:R-:W-:Y:S05]  /*194f0*/  WARPSYNC.COLLECTIVE R15, `(.L_x_1538) ;  /* 0x000000000f087348 */ /* 0x000fea0003c00000 */
[----:B------:R0:W1:Y:S02]  /*19500*/  SHFL.UP P6, R14, R13, R12, R11 ;  /* 0x0400000c0d0e7389 */ /* 0x00006400000c000b */
[----:B01----:R-:W-:Y:S01]  /*19510*/  ENDCOLLECTIVE ;  /* 0x000000000000791b */ /* 0x003fe20003800000 */
.L_x_1538:
        /* <DEDUP_REMOVED lines=8> */
.L_x_1539:
[----:B------:R-:W-:Y:S05]  /*195a0*/  BRA `(.L_x_1540) ;  /* 0xffffffbc00447947 */ /* 0x000fea000383ffff */
.L_x_1423:
[----:B------:R-:W-:Y:S01]  /*195b0*/  BSSY B0, `(.L_x_1541) ;  /* 0x0000006000007945 */ /* 0x000fe20003800000 */
[----:B------:R-:W-:Y:S01]  /*195c0*/  PLOP3.LUT P6, PT, P6, PT, PT, 0x8, 0x0 ;  /* 0x000000000000781c */ /* 0x000fe200037ce170 */
[----:B------:R-:W-:-:S12]  /*195d0*/  IMAD.MOV.U32 R15, RZ, RZ, -0x1 ;  /* 0xffffffffff0f7424 */ /* 0x000fd800078e00ff */
[----:B01----:R-:W-:Y:S05]  /*195e0*/  WARPSYNC.COLLECTIVE R15, `(.L_x_1542) ;  /* 0x000000000f087348 */ /* 0x003fea0003c00000 */
[----:B------:R-:W-:Y:S01]  /*195f0*/  VOTE.ANY R14, PT, P6 ;  /* 0x00000000000e7806 */ /* 0x000fe200030e0100 */
[----:B01----:R-:W-:Y:S06]  /*19600*/  ENDCOLLECTIVE ;  /* 0x000000000000791b */ /* 0x003fec0003800000 */
.L_x_1542:
[----:B------:R-:W-:Y:S05]  /*19610*/  BSYNC B0 ;  /* 0x0000000000007941 */ /* 0x000fea0003800000 */
.L_x_1541:
[----:B------:R-:W-:Y:S02]  /*19620*/  IMAD.MOV.U32 R2, RZ, RZ, R14 ;  /* 0x000000ffff027224 */ /* 0x000fe400078e000e */
[----:B------:R-:W-:Y:S02]  /*19630*/  IMAD.MOV.U32 R13, RZ, RZ, R5 ;  /* 0x000000ffff0d7224 */ /* 0x000fe400078e0005 */
[----:B------:R-:W0:Y:S01]  /*19640*/  POPC R4, R2 ;  /* 0x0000000200047309 */ /* 0x000e220000000000 */
[----:B------:R-:W-:Y:S02]  /*19650*/  IMAD.MOV.U32 R11, RZ, RZ, 0x1f ;  /* 0x0000001fff0b7424 */ /* 0x000fe400078e00ff */
[----:B------:R-:W-:Y:S02]  /*19660*/  IMAD.MOV.U32 R15, RZ, RZ, -0x1 ;  /* 0xffffffffff0f7424 */ /* 0x000fe400078e00ff */
[----:B0-----:R-:W-:-:S07]  /*19670*/  IMAD.MOV.U32 R12, RZ, RZ, R4 ;  /* 0x000000ffff0c7224 */ /* 0x001fce00078e0004 */
[----:B------:R-:W-:Y:S05]  /*19680*/  WARPSYNC.COLLECTIVE R15, `(.L_x_1543) ;  /* 0x000000000f087348 */ /* 0x000fea0003c00000 */
[----:B------:R0:W1:Y:S02]  /*19690*/  SHFL.IDX P6, R14, R13, R12, R11 ;  /* 0x0000000c0d0e7389 */ /* 0x00006400000c000b */
[----:B01----:R-:W-:Y:S01]  /*196a0*/  ENDCOLLECTIVE ;  /* 0x000000000000791b */ /* 0x003fe20003800000 */
.L_x_1543:
[----:B------:R-:W-:Y:S01]  /*196b0*/  IMAD.MOV.U32 R5, RZ, RZ, R14 ;  /* 0x000000ffff057224 */ /* 0x000fe200078e000e */
[----:B------:R-:W-:Y:S06]  /*196c0*/  BRA `(.L_x_1544) ;  /* 0xffffffbc00347947 */ /* 0x000fec000383ffff */
.L_x_1425:
[----:B------:R-:W-:Y:S01]  /*196d0*/  BSSY B0, `(.L_x_1545) ;  /* 0x0000007000007945 */ /* 0x000fe20003800000 */
[----:B------:R-:W-:Y:S02]  /*196e0*/  IMAD.MOV.U32 R13, RZ, RZ, R6 ;  /* 0x000000ffff0d7224 */ /* 0x000fe400078e0006 */
[----:B------:R-:W-:Y:S02]  /*196f0*/  IMAD.MOV.U32 R11, RZ, RZ, 0x1f ;  /* 0x0000001fff0b7424 */ /* 0x000fe400078e00ff */
[----:B------:R-:W-:-:S07]  /*19700*/  IMAD.MOV.U32 R15, RZ, RZ, -0x1 ;  /* 0xffffffffff0f7424 */ /* 0x000fce00078e00ff */
[----:B0123--:R-:W-:Y:S05]  /*19710*/  WARPSYNC.COLLECTIVE R15, `(.L_x_1546) ;  /* 0x000000000f087348 */ /* 0x00ffea0003c00000 */
[----:B------:R4:W0:Y:S02]  /*19720*/  SHFL.IDX P6, R14, R13, R12, R11 ;  /* 0x0000000c0d0e7389 */ /* 0x00082400000c000b */
[----:B01234-:R-:W-:Y:S01]  /*19730*/  ENDCOLLECTIVE ;  /* 0x000000000000791b */ /* 0x01ffe20003800000 */
.L_x_1546:
[----:B------:R-:W-:Y:S05]  /*19740*/  BSYNC B0 ;  /* 0x0000000000007941 */ /* 0x000fea0003800000 */
.L_x_1545:
[----:B------:R-:W-:Y:S05]  /*19750*/  BRA `(.L_x_1424) ;  /* 0xffffffbc002c7947 */ /* 0x000fea000383ffff */
.L_x_1429:
[----:B-1----:R1:W2:Y:S02]  /*19760*/  SYNCS.PHASECHK.TRANS64.TRYWAIT P0, [R4+URZ+0x30820], R0 ;  /* 0x03082000040075a7 */ /* 0x0022a4000800017f */
[----:B--2---:R-:W-:Y:S05]  /*19770*/  @!P0 NANOSLEEP.SYNCS 0x989680 ;  /* 0x009896800000895d */ /* 0x004fea0003900000 */
[----:B------:R-:W2:Y:S02]  /*19780*/  @!P0 SYNCS.PHASECHK.TRANS64 P0, [R4+URZ+0x30820], R0 ;  /* 0x03082000040085a7 */ /* 0x000ea4000800007f */
[----:B--2---:R-:W-:Y:S05]  /*19790*/  @!P0 BRA `(.L_x_1429) ;  /* 0xfffffffc00f08947 */ /* 0x004fea000383ffff */
[----:B------:R-:W-:Y:S05]  /*197a0*/  BRA `(.L_x_1547) ;  /* 0xffffffc000a47947 */ /* 0x000fea000383ffff */
.L_x_1430:
        /* <DEDUP_REMOVED lines=8> */
[----:B01-3--:R-:W-:Y:S05]  /*19830*/  WARPSYNC.COLLECTIVE R15, `(.L_x_1549) ;  /* 0x000000000f087348 */ /* 0x00bfea0003c00000 */
[----:B------:R2:W4:Y:S02]  /*19840*/  SHFL.IDX P6, R14, R13, R12, R11 ;  /* 0x0000000c0d0e7389 */ /* 0x00052400000c000b */
[----:B01234-:R-:W-:Y:S01]  /*19850*/  ENDCOLLECTIVE ;  /* 0x000000000000791b */ /* 0x01ffe20003800000 */
.L_x_1549:
[----:B------:R-:W-:Y:S05]  /*19860*/  BSYNC B0 ;  /* 0x0000000000007941 */ /* 0x000fea0003800000 */
.L_x_1548:
[----:B------:R-:W-:Y:S05]  /*19870*/  BRA `(.L_x_1550) ;  /* 0xffffffc0008c7947 */ /* 0x000fea000383ffff */
.L_x_1433:
[----:B------:R-:W-:Y:S01]  /*19880*/  BSSY B1, `(.L_x_1551) ;  /* 0x0000006000017945 */ /* 0x000fe20003800000 */
[----:B------:R-:W-:-:S07]  /*19890*/  IMAD.MOV.U32 R15, RZ, RZ, -0x1 ;  /* 0xffffffffff0f7424 */ /* 0x000fce00078e00ff */
[----:B01-3--:R-:W-:Y:S05]  /*198a0*/  WARPSYNC.COLLECTIVE R15, `(.L_x_1552) ;  /* 0x000000000f0c7348 */ /* 0x00bfea0003c00000 */
[----:B------:R-:W-:Y:S02]  /*198b0*/  ELECT P6, UR62, PT ;  /* 0x00000000003e782f */ /* 0x000fe400038c0000 */
[----:B------:R-:W-:Y:S01]  /*198c0*/  MOV R14, UR62 ;  /* 0x0000003e000e7c02 */ /* 0x000fe20008000f00 */
[----:B01-3--:R-:W-:Y:S10]  /*198d0*/  ENDCOLLECTIVE ;  /* 0x000000000000791b */ /* 0x00bff40003800000 */
.L_x_1552:
[----:B------:R-:W-:Y:S05]  /*198e0*/  BSYNC B1 ;  /* 0x0000000000017941 */ /* 0x000fea0003800000 */
.L_x_1551:
[----:B------:R-:W-:Y:S05]  /*198f0*/  BRA `(.L_x_1553) ;  /* 0xffffffc000847947 */ /* 0x000fea000383ffff */
.L_x_1435:
[----:B-1----:R1:W2:Y:S02]  /*19900*/  SYNCS.PHASECHK.TRANS64.TRYWAIT P1, [R5+URZ+0x30840], R0 ;  /* 0x03084000050075a7 */ /* 0x0022a4000802017f */
[----:B--2---:R-:W-:Y:S05]  /*19910*/  @!P1 NANOSLEEP.SYNCS 0x989680 ;  /* 0x009896800000995d */ /* 0x004fea0003900000 */
[----:B------:R-:W2:Y:S02]  /*19920*/  @!P1 SYNCS.PHASECHK.TRANS64 P1, [R5+URZ+0x30840], R0 ;  /* 0x03084000050095a7 */ /* 0x000ea4000802007f */
[----:B--2---:R-:W-:Y:S05]  /*19930*/  @!P1 BRA `(.L_x_1435) ;  /* 0xfffffffc00f09947 */ /* 0x004fea000383ffff */
[----:B------:R-:W-:Y:S05]  /*19940*/  BRA `(.L_x_1554) ;  /* 0xffffffc000a47947 */ /* 0x000fea000383ffff */
.L_x_1437:
[----:B--2---:R2:W4:Y:S02]  /*19950*/  SYNCS.PHASECHK.TRANS64.TRYWAIT P1, [R23+URZ+0x30840], R2 ;  /* 0x03084002170075a7 */ /* 0x004524000802017f */
[----:B----4-:R-:W-:Y:S05]  /*19960*/  @!P1 NANOSLEEP.SYNCS 0x989680 ;  /* 0x009896800000995d */ /* 0x010fea0003900000 */
[----:B------:R-:W4:Y:S02]  /*19970*/  @!P1 SYNCS.PHASECHK.TRANS64 P1, [R23+URZ+0x30840], R2 ;  /* 0x03084002170095a7 */ /* 0x000f24000802007f */
[----:B----4-:R-:W-:Y:S05]  /*19980*/  @!P1 BRA `(.L_x_1437) ;  /* 0xfffffffc00f09947 */ /* 0x010fea000383ffff */
[----:B------:R-:W-:Y:S05]  /*19990*/  BRA `(.L_x_1555) ;  /* 0xffffffc000b07947 */ /* 0x000fea000383ffff */
.L_x_1439:
[----:B----4-:R4:W0:Y:S02]  /*199a0*/  SYNCS.PHASECHK.TRANS64.TRYWAIT P1, [R5+URZ+0x30860], R0 ;  /* 0x03086000050075a7 */ /* 0x010824000802017f */
[----:B0-----:R-:W-:Y:S05]  /*199b0*/  @!P1 NANOSLEEP.SYNCS 0x989680 ;  /* 0x009896800000995d */ /* 0x001fea0003900000 */
[----:B------:R-:W0:Y:S02]  /*199c0*/  @!P1 SYNCS.PHASECHK.TRANS64 P1, [R5+URZ+0x30860], R0 ;  /* 0x03086000050095a7 */ /* 0x000e24000802007f */
[----:B0-----:R-:W-:Y:S05]  /*199d0*/  @!P1 BRA `(.L_x_1439) ;  /* 0xfffffffc00f09947 */ /* 0x001fea000383ffff */
[----:B------:R-:W-:Y:S05]  /*199e0*/  BRA `(.L_x_1556) ;  /* 0xffffffc000ac7947 */ /* 0x000fea000383ffff */
.L_x_1557:
        /* <DEDUP_REMOVED lines=9> */
.L_x_3236:


//--------------------- .text._ZN7cutlass13device_kernelIN5flash11enable_sm90INS1_16FlashAttnFwdSm90INS1_25CollectiveMainloopFwdSm90ILi2EN4cute5tupleIJNS5_1CILi1EEES8_S8_EEENS6_IJNS7_ILi128EEENS7_ILi96EEENS7_ILi192EEEEEELi192ENS_6half_tEfNS_4arch4Sm90ELb0ELb1ELb0ELb1ELb1ELb1ELb0ELb1ELb1ELb1ELb0ELb0EEENS1_21CollectiveEpilogueFwdINS6_IJSA_SC_SB_EEES9_SE_SG_Li256ELb1ELb1ELb0ELb0EEENS1_36VarlenDynamicPersistentTileSchedulerILi128ELi96ELi256ELi128ELb0ELb1ELb1ELb1ELb0ELb1EEEEEEEEEvNT_6ParamsE --------------------------
	.section	.text._ZN7cutlass13device_kernelIN5flash11enable_sm90INS1_16FlashAttnFwdSm90INS1_25CollectiveMainloopFwdSm90ILi2EN4cute5tupleIJNS5_1CILi1EEES8_S8_EEENS6_IJNS7_ILi128EEENS7_ILi96EEENS7_ILi192EEEEEELi192ENS_6half_tEfNS_4arch4Sm90ELb0ELb1ELb0ELb1ELb1ELb1ELb0ELb1ELb1ELb1ELb0ELb0EEENS1_21CollectiveEpilogueFwdINS6_IJSA_SC_SB_EEES9_SE_SG_Li256ELb1ELb1ELb0ELb0EEENS1_36VarlenDynamicPersistentTileSchedulerILi128ELi96ELi256ELi128ELb0ELb1ELb1ELb1ELb0ELb1EEEEEEEEEvNT_6ParamsE,"ax",@progbits
	.align	128
.text._ZN7cutlass13device_kernelIN5flash11enable_sm90INS1_16FlashAttnFwdSm90INS1_25CollectiveMainloopFwdSm90ILi2EN4cute5tupleIJNS5_1CILi1EEES8_S8_EEENS6_IJNS7_ILi128EEENS7_ILi96EEENS7_ILi192EEEEEELi192ENS_6half_tEfNS_4arch4Sm90ELb0ELb1ELb0ELb1ELb1ELb1ELb0ELb1ELb1ELb1ELb0ELb0EEENS1_21CollectiveEpilogueFwdINS6_IJSA_SC_SB_EEES9_SE_SG_Li256ELb1ELb1ELb0ELb0EEENS1_36VarlenDynamicPersistentTileSchedulerILi128ELi96ELi256ELi128ELb0ELb1ELb1ELb1ELb0ELb1EEEEEEEEEvNT_6ParamsE:
        .type           _ZN7cutlass13device_kernelIN5flash11enable_sm90INS1_16FlashAttnFwdSm90INS1_25CollectiveMainloopFwdSm90ILi2EN4cute5tupleIJNS5_1CILi1EEES8_S8_EEENS6_IJNS7_ILi128EEENS7_ILi96EEENS7_ILi192EEEEEELi192ENS_6half_tEfNS_4arch4Sm90ELb0ELb1ELb0ELb1ELb1ELb1ELb0ELb1ELb1ELb1ELb0ELb0EEENS1_21CollectiveEpilogueFwdINS6_IJSA_SC_SB_EEES9_SE_SG_Li256ELb1ELb1ELb0ELb0EEENS1_36VarlenDynamicPersistentTileSchedulerILi128ELi96ELi256ELi128ELb0ELb1ELb1ELb1ELb0ELb1EEEEEEEEEvNT_6ParamsE,@function
        .size           _ZN7cutlass13device_kernelIN5flash11enable_sm90INS1_16FlashAttnFwdSm90INS1_25CollectiveMainloopFwdSm90ILi2EN4cute5tupleIJNS5_1CILi1EEES8_S8_EEENS6_IJNS7_ILi128EEENS7_ILi96EEENS7_ILi192EEEEEELi192ENS_6half_tEfNS_4arch4Sm90ELb0ELb1ELb0ELb1ELb1ELb1ELb0ELb1ELb1ELb1ELb0ELb0EEENS1_21CollectiveEpilogueFwdINS6_IJSA_SC_SB_EEES9_SE_SG_Li256ELb1ELb1ELb0ELb0EEENS1_36VarlenDynamicPersistentTileSchedulerILi128ELi96ELi256ELi128ELb0ELb1ELb1ELb1ELb0ELb1EEEEEEEEEvNT_6ParamsE,(.L_x_3237 - _ZN7cutlass13device_kernelIN5flash11enable_sm90INS1_16FlashAttnFwdSm90INS1_25CollectiveMainloopFwdSm90ILi2EN4cute5tupleIJNS5_1CILi1EEES8_S8_EEENS6_IJNS7_ILi128EEENS7_ILi96EEENS7_ILi192EEEEEELi192ENS_6half_tEfNS_4arch4Sm90ELb0ELb1ELb0ELb1ELb1ELb1ELb0ELb1ELb1ELb1ELb0ELb0EEENS1_21CollectiveEpilogueFwdINS6_IJSA_SC_SB_EEES9_SE_SG_Li256ELb1ELb1ELb0ELb0EEENS1_36VarlenDynamicPersistentTileSchedulerILi128ELi96ELi256ELi128ELb0ELb1ELb1ELb1ELb0ELb1EEEEEEEEEvNT_6ParamsE)
        .other          _ZN7cutlass13device_kernelIN5flash11enable_sm90INS1_16FlashAttnFwdSm90INS1_25CollectiveMainloopFwdSm90ILi2EN4cute5tupleIJNS5_1CILi1EEES8_S8_EEENS6_IJNS7_ILi128EEENS7_ILi96EEENS7_ILi192EEEEEELi192ENS_6half_tEfNS_4arch4Sm90ELb0ELb1ELb0ELb1ELb1ELb1ELb0ELb1ELb1ELb1ELb0ELb0EEENS1_21CollectiveEpilogueFwdINS6_IJSA_SC_SB_EEES9_SE_SG_Li256ELb1ELb1ELb0ELb0EEENS1_36VarlenDynamicPersistentTileSchedulerILi128ELi96ELi256ELi128ELb0ELb1ELb1ELb1ELb0ELb1EEEEEEEEEvNT_6ParamsE,@"STO_CUDA_ENTRY STV_DEFAULT"
_ZN7cutlass13device_kernelIN5flash11enable_sm90INS1_16FlashAttnFwdSm90INS1_25CollectiveMainloopFwdSm90ILi2EN4cute5tupleIJNS5_1CILi1EEES8_S8_EEENS6_IJNS7_ILi128EEENS7_ILi96EEENS7_ILi192EEEEEELi192ENS_6half_tEfNS_4arch4Sm90ELb0ELb1ELb0ELb1ELb1ELb1ELb0ELb1ELb1ELb1ELb0ELb0EEENS1_21CollectiveEpilogueFwdINS6_IJSA_SC_SB_EEES9_SE_SG_Li256ELb1ELb1ELb0ELb0EEENS1_36VarlenDynamicPersistentTileSchedulerILi128ELi96ELi256ELi128ELb0ELb1ELb1ELb1ELb0ELb1EEEEEEEEEvNT_6ParamsE:
        /* <DEDUP_REMOVED lines=18> */
.L_x_1559:
[----:B------:R-:W-:Y:S05]  /*0120*/  BSYNC B0 ;  /* 0x0000000000007941 */ /* 0x000fea0003800000 */
.L_x_1558:
        /* <DEDUP_REMOVED lines=41> */
.L_x_1560:
        /* <DEDUP_REMOVED lines=22> */
.L_x_1561:
        /* <DEDUP_REMOVED lines=18> */
.L_x_1562:
        /* <DEDUP_REMOVED lines=22> */
.L_x_1563:
        /* <DEDUP_REMOVED lines=22> */
.L_x_1564:
[----:B0-----:R-:W-:Y:S01]  /*0900*/  UMOV UR4, 0x1 ;  /* 0x0000000100047882 */ /* 0x001fe20000000000 */
[----:B------:R-:W-:Y:S01]  /*0910*/  PLOP3.LUT P0, PT, PT, PT, UP0, 0x80, 0x0 ;  /* 0x000000000000781c */ /* 0x000fe20003f0f008 */
[----:B------:R-:W-:Y:S01]  /*0920*/  USEL UR4, UR4, 0x2, !UP0 ;  /* 0x0000000204047887 */ /* 0x000fe2000c000000 */
[----:B------:R-:W-:Y:S01]  /*0930*/  NOP ;  /* 0x0000000000007918 */ /* 0x000fe20000000000 */
[----:B------:R-:W-:Y:S01]  /*0940*/  ULDC.64 UR60, c[0x0][0x208] ;  /* 0x00008200003c7ab9 */ /* 0x000fe20000000a00 */
[----:B------:R-:W-:Y:S03]  /*0950*/  BSSY B9, `(.L_x_1565) ;  /* 0x00028e9000097945 */ /* 0x000fe60003800000 */
[----:B------:R-:W-:-:S05]  /*0960*/  IMAD.U32 R3, RZ, RZ, UR4 ;  /* 0x00000004ff037e24 */ /* 0x000fca000f8e00ff */
[----:B------:R0:W-:Y:S01]  /*0970*/  STL [R1+0x8c], R3 ;  /* 0x00008c0301007387 */ /* 0x0001e20000100800 */
[----:B-12-4-:R-:W-:Y:S06]  /*0980*/  BAR.SYNC.DEFER_BLOCKING 0x0 ;  /* 0x0000000000007b1d */ /* 0x016fec0000010000 */
[----:B------:R-:W-:Y:S05]  /*0990*/  @!P0 BRA `(.L_x_1566) ;  /* 0x0000021400ec8947 */ /* 0x000fea0003800000 */
.L_x_1567:
[----:B------:R-:W-:-:S08]  /*09a0*/  NOP ;  /* 0x0000000000007918 */ /* 0x000fd00000000000 */
[----:B------:R-:W1:Y:S02]  /*09b0*/  USETMAXREG.TRY_ALLOC.CTAPOOL UP0, 0xe8 ;  /* 0x000000e8000079c8 */ /* 0x000e640008000600 */
[----:B-1----:R-:W-:-:S13]  /*09c0*/  PLOP3.LUT P0, PT, PT, PT, UP0, 0x80, 0x0 ;  /* 0x000000000000781c */ /* 0x002fda0003f0f008 */
[----:B------:R-:W-:Y:S05]  /*09d0*/  @!P0 BRA `(.L_x_1567) ;  /* 0xfffffffc00f08947 */ /* 0x000fea000383ffff */
[----:B------:R-:W1:Y:S08]  /*09e0*/  S2UR UR4, SR_CgaCtaId ;  /* 0x00000000000479c3 */ /* 0x000e700000008800 */
[----:B------:R-:W-:Y:S06]  /*09f0*/  BAR.ARV 0x8, 0x180 ;  /* 0x0206000000007b1d */ /* 0x000fec0000002000 */
[----:B0-----:R-:W-:-:S02]  /*0a00*/  MOV R3, 0x400 ;  /* 0x0000040000037802 */ /* 0x001fc40000000f00 */
[----:B------:R-:W-:Y:S01]  /*0a10*/  BAR.SYNC.DEFER_BLOCKING 0x5, 0x180 ;  /* 0x0146000000007b1d */ /* 0x000fe20000010000 */
[----:B-1----:R-:W-:-:S05]  /*0a20*/  IMAD.U32 R204, RZ, RZ, UR4 ;  /* 0x00000004ffcc7e24 */ /* 0x002fca000f8e00ff */
[----:B------:R-:W-:Y:S01]  /*0a30*/  ULDC UR4, c[0x0][0xc3c] ;  /* 0x00030f0000047ab9 */ /* 0x000fe20000000800 */
[----:B------:R-:W-:-:S05]  /*0a40*/  LEA R18, R204, R3, 0x18 ;  /* 0x00000003cc127211 */ /* 0x000fca00078ec0ff */
[----:B------:R-:W0:Y:S01]  /*0a50*/  LDS.128 R28, [R18+0x308d0] ;  /* 0x0308d000121c7984 */ /* 0x000e220000000c00 */
[----:B------:R-:W-:Y:S06]  /*0a60*/  BAR.ARV 0x4, 0x180 ;  /* 0x0106000000007b1d */ /* 0x000fec0000002000 */
[----:B0-----:R-:W-:-:S13]  /*0a70*/  ISETP.GE.AND P0, PT, R31, UR4, PT ;  /* 0x000000041f007c0c */ /* 0x001fda000bf06270 */
[----:B------:R-:W-:Y:S05]  /*0a80*/  @P0 BRA `(.L_x_1568) ;  /* 0x0000028c00540947 */ /* 0x000fea0003800000 */
[----:B------:R-:W2:Y:S01]  /*0a90*/  LDL R2, [R1+0x8c] ;  /* 0x00008c0001027983 */ /* 0x000ea20000100800 */
[----:B------:R-:W-:Y:S01]  /*0aa0*/  VIADD R0, R0, 0xffffff80 ;  /* 0xffffff8000007836 */ /* 0x000fe20000000000 */
[----:B------:R-:W-:Y:S01]  /*0ab0*/  R2UR UR4, R18 ;  /* 0x00000000120472ca */ /* 0x000fe200000e0000 */
[----:B------:R-:W-:Y:S02]  /*0ac0*/  IMAD.MOV.U32 R19, RZ, RZ, RZ ;  /* 0x000000ffff137224 */ /* 0x000fe400078e00ff */
[----:B------:R-:W-:Y:S01]  /*0ad0*/  IMAD.MOV.U32 R219, RZ, RZ, RZ ;  /* 0x000000ffffdb7224 */ /* 0x000fe200078e00ff */
[----:B------:R-:W-:Y:S01]  /*0ae0*/  SHF.R.S32.HI R3, RZ, 0x1f, R0 ;  /* 0x0000001fff037819 */ /* 0x000fe20000011400 */
[----:B------:R-:W-:Y:S02]  /*0af0*/  IMAD.MOV.U32 R199, RZ, RZ, RZ ;  /* 0x000000ffffc77224 */ /* 0x000fe400078e00ff */
[----:B------:R-:W-:Y:S01]  /*0b00*/  IMAD.MOV.U32 R194, RZ, RZ, RZ ;  /* 0x000000ffffc27224 */ /* 0x000fe200078e00ff */
[----:B------:R-:W-:-:S02]  /*0b10*/  LEA.HI R4, R3, R0, RZ, 0x4 ;  /* 0x0000000003047211 */ /* 0x000fc400078f20ff */
[CC--:B------:R-:W-:Y:S02]  /*0b20*/  LEA.HI R6, R3.reuse, R0.reuse, RZ, 0x2 ;  /* 0x0000000003067211 */ /* 0x0c0fe400078f10ff */
[----:B------:R-:W-:Y:S01]  /*0b30*/  SHF.R.S32.HI R7, RZ, 0x4, R4 ;  /* 0x00000004ff077819 */ /* 0x000fe20000011404 */
[----:B------:R-:W-:Y:S01]  /*0b40*/  UIADD3 UR4, UR4, 0x12400, URZ ;  /* 0x0001240004047890 */ /* 0x000fe2000fffe03f */
[----:B------:R-:W-:Y:S02]  /*0b50*/  LEA.HI R8, R3, R0, RZ, 0x3 ;  /* 0x0000000003087211 */ /* 0x000fe400078f18ff */
[----:B------:R-:W-:Y:S02]  /*0b60*/  LOP3.LUT R9, R6, 0xfffffffc, RZ, 0xc0, !PT ;  /* 0xfffffffc06097812 */ /* 0x000fe400078ec0ff */
[----:B------:R-:W-:Y:S02]  /*0b70*/  LOP3.LUT R11, R8, 0xfffffff8, RZ, 0xc0, !PT ;  /* 0xfffffff8080b7812 */ /* 0x000fe400078ec0ff */
[----:B------:R-:W-:Y:S01]  /*0b80*/  SHF.R.S32.HI R218, RZ, 0x2, R6 ;  /* 0x00000002ffda7819 */ /* 0x000fe20000011406 */
[----:B------:R-:W-:-:S02]  /*0b90*/  IMAD.IADD R20, R0, 0x1, -R9 ;  /* 0x0000000100147824 */ /* 0x000fc400078e0a09 */
[----:B------:R-:W-:-:S03]  /*0ba0*/  IMAD.IADD R11, R0, 0x1, -R11 ;  /* 0x00000001000b7824 */ /* 0x000fc600078e0a0b */
[----:B------:R-:W-:-:S05]  /*0bb0*/  SHF.L.U32 R196, R20, 0x2, RZ ;  /* 0x0000000214c47819 */ /* 0x000fca00000006ff */
[C---:B------:R-:W-:Y:S02]  /*0bc0*/  VIADD R221, R196.reuse, 0x20 ;  /* 0x00000020c4dd7836 */ /* 0x040fe40000000000 */
[C---:B------:R-:W-:Y:S02]  /*0bd0*/  VIADD R220, R196.reuse, 0x40 ;  /* 0x00000040c4dc7836 */ /* 0x040fe40000000000 */
[C---:B------:R-:W-:Y:S01]  /*0be0*/  VIADD R223, R196.reuse, 0x10 ;  /* 0x00000010c4df7836 */ /* 0x040fe20000000000 */
[C---:B------:R-:W-:Y:S01]  /*0bf0*/  IADD3 R198, R196.reuse, R221, RZ ;  /* 0x000000ddc4c67210 */ /* 0x040fe20007ffe0ff */
[C---:B------:R-:W-:Y:S02]  /*0c00*/  IMAD.IADD R195, R196.reuse, 0x1, R220 ;  /* 0x00000001c4c37824 */ /* 0x040fe400078e02dc */
[C---:B------:R-:W-:Y:S02]  /*0c10*/  VIADD R222, R196.reuse, 0x30 ;  /* 0x00000030c4de7836 */ /* 0x040fe40000000000 */
[----:B------:R-:W-:Y:S01]  /*0c20*/  VIADD R224, R196, 0x50 ;  /* 0x00000050c4e07836 */ /* 0x000fe20000000000 */
[----:B--2---:R-:W-:-:S02]  /*0c30*/  R2UR UR5, R2 ;  /* 0x00000000020572ca */ /* 0x004fc400000e0000 */
[----:B------:R-:W-:-:S04]  /*0c40*/  LEA.HI R2, R3, R0, RZ, 0x7 ;  /* 0x0000000003027211 */ /* 0x000fc800078f38ff */
[----:B------:R-:W-:Y:S02]  /*0c50*/  LOP3.LUT R5, R2, 0xffffff80, RZ, 0xc0, !PT ;  /* 0xffffff8002057812 */ /* 0x000fe400078ec0ff */
[----:B------:R-:W-:-:S03]  /*0c60*/  SHF.R.S32.HI R16, RZ, 0x7, R2 ;  /* 0x00000007ff107819 */ /* 0x000fc60000011402 */
[----:B------:R-:W-:Y:S01]  /*0c70*/  IMAD.IADD R15, R0, 0x1, -R5 ;  /* 0x00000001000f7824 */ /* 0x000fe200078e0a05 */
[----:B------:R-:W-:Y:S01]  /*0c80*/  LEA.HI R5, R3, R0, RZ, 0x5 ;  /* 0x0000000003057211 */ /* 0x000fe200078f28ff */
[----:B------:R-:W-:Y:S01]  /*0c90*/  ULOP3.LUT UR5, UR5, 0x1, URZ, 0xfc, !UPT ;  /* 0x0000000105057892 */ /* 0x000fe2000f8efc3f */
[C---:B------:R-:W-:Y:S02]  /*0ca0*/  LOP3.LUT R3, R4.reuse, 0x3fffff0, RZ, 0xc0, !PT ;  /* 0x03fffff004037812 */ /* 0x040fe400078ec0ff */
[----:B------:R-:W-:Y:S01]  /*0cb0*/  SHF.R.S32.HI R10, RZ, 0x1f, R15 ;  /* 0x0000001fff0a7819 */ /* 0x000fe2000001140f */
[----:B------:R-:W-:Y:S01]  /*0cc0*/  STL [R1+0x64], R15 ;  /* 0x0000640f01007387 */ /* 0x000fe20000100800 */
[----:B------:R-:W-:Y:S02]  /*0cd0*/  LEA.HI R4, R4, R7, RZ, 0x1 ;  /* 0x0000000704047211 */ /* 0x000fe400078f08ff */
[----:B------:R-:W-:Y:S01]  /*0ce0*/  LEA.HI R12, R10, R15, RZ, 0x2 ;  /* 0x0000000f0a0c7211 */ /* 0x000fe200078f10ff */
[----:B------:R0:W-:Y:S01]  /*0cf0*/  STL [R1+0x4c], R11 ;  /* 0x00004c0b01007387 */ /* 0x0001e20000100800 */
[----:B------:R-:W-:-:S02]  /*0d00*/  LOP3.LUT R4, R4, 0x1ffffffe, RZ, 0xc0, !PT ;  /* 0x1ffffffe04047812 */ /* 0x000fc400078ec0ff */
[--C-:B------:R-:W-:Y:S01]  /*0d10*/  SHF.R.S32.HI R13, RZ, 0x2, R12.reuse ;  /* 0x00000002ff0d7819 */ /* 0x100fe2000001140c */
[----:B------:R-:W-:Y:S01]  /*0d20*/  STL [R1+0x5c], R20 ;  /* 0x00005c1401007387 */ /* 0x000fe20000100800 */
[----:B------:R-:W-:Y:S01]  /*0d30*/  SHF.R.S32.HI R14, RZ, 0x1f, R12 ;  /* 0x0000001fff0e7819 */ /* 0x000fe2000001140c */
[----:B------:R-:W-:Y:S01]  /*0d40*/  IMAD.IADD R4, R7, 0x1, -R4 ;  /* 0x0000000107047824 */ /* 0x000fe200078e0a04 */
[----:B------:R-:W-:Y:S01]  /*0d50*/  IADD3 R3, R0, -R3, RZ ;  /* 0x8000000300037210 */ /* 0x000fe20007ffe0ff */
[----:B------:R-:W-:Y:S01]  /*0d60*/  VIADD R7, R218, 0x40 ;  /* 0x00000040da077836 */ /* 0x000fe20000000000 */
[----:B------:R-:W-:Y:S01]  /*0d70*/  SHF.R.S32.HI R0, RZ, 0x5, R5 ;  /* 0x00000005ff007819 */ /* 0x000fe20000011405 */
[----:B------:R1:W-:Y:S01]  /*0d80*/  STL [R1+0x80], R16 ;  /* 0x0000801001007387 */ /* 0x0003e20000100800 */
[----:B------:R-:W-:Y:S01]  /*0d90*/  LEA.HI R14, R14, R13, RZ, 0x3 ;  /* 0x0000000d0e0e7211 */ /* 0x000fe200078f18ff */
[----:B------:R-:W-:Y:S01]  /*0da0*/  IMAD.SHL.U32 R225, R7, 0x40, RZ ;  /* 0x0000004007e17824 */ /* 0x000fe200078e00ff */
[----:B------:R-:W-:Y:S01]  /*0db0*/  LEA.HI R10, R10, R15, RZ, 0x5 ;  /* 0x0000000f0a0a7211 */ /* 0x000fe200078f28ff */
[----:B------:R-:W-:Y:S01]  /*0dc0*/  IMAD R5, R0, 0x10, R3 ;  /* 0x0000001000057824 */ /* 0x000fe200078e0203 */
[----:B------:R-:W-:Y:S01]  /*0dd0*/  LOP3.LUT R14, R14, 0xfffffff8, RZ, 0xc0, !PT ;  /* 0xfffffff80e0e7812 */ /* 0x000fe200078ec0ff */
[----:B------:R-:W-:Y:S01]  /*0de0*/  IMAD.SHL.U32 R229, R0, 0x200, RZ ;  /* 0x0000020000e57824 */ /* 0x000fe200078e00ff */
[----:B------:R-:W-:-:S02]  /*0df0*/  SHF.R.S32.HI R3, RZ, 0x1f, R6 ;  /* 0x0000001fff037819 */ /* 0x000fc40000011406 */
[----:B------:R-:W-:Y:S01]  /*0e00*/  LEA.HI R2, R2, R16, RZ, 0x1 ;  /* 0x0000001002027211 */ /* 0x000fe200078f08ff */
[----:B------:R-:W-:Y:S01]  /*0e10*/  IMAD.IADD R13, R13, 0x1, -R14 ;  /* 0x000000010d0d7824 */ /* 0x000fe200078e0a0e */
[----:B------:R-:W-:Y:S02]  /*0e20*/  SHF.R.S32.HI R0, RZ, 0x1f, R7 ;  /* 0x0000001fff007819 */ /* 0x000fe40000011407 */
[----:B------:R-:W-:Y:S02]  /*0e30*/  LEA.HI R3, R3, R218, RZ, 0x3 ;  /* 0x000000da03037211 */ /* 0x000fe400078f18ff */
[----:B------:R-:W-:Y:S02]  /*0e40*/  SHF.R.S32.HI R10, RZ, 0x5, R10 ;  /* 0x00000005ff0a7819 */ /* 0x000fe4000001140a */
[----:B------:R-:W-:Y:S02]  /*0e50*/  LOP3.LUT R2, R2, 0x3fffffe, RZ, 0xc0, !PT ;  /* 0x03fffffe02027812 */ /* 0x000fe400078ec0ff */
[----:B------:R-:W-:-:S02]  /*0e60*/  LEA.HI R0, R0, R7, RZ, 0x3 ;  /* 0x0000000700007211 */ /* 0x000fc400078f18ff */
[----:B------:R-:W-:Y:S01]  /*0e70*/  LOP3.LUT R3, R3, 0xfffffff8, RZ, 0xc0, !PT ;  /* 0xfffffff803037812 */ /* 0x000fe200078ec0ff */
[----:B------:R-:W-:Y:S01]  /*0e80*/  IMAD.IADD R2, R16, 0x1, -R2 ;  /* 0x0000000110027824 */ /* 0x000fe200078e0a02 */
[----:B------:R-:W-:Y:S01]  /*0e90*/  LEA R13, R10, R13, 0x4 ;  /* 0x0000000d0a0d7211 */ /* 0x000fe200078e20ff */
[----:B------:R-:W-:Y:S01]  /*0ea0*/  IMAD.SHL.U32 R0, R0, 0x40, RZ ;  /* 0x0000004000007824 */ /* 0x000fe200078e00ff */
[----:B------:R-:W-:Y:S01]  /*0eb0*/  LOP3.LUT R225, R225, 0x1c0, RZ, 0xc0, !PT ;  /* 0x000001c0e1e17812 */ /* 0x000fe200078ec0ff */
[----:B------:R-:W-:Y:S01]  /*0ec0*/  IMAD.IADD R6, R218, 0x1, -R3 ;  /* 0x00000001da067824 */ /* 0x000fe200078e0a03 */
[----:B------:R-:W-:Y:S01]  /*0ed0*/  SHF.R.S32.HI R3, RZ, 0x1f, R198 ;  /* 0x0000001fff037819 */ /* 0x000fe200000114c6 */
[----:B0-----:R-:W-:Y:S01]  /*0ee0*/  IMAD R11, R2, 0x40, R13 ;  /* 0x00000040020b7824 */ /* 0x001fe200078e020d */
[----:B------:R-:W-:Y:S01]  /*0ef0*/  LOP3.LUT R13, R0, 0xfffffe00, RZ, 0xc0, !PT ;  /* 0xfffffe00000d7812 */ /* 0x000fe200078ec0ff */
[----:B------:R-:W-:Y:S01]  /*0f00*/  IMAD.SHL.U32 R227, R6, 0x40, RZ ;  /* 0x0000004006e37824 */ /* 0x000fe200078e00ff */
[----:B------:R-:W-:Y:S01]  /*0f10*/  SHF.R.S32.HI R0, RZ, 0x1f, R195 ;  /* 0x0000001fff007819 */ /* 0x000fe200000114c3 */
[----:B------:R-:W-:Y:S01]  /*0f20*/  IMAD R10, R5, 0x8, R4 ;  /* 0x00000008050a7824 */ /* 0x000fe200078e0204 */
[CC--:B------:R-:W-:Y:S01]  /*0f30*/  LEA.HI R202, R3.reuse, R198.reuse, RZ, 0x3 ;  /* 0x000000c603ca7211 */ /* 0x0c0fe200078f18ff */
[----:B------:R-:W-:Y:S01]  /*0f40*/  STL [R1+0x84], R11 ;  /* 0x0000840b01007387 */ /* 0x000fe20000100800 */
[----:B------:R-:W-:Y:S01]  /*0f50*/  LEA.HI R3, R3, R198, RZ, 0x6 ;  /* 0x000000c603037211 */ /* 0x000fe200078f30ff */
[----:B-1----:R-:W-:Y:S01]  /*0f60*/  IMAD.SHL.U32 R16, R20, 0x8, RZ ;  /* 0x0000000814107824 */ /* 0x002fe200078e00ff */
[-C--:B------:R-:W-:Y:S01]  /*0f70*/  LEA.HI R4, R0, R195.reuse, RZ, 0x6 ;  /* 0x000000c300047211 */ /* 0x080fe200078f30ff */
[----:B------:R0:W-:Y:S01]  /*0f80*/  STL [R1+0x48], R6 ;  /* 0x0000480601007387 */ /* 0x0001e20000100800 */
[----:B------:R-:W-:Y:S01]  /*0f90*/  LOP3.LUT R227, R227, 0x1c0, RZ, 0xc0, !PT ;  /* 0x000001c0e3e37812 */ /* 0x000fe200078ec0ff */
[----:B------:R-:W-:Y:S01]  /*0fa0*/  VIADD R23, R16, 0x80 ;  /* 0x0000008010177836 */ /* 0x000fe20000000000 */
[----:B------:R-:W-:Y:S01]  /*0fb0*/  LEA.HI R2, R0, R195, RZ, 0x3 ;  /* 0x000000c300027211 */ /* 0x000fe200078f18ff */
[----:B------:R-:W-:Y:S01]  /*0fc0*/  IMAD.SHL.U32 R0, R3, 0x80, RZ ;  /* 0x0000008003007824 */ /* 0x000fe200078e00ff */
[----:B------:R-:W-:Y:S01]  /*0fd0*/  SHF.R.U32.HI R14, RZ, 0x3, R225 ;  /* 0x00000003ff0e7819 */ /* 0x000fe200000116e1 */
[----:B------:R-:W-:Y:S01]  /*0fe0*/  IMAD.SHL.U32 R4, R4, 0x80, RZ ;  /* 0x0000008004047824 */ /* 0x000fe200078e00ff */
[----:B------:R-:W-:Y:S01]  /*0ff0*/  SHF.R.U32.HI R228, RZ, 0x3, R227 ;  /* 0x00000003ffe47819 */ /* 0x000fe200000116e3 */
[----:B------:R-:W-:Y:S01]  /*1000*/  STL [R1+0x34], R13 ;  /* 0x0000340d01007387 */ /* 0x000fe20000100800 */
[--C-:B------:R-:W-:Y:S01]  /*1010*/  LOP3.LUT R3, R227, 0x38, R202.reuse, 0xf8, !PT ;  /* 0x00000038e3037812 */ /* 0x100fe200078ef8ca */
[----:B------:R-:W-:Y:S01]  /*1020*/  VIADD R193, R16, 0xa0 ;  /* 0x000000a010c17836 */ /* 0x000fe20000000000 */
[----:B0-----:R-:W-:Y:S01]  /*1030*/  LOP3.LUT R6, R225, 0x38, R202, 0xf8, !PT ;  /* 0x00000038e1067812 */ /* 0x001fe200078ef8ca */
[----:B------:R-:W-:Y:S01]  /*1040*/  STL [R1+0x58], RZ ;  /* 0x000058ff01007387 */ /* 0x000fe20000100800 */
[----:B------:R-:W-:-:S02]  /*1050*/  LOP3.LUT R5, R227, 0x38, R2, 0xf8, !PT ;  /* 0x00000038e3057812 */ /* 0x000fc400078ef802 */
[----:B------:R-:W-:Y:S02]  /*1060*/  LOP3.LUT R9, R225, 0x38, R2, 0xf8, !PT ;  /* 0x00000038e1097812 */ /* 0x000fe400078ef802 */
[----:B------:R-:W-:Y:S02]  /*1070*/  LOP3.LUT R0, R0, 0xffffe000, RZ, 0xc0, !PT ;  /* 0xffffe00000007812 */ /* 0x000fe400078ec0ff */
[----:B------:R-:W-:Y:S02]  /*1080*/  LOP3.LUT R3, R3, R228, RZ, 0x3c, !PT ;  /* 0x000000e403037212 */ /* 0x000fe400078e3cff */
[----:B------:R-:W-:Y:S02]  /*1090*/  LOP3.LUT R7, R6, R14, RZ, 0x3c, !PT ;  /* 0x0000000e06077212 */ /* 0x000fe400078e3cff */
[----:B------:R-:W-:Y:S02]  /*10a0*/  LOP3.LUT R4, R4, 0xffffe000, RZ, 0xc0, !PT ;  /* 0xffffe00004047812 */ /* 0x000fe400078ec0ff */
[----:B------:R-:W-:-:S02]  /*10b0*/  LOP3.LUT R5, R5, R228, RZ, 0x3c, !PT ;  /* 0x000000e405057212 */ /* 0x000fc400078e3cff */
[----:B------:R-:W-:Y:S02]  /*10c0*/  LOP3.LUT R9, R9, R14, RZ, 0x3c, !PT ;  /* 0x0000000e09097212 */ /* 0x000fe400078e3cff */
[-C--:B------:R-:W-:Y:S02]  /*10d0*/  IADD3 R3, R3, R0.reuse, R229 ;  /* 0x0000000003037210 */ /* 0x080fe40007ffe0e5 */
[----:B------:R-:W-:Y:S02]  /*10e0*/  IADD3 R7, R7, R0, R13 ;  /* 0x0000000007077210 */ /* 0x000fe40007ffe00d */
[-C--:B------:R-:W-:Y:S02]  /*10f0*/  IADD3 R5, R5, R4.reuse, R229 ;  /* 0x0000000405057210 */ /* 0x080fe40007ffe0e5 */
[----:B------:R-:W-:Y:S02]  /*1100*/  IADD3 R9, R9, R4, R13 ;  /* 0x0000000409097210 */ /* 0x000fe40007ffe00d */
[----:B------:R-:W-:-:S02]  /*1110*/  MOV R0, UR5 ;  /* 0x0000000500007c02 */ /* 0x000fc40008000f00 */
[----:B------:R-:W-:Y:S01]  /*1120*/  SHF.R.S32.HI R4, RZ, 0x3, R8 ;  /* 0x00000003ff047819 */ /* 0x000fe20000011408 */
[----:B------:R-:W-:Y:S01]  /*1130*/  IMAD.SHL.U32 R8, R10, 0x8, RZ ;  /* 0x000000080a087824 */ /* 0x000fe200078e00ff */
[----:B------:R-:W-:Y:S01]  /*1140*/  LOP3.LUT R12, R12, 0x7ffffffc, RZ, 0xc0, !PT ;  /* 0x7ffffffc0c0c7812 */ /* 0x000fe200078ec0ff */
[----:B------:R0:W-:Y:S01]  /*1150*/  STL [R1+0x38], R0 ;  /* 0x0000380001007387 */ /* 0x0001e20000100800 */
[----:B------:R-:W-:Y:S02]  /*1160*/  SHF.R.S32.HI R203, RZ, 0x3, R2 ;  /* 0x00000003ffcb7819 */ /* 0x000fe40000011402 */
[----:B------:R-:W-:Y:S01]  /*1170*/  LEA R2, R3, UR4, 0x1 ;  /* 0x0000000403027c11 */ /* 0x000fe2000f8e08ff */
[----:B------:R1:W-:Y:S01]  /*1180*/  STL [R1+0x60], R4 ;  /* 0x0000600401007387 */ /* 0x0003e20000100800 */
[----:B------:R-:W-:Y:S01]  /*1190*/  IMAD.IADD R6, R15, 0x1, -R12 ;  /* 0x000000010f067824 */ /* 0x000fe200078e0a0c */
[----:B------:R-:W-:Y:S02]  /*11a0*/  LEA R3, R5, UR4, 0x1 ;  /* 0x0000000405037c11 */ /* 0x000fe4000f8e08ff */
[----:B------:R-:W-:-:S02]  /*11b0*/  IADD3 R192, R16, 0x60, RZ ;  /* 0x0000006010c07810 */ /* 0x000fc40007ffe0ff */
[----:B0-----:R-:W-:Y:S02]  /*11c0*/  LEA.HI R0, R20, R20, RZ, 0x1 ;  /* 0x0000001414007211 */ /* 0x001fe400078f08ff */
[----:B------:R-:W-:Y:S01]  /*11d0*/  SHF.R.S32.HI R17, RZ, 0x1f, R16 ;  /* 0x0000001fff117819 */ /* 0x000fe20000011410 */
[----:B-1----:R-:W-:Y:S01]  /*11e0*/  IMAD.U32 R4, RZ, RZ, UR4 ;  /* 0x00000004ff047e24 */ /* 0x002fe2000f8e00ff */
[----:B------:R-:W-:Y:S02]  /*11f0*/  LOP3.LUT R0, R0, 0x1ffffffe, RZ, 0xc0, !PT ;  /* 0x1ffffffe00007812 */ /* 0x000fe400078ec0ff */
[----:B------:R-:W-:Y:S02]  /*1200*/  SHF.R.S32.HI R216, RZ, 0x1f, R192 ;  /* 0x0000001fffd87819 */ /* 0x000fe400000114c0 */
[----:B------:R0:W-:Y:S01]  /*1210*/  STL [R1+0x7c], R4 ;  /* 0x00007c0401007387 */ /* 0x0001e20000100800 */
[----:B------:R-:W-:Y:S02]  /*1220*/  IADD3 R0, R20, -R0, RZ ;  /* 0x8000000014007210 */ /* 0x000fe40007ffe0ff */
[----:B------:R-:W-:Y:S01]  /*1230*/  SHF.R.S32.HI R206, RZ, 0x1f, R23 ;  /* 0x0000001fffce7819 */ /* 0x000fe20000011417 */
[----:B------:R-:W-:Y:S01]  /*1240*/  STL [R1+0x88], R8 ;  /* 0x0000880801007387 */ /* 0x000fe20000100800 */
[----:B------:R-:W-:Y:S01]  /*1250*/  SHF.R.S32.HI R205, RZ, 0x1f, R193 ;  /* 0x0000001fffcd7819 */ /* 0x000fe200000114c1 */
[----:B------:R-:W-:Y:S01]  /*1260*/  IMAD R0, R0, 0x8, R11 ;  /* 0x0000000800007824 */ /* 0x000fe200078e020b */
[----:B------:R-:W-:Y:S01]  /*1270*/  SHF.R.S32.HI R202, RZ, 0x3, R202 ;  /* 0x00000003ffca7819 */ /* 0x000fe200000114ca */
[----:B------:R1:W-:Y:S01]  /*1280*/  STL [R1+0x40], R6 ;  /* 0x0000400601007387 */ /* 0x0003e20000100800 */
[----:B0-----:R-:W-:-:S04]  /*1290*/  LOP3.LUT R4, R225, 0x38, R16, 0xf8, !PT ;  /* 0x00000038e1047812 */ /* 0x001fc800078ef810 */
[----:B------:R-:W-:-:S04]  /*12a0*/  LOP3.LUT R4, R13, R4, R14, 0xf6, !PT ;  /* 0x000000040d047212 */ /* 0x000fc800078ef60e */
[----:B-1----:R-:W-:Y:S02]  /*12b0*/  LEA R6, R4, UR4, 0x1 ;  /* 0x0000000404067c11 */ /* 0x002fe4000f8e08ff */
[----:B------:R-:W-:-:S03]  /*12c0*/  LEA R4, R7, UR4, 0x1 ;  /* 0x0000000407047c11 */ /* 0x000fc6000f8e08ff */
[----:B------:R-:W-:Y:S04]  /*12d0*/  STL [R1+0x74], R6 ;  /* 0x0000740601007387 */ /* 0x000fe80000100800 */
[----:B------:R0:W-:Y:S04]  /*12e0*/  STL [R1+0x78], R2 ;  /* 0x0000780201007387 */ /* 0x0001e80000100800 */
[----:B------:R1:W-:Y:S04]  /*12f0*/  STL [R1+0x6c], R4 ;  /* 0x00006c0401007387 */ /* 0x0003e80000100800 */
[----:B------:R1:W-:Y:S01]  /*1300*/  STL [R1+0x70], R3 ;  /* 0x0000700301007387 */ /* 0x0003e20000100800 */
[----:B0-----:R-:W-:-:S03]  /*1310*/  LEA R2, R9, UR4, 0x1 ;  /* 0x0000000409027c11 */ /* 0x001fc6000f8e08ff */
[----:B------:R1:W-:Y:S04]  /*1320*/  STL [R1+0x44], R0 ;  /* 0x0000440001007387 */ /* 0x0003e80000100800 */
[----:B------:R1:W-:Y:S02]  /*1330*/  STL [R1+0x68], R2 ;  /* 0x0000680201007387 */ /* 0x0003e40000100800 */
.L_x_1868:
[----:B------:R-:W-:Y:S01]  /*1340*/  ULDC.64 UR4, c[0x0][0xa28] ;  /* 0x00028a0000047ab9 */ /* 0x000fe20000000a00 */
[----:B012---:R-:W0:Y:S01]  /*1350*/  LDC.64 R4, c[0x0][0xa08] ;  /* 0x00028200ff047b82 */ /* 0x007e220000000a00 */
[----:B------:R-:W-:Y:S01]  /*1360*/  ISETP.NE.U32.AND P0, PT, RZ, UR4, PT ;  /* 0x00000004ff007c0c */ /* 0x000fe2000bf05070 */
[----:B------:R-:W-:Y:S01]  /*1370*/  IMAD.MOV.U32 R0, RZ, RZ, RZ ;  /* 0x000000ffff007224 */ /* 0x000fe200078e00ff */
[----:B------:R-:W-:Y:S01]  /*1380*/  ULDC.64 UR6, c[0x0][0xa20] ;  /* 0x0002880000067ab9 */ /* 0x000fe20000000a00 */
[----:B------:R-:W-:Y:S01]  /*1390*/  IMAD.MOV.U32 R26, RZ, RZ, RZ ;  /* 0x000000ffff1a7224 */ /* 0x000fe200078e00ff */
[----:B------:R-:W-:Y:S01]  /*13a0*/  ISETP.NE.AND.EX P0, PT, RZ, UR5, PT, P0 ;  /* 0x00000005ff007c0c */ /* 0x000fe2000bf05300 */
[----:B------:R-:W-:Y:S02]  /*13b0*/  ULDC.64 UR4, c[0x0][0xa18] ;  /* 0x0002860000047ab9 */ /* 0x000fe40000000a00 */
[----:B------:R-:W-:-:S04]  /*13c0*/  ISETP.NE.U32.AND P1, PT, RZ, UR4, PT ;  /* 0x00000004ff007c0c */ /* 0x000fc8000bf25070 */
[----:B------:R-:W-:Y:S01]  /*13d0*/  ISETP.NE.AND.EX P1, PT, RZ, UR5, PT, P1 ;  /* 0x00000005ff007c0c */ /* 0x000fe2000bf25310 */
[----:B------:R-:W-:Y:S02]  /*13e0*/  ULDC.64 UR4, c[0x0][0xa08] ;  /* 0x0002820000047ab9 */ /* 0x000fe40000000a00 */
[----:B------:R-:W-:-:S03]  /*13f0*/  ISETP.NE.U32.AND P3, PT, RZ, UR4, PT ;  /* 0x00000004ff007c0c */ /* 0x000fc6000bf65070 */
[----:B----4-:R-:W1:Y:S01]  /*1400*/  @P0 LDC.64 R2, c[0x0][0xa28] ;  /* 0x00028a00ff020b82 */ /* 0x010e620000000a00 */
[----:B------:R-:W-:Y:S01]  /*1410*/  ISETP.NE.AND.EX P3, PT, RZ, UR5, PT, P3 ;  /* 0x00000005ff007c0c */ /* 0x000fe2000bf65330 */
[----:B0-----:R-:W-:-:S06]  /*1420*/  IMAD.WIDE R8, R31, 0x4, R4 ;  /* 0x000000041f087825 */ /* 0x001fcc00078e0204 */
[----:B------:R-:W0:Y:S01]  /*1430*/  @P1 LDC.64 R6, c[0x0][0xa18] ;  /* 0x00028600ff061b82 */ /* 0x000e220000000a00 */
[----:B------:R-:W-:Y:S02]  /*1440*/  ULDC UR4, c[0x0][0x288] ;  /* 0x0000a20000047ab9 */ /* 0x000fe40000000800 */
[----:B------:R-:W-:Y:S01]  /*1450*/  MOV R200, UR4 ;  /* 0x0000000400c87c02 */ /* 0x000fe20008000f00 */
[----:B------:R2:W-:Y:S01]  /*1460*/  STL [R1+0x50], R30 ;  /* 0x0000501e01007387 */ /* 0x0005e20000100800 */
[----:B------:R-:W-:-:S03]  /*1470*/  ULDC.64 UR4, c[0x0][0x418] ;  /* 0x0001060000047ab9 */ /* 0x000fc60000000a00 */
[----:B------:R2:W5:Y:S01]  /*1480*/  @P3 LDG.E R26, desc[UR60][R8.64] ;  /* 0x0000003c081a3981 */ /* 0x000562000c1e1900 */
[----:B-1----:R-:W-:-:S05]  /*1490*/  @P0 IMAD.WIDE R2, R31, 0x4, R2 ;  /* 0x000000041f020825 */ /* 0x002fca00078e0202 */
[----:B------:R2:W5:Y:S01]  /*14a0*/  @P0 LDG.E R0, desc[UR60][R2.64] ;  /* 0x0000003c02000981 */ /* 0x000562000c1e1900 */
[----:B0-----:R-:W-:-:S05]  /*14b0*/  @P1 IMAD.WIDE R4, R31, 0x4, R6 ;  /* 0x000000041f041825 */ /* 0x001fca00078e0206 */
[----:B------:R2:W5:Y:S04]  /*14c0*/  @P1 LDG.E R200, desc[UR60][R4.64] ;  /* 0x0000003c04c81981 */ /* 0x000568000c1e1900 */
[----:B------:R2:W-:Y:S01]  /*14d0*/  STL [R1+0x54], R31 ;  /* 0x0000541f01007387 */ /* 0x0005e20000100800 */
        /* <DEDUP_REMOVED lines=9> */
[----:B--23--:R-:W-:Y:S08]  /*1570*/  @P1 BRA `(.L_x_1569) ;  /* 0x0000000000241947 */ /* 0x00cff00003800000 */
        /* <DEDUP_REMOVED lines=9> */
.L_x_1569:
[----:B------:R-:W-:Y:S02]  /*1610*/  IMAD.U32 R24, RZ, RZ, UR5 ;  /* 0x00000005ff187e24 */ /* 0x000fe4000f8e00ff */
[----:B------:R-:W-:Y:S01]  /*1620*/  IMAD.U32 R25, RZ, RZ, UR4 ;  /* 0x00000004ff197e24 */ /* 0x000fe2000f8e00ff */
[----:B------:R-:W-:Y:S06]  /*1630*/  @!P2 BRA `(.L_x_1570) ;  /* 0x000000000010a947 */ /* 0x000fec0003800000 */
[----:B------:R-:W0:Y:S02]  /*1640*/  LDC.64 R2, c[0x0][0xa20] ;  /* 0x00028800ff027b82 */ /* 0x000e240000000a00 */
[----:B0-----:R-:W-:-:S05]  /*1650*/  IMAD.WIDE R2, R31, 0x4, R2 ;  /* 0x000000041f027825 */ /* 0x001fca00078e0202 */
[----:B------:R0:W5:Y:S01]  /*1660*/  LDG.E R25, desc[UR60][R2.64] ;  /* 0x0000003c02197981 */ /* 0x000162000c1e1900 */
[----:B------:R-:W-:Y:S05]  /*1670*/  BRA `(.L_x_1571) ;  /* 0x0000000000107947 */ /* 0x000fea0003800000 */
.L_x_1570:
[----:B------:R-:W-:Y:S05]  /*1680*/  @!P3 BRA `(.L_x_1571) ;  /* 0x00000000000cb947 */ /* 0x000fea0003800000 */
[----:B------:R-:W2:Y:S04]  /*1690*/  LDG.E R2, desc[UR60][R8.64] ;  /* 0x0000003c08027981 */ /* 0x000ea8000c1e1900 */
[----:B------:R-:W2:Y:S02]  /*16a0*/  LDG.E R25, desc[UR60][R8.64+0x4] ;  /* 0x0000043c08197981 */ /* 0x000ea4000c1e1900 */
[----:B--2---:R-:W-:-:S07]  /*16b0*/  IMAD.IADD R25, R25, 0x1, -R2 ;  /* 0x0000000119197824 */ /* 0x004fce00078e0a02 */
.L_x_1571:
[----:B------:R-:W-:Y:S01]  /*16c0*/  ULDC.64 UR4, c[0x0][0xa10] ;  /* 0x0002840000047ab9 */ /* 0x000fe20000000a00 */
[----:B------:R-:W1:Y:S01]  /*16d0*/  LDC R8, c[0x0][0x448] ;  /* 0x00011200ff087b82 */ /* 0x000e620000000800 */
[----:B------:R-:W-:-:S04]  /*16e0*/  ISETP.NE.U32.AND P0, PT, RZ, UR4, PT ;  /* 0x00000004ff007c0c */ /* 0x000fc8000bf05070 */
[----:B------:R-:W-:Y:S01]  /*16f0*/  ISETP.NE.AND.EX P0, PT, RZ, UR5, PT, P0 ;  /* 0x00000005ff007c0c */ /* 0x000fe2000bf05300 */
[----:B------:R-:W-:Y:S02]  /*1700*/  ULDC.64 UR4, c[0x0][0xa30] ;  /* 0x00028c0000047ab9 */ /* 0x000fe40000000a00 */
[----:B------:R-:W-:Y:S01]  /*1710*/  ISETP.NE.U32.AND P1, PT, RZ, UR4, PT ;  /* 0x00000004ff007c0c */ /* 0x000fe2000bf25070 */
[----:B-----5:R-:W-:Y:S01]  /*1720*/  IMAD.MOV.U32 R137, RZ, RZ, R25 ;  /* 0x000000ffff897224 */ /* 0x020fe200078e0019 */
[----:B------:R-:W2:Y:S02]  /*1730*/  LDC.64 R10, c[0x0][0x9e0] ;  /* 0x00027800ff0a7b82 */ /* 0x000ea40000000a00 */
[----:B------:R-:W-:-:S06]  /*1740*/  ISETP.NE.AND.EX P1, PT, RZ, UR5, PT, P1 ;  /* 0x00000005ff007c0c */ /* 0x000fcc000bf25310 */
[----:B0-----:R-:W0:Y:S08]  /*1750*/  @P0 LDC.64 R2, c[0x0][0xa10] ;  /* 0x00028400ff020b82 */ /* 0x001e300000000a00 */
[----:B------:R-:W3:Y:S01]  /*1760*/  @P1 LDC.64 R4, c[0x0][0xa30] ;  /* 0x00028c00ff041b82 */ /* 0x000ee20000000a00 */
[----:B0-----:R-:W-:-:S05]  /*1770*/  @P0 IMAD.WIDE R2, R31, 0x4, R2 ;  /* 0x000000041f020825 */ /* 0x001fca00078e0202 */
[----:B------:R-:W4:Y:S04]  /*1780*/  @P0 LDG.E R6, desc[UR60][R2.64] ;  /* 0x0000003c02060981 */ /* 0x000f28000c1e1900 */
[----:B------:R0:W4:Y:S01]  /*1790*/  @P0 LDG.E R7, desc[UR60][R2.64+0x4] ;  /* 0x0000043c02070981 */ /* 0x000122000c1e1900 */
[----:B---3--:R-:W-:-:S05]  /*17a0*/  @P1 IMAD.WIDE R4, R31, 0x4, R4 ;  /* 0x000000041f041825 */ /* 0x008fca00078e0204 */
[----:B------:R3:W5:Y:S01]  /*17b0*/  @P1 LDG.E R137, desc[UR60][R4.64] ;  /* 0x0000003c04891981 */ /* 0x000762000c1e1900 */
[----:B-1----:R-:W-:Y:S01]  /*17c0*/  ISETP.NE.AND P1, PT, R8, 0x1, PT ;  /* 0x000000010800780c */ /* 0x002fe20003f25270 */
[----:B------:R-:W-:Y:S01]  /*17d0*/  IMAD.SHL.U32 R12, R29, 0x80, RZ ;  /* 0x000000801d0c7824 */ /* 0x000fe200078e00ff */
[----:B--2---:R-:W-:-:S03]  /*17e0*/  ISETP.GE.AND P2, PT, R11, 0x1, PT ;  /* 0x000000010b00780c */ /* 0x004fc60003f46270 */
[----:B0-----:R-:W-:Y:S01]  /*17f0*/  VIADD R2, R12, 0x7f ;  /* 0x0000007f0c027836 */ /* 0x001fe20000000000 */
[----:B------:R0:W-:Y:S07]  /*1800*/  STL [R1+0x30], R12 ;  /* 0x0000300c01007387 */ /* 0x0001ee0000100800 */
[----:B------:R-:W1:Y:S08]  /*1810*/  @P1 LDC R9, c[0x0][0x44c] ;  /* 0x00011300ff091b82 */ /* 0x000e700000000800 */
[----:B------:R-:W2:Y:S01]  /*1820*/  @P1 LDC R8, c[0x0][0x450] ;  /* 0x00011400ff081b82 */ /* 0x000ea20000000800 */
[----:B-1----:R-:W-:-:S05]  /*1830*/  @P1 IMAD.HI.U32 R3, R2, R9, RZ ;  /* 0x0000000902031227 */ /* 0x002fca00078e00ff */
[----:B--2---:R-:W-:Y:S02]  /*1840*/  @P1 SHF.R.U32.HI R2, RZ, R8, R3 ;  /* 0x00000008ff021219 */ /* 0x004fe40000011603 */
[----:B----4-:R-:W-:Y:S01]  /*1850*/  @P0 IADD3 R24, -R6, R7, RZ ;  /* 0x0000000706180210 */ /* 0x010fe20007ffe1ff */
[----:B------:R-:W-:-:S04]  /*1860*/  IMAD.IADD R6, R25, 0x1, -R0 ;  /* 0x0000000119067824 */ /* 0x000fc800078e0a00 */
[----:B------:R-:W-:-:S04]  /*1870*/  IMAD.IADD R201, R6, 0x1, R24 ;  /* 0x0000000106c97824 */ /* 0x000fc800078e0218 */
[C---:B------:R-:W-:Y:S01]  /*1880*/  VIADD R0, R201.reuse, 0x5f ;  /* 0x0000005fc9007836 */ /* 0x040fe20000000000 */
[----:B---3--:R-:W-:-:S03]  /*1890*/  IADD3 R5, R201, 0x1, -R200 ;  /* 0x00000001c9057810 */ /* 0x008fc60007ffe8c8 */
[----:B------:R-:W-:Y:S01]  /*18a0*/  IMAD.HI R0, R0, 0x2aaaaaab, RZ ;  /* 0x2aaaaaab00007827 */ /* 0x000fe200078e02ff */
[----:B------:R-:W-:-:S04]  /*18b0*/  IADD3 R7, R5, R2, RZ ;  /* 0x0000000205077210 */ /* 0x000fc80007ffe0ff */
[----:B------:R-:W-:-:S04]  /*18c0*/  SHF.R.U32.HI R3, RZ, 0x1f, R0 ;  /* 0x0000001fff037819 */ /* 0x000fc80000011600 */
[----:B------:R-:W-:Y:S01]  /*18d0*/  LEA.HI.SX32 R138, R0, R3, 0x1c ;  /* 0x00000003008a7211 */ /* 0x000fe200078fe2ff */
[----:B------:R-:W-:Y:S01]  /*18e0*/  IMAD.IADD R0, R7, 0x1, R10 ;  /* 0x0000000107007824 */ /* 0x000fe200078e020a */
[----:B0-----:R-:W-:Y:S06]  /*18f0*/  @!P2 BRA `(.L_x_1572) ;  /* 0x000000000048a947 */ /* 0x001fec0003800000 */
        /* <DEDUP_REMOVED lines=11> */
.L_x_1574:
[----:B------:R-:W-:-:S13]  /*19b0*/  ISETP.NE.AND P0, PT, R11, 0x1, PT ;  /* 0x000000010b00780c */ /* 0x000fda0003f05270 */
[----:B------:R-:W0:Y:S02]  /*19c0*/  @P0 LDC.64 R4, c[0x0][0x9e8] ;  /* 0x00027a00ff040b82 */ /* 0x000e240000000a00 */
[----:B0-----:R-:W-:-:S05]  /*19d0*/  @P0 IMAD.HI.U32 R4, R2, R4, RZ ;  /* 0x0000000402040227 */ /* 0x001fca00078e00ff */
[----:B------:R-:W-:-:S07]  /*19e0*/  @P0 SHF.R.U32.HI R2, RZ, R5, R4 ;  /* 0x00000005ff020219 */ /* 0x000fce0000011604 */
.L_x_1575:
[----:B------:R-:W-:Y:S05]  /*19f0*/  BSYNC B0 ;  /* 0x0000000000007941 */ /* 0x000fea0003800000 */
.L_x_1573:
[----:B------:R-:W-:-:S05]  /*1a00*/  IMAD R3, R2, R11, R11 ;  /* 0x0000000b02037224 */ /* 0x000fca00078e020b */
[----:B------:R-:W-:-:S07]  /*1a10*/  VIMNMX R0, R0, R3, PT ;  /* 0x0000000300007248 */ /* 0x000fce0003fe0100 */
.L_x_1572:
[----:B------:R-:W0:Y:S01]  /*1a20*/  @P1 LDC R3, c[0x0][0x44c] ;  /* 0x00011300ff031b82 */ /* 0x000e220000000800 */
[----:B------:R-:W-:Y:S01]  /*1a30*/  IMAD.MOV.U32 R2, RZ, RZ, R12 ;  /* 0x000000ffff027224 */ /* 0x000fe200078e000c */
[----:B------:R-:W-:Y:S01]  /*1a40*/  ULDC UR4, c[0x0][0x9dc] ;  /* 0x0002770000047ab9 */ /* 0x000fe20000000800 */
[----:B------:R-:W-:-:S05]  /*1a50*/  IMAD.IADD R139, R201, 0x1, -R200 ;  /* 0x00000001c98b7824 */ /* 0x000fca00078e0ac8 */
[----:B------:R-:W1:Y:S01]  /*1a60*/  @P1 LDC R4, c[0x0][0x450] ;  /* 0x00011400ff041b82 */ /* 0x000e620000000800 */
[----:B0-----:R-:W-:-:S05]  /*1a70*/  @P1 IMAD.HI.U32 R3, R12, R3, RZ ;  /* 0x000000030c031227 */ /* 0x001fca00078e00ff */
[----:B-1----:R-:W-:-:S04]  /*1a80*/  @P1 SHF.R.U32.HI R2, RZ, R4, R3 ;  /* 0x00000004ff021219 */ /* 0x002fc80000011603 */
[----:B------:R-:W-:-:S05]  /*1a90*/  IADD3 R2, R139, R2, RZ ;  /* 0x000000028b027210 */ /* 0x000fca0007ffe0ff */
[----:B------:R-:W-:Y:S01]  /*1aa0*/  VIADD R3, R2, -UR4 ;  /* 0x8000000402037c36 */ /* 0x000fe20008000000 */
[----:B------:R-:W-:Y:S06]  /*1ab0*/  @!P2 BRA `(.L_x_1576) ;  /* 0x000000000044a947 */ /* 0x000fec0003800000 */
[----:B------:R-:W-:Y:S01]  /*1ac0*/  ISETP.GT.AND P0, PT, R2, -0x1, PT ;  /* 0xffffffff0200780c */ /* 0x000fe20003f04270 */
[----:B------:R-:W-:-:S12]  /*1ad0*/  BSSY B0, `(.L_x_1577) ;  /* 0x000000d000007945 */ /* 0x000fd80003800000 */
        /* <DEDUP_REMOVED lines=8> */
.L_x_1578:
[----:B------:R-:W-:-:S13]  /*1b60*/  ISETP.NE.AND P0, PT, R11, 0x1, PT ;  /* 0x000000010b00780c */ /* 0x000fda0003f05270 */
[----:B------:R-:W0:Y:S02]  /*1b70*/  @P0 LDC.64 R4, c[0x0][0x9e8] ;  /* 0x00027a00ff040b82 */ /* 0x000e240000000a00 */
[----:B0-----:R-:W-:-:S05]  /*1b80*/  @P0 IMAD.HI.U32 R4, R2, R4, RZ ;  /* 0x0000000402040227 */ /* 0x001fca00078e00ff */
[----:B------:R-:W-:-:S07]  /*1b90*/  @P0 SHF.R.U32.HI R2, RZ, R5, R4 ;  /* 0x00000005ff020219 */ /* 0x000fce0000011604 */
.L_x_1579:
[----:B------:R-:W-:Y:S05]  /*1ba0*/  BSYNC B0 ;  /* 0x0000000000007941 */ /* 0x000fea0003800000 */
.L_x_1577:
[----:B------:R-:W-:-:S05]  /*1bb0*/  IMAD R2, R2, R11, RZ ;  /* 0x0000000b02027224 */ /* 0x000fca00078e02ff */
[----:B------:R-:W-:-:S07]  /*1bc0*/  VIMNMX R3, R3, R2, !PT ;  /* 0x0000000203037248 */ /* 0x000fce0007fe0100 */
.L_x_1576:
[----:B------:R-:W-:Y:S01]  /*1bd0*/  VIADD R0, R0, 0x5f ;  /* 0x0000005f00007836 */ /* 0x000fe20000000000 */
[----:B------:R-:W-:Y:S01]  /*1be0*/  PLOP3.LUT P2, PT, PT, PT, PT, 0x80, 0x0 ;  /* 0x000000000000781c */ /* 0x000fe20003f4f070 */
[----:B------:R-:W-:-:S04]  /*1bf0*/  IMAD.HI R2, R3, 0x2aaaaaab, RZ ;  /* 0x2aaaaaab03027827 */ /* 0x000fc800078e02ff */
[----:B------:R-:W-:Y:S01]  /*1c00*/  IMAD.HI R0, R0, 0x2aaaaaab, RZ ;  /* 0x2aaaaaab00007827 */ /* 0x000fe200078e02ff */
[----:B------:R-:W-:-:S04]  /*1c10*/  SHF.R.U32.HI R5, RZ, 0x1f, R2 ;  /* 0x0000001fff057819 */ /* 0x000fc80000011602 */
[----:B------:R-:W-:Y:S02]  /*1c20*/  SHF.R.U32.HI R3, RZ, 0x1f, R0 ;  /* 0x0000001fff037819 */ /* 0x000fe40000011600 */
[----:B------:R-:W-:Y:S02]  /*1c30*/  LEA.HI.SX32 R5, R2, R5, 0x1c ;  /* 0x0000000502057211 */ /* 0x000fe400078fe2ff */
[----:B------:R-:W-:Y:S02]  /*1c40*/  LEA.HI.SX32 R3, R0, R3, 0x1c ;  /* 0x0000000300037211 */ /* 0x000fe400078fe2ff */
[----:B------:R-:W-:Y:S02]  /*1c50*/  VIMNMX R5, RZ, R5, !PT ;  /* 0x00000005ff057248 */ /* 0x000fe40007fe0100 */
[----:B------:R-:W-:-:S03]  /*1c60*/  VIMNMX R3, R138, R3, PT ;  /* 0x000000038a037248 */ /* 0x000fc60003fe0100 */
[--C-:B------:R-:W-:Y:S02]  /*1c70*/  IMAD R5, R5, 0x60, -R6.reuse ;  /* 0x0000006005057824 */ /* 0x100fe400078e0a06 */
[----:B------:R-:W-:-:S03]  /*1c80*/  IMAD R3, R3, 0x60, -R6 ;  /* 0x0000006003037824 */ /* 0x000fc600078e0a06 */
[----:B------:R-:W-:Y:S02]  /*1c90*/  VIMNMX R5, RZ, R5, !PT ;  /* 0x00000005ff057248 */ /* 0x000fe40007fe0100 */
[----:B------:R-:W-:-:S03]  /*1ca0*/  VIMNMX R0, R3, R24, PT ;  /* 0x0000001803007248 */ /* 0x000fc60003fe0100 */
[----:B------:R-:W-:Y:S01]  /*1cb0*/  IMAD.WIDE.U32 R2, R5, -0x55555555, RZ ;  /* 0xaaaaaaab05027825 */ /* 0x000fe200078e00ff */
[----:B------:R-:W-:-:S04]  /*1cc0*/  ISETP.GT.AND P0, PT, R0, R5, PT ;  /* 0x000000050000720c */ /* 0x000fc80003f04270 */
[----:B------:R-:W-:-:S05]  /*1cd0*/  SHF.R.U32.HI R123, RZ, 0x6, R3 ;  /* 0x00000006ff7b7819 */ /* 0x000fca0000011603 */
[----:B------:R-:W-:-:S04]  /*1ce0*/  IMAD.MOV.U32 R2, RZ, RZ, R123 ;  /* 0x000000ffff027224 */ /* 0x000fc800078e007b */
[----:B------:R-:W-:-:S04]  /*1cf0*/  @P0 VIADD R0, R0, 0x5f ;  /* 0x0000005f00000836 */ /* 0x000fc80000000000 */
[----:B------:R-:W-:-:S05]  /*1d00*/  @P0 IMAD.HI R0, R0, 0x2aaaaaab, RZ ;  /* 0x2aaaaaab00000827 */ /* 0x000fca00078e02ff */
[----:B------:R-:W-:-:S04]  /*1d10*/  @P0 SHF.R.U32.HI R3, RZ, 0x1f, R0 ;  /* 0x0000001fff030819 */ /* 0x000fc80000011600 */
[----:B------:R-:W-:-:S04]  /*1d20*/  @P0 LEA.HI.SX32 R2, R0, R3, 0x1c ;  /* 0x0000000300020211 */ /* 0x000fc800078fe2ff */
[----:B------:R-:W-:-:S13]  /*1d30*/  ISETP.GT.AND P0, PT, R2, R123, PT ;  /* 0x0000007b0200720c */ /* 0x000fda0003f04270 */
[----:B------:R-:W-:Y:S05]  /*1d40*/  @!P0 BRA `(.L_x_1580) ;  /* 0x0000008c008c8947 */ /* 0x000fea0003800000 */
        /* <DEDUP_REMOVED lines=19> */
[----:B-1---5:R-:W-:Y:S05]  /*1e80*/  CALL.ABS.NOINC R14 ;  /* 0x000000000e007343 */ /* 0x022fea0003c00000 */
.L_x_1582:
[----:B------:R-:W-:Y:S05]  /*1e90*/  BSYNC B6 ;  /* 0x0000000000067941 */ /* 0x000fea0003800000 */
.L_x_1581:
        /* <DEDUP_REMOVED lines=13> */
[----:B------:R-:W-:Y:S01]  /*1f70*/  IMAD.U32 R7, RZ, RZ, UR5 ;  /* 0x00000005ff077e24 */ /* 0x000fe2000f8e00ff */
[----:B------:R-:W-:Y:S01]  /*1f80*/  MOV R13, RZ ;  /* 0x000000ff000d7202 */ /* 0x000fe20000000f00 */
[----:B------:R-:W-:-:S02]  /*1f90*/  IMAD.U32 R11, RZ, RZ, UR7 ;  /* 0x00000007ff0b7e24 */ /* 0x000fc4000f8e00ff */
[----:B------:R-:W-:Y:S02]  /*1fa0*/  IMAD.MOV.U32 R8, RZ, RZ, 0x70 ;  /* 0x00000070ff087424 */ /* 0x000fe400078e00ff */
[----:B0-----:R-:W-:-:S07]  /*1fb0*/  IMAD.MOV.U32 R12, RZ, RZ, 0x1 ;  /* 0x00000001ff0c7424 */ /* 0x001fce00078e00ff */
[----:B------:R-:W-:-:S07]  /*1fc0*/  LEPC R20, `(.L_x_1584) ;  /* 0x000000001014794e */ /* 0x000fce0000000000 */
[----:B-1---5:R-:W-:Y:S05]  /*1fd0*/  CALL.ABS.NOINC R14 ;  /* 0x000000000e007343 */ /* 0x022fea0003c00000 */
.L_x_1584:
[----:B------:R-:W-:Y:S05]  /*1fe0*/  BSYNC B6 ;  /* 0x0000000000067941 */ /* 0x000fea0003800000 */
.L_x_1583:
[----:B------:R-:W-:Y:S01]  /*1ff0*/  ULDC.64 UR4, c[0x0][0x9f8] ;  /* 0x00027e0000047ab9 */ /* 0x000fe20000000a00 */
[----:B------:R-:W2:Y:S01]  /*2000*/  LDL R29, [R1+0x34] ;  /* 0x00003400011d7983 */ /* 0x000ea20000100800 */
[----:B------:R-:W-:-:S03]  /*2010*/  ISETP.NE.U32.AND P0, PT, RZ, UR4, PT ;  /* 0x00000004ff007c0c */ /* 0x000fc6000bf05070 */
[----:B------:R-:W3:Y:S01]  /*2020*/  LDL R27, [R1+0x48] ;  /* 0x00004800011b7983 */ /* 0x000ee20000100800 */
[----:B------:R-:W-:Y:S01]  /*2030*/  ISETP.NE.AND.EX P0, PT, RZ, UR5, PT, P0 ;  /* 0x00000005ff007c0c */ /* 0x000fe2000bf05300 */
[----:B------:R-:W-:Y:S01]  /*2040*/  IMAD.MOV.U32 R0, RZ, RZ, R31 ;  /* 0x000000ffff007224 */ /* 0x000fe200078e001f */
[----:B------:R-:W0:Y:S01]  /*2050*/  LDC.64 R94, c[0x0][0x3f8] ;  /* 0x0000fe00ff5e7b82 */ /* 0x000e220000000a00 */
[----:B------:R-:W4:Y:S01]  /*2060*/  LDL R21, [R1+0x5c] ;  /* 0x00005c0001157983 */ /* 0x000f220000100800 */
[----:B------:R-:W-:-:S06]  /*2070*/  ULDC UR4, c[0x0][0x2f4] ;  /* 0x0000bd0000047ab9 */ /* 0x000fcc0000000800 */
[----:B------:R-:W1:Y:S08]  /*2080*/  LDC R15, c[0x0][0x3f4] ;  /* 0x0000fd00ff0f7b82 */ /* 0x000e700000000800 */
[----:B------:R-:W0:Y:S08]  /*2090*/  @P0 LDC.64 R4, c[0x0][0x9f8] ;  /* 0x00027e00ff040b82 */ /* 0x000e300000000a00 */
[----:B------:R-:W1:Y:S01]  /*20a0*/  LDC.64 R88, c[0x0][0x408] ;  /* 0x00010200ff587b82 */ /* 0x000e620000000a00 */
[----:B0-----:R-:W-:-:S05]  /*20b0*/  @P0 IMAD.WIDE R4, R31, 0x4, R4 ;  /* 0x000000041f040825 */ /* 0x001fca00078e0204 */
[----:B------:R0:W4:Y:S01]  /*20c0*/  @P0 LDG.E R0, desc[UR60][R4.64] ;  /* 0x0000003c04000981 */ /* 0x000122000c1e1900 */
[----:B------:R-:W-:Y:S01]  /*20d0*/  ISETP.GE.AND P1, PT, R198, UR4, PT ;  /* 0x00000004c6007c0c */ /* 0x000fe2000bf26270 */
[--C-:B------:R-:W-:Y:S01]  /*20e0*/  IMAD.WIDE.U32 R96, R218, R94, R16.reuse ;  /* 0x0000005eda607225 */ /* 0x100fe200078e0010 */
[----:B------:R-:W-:Y:S01]  /*20f0*/  ISETP.GE.AND P0, PT, R16, UR4, PT ;  /* 0x0000000410007c0c */ /* 0x000fe2000bf06270 */
[----:B------:R-:W0:Y:S01]  /*2100*/  S2R R140, SR_TID.X ;  /* 0x00000000008c7919 */ /* 0x000e220000002100 */
[----:B------:R-:W-:Y:S01]  /*2110*/  SEL R6, RZ, 0xffffffff, P1 ;  /* 0xffffffffff067807 */ /* 0x000fe20000800000 */
[----:B-1----:R-:W-:Y:S01]  /*2120*/  IMAD.WIDE.U32 R90, R218, R88, R16 ;  /* 0x00000058da5a7225 */ /* 0x002fe200078e0010 */
[----:B------:R-:W-:Y:S02]  /*2130*/  SEL R3, RZ, 0x1, P0 ;  /* 0x00000001ff037807 */ /* 0x000fe40000000000 */
[----:B------:R-:W-:Y:S01]  /*2140*/  SHF.R.S32.HI R7, RZ, 0x1f, R218 ;  /* 0x0000001fff077819 */ /* 0x000fe200000114da */
[----:B------:R-:W-:Y:S01]  /*2150*/  IMAD.SHL.U32 R6, R6, 0x2, RZ ;  /* 0x0000000206067824 */ /* 0x000fe200078e00ff */
[----:B------:R-:W-:Y:S01]  /*2160*/  ISETP.GE.AND P0, PT, R195, UR4, PT ;  /* 0x00000004c3007c0c */ /* 0x000fe2000bf06270 */
[----:B------:R-:W-:Y:S01]  /*2170*/  IMAD.SHL.U32 R104, R94, 0x40, RZ ;  /* 0x000000405e687824 */ /* 0x000fe200078e00ff */
[----:B------:R-:W-:Y:S01]  /*2180*/  ISETP.GE.AND P1, PT, R192, UR4, PT ;  /* 0x00000004c0007c0c */ /* 0x000fe2000bf26270 */
[----:B------:R-:W-:Y:S01]  /*2190*/  IMAD.IADD R125, R26, 0x1, R25 ;  /* 0x000000011a7d7824 */ /* 0x000fe200078e0219 */
[----:B------:R-:W-:Y:S01]  /*21a0*/  LOP3.LUT R3, R6, 0x2, R3, 0xe2, !PT ;  /* 0x0000000206037812 */ /* 0x000fe200078ee203 */
[C---:B------:R-:W-:Y:S01]  /*21b0*/  IMAD R6, R7.reuse, R94, RZ ;  /* 0x0000005e07067224 */ /* 0x040fe200078e02ff */
[----:B------:R-:W-:Y:S01]  /*21c0*/  SHF.R.S32.HI R197, RZ, 0x1f, R196 ;  /* 0x0000001fffc57819 */ /* 0x000fe200000114c4 */
[----:B------:R-:W-:Y:S01]  /*21d0*/  IMAD R7, R7, R88, RZ ;  /* 0x0000005807077224 */ /* 0x000fe200078e02ff */
[----:B0-----:R-:W-:Y:S01]  /*21e0*/  SEL R4, RZ, 0x4, P0 ;  /* 0x00000004ff047807 */ /* 0x001fe20000000000 */
        /* <DEDUP_REMOVED lines=8> */
[-C--:B------:R-:W-:Y:S01]  /*2270*/  ISETP.GE.AND P0, PT, R16, R15.reuse, PT ;  /* 0x0000000f1000720c */ /* 0x080fe20003f06270 */
[----:B------:R-:W-:Y:S01]  /*2280*/  IMAD.WIDE.U32 R92, R218, R88, R196 ;  /* 0x00000058da5c7225 */ /* 0x000fe200078e00c4 */
[----:B------:R-:W-:Y:S02]  /*2290*/  LOP3.LUT R9, R3, R4, RZ, 0xfc, !PT ;  /* 0x0000000403097212 */ /* 0x000fe400078efcff */
[----:B------:R-:W-:Y:S01]  /*22a0*/  ISETP.GE.AND P1, PT, R198, R15, PT ;  /* 0x0000000fc600720c */ /* 0x000fe20003f26270 */
[----:B------:R-:W-:Y:S01]  /*22b0*/  IMAD R7, R218, R89, R7 ;  /* 0x00000059da077224 */ /* 0x000fe200078e0207 */
[----:B------:R-:W-:Y:S01]  /*22c0*/  ISETP.GE.AND P3, PT, R195, R15, PT ;  /* 0x0000000fc300720c */ /* 0x000fe20003f66270 */
[----:B-----5:R-:W-:Y:S01]  /*22d0*/  IMAD.WIDE.U32 R98, R137, R94, R98 ;  /* 0x0000005e89627225 */ /* 0x020fe200078e0062 */
[----:B------:R-:W-:-:S02]  /*22e0*/  SEL R3, R15, RZ, P0 ;  /* 0x000000ff0f037207 */ /* 0x000fc40000000000 */
[----:B------:R-:W-:Y:S01]  /*22f0*/  SEL R5, R15, RZ, P1 ;  /* 0x000000ff0f057207 */ /* 0x000fe20000800000 */
[----:B------:R-:W-:Y:S01]  /*2300*/  IMAD.IADD R91, R7, 0x1, R91 ;  /* 0x00000001075b7824 */ /* 0x000fe200078e025b */
[----:B------:R-:W-:Y:S01]  /*2310*/  SEL R4, R15, RZ, P3 ;  /* 0x000000ff0f047207 */ /* 0x000fe20001800000 */
[----:B------:R-:W-:Y:S01]  /*2320*/  IMAD.IADD R3, R16, 0x1, R3 ;  /* 0x0000000110037824 */ /* 0x000fe200078e0203 */
[----:B------:R-:W-:Y:S01]  /*2330*/  IADD3 R93, R93, R7, RZ ;  /* 0x000000075d5d7210 */ /* 0x000fe20007ffe0ff */
[----:B------:R-:W-:Y:S01]  /*2340*/  IMAD.IADD R5, R198, 0x1, R5 ;  /* 0x00000001c6057824 */ /* 0x000fe200078e0205 */
[----:B------:R-:W-:Y:S01]  /*2350*/  LOP3.LUT R22, R22, 0xfffffffe, RZ, 0xc0, !PT ;  /* 0xfffffffe16167812 */ /* 0x000fe200078ec0ff */
[----:B------:R-:W-:Y:S01]  /*2360*/  IMAD.IADD R11, R195, 0x1, R4 ;  /* 0x00000001c30b7824 */ /* 0x000fe200078e0204 */
[----:B------:R-:W-:Y:S01]  /*2370*/  SHF.R.S32.HI R4, RZ, 0x1f, R3 ;  /* 0x0000001fff047819 */ /* 0x000fe20000011403 */
[----:B------:R-:W-:Y:S01]  /*2380*/  IMAD.WIDE.U32 R96, R137, R94, R96 ;  /* 0x0000005e89607225 */ /* 0x000fe200078e0060 */
[----:B------:R-:W-:-:S02]  /*2390*/  SHF.R.S32.HI R8, RZ, 0x1f, R5 ;  /* 0x0000001fff087819 */ /* 0x000fc40000011405 */
[CC--:B------:R-:W-:Y:S01]  /*23a0*/  LEA.HI R6, R4.reuse, R3.reuse, RZ, 0x3 ;  /* 0x0000000304067211 */ /* 0x0c0fe200078f18ff */
[----:B------:R-:W-:Y:S01]  /*23b0*/  IMAD R127, R89, 0x60, RZ ;  /* 0x00000060597f7824 */ /* 0x000fe200078e02ff */
[----:B------:R-:W-:Y:S01]  /*23c0*/  LEA.HI R3, R4, R3, RZ, 0x6 ;  /* 0x0000000304037211 */ /* 0x000fe200078f30ff */
[CC--:B------:R-:W-:Y:S01]  /*23d0*/  IMAD.WIDE.U32 R92, R137.reuse, R88.reuse, R92 ;  /* 0x00000058895c7225 */ /* 0x0c0fe200078e005c */
[CC--:B------:R-:W-:Y:S02]  /*23e0*/  LEA.HI R7, R8.reuse, R5.reuse, RZ, 0x6 ;  /* 0x0000000508077211 */ /* 0x0c0fe400078f30ff */
[----:B------:R-:W-:Y:S01]  /*23f0*/  LEA.HI R10, R8, R5, RZ, 0x3 ;  /* 0x00000005080a7211 */ /* 0x000fe200078f18ff */
[----:B------:R-:W-:Y:S01]  /*2400*/  IMAD.WIDE.U32 R90, R137, R88, R90 ;  /* 0x00000058895a7225 */ /* 0x000fe200078e005a */
[----:B------:R-:W-:Y:S02]  /*2410*/  SHF.R.S32.HI R4, RZ, 0x6, R3 ;  /* 0x00000006ff047819 */ /* 0x000fe40000011403 */
[----:B------:R-:W-:Y:S01]  /*2420*/  SHF.R.S32.HI R8, RZ, 0x6, R7 ;  /* 0x00000006ff087819 */ /* 0x000fe20000011407 */
[----:B------:R-:W-:Y:S01]  /*2430*/  IMAD.SHL.U32 R122, R15, 0x2, RZ ;  /* 0x000000020f7a7824 */ /* 0x000fe200078e00ff */
[----:B------:R-:W-:Y:S01]  /*2440*/  LOP3.LUT R5, R227, 0x38, R10, 0xf8, !PT ;  /* 0x00000038e3057812 */ /* 0x000fe200078ef80a */
[----:B------:R-:W-:Y:S01]  /*2450*/  IMAD R136, R4, 0x1800, R229 ;  /* 0x0000180004887824 */ /* 0x000fe200078e02e5 */
[----:B------:R-:W-:Y:S01]  /*2460*/  SHF.R.S32.HI R14, RZ, 0x1f, R11 ;  /* 0x0000001fff0e7819 */ /* 0x000fe2000001140b */
[----:B------:R-:W-:Y:S01]  /*2470*/  IMAD R135, R8, 0x1800, R229 ;  /* 0x0000180008877824 */ /* 0x000fe200078e02e5 */
[----:B------:R-:W-:-:S02]  /*2480*/  LOP3.LUT R7, R225, 0x38, R6, 0xf8, !PT ;  /* 0x00000038e1077812 */ /* 0x000fc400078ef806 */
[CC--:B------:R-:W-:Y:S02]  /*2490*/  LEA.HI R20, R14.reuse, R11.reuse, RZ, 0x3 ;  /* 0x0000000b0e147211 */ /* 0x0c0fe400078f18ff */
[----:B------:R-:W-:Y:S02]  /*24a0*/  LEA.HI R11, R14, R11, RZ, 0x6 ;  /* 0x0000000b0e0b7211 */ /* 0x000fe400078f30ff */
[----:B------:R-:W-:Y:S02]  /*24b0*/  SHF.R.U32.HI R28, RZ, 0x3, R225 ;  /* 0x00000003ff1c7819 */ /* 0x000fe400000116e1 */
[----:B------:R-:W-:Y:S02]  /*24c0*/  @P3 LOP3.LUT R22, R22, 0x1, RZ, 0xfc, !PT ;  /* 0x0000000116163812 */ /* 0x000fe400078efcff */
[----:B------:R-:W-:Y:S02]  /*24d0*/  LOP3.LUT R3, R227, 0x38, R6, 0xf8, !PT ;  /* 0x00000038e3037812 */ /* 0x000fe400078ef806 */
[----:B------:R-:W-:-:S02]  /*24e0*/  LOP3.LUT R12, R7, R28, RZ, 0x3c, !PT ;  /* 0x0000001c070c7212 */ /* 0x000fc400078e3cff */
[----:B------:R-:W-:Y:S02]  /*24f0*/  SHF.R.S32.HI R13, RZ, 0x1f, R137 ;  /* 0x0000001fff0d7819 */ /* 0x000fe40000011489 */
[--C-:B------:R-:W-:Y:S02]  /*2500*/  LOP3.LUT R7, R225, 0x38, R20.reuse, 0xf8, !PT ;  /* 0x00000038e1077812 */ /* 0x100fe400078ef814 */
[----:B------:R-:W-:Y:S02]  /*2510*/  LOP3.LUT R22, R22, 0xfffffffb, RZ, 0xc0, !PT ;  /* 0xfffffffb16167812 */ /* 0x000fe400078ec0ff */
[----:B------:R-:W-:Y:S02]  /*2520*/  LOP3.LUT R3, R3, R228, RZ, 0x3c, !PT ;  /* 0x000000e403037212 */ /* 0x000fe400078e3cff */
[----:B------:R-:W-:Y:S02]  /*2530*/  SHF.L.U64.HI R103, R94, 0x6, R95 ;  /* 0x000000065e677819 */ /* 0x000fe4000001025f */
[----:B------:R-:W-:Y:S01]  /*2540*/  SHF.L.U64.HI R105, R88, 0x6, R89 ;  /* 0x0000000658697819 */ /* 0x000fe20000010259 */
[----:B------:R-:W-:Y:S01]  /*2550*/  IMAD.IADD R136, R136, 0x1, R3 ;  /* 0x0000000188887824 */ /* 0x000fe200078e0203 */
[----:B------:R-:W-:-:S02]  /*2560*/  LOP3.LUT R3, R227, 0x38, R20, 0xf8, !PT ;  /* 0x00000038e3037812 */ /* 0x000fc400078ef814 */
[----:B------:R-:W-:Y:S02]  /*2570*/  SHF.L.U32 R106, R88, 0x6, RZ ;  /* 0x00000006586a7819 */ /* 0x000fe400000006ff */
[-C--:B------:R-:W-:Y:S02]  /*2580*/  LOP3.LUT R3, R3, R228.reuse, RZ, 0x3c, !PT ;  /* 0x000000e403037212 */ /* 0x080fe400078e3cff */
[----:B------:R-:W-:Y:S02]  /*2590*/  SHF.R.S32.HI R113, RZ, 0x3, R6 ;  /* 0x00000003ff717819 */ /* 0x000fe40000011406 */
[----:B------:R-:W-:Y:S02]  /*25a0*/  SHF.R.S32.HI R112, RZ, 0x3, R10 ;  /* 0x00000003ff707819 */ /* 0x000fe4000001140a */
[----:B------:R-:W-:Y:S02]  /*25b0*/  SHF.R.S32.HI R111, RZ, 0x3, R20 ;  /* 0x00000003ff6f7819 */ /* 0x000fe40000011414 */
[----:B------:R-:W-:Y:S01]  /*25c0*/  LEA.HI R140, R140, 0x8, RZ, 0x19 ;  /* 0x000000088c8c7811 */ /* 0x000fe200078fc8ff */
[--C-:B--2---:R-:W-:Y:S01]  /*25d0*/  IMAD R133, R4, 0x1800, R29.reuse ;  /* 0x0000180004857824 */ /* 0x104fe200078e021d */
[----:B------:R-:W-:Y:S01]  /*25e0*/  LOP3.LUT R4, R5, R228, RZ, 0x3c, !PT ;  /* 0x000000e405047212 */ /* 0x000fe200078e3cff */
[----:B------:R-:W-:Y:S01]  /*25f0*/  IMAD R131, R8, 0x1800, R29 ;  /* 0x0000180008837824 */ /* 0x000fe200078e021d */
[----:B------:R-:W-:-:S02]  /*2600*/  LOP3.LUT R5, R225, 0x38, R10, 0xf8, !PT ;  /* 0x00000038e1057812 */ /* 0x000fc400078ef80a */
[----:B---3--:R-:W-:Y:S01]  /*2610*/  LOP3.LUT P2, RZ, R27, 0x4, RZ, 0xc0, !PT ;  /* 0x000000041bff7812 */ /* 0x008fe2000784c0ff */
[----:B------:R-:W-:Y:S01]  /*2620*/  IMAD.IADD R135, R135, 0x1, R4 ;  /* 0x0000000187877824 */ /* 0x000fe200078e0204 */
[----:B------:R-:W-:Y:S01]  /*2630*/  SHF.R.S32.HI R4, RZ, 0x6, R11 ;  /* 0x00000006ff047819 */ /* 0x000fe2000001140b */
[----:B----4-:R-:W-:Y:S01]  /*2640*/  IMAD R110, R21, 0x40, R218 ;  /* 0x00000040156e7824 */ /* 0x010fe200078e02da */
[----:B------:R-:W-:Y:S02]  /*2650*/  LOP3.LUT R8, R5, R28, RZ, 0x3c, !PT ;  /* 0x0000001c05087212 */ /* 0x000fe400078e3cff */
[----:B------:R-:W-:Y:S01]  /*2660*/  LOP3.LUT R5, R227, 0x18, R16, 0xf8, !PT ;  /* 0x00000018e3057812 */ /* 0x000fe200078ef810 */
[C---:B------:R-:W-:Y:S01]  /*2670*/  IMAD R132, R4.reuse, 0x1800, R229 ;  /* 0x0000180004847824 */ /* 0x040fe200078e02e5 */
[----:B------:R-:W-:Y:S01]  /*2680*/  IADD3 R133, R133, R12, RZ ;  /* 0x0000000c85857210 */ /* 0x000fe20007ffe0ff */
[----:B------:R-:W-:Y:S01]  /*2690*/  IMAD R129, R4, 0x1800, R29 ;  /* 0x0000180004817824 */ /* 0x000fe200078e021d */
[----:B------:R-:W-:Y:S01]  /*26a0*/  LOP3.LUT R4, R7, R28, RZ, 0x3c, !PT ;  /* 0x0000001c07047212 */ /* 0x000fe200078e3cff */
[----:B------:R-:W-:Y:S01]  /*26b0*/  IMAD.IADD R131, R131, 0x1, R8 ;  /* 0x0000000183837824 */ /* 0x000fe200078e0208 */
[----:B------:R-:W-:Y:S01]  /*26c0*/  LOP3.LUT R128, R5, R228, RZ, 0x3c, !PT ;  /* 0x000000e405807212 */ /* 0x000fe200078e3cff */
[----:B------:R-:W-:Y:S01]  /*26d0*/  IMAD R8, R13, R94, RZ ;  /* 0x0000005e0d087224 */ /* 0x000fe200078e02ff */
[----:B------:R-:W-:Y:S01]  /*26e0*/  @P2 LOP3.LUT R22, R22, 0x4, RZ, 0xfc, !PT ;  /* 0x0000000416162812 */ /* 0x000fe200078efcff */
[----:B------:R-:W-:Y:S01]  /*26f0*/  IMAD.IADD R129, R129, 0x1, R4 ;  /* 0x0000000181817824 */ /* 0x000fe200078e0204 */
[----:B------:R-:W-:Y:S01]  /*2700*/  ISETP.GE.AND P2, PT, R193, UR4, PT ;  /* 0x00000004c1007c0c */ /* 0x000fe2000bf46270 */
[----:B------:R-:W-:Y:S01]  /*2710*/  IMAD R7, R95, 0x60, RZ ;  /* 0x000000605f077824 */ /* 0x000fe200078e02ff */
[----:B------:R-:W-:Y:S01]  /*2720*/  LOP3.LUT R5, R6, 0xfffffff8, RZ, 0xc0, !PT ;  /* 0xfffffff806057812 */ /* 0x000fe200078ec0ff */
[----:B------:R-:W-:Y:S01]  /*2730*/  IMAD R11, R137, R95, R8 ;  /* 0x0000005f890b7224 */ /* 0x000fe200078e0208 */
[----:B------:R-:W-:Y:S01]  /*2740*/  SEL R8, RZ, 0x20, P2 ;  /* 0x00000020ff087807 */ /* 0x000fe20001000000 */
[----:B------:R-:W-:Y:S01]  /*2750*/  IMAD R4, R13, R88, RZ ;  /* 0x000000580d047224 */ /* 0x000fe200078e02ff */
[----:B------:R-:W-:Y:S01]  /*2760*/  LOP3.LUT R6, R10, 0xfffffff8, RZ, 0xc0, !PT ;  /* 0xfffffff80a067812 */ /* 0x000fe200078ec0ff */
[----:B------:R-:W-:Y:S01]  /*2770*/  IMAD.WIDE.U32 R94, R94, 0x60, RZ ;  /* 0x000000605e5e7825 */ /* 0x000fe200078e00ff */
[----:B------:R-:W-:-:S02]  /*2780*/  LOP3.LUT R25, R9, R8, RZ, 0xfc, !PT ;  /* 0x0000000809197212 */ /* 0x000fc400078efcff */
[----:B------:R-:W-:Y:S01]  /*2790*/  LOP3.LUT R8, R9, 0x1, RZ, 0xc0, !PT ;  /* 0x0000000109087812 */ /* 0x000fe200078ec0ff */
[----:B------:R-:W-:Y:S01]  /*27a0*/  IMAD R13, R137, R89, R4 ;  /* 0x00000059890d7224 */ /* 0x000fe200078e0204 */
[----:B------:R-:W-:Y:S01]  /*27b0*/  LOP3.LUT R9, R25, 0x2, RZ, 0xc0, !PT ;  /* 0x0000000219097812 */ /* 0x000fe200078ec0ff */
[----:B------:R-:W-:Y:S01]  /*27c0*/  IMAD.IADD R126, R95, 0x1, R7 ;  /* 0x000000015f7e7824 */ /* 0x000fe200078e0207 */
[----:B------:R-:W-:Y:S01]  /*27d0*/  LOP3.LUT R7, R20, 0xfffffff8, RZ, 0xc0, !PT ;  /* 0xfffffff814077812 */ /* 0x000fe200078ec0ff */
[----:B------:R-:W-:Y:S01]  /*27e0*/  IMAD.WIDE.U32 R88, R88, 0x60, RZ ;  /* 0x0000006058587825 */ /* 0x000fe200078e00ff */
[C---:B------:R-:W-:Y:S02]  /*27f0*/  LOP3.LUT R10, R25.reuse, 0x4, RZ, 0xc0, !PT ;  /* 0x00000004190a7812 */ /* 0x040fe400078ec0ff */
[C---:B------:R-:W-:Y:S01]  /*2800*/  LOP3.LUT R20, R25.reuse, 0x8, RZ, 0xc0, !PT ;  /* 0x0000000819147812 */ /* 0x040fe200078ec0ff */
[----:B------:R-:W-:Y:S01]  /*2810*/  IMAD.IADD R132, R132, 0x1, R3 ;  /* 0x0000000184847824 */ /* 0x000fe200078e0203 */
[----:B------:R-:W-:Y:S01]  /*2820*/  LOP3.LUT R21, R25, 0x10, RZ, 0xc0, !PT ;  /* 0x0000001019157812 */ /* 0x000fe200078ec0ff */
[----:B------:R-:W-:Y:S01]  /*2830*/  IMAD.IADD R128, R229, 0x1, R128 ;  /* 0x00000001e5807824 */ /* 0x000fe200078e0280 */
[----:B------:R-:W-:Y:S01]  /*2840*/  SHF.R.S32.HI R3, RZ, 0x1f, R30 ;  /* 0x0000001fff037819 */ /* 0x000fe2000001141e */
[----:B------:R-:W-:Y:S01]  /*2850*/  IMAD.IADD R127, R89, 0x1, R127 ;  /* 0x00000001597f7824 */ /* 0x000fe200078e027f */
[----:B------:R-:W-:Y:S01]  /*2860*/  IADD3 R102, R99, R11, RZ ;  /* 0x0000000b63667210 */ /* 0x000fe20007ffe0ff */
[----:B------:R-:W-:Y:S01]  /*2870*/  IMAD.IADD R100, R11, 0x1, R97 ;  /* 0x000000010b647824 */ /* 0x000fe200078e0261 */
[----:B------:R-:W-:Y:S01]  /*2880*/  SHF.R.S32.HI R109, RZ, 0x1f, R5 ;  /* 0x0000001fff6d7819 */ /* 0x000fe20000011405 */
[----:B------:R-:W-:Y:S01]  /*2890*/  IMAD.IADD R101, R93, 0x1, R13 ;  /* 0x000000015d657824 */ /* 0x000fe200078e020d */
[----:B------:R-:W-:Y:S01]  /*28a0*/  SHF.R.S32.HI R108, RZ, 0x1f, R6 ;  /* 0x0000001fff6c7819 */ /* 0x000fe20000011406 */
[----:B------:R-:W-:Y:S01]  /*28b0*/  IMAD.IADD R4, R13, 0x1, R91 ;  /* 0x000000010d047824 */ /* 0x000fe200078e025b */
[----:B------:R-:W-:-:S02]  /*28c0*/  SHF.R.S32.HI R107, RZ, 0x1f, R7 ;  /* 0x0000001fff6b7819 */ /* 0x000fc40000011407 */
[----:B------:R-:W-:Y:S02]  /*28d0*/  SHF.R.S32.HI R124, RZ, 0x1f, R0 ;  /* 0x0000001fff7c7819 */ /* 0x000fe40000011400 */
[----:B------:R-:W-:-:S07]  /*28e0*/  LOP3.LUT R25, R25, 0x20, RZ, 0xc0, !PT ;  /* 0x0000002019197812 */ /* 0x000fce00078ec0ff */
.L_x_1690:
[----:B--2---:R-:W2:Y:S01]  /*28f0*/  LDL R32, [R1+0x48] ;  /* 0x0000480001207983 */ /* 0x004ea20000100800 */
[----:B------:R-:W0:Y:S01]  /*2900*/  LDC R28, c[0x0][0x430] ;  /* 0x00010c00ff1c7b82 */ /* 0x000e220000000800 */
[----:B------:R-:W-:-:S04]  /*2910*/  VIADD R2, R2, 0xffffffff ;  /* 0xffffffff02027836 */ /* 0x000fc80000000000 */
        /* <DEDUP_REMOVED lines=8> */
[----:B---3--:R-:W3:Y:S08]  /*29a0*/  @!P2 LDC.64 R12, c[0x0][0x418] ;  /* 0x00010600ff0cab82 */ /* 0x008ef00000000a00 */
[----:B----4-:R-:W4:Y:S08]  /*29b0*/  @P3 LDC R26, c[0x0][0x434] ;  /* 0x00010d00ff1a3b82 */ /* 0x010f300000000800 */
[----:B------:R-:W1:Y:S01]  /*29c0*/  @P3 LDC R27, c[0x0][0x438] ;  /* 0x00010e00ff1b3b82 */ /* 0x000e620000000800 */
[----:B----4-:R-:W-:-:S05]  /*29d0*/  @P3 IMAD.HI.U32 R26, R31, R26, RZ ;  /* 0x0000001a1f1a3227 */ /* 0x010fca00078e00ff */
[----:B-1----:R-:W-:Y:S01]  /*29e0*/  @P3 SHF.R.U32.HI R11, RZ, R27, R26 ;  /* 0x0000001bff0b3219 */ /* 0x002fe2000001161a */
[----:B0-----:R-:W-:-:S03]  /*29f0*/  @!P2 IMAD R26, R124, R14, RZ ;  /* 0x0000000e7c1aa224 */ /* 0x001fc600078e02ff */
[--C-:B------:R-:W-:Y:S01]  /*2a00*/  @!P2 SHF.R.S32.HI R27, RZ, 0x1f, R11.reuse ;  /* 0x0000001fff1ba819 */ /* 0x100fe2000001140b */
[----:B------:R-:W-:Y:S02]  /*2a10*/  @!P2 IMAD R29, R0, R15, R26 ;  /* 0x0000000f001da224 */ /* 0x000fe400078e021a */
[----:B------:R-:W-:-:S04]  /*2a20*/  @!P2 IMAD.MOV.U32 R26, RZ, RZ, R11 ;  /* 0x000000ffff1aa224 */ /* 0x000fc800078e000b */
[----:B------:R-:W-:-:S04]  /*2a30*/  @!P2 IMAD.WIDE.U32 R14, R0, R14, R26 ;  /* 0x0000000e000ea225 */ /* 0x000fc800078e001a */
[----:B------:R-:W-:Y:S01]  /*2a40*/  @!P2 IMAD.IADD R15, R15, 0x1, R29 ;  /* 0x000000010f0fa824 */ /* 0x000fe200078e021d */
[----:B---3--:R-:W-:Y:S01]  /*2a50*/  @!P2 LEA R12, P3, R14, R12, 0x2 ;  /* 0x0000000c0e0ca211 */ /* 0x008fe200078610ff */
[----:B------:R-:W-:-:S03]  /*2a60*/  IMAD.MOV.U32 R26, RZ, RZ, RZ ;  /* 0x000000ffff1a7224 */ /* 0x000fc600078e00ff */
[----:B------:R-:W-:-:S05]  /*2a70*/  @!P2 LEA.HI.X R13, R14, R13, R15, 0x2, P3 ;  /* 0x0000000d0e0da211 */ /* 0x000fca00018f140f */
[----:B------:R0:W5:Y:S01]  /*2a80*/  @!P2 LDG.E R26, desc[UR60][R12.64] ;  /* 0x0000003c0c1aa981 */ /* 0x000162000c1e1900 */
[----:B------:R-:W-:Y:S01]  /*2a90*/  ISETP.GT.AND P2, PT, R2, R123, PT ;  /* 0x0000007b0200720c */ /* 0x000fe20003f44270 */
[----:B------:R-:W-:Y:S01]  /*2aa0*/  IMAD R15, R19, 0x4800, R128 ;  /* 0x00004800130f7824 */ /* 0x000fe200078e0280 */
[----:B------:R-:W-:Y:S01]  /*2ab0*/  LOP3.LUT R22, R22, 0xfffffffd, RZ, 0xc0, !PT ;  /* 0xfffffffd16167812 */ /* 0x000fe200078ec0ff */
[----:B------:R-:W-:Y:S01]  /*2ac0*/  IMAD.MOV R27, RZ, RZ, -R11 ;  /* 0x000000ffff1b7224 */ /* 0x000fe200078e0a0b */
[----:B------:R-:W-:Y:S05]  /*2ad0*/  YIELD ;  /* 0x0000000000007946 */ /* 0x000fea0003800000 */
[----:B------:R-:W-:Y:S01]  /*2ae0*/  VIADD R29, R15, 0x20 ;  /* 0x000000200f1d7836 */ /* 0x000fe20000000000 */
[----:B------:R-:W-:Y:S01]  /*2af0*/  BSSY B0, `(.L_x_1585) ;  /* 0x000077f000007945 */ /* 0x000fe20003800000 */
[----:B------:R-:W-:-:S02]  /*2b00*/  IMAD R27, R28, R27, R31 ;  /* 0x0000001b1c1b7224 */ /* 0x000fc400078e021f */
[----:B------:R-:W-:Y:S01]  /*2b10*/  @P2 LOP3.LUT R22, R22, 0x2, RZ, 0xfc, !PT ;  /* 0x0000000216162812 */ /* 0x000fe200078efcff */
[----:B------:R-:W-:Y:S01]  /*2b20*/  IMAD R28, R15, 0x2, R114 ;  /* 0x000000020f1c7824 */ /* 0x000fe200078e0272 */
[----:B------:R-:W-:Y:S02]  /*2b30*/  ISETP.GE.AND P2, PT, R119, 0x1, PT ;  /* 0x000000017700780c */ /* 0x000fe40003f46270 */
[----:B--2---:R-:W-:-:S13]  /*2b40*/  LOP3.LUT P4, RZ, R32, 0x4, RZ, 0xc0, !PT ;  /* 0x0000000420ff7812 */ /* 0x004fda000788c0ff */
[----:B------:R-:W-:-:S05]  /*2b50*/  @P4 IADD3 R29, R15, -0x20, RZ ;  /* 0xffffffe00f1d4810 */ /* 0x000fca0007ffe0ff */
[----:B------:R-:W-:Y:S01]  /*2b60*/  IMAD R29, R29, 0x2, R114 ;  /* 0x000000021d1d7824 */ /* 0x000fe200078e0272 */
[----:B0-----:R-:W-:Y:S06]  /*2b70*/  @!P2 BRA `(.L_x_1586) ;  /* 0x0000006c00fca947 */ /* 0x001fec0003800000 */
[----:B------:R-:W-:Y:S01]  /*2b80*/  SHF.R.S32.HI R31, RZ, 0x1f, R27 ;  /* 0x0000001fff1f7819 */ /* 0x000fe2000001141b */
[----:B------:R-:W-:Y:S01]  /*2b90*/  ULDC.64 UR4, c[0x0][0x300] ;  /* 0x0000c00000047ab9 */ /* 0x000fe20000000a00 */
[----:B-----5:R-:W-:Y:S01]  /*2ba0*/  SHF.R.S32.HI R84, RZ, 0x1f, R26 ;  /* 0x0000001fff547819 */ /* 0x020fe2000001141a */
[----:B------:R-:W-:Y:S01]  /*2bb0*/  IMAD.WIDE.U32 R12, R27, UR4, RZ ;  /* 0x000000041b0c7c25 */ /* 0x000fe2000f8e00ff */
[----:B------:R-:W-:Y:S02]  /*2bc0*/  ULDC.U8 UR6, c[0x0][0x410] ;  /* 0x0001040000067ab9 */ /* 0x000fe40000000000 */
[----:B------:R-:W-:Y:S01]  /*2bd0*/  ISETP.NE.AND P2, PT, RZ, UR6, PT ;  /* 0x00000006ff007c0c */ /* 0x000fe2000bf45270 */
[----:B------:R-:W-:Y:S02]  /*2be0*/  IMAD R14, R31, UR4, RZ ;  /* 0x000000041f0e7c24 */ /* 0x000fe4000f8e02ff */
[-C--:B------:R-:W-:Y:S02]  /*2bf0*/  IMAD R32, R127, R2.reuse, RZ ;  /* 0x000000027f207224 */ /* 0x080fe400078e02ff */
[----:B------:R-:W-:Y:S01]  /*2c00*/  IMAD R11, R27, UR5, R14 ;  /* 0x000000051b0b7c24 */ /* 0x000fe2000f8e020e */
[----:B------:R-:W-:Y:S01]  /*2c10*/  ULDC.64 UR4, c[0x0][0x310] ;  /* 0x0000c40000047ab9 */ /* 0x000fe20000000a00 */
[----:B------:R-:W-:-:S02]  /*2c20*/  IMAD R14, R126, R2, RZ ;  /* 0x000000027e0e7224 */ /* 0x000fc400078e02ff */
[----:B------:R-:W-:Y:S02]  /*2c30*/  IMAD R15, R84, UR4, RZ ;  /* 0x00000004540f7c24 */ /* 0x000fe4000f8e02ff */
[----:B------:R-:W-:Y:S01]  /*2c40*/  IMAD.IADD R13, R13, 0x1, R11 ;  /* 0x000000010d0d7824 */ /* 0x000fe200078e020b */
[----:B------:R-:W-:Y:S01]  /*2c50*/  SHF.R.S32.HI R11, RZ, 0x1f, R2 ;  /* 0x0000001fff0b7819 */ /* 0x000fe20000011402 */
[C---:B------:R-:W-:Y:S02]  /*2c60*/  IMAD R15, R26.reuse, UR5, R15 ;  /* 0x000000051a0f7c24 */ /* 0x040fe4000f8e020f */
[----:B------:R-:W-:Y:S01]  /*2c70*/  IMAD.WIDE.U32 R12, R26, UR4, R12 ;  /* 0x000000041a0c7c25 */ /* 0x000fe2000f8e000c */
[----:B------:R-:W-:-:S03]  /*2c80*/  ULDC.64 UR4, c[0x0][0x308] ;  /* 0x0000c20000047ab9 */ /* 0x000fc60000000a00 */
[----:B------:R-:W-:Y:S02]  /*2c90*/  IMAD.IADD R13, R13, 0x1, R15 ;  /* 0x000000010d0d7824 */ /* 0x000fe400078e020f */
[----:B------:R-:W-:Y:S02]  /*2ca0*/  IMAD R15, R3, UR4, RZ ;  /* 0x00000004030f7c24 */ /* 0x000fe4000f8e02ff */
[----:B------:R-:W-:Y:S02]  /*2cb0*/  IMAD R37, R11, R88, R32 ;  /* 0x000000580b257224 */ /* 0x000fe400078e0220 */
[C---:B------:R-:W-:Y:S02]  /*2cc0*/  IMAD R115, R30.reuse, UR5, R15 ;  /* 0x000000051e737c24 */ /* 0x040fe4000f8e020f */
[----:B------:R-:W-:Y:S01]  /*2cd0*/  IMAD.WIDE.U32 R32, R30, UR4, R12 ;  /* 0x000000041e207c25 */ /* 0x000fe2000f8e000c */
[----:B------:R-:W-:-:S03]  /*2ce0*/  ULDC.64 UR4, c[0x0][0x2e8] ;  /* 0x0000ba0000047ab9 */ /* 0x000fc60000000a00 */
[----:B------:R-:W-:Y:S01]  /*2cf0*/  IMAD.IADD R115, R33, 0x1, R115 ;  /* 0x0000000121737824 */ /* 0x000fe200078e0273 */
[----:B------:R-:W-:Y:S01]  /*2d00*/  LEA R118, P3, R32, UR4, 0x1 ;  /* 0x0000000420767c11 */ /* 0x000fe2000f8608ff */
[----:B------:R-:W-:Y:S02]  /*2d10*/  IMAD R35, R11, R94, R14 ;  /* 0x0000005e0b237224 */ /* 0x000fe400078e020e */
[----:B------:R-:W-:Y:S01]  /*2d20*/  IMAD R85, R2, -0x60, R24 ;  /* 0xffffffa002557824 */ /* 0x000fe200078e0218 */
[----:B------:R-:W-:Y:S01]  /*2d30*/  LEA.HI.X R115, R32, UR5, R115, 0x1, P3 ;  /* 0x0000000520737c11 */ /* 0x000fe200098f0c73 */
[----:B------:R-:W-:-:S03]  /*2d40*/  IMAD.WIDE.U32 R14, R94, R2, RZ ;  /* 0x000000025e0e7225 */ /* 0x000fc600078e00ff */
[----:B------:R-:W-:Y:S01]  /*2d50*/  VIMNMX R85, R85, 0x60, PT ;  /* 0x0000006055557848 */ /* 0x000fe20003fe0100 */
        /* <DEDUP_REMOVED lines=60> */
.L_x_1589:
[----:B------:R-:W-:Y:S05]  /*3120*/  BSYNC B1 ;  /* 0x0000000000017941 */ /* 0x000fea0003800000 */
.L_x_1588:
        /* <DEDUP_REMOVED lines=14> */
[----:B------:R-:W-:-:S02]  /*3210*/  MOV R82, R57 ;  /* 0x0000003900527202 */ /* 0x000fc40000000f00 */
[----:B------:R-:W-:Y:S01]  /*3220*/  CS2R R54, SRZ ;  /* 0x0000000000367805 */ /* 0x000fe2000001ff00 */
        /* <DEDUP_REMOVED lines=41> */
.L_x_1591:
[----:B------:R-:W-:Y:S05]  /*34c0*/  BSYNC B1 ;  /* 0x0000000000017941 */ /* 0x000fea0003800000 */
.L_x_1590:
[----:B------:R-:W2:Y:S01]  /*34d0*/  LDL R11, [R1+0x38] ;  /* 0x00003800010b7983 */ /* 0x000ea20000100800 */
[----:B0-----:R-:W-:Y:S01]  /*34e0*/  IMAD.MOV.U32 R12, RZ, RZ, R61 ;  /* 0x000000ffff0c7224 */ /* 0x001fe200078e003d */
[----:B------:R-:W-:Y:S01]  /*34f0*/  MOV R14, R69 ;  /* 0x00000045000e7202 */ /* 0x000fe20000000f00 */
[----:B------:R-:W-:Y:S01]  /*3500*/  IMAD.MOV.U32 R13, RZ, RZ, R68 ;  /* 0x000000ffff0d7224 */ /* 0x000fe200078e0044 */
[----:B------:R-:W-:-:S04]  /*3510*/  PRMT R146, R81, 0x5410, R82 ;  /* 0x0000541051927816 */ /* 0x000fc80000000052 */
[----:B------:R-:W-:Y:S01]  /*3520*/  PRMT R159, R13, 0x5410, R14 ;  /* 0x000054100d9f7816 */ /* 0x000fe2000000000e */
[----:B------:R-:W-:Y:S02]  /*3530*/  IMAD.MOV.U32 R13, RZ, RZ, R76 ;  /* 0x000000ffff0d7224 */ /* 0x000fe400078e004c */
[----:B------:R-:W-:-:S05]  /*3540*/  IMAD.MOV.U32 R14, RZ, RZ, R77 ;  /* 0x000000ffff0e7224 */ /* 0x000fca00078e004d */
[----:B------:R-:W-:Y:S01]  /*3550*/  PRMT R153, R13, 0x5410, R14 ;  /* 0x000054100d997816 */ /* 0x000fe2000000000e */
[----:B------:R-:W-:Y:S02]  /*3560*/  IMAD.MOV.U32 R13, RZ, RZ, R62 ;  /* 0x000000ffff0d7224 */ /* 0x000fe400078e003e */
[----:B------:R-:W-:-:S05]  /*3570*/  IMAD.MOV.U32 R14, RZ, RZ, R63 ;  /* 0x000000ffff0e7224 */ /* 0x000fca00078e003f */
[----:B------:R-:W-:Y:S01]  /*3580*/  PRMT R156, R13, 0x5410, R14 ;  /* 0x000054100d9c7816 */ /* 0x000fe2000000000e */
[----:B------:R-:W-:Y:S01]  /*3590*/  IMAD.MOV.U32 R13, RZ, RZ, R70 ;  /* 0x000000ffff0d7224 */ /* 0x000fe200078e0046 */
[----:B------:R-:W-:-:S04]  /*35a0*/  MOV R14, R71 ;  /* 0x00000047000e7202 */ /* 0x000fc80000000f00 */
[----:B------:R-:W-:Y:S01]  /*35b0*/  PRMT R161, R13, 0x5410, R14 ;  /* 0x000054100da17816 */ /* 0x000fe2000000000e */
[----:B------:R-:W-:Y:S02]  /*35c0*/  IMAD.MOV.U32 R13, RZ, RZ, R78 ;  /* 0x000000ffff0d7224 */ /* 0x000fe400078e004e */
[----:B------:R-:W-:-:S05]  /*35d0*/  IMAD.MOV.U32 R14, RZ, RZ, R79 ;  /* 0x000000ffff0e7224 */ /* 0x000fca00078e004f */
[----:B------:R-:W-:Y:S01]  /*35e0*/  PRMT R163, R13, 0x5410, R14 ;  /* 0x000054100da37816 */ /* 0x000fe2000000000e */
[----:B-----5:R-:W-:Y:S02]  /*35f0*/  IMAD.MOV.U32 R13, RZ, RZ, R36 ;  /* 0x000000ffff0d7224 */ /* 0x020fe400078e0024 */
        /* <DEDUP_REMOVED lines=14> */
[----:B------:R-:W-:Y:S02]  /*36e0*/  IMAD.MOV.U32 R14, RZ, RZ, R50 ;  /* 0x000000ffff0e7224 */ /* 0x000fe400078e0032 */
[----:B------:R-:W-:-:S05]  /*36f0*/  IMAD.MOV.U32 R13, RZ, RZ, R51 ;  /* 0x000000ffff0d7224 */ /* 0x000fca00078e0033 */
[----:B------:R-:W-:Y:S02]  /*3700*/  PRMT R144, R14, 0x5410, R13 ;  /* 0x000054100e907816 */ /* 0x000fe4000000000d */
[----:B--2---:R-:W-:Y:S01]  /*3710*/  R2UR UR4, R11 ;  /* 0x000000000b0472ca */ /* 0x004fe200000e0000 */
[----:B------:R-:W-:-:S05]  /*3720*/  IMAD.MOV.U32 R11, RZ, RZ, R60 ;  /* 0x000000ffff0b7224 */ /* 0x000fca00078e003c */
[----:B------:R-:W-:Y:S01]  /*3730*/  PRMT R155, R11, 0x5410, R12 ;  /* 0x000054100b9b7816 */ /* 0x000fe2000000000c */
[----:B------:R-:W-:Y:S02]  /*3740*/  IMAD.MOV.U32 R11, RZ, RZ, R64 ;  /* 0x000000ffff0b7224 */ /* 0x000fe400078e0040 */
[----:B------:R-:W-:-:S04]  /*3750*/  IMAD.MOV.U32 R12, RZ, RZ, R65 ;  /* 0x000000ffff0c7224 */ /* 0x000fc800078e0041 */
[----:B------:R-:W-:Y:S01]  /*3760*/  UISETP.NE.AND UP0, UPT, UR4, 0x3, UPT ;  /* 0x000000030400788c */ /* 0x000fe2000bf05270 */
[----:B------:R-:W-:Y:S01]  /*3770*/  PRMT R157, R12, 0x5410, R11 ;  /* 0x000054100c9d7816 */ /* 0x000fe2000000000b */
[----:B------:R-:W-:Y:S02]  /*3780*/  IMAD.MOV.U32 R11, RZ, RZ, R72 ;  /* 0x000000ffff0b7224 */ /* 0x000fe400078e0048 */
[----:B------:R-:W-:Y:S02]  /*3790*/  IMAD.MOV.U32 R12, RZ, RZ, R73 ;  /* 0x000000ffff0c7224 */ /* 0x000fe400078e0049 */
[----:B------:R-:W-:-:S03]  /*37a0*/  PLOP3.LUT P2, PT, PT, PT, UP0, 0x80, 0x0 ;  /* 0x000000000000781c */ /* 0x000fc60003f4f008 */
        /* <DEDUP_REMOVED lines=28> */
[----:B------:R-:W-:Y:S06]  /*3970*/  @!P2 BRA `(.L_x_1592) ;  /* 0x000000000004a947 */ /* 0x000fec0003800000 */
[----:B------:R-:W-:Y:S01]  /*3980*/  BPT.TRAP 0x1 ;  /* 0x000000040000795c */ /* 0x000fe20000300000 */
.L_x_1592:
[----:B------:R-:W-:Y:S01]  /*3990*/  IMAD R86, R19, 0x8, R18 ;  /* 0x0000000813567824 */ /* 0x000fe200078e0212 */
[----:B------:R-:W-:Y:S01]  /*39a0*/  SHF.L.U32 R87, R219, 0x1f, RZ ;  /* 0x0000001fdb577819 */ /* 0x000fe200000006ff */
[----:B------:R-:W-:Y:S03]  /*39b0*/  BSSY B1, `(.L_x_1593) ;  /* 0x0000003000017945 */ /* 0x000fe60003800000 */
[----:B------:R-:W0:Y:S02]  /*39c0*/  SYNCS.PHASECHK.TRANS64.TRYWAIT P5, [R86+URZ+0x30890], R87 ;  /* 0x03089057560075a7 */ /* 0x000e2400080a017f */
[----:B0-----:R-:W-:Y:S05]  /*39d0*/  @!P5 BRA `(.L_x_1594) ;  /* 0x0000025c0088d947 */ /* 0x001fea0003800000 */
.L_x_2009:
[----:B------:R-:W-:Y:S05]  /*39e0*/  BSYNC B1 ;  /* 0x0000000000017941 */ /* 0x000fea0003800000 */
.L_x_1593:
[----:B------:R-:W-:-:S03]  /*39f0*/  UMOV UR4, 0xffffffff ;  /* 0xffffffff00047882 */ /* 0x000fc60000000000 */
[----:B------:R-:W-:Y:S05]  /*3a00*/  BRA.DIV UR4, `(.L_x_1595) ;  /* 0x0000025e04907947 */ /* 0x000fea000b800000 */
[----:B------:R1:W2:Y:S04]  /*3a10*/  SHFL.IDX PT, R82, R115, RZ, 0x1c1f ;  /* 0x001c1fff73527589 */ /* 0x0002a800000e0000 */
[----:B------:R1:W3:Y:S02]  /*3a20*/  SHFL.IDX PT, R83, R118, RZ, 0x1c1f ;  /* 0x001c1fff76537589 */ /* 0x0002e400000e0000 */
.L_x_2013:
        /* <DEDUP_REMOVED lines=12> */
[----:B0-----:R-:W-:Y:S01]  /*3af0*/  HADD2.F32 R152, -RZ, R13.H0_H0 ;  /* 0x2000000dff987230 */ /* 0x001fe20000004100 */
[--C-:B------:R-:W-:Y:S01]  /*3b00*/  SHF.R.U64 R78, R78, 0x10, R79.reuse ;  /* 0x000000104e4e7819 */ /* 0x100fe2000000124f */
[----:B------:R-:W-:Y:S01]  /*3b10*/  HADD2.F32 R150, -RZ, R15.H0_H0 ;  /* 0x2000000fff967230 */ /* 0x000fe20000004100 */
[----:B------:R-:W-:Y:S02]  /*3b20*/  SHF.R.U32.HI R148, RZ, 0x10, R79 ;  /* 0x00000010ff947819 */ /* 0x000fe4000001164f */
[----:B------:R-:W-:Y:S01]  /*3b30*/  SHF.R.U32.HI R76, RZ, 0x10, R77 ;  /* 0x00000010ff4c7819 */ /* 0x000fe2000001164d */
[----:B------:R-:W-:Y:S02]  /*3b40*/  HADD2.F32 R77, -RZ, R11.H0_H0 ;  /* 0x2000000bff4d7230 */ /* 0x000fe40000004100 */
[----:B------:R-:W-:Y:S02]  /*3b50*/  HADD2.F32 R79, -RZ, R78.H0_H0 ;  /* 0x2000004eff4f7230 */ /* 0x000fe40000004100 */
[----:B------:R-:W-:-:S02]  /*3b60*/  HADD2.F32 R11, -RZ, R148.H0_H0 ;  /* 0x20000094ff0b7230 */ /* 0x000fc40000004100 */
[----:B------:R-:W-:Y:S02]  /*3b70*/  HADD2.F32 R148, -RZ, R13.H1_H1 ;  /* 0x3000000dff947230 */ /* 0x000fe40000004100 */
[-C--:B------:R-:W-:Y:S01]  /*3b80*/  FMUL.FTZ R151, R152, R79.reuse ;  /* 0x0000004f98977220 */ /* 0x080fe20000410000 */
[----:B------:R-:W-:Y:S02]  /*3b90*/  HADD2.F32 R78, -RZ, R15.H1_H1 ;  /* 0x3000000fff4e7230 */ /* 0x000fe40000004100 */
[----:B------:R-:W-:Y:S02]  /*3ba0*/  HADD2.F32 R15, -RZ, R76.H0_H0 ;  /* 0x2000004cff0f7230 */ /* 0x000fe40000004100 */
[----:B------:R-:W-:Y:S01]  /*3bb0*/  FMUL.FTZ R149, R148, R79 ;  /* 0x0000004f94957220 */ /* 0x000fe20000410000 */
[-C--:B------:R-:W-:Y:S01]  /*3bc0*/  FMUL.FTZ R79, R150, R11.reuse ;  /* 0x0000000b964f7220 */ /* 0x080fe20000410000 */
[----:B------:R-:W-:Y:S01]  /*3bd0*/  FMUL.FTZ R13, R78, R11 ;  /* 0x0000000b4e0d7220 */ /* 0x000fe20000410000 */
[-C--:B------:R-:W-:Y:S01]  /*3be0*/  FFMA.FTZ R76, R148, R77.reuse, R151 ;  /* 0x0000004d944c7223 */ /* 0x080fe20000010097 */
[----:B------:R-:W-:Y:S01]  /*3bf0*/  FFMA.FTZ R11, R152, R77, -R149 ;  /* 0x0000004d980b7223 */ /* 0x000fe20000010895 */
[----:B------:R-:W-:-:S02]  /*3c00*/  HADD2.F32 R77, -RZ, R163.H0_H0 ;  /* 0x200000a3ff4d7230 */ /* 0x000fc40000004100 */
[-C--:B------:R-:W-:Y:S01]  /*3c10*/  FFMA.FTZ R13, R150, R15.reuse, -R13 ;  /* 0x0000000f960d7223 */ /* 0x080fe2000001080d */
[--C-:B------:R-:W-:Y:S02]  /*3c20*/  HADD2.F32 R148, -RZ, R12.reuse.H1_H1 ;  /* 0x3000000cff947230 */ /* 0x100fe40000004100 */
[----:B------:R-:W-:Y:S01]  /*3c30*/  FFMA.FTZ R78, R78, R15, R79 ;  /* 0x0000000f4e4e7223 */ /* 0x000fe2000001004f */
[----:B------:R-:W-:Y:S01]  /*3c40*/  HADD2.F32 R150, -RZ, R12.H0_H0 ;  /* 0x2000000cff967230 */ /* 0x000fe20000004100 */
[----:B------:R-:W-:Y:S01]  /*3c50*/  F2FP.F16.F32.PACK_AB R11, R76, R11 ;  /* 0x0000000b4c0b723e */ /* 0x000fe200000000ff */
[----:B------:R-:W-:Y:S02]  /*3c60*/  HADD2.F32 R15, -RZ, R163.H1_H1 ;  /* 0x300000a3ff0f7230 */ /* 0x000fe40000004100 */
[----:B------:R-:W-:Y:S01]  /*3c70*/  FMUL.FTZ R149, R148, R77 ;  /* 0x0000004d94957220 */ /* 0x000fe20000410000 */
[--C-:B------:R-:W-:Y:S02]  /*3c80*/  HADD2.F32 R12, -RZ, R14.reuse.H1_H1 ;  /* 0x3000000eff0c7230 */ /* 0x100fe40000004100 */
[----:B------:R-:W-:-:S02]  /*3c90*/  HADD2.F32 R14, -RZ, R14.H0_H0 ;  /* 0x2000000eff0e7230 */ /* 0x000fc40000004100 */
[--C-:B------:R-:W-:Y:S02]  /*3ca0*/  HADD2.F32 R79, -RZ, R153.reuse.H0_H0 ;  /* 0x20000099ff4f7230 */ /* 0x100fe40000004100 */
[----:B------:R-:W-:Y:S02]  /*3cb0*/  HADD2.F32 R151, -RZ, R153.H1_H1 ;  /* 0x30000099ff977230 */ /* 0x000fe40000004100 */
[----:B------:R-:W-:Y:S01]  /*3cc0*/  FMUL.FTZ R153, R150, R77 ;  /* 0x0000004d96997220 */ /* 0x000fe20000410000 */
[-C--:B------:R-:W-:Y:S01]  /*3cd0*/  FMUL.FTZ R77, R12, R15.reuse ;  /* 0x0000000f0c4d7220 */ /* 0x080fe20000410000 */
        /* <DEDUP_REMOVED lines=8> */
[----:B------:R-:W-:Y:S02]  /*3d60*/  F2FP.F16.F32.PACK_AB R14, R12, R77 ;  /* 0x0000004d0c0e723e */ /* 0x000fe400000000ff */
[----:B------:R-:W-:-:S07]  /*3d70*/  MOV R12, R148 ;  /* 0x00000094000c7202 */ /* 0x000fce0000000f00 */
.L_x_1601:
[----:B------:R-:W-:Y:S05]  /*3d80*/  BSYNC B3 ;  /* 0x0000000000037941 */ /* 0x000fea0003800000 */
.L_x_1600:
[----:B0-----:R4:W-:Y:S02]  /*3d90*/  ST.E.128 desc[UR60][R80.64], R12 ;  /* 0x0000000c50007985 */ /* 0x0019e4000c101d3c */
.L_x_1599:
[----:B------:R-:W-:Y:S05]  /*3da0*/  BSYNC B2 ;  /* 0x0000000000027941 */ /* 0x000fea0003800000 */
.L_x_1598:
[----:B------:R-:W-:Y:S01]  /*3db0*/  ISETP.NE.AND P3, PT, R9, RZ, PT ;  /* 0x000000ff0900720c */ /* 0x000fe20003f65270 */
[----:B------:R-:W-:-:S12]  /*3dc0*/  BSSY B2, `(.L_x_1602) ;  /* 0x0000036000027945 */ /* 0x000fd80003800000 */
[----:B------:R-:W-:Y:S05]  /*3dd0*/  @!P3 BRA `(.L_x_1603) ;  /* 0x0000000000d0b947 */ /* 0x000fea0003800000 */
[----:B----4-:R4:W0:Y:S01]  /*3de0*/  LDS.128 R12, [R29+0x1e000] ;  /* 0x01e000001d0c7984 */ /* 0x0108220000000c00 */
[----:B------:R-:W-:Y:S01]  /*3df0*/  ISETP.GE.AND P3, PT, R223, R119, PT ;  /* 0x00000077df00720c */ /* 0x000fe20003f66270 */
[----:B------:R-:W-:Y:S01]  /*3e00*/  IMAD.SHL.U32 R11, R202, 0x8, RZ ;  /* 0x00000008ca0b7824 */ /* 0x000fe200078e00ff */
[----:B------:R-:W-:Y:S01]  /*3e10*/  BSSY B3, `(.L_x_1604) ;  /* 0x000002f000037945 */ /* 0x000fe20003800000 */
[----:B---3--:R-:W-:Y:S02]  /*3e20*/  IMAD.MOV.U32 R76, RZ, RZ, R83 ;  /* 0x000000ffff4c7224 */ /* 0x008fe400078e0053 */
[----:B--2---:R-:W-:Y:S02]  /*3e30*/  IMAD.MOV.U32 R77, RZ, RZ, R82 ;  /* 0x000000ffff4d7224 */ /* 0x004fe400078e0052 */
[----:B------:R-:W-:-:S06]  /*3e40*/  IMAD.WIDE R76, R11, 0x2, R76 ;  /* 0x000000020b4c7825 */ /* 0x000fcc00078e024c */
        /* <DEDUP_REMOVED lines=27> */
[----:B------:R-:W-:Y:S02]  /*4000*/  HADD2.F32 R12, -RZ, R14.H1_H1 ;  /* 0x3000000eff0c7230 */ /* 0x000fe40000004100 */
[----:B------:R-:W-:Y:S01]  /*4010*/  FMUL.FTZ R149, R80, R73 ;  /* 0x0000004950957220 */ /* 0x000fe20000410000 */
[----:B------:R-:W-:-:S02]  /*4020*/  HADD2.F32 R75, -RZ, R160.H0_H0 ;  /* 0x200000a0ff4b7230 */ /* 0x000fc40000004100 */
[----:B------:R-:W-:Y:S02]  /*4030*/  HADD2.F32 R14, -RZ, R14.H0_H0 ;  /* 0x2000000eff0e7230 */ /* 0x000fe40000004100 */
[----:B------:R-:W-:Y:S01]  /*4040*/  FMUL.FTZ R73, R12, R15 ;  /* 0x0000000f0c497220 */ /* 0x000fe20000410000 */
[----:B------:R-:W-:Y:S02]  /*4050*/  HADD2.F32 R81, -RZ, R160.H1_H1 ;  /* 0x300000a0ff517230 */ /* 0x000fe40000004100 */
[-C--:B------:R-:W-:Y:S01]  /*4060*/  FFMA.FTZ R79, R80, R75.reuse, -R79 ;  /* 0x0000004b504f7223 */ /* 0x080fe2000001084f */
[----:B------:R-:W-:Y:S01]  /*4070*/  FFMA.FTZ R78, R78, R75, R149 ;  /* 0x0000004b4e4e7223 */ /* 0x000fe20000010095 */
[C---:B------:R-:W-:Y:S01]  /*4080*/  FMUL.FTZ R15, R14.reuse, R15 ;  /* 0x0000000f0e0f7220 */ /* 0x040fe20000410000 */
[----:B------:R-:W-:-:S03]  /*4090*/  FFMA.FTZ R73, R14, R81, -R73 ;  /* 0x000000510e497223 */ /* 0x000fc60000010849 */
[----:B------:R-:W-:Y:S01]  /*40a0*/  FFMA.FTZ R12, R12, R81, R15 ;  /* 0x000000510c0c7223 */ /* 0x000fe2000001000f */
[----:B------:R-:W-:Y:S02]  /*40b0*/  F2FP.F16.F32.PACK_AB R78, R78, R79 ;  /* 0x0000004f4e4e723e */ /* 0x000fe400000000ff */
[----:B------:R-:W-:Y:S02]  /*40c0*/  F2FP.F16.F32.PACK_AB R15, R74, R13 ;  /* 0x0000000d4a0f723e */ /* 0x000fe400000000ff */
[----:B------:R-:W-:Y:S01]  /*40d0*/  F2FP.F16.F32.PACK_AB R14, R12, R73 ;  /* 0x000000490c0e723e */ /* 0x000fe200000000ff */
[----:B------:R-:W-:Y:S01]  /*40e0*/  IMAD.MOV.U32 R12, RZ, RZ, R78 ;  /* 0x000000ffff0c7224 */ /* 0x000fe200078e004e */
[----:B------:R-:W-:-:S07]  /*40f0*/  MOV R13, R11 ;  /* 0x0000000b000d7202 */ /* 0x000fce0000000f00 */
.L_x_1605:
[----:B------:R-:W-:Y:S05]  /*4100*/  BSYNC B3 ;  /* 0x0000000000037941 */ /* 0x000fea0003800000 */
.L_x_1604:
[----:B0-----:R0:W-:Y:S02]  /*4110*/  ST.E.128 desc[UR60][R76.64], R12 ;  /* 0x0000000c4c007985 */ /* 0x0011e4000c101d3c */
.L_x_1603:
[----:B------:R-:W-:Y:S05]  /*4120*/  BSYNC B2 ;  /* 0x0000000000027941 */ /* 0x000fea0003800000 */
.L_x_1602:
[----:B------:R-:W-:Y:S01]  /*4130*/  ISETP.NE.AND P3, PT, R10, RZ, PT ;  /* 0x000000ff0a00720c */ /* 0x000fe20003f65270 */
[----:B------:R-:W-:-:S12]  /*4140*/  BSSY B2, `(.L_x_1606) ;  /* 0x0000036000027945 */ /* 0x000fd80003800000 */
[----:B------:R-:W-:Y:S05]  /*4150*/  @!P3 BRA `(.L_x_1607) ;  /* 0x0000000000d0b947 */ /* 0x000fea0003800000 */
[----:B0---4-:R0:W4:Y:S01]  /*4160*/  LDS.128 R12, [R28+0x21000] ;  /* 0x021000001c0c7984 */ /* 0x0111220000000c00 */
[----:B------:R-:W-:Y:S01]  /*4170*/  ISETP.GE.AND P3, PT, R221, R119, PT ;  /* 0x00000077dd00720c */ /* 0x000fe20003f66270 */
[----:B------:R-:W-:Y:S01]  /*4180*/  IMAD.SHL.U32 R11, R203, 0x8, RZ ;  /* 0x00000008cb0b7824 */ /* 0x000fe200078e00ff */
[----:B------:R-:W-:Y:S01]  /*4190*/  BSSY B3, `(.L_x_1608) ;  /* 0x000002f000037945 */ /* 0x000fe20003800000 */
[----:B---3--:R-:W-:Y:S02]  /*41a0*/  IMAD.MOV.U32 R72, RZ, RZ, R83 ;  /* 0x000000ffff487224 */ /* 0x008fe400078e0053 */
[----:B--2---:R-:W-:Y:S02]  /*41b0*/  IMAD.MOV.U32 R73, RZ, RZ, R82 ;  /* 0x000000ffff497224 */ /* 0x004fe400078e0052 */
[----:B------:R-:W-:-:S06]  /*41c0*/  IMAD.WIDE R72, R11, 0x2, R72 ;  /* 0x000000020b487825 */ /* 0x000fcc00078e0248 */
[----:B0-----:R-:W-:Y:S05]  /*41d0*/  @P3 BRA `(.L_x_1609) ;  /* 0x0000000000a83947 */ /* 0x001fea0003800000 */
[----:B------:R-:W-:Y:S01]  /*41e0*/  SHF.R.U64 R11, R68, 0x10, R69 ;  /* 0x00000010440b7819 */ /* 0x000fe20000001245 */
[----:B----4-:R-:W-:Y:S01]  /*41f0*/  HADD2.F32 R78, -RZ, R13.H0_H0 ;  /* 0x2000000dff4e7230 */ /* 0x010fe20000004100 */
        /* <DEDUP_REMOVED lines=36> */
[----:B------:R-:W-:Y:S01]  /*4440*/  F2FP.F16.F32.PACK_AB R15, R70, R13 ;  /* 0x0000000d460f723e */ /* 0x000fe200000000ff */
[----:B------:R-:W-:Y:S01]  /*4450*/  IMAD.MOV.U32 R13, RZ, RZ, R11 ;  /* 0x000000ffff0d7224 */ /* 0x000fe200078e000b */
[----:B------:R-:W-:Y:S01]  /*4460*/  F2FP.F16.F32.PACK_AB R14, R12, R69 ;  /* 0x000000450c0e723e */ /* 0x000fe200000000ff */
[----:B------:R-:W-:-:S07]  /*4470*/  IMAD.MOV.U32 R12, RZ, RZ, R74 ;  /* 0x000000ffff0c7224 */ /* 0x000fce00078e004a */
.L_x_1609:
[----:B------:R-:W-:Y:S05]  /*4480*/  BSYNC B3 ;  /* 0x0000000000037941 */ /* 0x000fea0003800000 */
.L_x_1608:
[----:B----4-:R0:W-:Y:S02]  /*4490*/  ST.E.128 desc[UR60][R72.64], R12 ;  /* 0x0000000c48007985 */ /* 0x0101e4000c101d3c */
.L_x_1607:
[----:B------:R-:W-:Y:S05]  /*44a0*/  BSYNC B2 ;  /* 0x0000000000027941 */ /* 0x000fea0003800000 */
.L_x_1606:
        /* <DEDUP_REMOVED lines=10> */
[--C-:B----4-:R-:W-:Y:S01]  /*4550*/  HADD2.F32 R72, -RZ, R15.reuse.H0_H0 ;  /* 0x2000000fff487230 */ /* 0x110fe20000004100 */
[----:B------:R-:W-:Y:S02]  /*4560*/  SHF.R.U32.HI R64, RZ, 0x10, R65 ;  /* 0x00000010ff407819 */ /* 0x000fe40000011641 */
[--C-:B------:R-:W-:Y:S01]  /*4570*/  SHF.R.U64 R74, R66, 0x10, R67.reuse ;  /* 0x00000010424a7819 */ /* 0x100fe20000001243 */
[----:B------:R-:W-:Y:S01]  /*4580*/  HADD2.F32 R66, -RZ, R15.H1_H1 ;  /* 0x3000000fff427230 */ /* 0x000fe20000004100 */
[----:B------:R-:W-:Y:S01]  /*4590*/  MOV R65, R13 ;  /* 0x0000000d00417202 */ /* 0x000fe20000000f00 */
[----:B------:R-:W-:Y:S01]  /*45a0*/  HADD2.F32 R70, -RZ, R70.H0_H0 ;  /* 0x20000046ff467230 */ /* 0x000fe20000004100 */
[----:B------:R-:W-:Y:S01]  /*45b0*/  SHF.R.U32.HI R11, RZ, 0x10, R67 ;  /* 0x00000010ff0b7819 */ /* 0x000fe20000011643 */
[----:B------:R-:W-:Y:S02]  /*45c0*/  HADD2.F32 R74, -RZ, R74.H0_H0 ;  /* 0x2000004aff4a7230 */ /* 0x000fe40000004100 */
[----:B------:R-:W-:-:S02]  /*45d0*/  HADD2.F32 R13, -RZ, R65.H1_H1 ;  /* 0x30000041ff0d7230 */ /* 0x000fc40000004100 */
[----:B------:R-:W-:Y:S02]  /*45e0*/  HADD2.F32 R65, -RZ, R65.H0_H0 ;  /* 0x20000041ff417230 */ /* 0x000fe40000004100 */
[----:B------:R-:W-:Y:S02]  /*45f0*/  HADD2.F32 R11, -RZ, R11.H0_H0 ;  /* 0x2000000bff0b7230 */ /* 0x000fe40000004100 */
[----:B------:R-:W-:Y:S02]  /*4600*/  HADD2.F32 R15, -RZ, R64.H0_H0 ;  /* 0x20000040ff0f7230 */ /* 0x000fe40000004100 */
[-C--:B------:R-:W-:Y:S01]  /*4610*/  FMUL.FTZ R64, R13, R74.reuse ;  /* 0x0000004a0d407220 */ /* 0x080fe20000410000 */
[C---:B------:R-:W-:Y:S01]  /*4620*/  FMUL.FTZ R74, R65.reuse, R74 ;  /* 0x0000004a414a7220 */ /* 0x040fe20000410000 */
[-C--:B------:R-:W-:Y:S01]  /*4630*/  FMUL.FTZ R67, R66, R11.reuse ;  /* 0x0000000b42437220 */ /* 0x080fe20000410000 */
[C---:B------:R-:W-:Y:S01]  /*4640*/  FMUL.FTZ R71, R72.reuse, R11 ;  /* 0x0000000b48477220 */ /* 0x040fe20000410000 */
[-C--:B------:R-:W-:Y:S01]  /*4650*/  FFMA.FTZ R11, R65, R70.reuse, -R64 ;  /* 0x00000046410b7223 */ /* 0x080fe20000010840 */
[----:B------:R-:W-:Y:S01]  /*4660*/  FFMA.FTZ R64, R13, R70, R74 ;  /* 0x000000460d407223 */ /* 0x000fe2000001004a */
[----:B------:R-:W-:Y:S01]  /*4670*/  FFMA.FTZ R13, R72, R15, -R67 ;  /* 0x0000000f480d7223 */ /* 0x000fe20000010843 */
[----:B------:R-:W-:-:S02]  /*4680*/  HADD2.F32 R65, -RZ, R158.H0_H0 ;  /* 0x2000009eff417230 */ /* 0x000fc40000004100 */
[----:B------:R-:W-:Y:S01]  /*4690*/  FFMA.FTZ R66, R66, R15, R71 ;  /* 0x0000000f42427223 */ /* 0x000fe20000010047 */
[--C-:B------:R-:W-:Y:S01]  /*46a0*/  HADD2.F32 R70, -RZ, R12.reuse.H1_H1 ;  /* 0x3000000cff467230 */ /* 0x100fe20000004100 */
[----:B------:R-:W-:Y:S01]  /*46b0*/  F2FP.F16.F32.PACK_AB R11, R64, R11 ;  /* 0x0000000b400b723e */ /* 0x000fe200000000ff */
[----:B------:R-:W-:Y:S02]  /*46c0*/  HADD2.F32 R72, -RZ, R12.H0_H0 ;  /* 0x2000000cff487230 */ /* 0x000fe40000004100 */
[----:B------:R-:W-:Y:S02]  /*46d0*/  HADD2.F32 R67, -RZ, R158.H1_H1 ;  /* 0x3000009eff437230 */ /* 0x000fe40000004100 */
[-C--:B------:R-:W-:Y:S01]  /*46e0*/  FMUL.FTZ R71, R70, R65.reuse ;  /* 0x0000004146477220 */ /* 0x080fe20000410000 */
[----:B------:R-:W-:Y:S02]  /*46f0*/  HADD2.F32 R12, -RZ, R14.H1_H1 ;  /* 0x3000000eff0c7230 */ /* 0x000fe40000004100 */
[----:B------:R-:W-:Y:S01]  /*4700*/  FMUL.FTZ R65, R72, R65 ;  /* 0x0000004148417220 */ /* 0x000fe20000410000 */
[----:B------:R-:W-:-:S02]  /*4710*/  HADD2.F32 R15, -RZ, R157.H1_H1 ;  /* 0x3000009dff0f7230 */ /* 0x000fc40000004100 */
[----:B------:R-:W-:Y:S02]  /*4720*/  HADD2.F32 R14, -RZ, R14.H0_H0 ;  /* 0x2000000eff0e7230 */ /* 0x000fe40000004100 */
[----:B------:R-:W-:Y:S01]  /*4730*/  FMUL.FTZ R73, R12, R67 ;  /* 0x000000430c497220 */ /* 0x000fe20000410000 */
[----:B------:R-:W-:Y:S02]  /*4740*/  HADD2.F32 R157, -RZ, R157.H0_H0 ;  /* 0x2000009dff9d7230 */ /* 0x000fe40000004100 */
[-C--:B------:R-:W-:Y:S01]  /*4750*/  FFMA.FTZ R71, R72, R15.reuse, -R71 ;  /* 0x0000000f48477223 */ /* 0x080fe20000010847 */
[----:B------:R-:W-:Y:S01]  /*4760*/  FFMA.FTZ R70, R70, R15, R65 ;  /* 0x0000000f46467223 */ /* 0x000fe20000010041 */
[----:B------:R-:W-:Y:S01]  /*4770*/  FMUL.FTZ R67, R14, R67 ;  /* 0x000000430e437220 */ /* 0x000fe20000410000 */
[----:B------:R-:W-:Y:S01]  /*4780*/  F2FP.F16.F32.PACK_AB R15, R66, R13 ;  /* 0x0000000d420f723e */ /* 0x000fe200000000ff */
[----:B------:R-:W-:Y:S01]  /*4790*/  FFMA.FTZ R73, R14, R157, -R73 ;  /* 0x0000009d0e497223 */ /* 0x000fe20000010849 */
[----:B------:R-:W-:-:S02]  /*47a0*/  IMAD.MOV.U32 R13, RZ, RZ, R11 ;  /* 0x000000ffff0d7224 */ /* 0x000fc400078e000b */
[----:B------:R-:W-:Y:S01]  /*47b0*/  FFMA.FTZ R12, R12, R157, R67 ;  /* 0x0000009d0c0c7223 */ /* 0x000fe20000010043 */
[----:B------:R-:W-:-:S04]  /*47c0*/  F2FP.F16.F32.PACK_AB R70, R70, R71 ;  /* 0x000000474646723e */ /* 0x000fc800000000ff */
[----:B------:R-:W-:Y:S01]  /*47d0*/  F2FP.F16.F32.PACK_AB R14, R12, R73 ;  /* 0x000000490c0e723e */ /* 0x000fe200000000ff */
[----:B------:R-:W-:-:S07]  /*47e0*/  IMAD.MOV.U32 R12, RZ, RZ, R70 ;  /* 0x000000ffff0c7224 */ /* 0x000fce00078e0046 */
.L_x_1613:
[----:B------:R-:W-:Y:S05]  /*47f0*/  BSYNC B3 ;  /* 0x0000000000037941 */ /* 0x000fea0003800000 */
.L_x_1612:
[----:B----4-:R0:W-:Y:S02]  /*4800*/  ST.E.128 desc[UR60][R68.64], R12 ;  /* 0x0000000c44007985 */ /* 0x0101e4000c101d3c */
.L_x_1611:
[----:B------:R-:W-:Y:S05]  /*4810*/  BSYNC B2 ;  /* 0x0000000000027941 */ /* 0x000fea0003800000 */
.L_x_1610:
        /* <DEDUP_REMOVED lines=15> */
[----:B------:R-:W-:Y:S02]  /*4910*/  HADD2.F32 R12, -RZ, R13.H1_H1 ;  /* 0x3000000dff0c7230 */ /* 0x000fe40000004100 */
[----:B------:R-:W-:-:S02]  /*4920*/  HADD2.F32 R68, -RZ, R68.H0_H0 ;  /* 0x20000044ff447230 */ /* 0x000fc40000004100 */
[----:B------:R-:W-:Y:S02]  /*4930*/  HADD2.F32 R11, -RZ, R13.H0_H0 ;  /* 0x2000000dff0b7230 */ /* 0x000fe40000004100 */
[-C--:B------:R-:W-:Y:S01]  /*4940*/  FMUL.FTZ R70, R12, R63.reuse ;  /* 0x0000003f0c467220 */ /* 0x080fe20000410000 */
[--C-:B------:R-:W-:Y:S02]  /*4950*/  HADD2.F32 R61, -RZ, R15.reuse.H1_H1 ;  /* 0x3000000fff3d7230 */ /* 0x100fe40000004100 */
[----:B------:R-:W-:Y:S02]  /*4960*/  HADD2.F32 R13, -RZ, R15.H0_H0 ;  /* 0x2000000fff0d7230 */ /* 0x000fe40000004100 */
[----:B------:R-:W-:Y:S01]  /*4970*/  FMUL.FTZ R63, R11, R63 ;  /* 0x0000003f0b3f7220 */ /* 0x000fe20000410000 */
[----:B------:R-:W-:Y:S02]  /*4980*/  HADD2.F32 R62, -RZ, R67.H0_H0 ;  /* 0x20000043ff3e7230 */ /* 0x000fe40000004100 */
[----:B------:R-:W-:Y:S01]  /*4990*/  FMUL.FTZ R72, R61, R68 ;  /* 0x000000443d487220 */ /* 0x000fe20000410000 */
[----:B------:R-:W-:-:S02]  /*49a0*/  HADD2.F32 R66, -RZ, R66.H0_H0 ;  /* 0x20000042ff427230 */ /* 0x000fc40000004100 */
[----:B------:R-:W-:Y:S01]  /*49b0*/  FMUL.FTZ R68, R13, R68 ;  /* 0x000000440d447220 */ /* 0x000fe20000410000 */
[----:B------:R-:W-:Y:S02]  /*49c0*/  HADD2.F32 R15, -RZ, R60.H1_H1 ;  /* 0x3000003cff0f7230 */ /* 0x000fe40000004100 */
[----:B------:R-:W-:Y:S01]  /*49d0*/  FFMA.FTZ R12, R12, R62, R63 ;  /* 0x0000003e0c0c7223 */ /* 0x000fe2000001003f */
[----:B------:R-:W-:Y:S02]  /*49e0*/  HADD2.F32 R63, -RZ, R156.H0_H0 ;  /* 0x2000009cff3f7230 */ /* 0x000fe40000004100 */
[----:B------:R-:W-:Y:S01]  /*49f0*/  FFMA.FTZ R68, R61, R66, R68 ;  /* 0x000000423d447223 */ /* 0x000fe20000010044 */
[----:B------:R-:W-:Y:S02]  /*4a00*/  HADD2.F32 R60, -RZ, R60.H0_H0 ;  /* 0x2000003cff3c7230 */ /* 0x000fe40000004100 */
[----:B------:R-:W-:Y:S01]  /*4a10*/  FFMA.FTZ R11, R11, R62, -R70 ;  /* 0x0000003e0b0b7223 */ /* 0x000fe20000010846 */
[----:B------:R-:W-:-:S02]  /*4a20*/  HADD2.F32 R156, -RZ, R156.H1_H1 ;  /* 0x3000009cff9c7230 */ /* 0x000fc40000004100 */
[----:B------:R-:W-:Y:S01]  /*4a30*/  FFMA.FTZ R13, R13, R66, -R72 ;  /* 0x000000420d0d7223 */ /* 0x000fe20000010848 */
[--C-:B------:R-:W-:Y:S02]  /*4a40*/  HADD2.F32 R61, -RZ, R14.reuse.H1_H1 ;  /* 0x3000000eff3d7230 */ /* 0x100fe40000004100 */
[-C--:B------:R-:W-:Y:S01]  /*4a50*/  FMUL.FTZ R67, R15, R63.reuse ;  /* 0x0000003f0f437220 */ /* 0x080fe20000410000 */
[----:B------:R-:W-:Y:S02]  /*4a60*/  HADD2.F32 R14, -RZ, R14.H0_H0 ;  /* 0x2000000eff0e7230 */ /* 0x000fe40000004100 */
[----:B------:R-:W-:Y:S01]  /*4a70*/  FMUL.FTZ R66, R60, R63 ;  /* 0x0000003f3c427220 */ /* 0x000fe20000410000 */
[--C-:B------:R-:W-:Y:S02]  /*4a80*/  HADD2.F32 R62, -RZ, R155.reuse.H0_H0 ;  /* 0x2000009bff3e7230 */ /* 0x100fe40000004100 */
[----:B------:R-:W-:Y:S01]  /*4a90*/  FMUL.FTZ R63, R61, R156 ;  /* 0x0000009c3d3f7220 */ /* 0x000fe20000410000 */
[----:B------:R-:W-:-:S02]  /*4aa0*/  HADD2.F32 R155, -RZ, R155.H1_H1 ;  /* 0x3000009bff9b7230 */ /* 0x000fc40000004100 */
        /* <DEDUP_REMOVED lines=8> */
[----:B------:R-:W-:Y:S02]  /*4b30*/  F2FP.F16.F32.PACK_AB R12, R66, R67 ;  /* 0x00000043420c723e */ /* 0x000fe400000000ff */
[----:B------:R-:W-:-:S07]  /*4b40*/  F2FP.F16.F32.PACK_AB R14, R156, R63 ;  /* 0x0000003f9c0e723e */ /* 0x000fce00000000ff */
.L_x_1617:
[----:B------:R-:W-:Y:S05]  /*4b50*/  BSYNC B3 ;  /* 0x0000000000037941 */ /* 0x000fea0003800000 */
.L_x_1616:
[----:B----4-:R0:W-:Y:S02]  /*4b60*/  ST.E.128 desc[UR60][R64.64], R12 ;  /* 0x0000000c40007985 */ /* 0x0101e4000c101d3c */
.L_x_1615:
[----:B------:R-:W-:Y:S05]  /*4b70*/  BSYNC B2 ;  /* 0x0000000000027941 */ /* 0x000fea0003800000 */
.L_x_1614:
        /* <DEDUP_REMOVED lines=48> */
.L_x_1619:
[----:B------:R-:W-:Y:S05]  /*4e80*/  BSYNC B2 ;  /* 0x0000000000027941 */ /* 0x000fea0003800000 */
.L_x_1618:
[----:B----4-:R0:W-:Y:S02]  /*4e90*/  ST.E.128 desc[UR60][R60.64], R12 ;  /* 0x0000000c3c007985 */ /* 0x0101e4000c101d3c */
.L_x_1597:
[----:B------:R-:W-:Y:S05]  /*4ea0*/  BSYNC B1 ;  /* 0x0000000000017941 */ /* 0x000fea0003800000 */
.L_x_1596:
[----:B------:R-:W-:-:S03]  /*4eb0*/  UMOV UR4, 0xffffffff ;  /* 0xffffffff00047882 */ /* 0x000fc60000000000 */
[----:B------:R-:W-:Y:S05]  /*4ec0*/  BRA.DIV UR4, `(.L_x_1620) ;  /* 0x0000024a04ac7947 */ /* 0x000fea000b800000 */
[----:B-1----:R-:W1:Y:S04]  /*4ed0*/  SHFL.IDX PT, R115, R115, 0x1, 0x1c1f ;  /* 0x003c1f0073737f89 */ /* 0x002e6800000e0000 */
[----:B------:R-:W0:Y:S02]  /*4ee0*/  SHFL.IDX PT, R118, R118, 0x1, 0x1c1f ;  /* 0x003c1f0076767f89 */ /* 0x000e2400000e0000 */
.L_x_2017:
[----:B------:R-:W-:Y:S05]  /*4ef0*/  @P4 BRA `(.L_x_1621) ;  /* 0x0000005000f84947 */ /* 0x000fea0003800000 */
[----:B------:R-:W-:Y:S01]  /*4f00*/  ISETP.NE.AND P3, PT, R8, RZ, PT ;  /* 0x000000ff0800720c */ /* 0x000fe20003f65270 */
[----:B------:R-:W-:-:S12]  /*4f10*/  BSSY B1, `(.L_x_1622) ;  /* 0x0000032000017945 */ /* 0x000fd80003800000 */
[----:B------:R-:W-:Y:S05]  /*4f20*/  @!P3 BRA `(.L_x_1623) ;  /* 0x0000000000c0b947 */ /* 0x000fea0003800000 */
[----:B0---4-:R0:W4:Y:S01]  /*4f30*/  LDS.128 R12, [R28+0x20000] ;  /* 0x020000001c0c7984 */ /* 0x0111220000000c00 */
[C---:B------:R-:W-:Y:S01]  /*4f40*/  LEA R56, P3, R16.reuse, R118, 0x1 ;  /* 0x0000007610387211 */ /* 0x040fe200078608ff */
[----:B------:R-:W-:Y:S03]  /*4f50*/  BSSY B2, `(.L_x_1624) ;  /* 0x000002c000027945 */ /* 0x000fe60003800000 */
[----:B-1----:R-:W-:Y:S02]  /*4f60*/  LEA.HI.X R57, R16, R115, R17, 0x1, P3 ;  /* 0x0000007310397211 */ /* 0x002fe400018f0c11 */
        /* <DEDUP_REMOVED lines=42> */
.L_x_1625:
[----:B------:R-:W-:Y:S05]  /*5210*/  BSYNC B2 ;  /* 0x0000000000027941 */ /* 0x000fea0003800000 */
.L_x_1624:
[----:B----4-:R0:W-:Y:S02]  /*5220*/  ST.E.128 desc[UR60][R56.64], R12 ;  /* 0x0000000c38007985 */ /* 0x0101e4000c101d3c */
.L_x_1623:
[----:B------:R-:W-:Y:S05]  /*5230*/  BSYNC B1 ;  /* 0x0000000000017941 */ /* 0x000fea0003800000 */
.L_x_1622:
[----:B------:R-:W-:Y:S01]  /*5240*/  ISETP.NE.AND P3, PT, R9, RZ, PT ;  /* 0x000000ff0900720c */ /* 0x000fe20003f65270 */
[----:B------:R-:W-:-:S12]  /*5250*/  BSSY B1, `(.L_x_1626) ;  /* 0x0000034000017945 */ /* 0x000fd80003800000 */
[----:B------:R-:W-:Y:S05]  /*5260*/  @!P3 BRA `(.L_x_1627) ;  /* 0x0000000000c8b947 */ /* 0x000fea0003800000 */
[----:B0---4-:R0:W4:Y:S01]  /*5270*/  LDS.128 R12, [R29+0x20000] ;  /* 0x020000001d0c7984 */ /* 0x0111220000000c00 */
[----:B------:R-:W-:Y:S01]  /*5280*/  ISETP.GE.AND P3, PT, R223, R119, PT ;  /* 0x00000077df00720c */ /* 0x000fe20003f66270 */
[----:B------:R-:W-:Y:S01]  /*5290*/  IMAD.SHL.U32 R11, R202, 0x8, RZ ;  /* 0x00000008ca0b7824 */ /* 0x000fe200078e00ff */
[----:B------:R-:W-:Y:S01]  /*52a0*/  MOV R52, R118 ;  /* 0x0000007600347202 */ /* 0x000fe20000000f00 */
[----:B-1----:R-:W-:Y:S01]  /*52b0*/  IMAD.MOV.U32 R53, RZ, RZ, R115 ;  /* 0x000000ffff357224 */ /* 0x002fe200078e0073 */
        /* <DEDUP_REMOVED lines=43> */
.L_x_1629:
[----:B------:R-:W-:Y:S05]  /*5570*/  BSYNC B2 ;  /* 0x0000000000027941 */ /* 0x000fea0003800000 */
.L_x_1628:
[----:B----4-:R0:W-:Y:S02]  /*5580*/  ST.E.128 desc[UR60][R52.64], R12 ;  /* 0x0000000c34007985 */ /* 0x0101e4000c101d3c */
.L_x_1627:
[----:B------:R-:W-:Y:S05]  /*5590*/  BSYNC B1 ;  /* 0x0000000000017941 */ /* 0x000fea0003800000 */
.L_x_1626:
[----:B------:R-:W-:Y:S01]  /*55a0*/  ISETP.NE.AND P3, PT, R10, RZ, PT ;  /* 0x000000ff0a00720c */ /* 0x000fe20003f65270 */
[----:B------:R-:W-:-:S12]  /*55b0*/  BSSY B1, `(.L_x_1630) ;  /* 0x0000034000017945 */ /* 0x000fd80003800000 */
[----:B------:R-:W-:Y:S05]  /*55c0*/  @!P3 BRA `(.L_x_1631) ;  /* 0x0000000000c8b947 */ /* 0x000fea0003800000 */
[----:B0---4-:R0:W4:Y:S01]  /*55d0*/  LDS.128 R12, [R28+0x23000] ;  /* 0x023000001c0c7984 */ /* 0x0111220000000c00 */
[----:B------:R-:W-:Y:S01]  /*55e0*/  ISETP.GE.AND P3, PT, R221, R119, PT ;  /* 0x00000077dd00720c */ /* 0x000fe20003f66270 */
[----:B------:R-:W-:Y:S01]  /*55f0*/  IMAD.SHL.U32 R11, R203, 0x8, RZ ;  /* 0x00000008cb0b7824 */ /* 0x000fe200078e00ff */
[----:B------:R-:W-:Y:S01]  /*5600*/  BSSY B2, `(.L_x_1632) ;  /* 0x000002d000027945 */ /* 0x000fe20003800000 */
[----:B------:R-:W-:Y:S02]  /*5610*/  IMAD.MOV.U32 R48, RZ, RZ, R118 ;  /* 0x000000ffff307224 */ /* 0x000fe400078e0076 */
[----:B-1----:R-:W-:Y:S02]  /*5620*/  IMAD.MOV.U32 R49, RZ, RZ, R115 ;  /* 0x000000ffff317224 */ /* 0x002fe400078e0073 */
        /* <DEDUP_REMOVED lines=42> */
.L_x_1633:
[----:B------:R-:W-:Y:S05]  /*58d0*/  BSYNC B2 ;  /* 0x0000000000027941 */ /* 0x000fea0003800000 */
.L_x_1632:
[----:B----4-:R0:W-:Y:S02]  /*58e0*/  ST.E.128 desc[UR60][R48.64], R12 ;  /* 0x0000000c30007985 */ /* 0x0101e4000c101d3c */
.L_x_1631:
[----:B------:R-:W-:Y:S05]  /*58f0*/  BSYNC B1 ;  /* 0x0000000000017941 */ /* 0x000fea0003800000 */
.L_x_1630:
        /* <DEDUP_REMOVED lines=49> */
.L_x_1637:
[----:B------:R-:W-:Y:S05]  /*5c10*/  BSYNC B2 ;  /* 0x0000000000027941 */ /* 0x000fea0003800000 */
.L_x_1636:
[----:B----4-:R0:W-:Y:S02]  /*5c20*/  ST.E.128 desc[UR60][R44.64], R12 ;  /* 0x0000000c2c007985 */ /* 0x0101e4000c101d3c */
.L_x_1635:
[----:B------:R-:W-:Y:S05]  /*5c30*/  BSYNC B1 ;  /* 0x0000000000017941 */ /* 0x000fea0003800000 */
.L_x_1634:
        /* <DEDUP_REMOVED lines=49> */
.L_x_1641:
[----:B------:R-:W-:Y:S05]  /*5f50*/  BSYNC B2 ;  /* 0x0000000000027941 */ /* 0x000fea0003800000 */
.L_x_1640:
[----:B----4-:R0:W-:Y:S02]  /*5f60*/  ST.E.128 desc[UR60][R40.64], R12 ;  /* 0x0000000c28007985 */ /* 0x0101e4000c101d3c */
.L_x_1639:
[----:B------:R-:W-:Y:S05]  /*5f70*/  BSYNC B1 ;  /* 0x0000000000017941 */ /* 0x000fea0003800000 */
.L_x_1638:
[----:B------:R-:W-:-:S13]  /*5f80*/  ISETP.NE.AND P3, PT, R25, RZ, PT ;  /* 0x000000ff1900720c */ /* 0x000fda0003f65270 */
        /* <DEDUP_REMOVED lines=47> */
.L_x_1643:
[----:B------:R-:W-:Y:S05]  /*6280*/  BSYNC B1 ;  /* 0x0000000000017941 */ /* 0x000fea0003800000 */
.L_x_1642:
[----:B----4-:R0:W-:Y:S01]  /*6290*/  ST.E.128 desc[UR60][R36.64], R12 ;  /* 0x0000000c24007985 */ /* 0x0101e2000c101d3c */
[----:B------:R-:W-:Y:S05]  /*62a0*/  BRA `(.L_x_1621) ;  /* 0x00000040000c7947 */ /* 0x000fea0003800000 */
.L_x_1587:
        /* <DEDUP_REMOVED lines=20> */
[----:B------:R-:W-:Y:S01]  /*63f0*/  CS2R R54, SRZ ;  /* 0x0000000000367805 */ /* 0x000fe2000001ff00 */
[----:B------:R-:W-:Y:S01]  /*6400*/  IMAD.X R33, R11, 0x1, R100, P2 ;  /* 0x000000010b217824 */ /* 0x000fe200010e0664 */
[----:B------:R-:W-:Y:S02]  /*6410*/  LEA R56, P2, R32, UR4, 0x1 ;  /* 0x0000000420387c11 */ /* 0x000fe4000f8408ff */
[----:B------:R-:W-:-:S02]  /*6420*/  CS2R R52, SRZ ;  /* 0x0000000000347805 */ /* 0x000fc4000001ff00 */
[----:B------:R-:W-:Y:S01]  /*6430*/  LEA.HI.X R57, R32, UR5, R33, 0x1, P2 ;  /* 0x0000000520397c11 */ /* 0x000fe200090f0c21 */
[----:B------:R-:W-:Y:S01]  /*6440*/  ULDC.64 UR4, c[0x0][0x400] ;  /* 0x0001000000047ab9 */ /* 0x000fe20000000a00 */
[----:B------:R-:W-:-:S04]  /*6450*/  IADD3 R32, P2, R90, R12, RZ ;  /* 0x0000000c5a207210 */ /* 0x000fc80007f5e0ff */
[----:B------:R-:W-:Y:S02]  /*6460*/  IADD3.X R33, R80, R4, RZ, P2, !PT ;  /* 0x0000000450217210 */ /* 0x000fe400017fe4ff */
        /* <DEDUP_REMOVED lines=19> */
.L_x_1645:
[----:B------:R-:W-:Y:S05]  /*65a0*/  BSYNC B1 ;  /* 0x0000000000017941 */ /* 0x000fea0003800000 */
.L_x_1644:
        /* <DEDUP_REMOVED lines=48> */
.L_x_1647:
[----:B------:R-:W-:Y:S05]  /*68b0*/  BSYNC B1 ;  /* 0x0000000000017941 */ /* 0x000fea0003800000 */
.L_x_1646:
[----:B------:R-:W2:Y:S01]  /*68c0*/  LDL R11, [R1+0x38] ;  /* 0x00003800010b7983 */ /* 0x000ea20000100800 */
[----:B0-----:R-:W-:Y:S01]  /*68d0*/  IMAD.MOV.U32 R12, RZ, RZ, R33 ;  /* 0x000000ffff0c7224 */ /* 0x001fe200078e0021 */
[----:B------:R-:W-:Y:S01]  /*68e0*/  PRMT R164, R82, 0x5410, R81 ;  /* 0x0000541052a47816 */ /* 0x000fe20000000051 */
[----:B------:R-:W-:Y:S02]  /*68f0*/  IMAD.MOV.U32 R14, RZ, RZ, R37 ;  /* 0x000000ffff0e7224 */ /* 0x000fe400078e0025 */
[----:B------:R-:W-:-:S05]  /*6900*/  IMAD.MOV.U32 R13, RZ, RZ, R36 ;  /* 0x000000ffff0d7224 */ /* 0x000fca00078e0024 */
[----:B------:R-:W-:Y:S02]  /*6910*/  PRMT R168, R13, 0x7610, R168 ;  /* 0x000076100da87816 */ /* 0x000fe400000000a8 */
[----:B------:R-:W-:Y:S02]  /*6920*/  MOV R13, R40 ;  /* 0x00000028000d7202 */ /* 0x000fe40000000f00 */
[----:B--2---:R-:W-:Y:S01]  /*6930*/  R2UR UR4, R11 ;  /* 0x000000000b0472ca */ /* 0x004fe200000e0000 */
[----:B------:R-:W-:-:S05]  /*6940*/  IMAD.MOV.U32 R11, RZ, RZ, R32 ;  /* 0x000000ffff0b7224 */ /* 0x000fca00078e0020 */
[----:B------:R-:W-:Y:S01]  /*6950*/  PRMT R163, R12, 0x5410, R11 ;  /* 0x000054100ca37816 */ /* 0x000fe2000000000b */
[----:B------:R-:W-:Y:S01]  /*6960*/  IMAD.MOV.U32 R12, RZ, RZ, R39 ;  /* 0x000000ffff0c7224 */ /* 0x000fe200078e0027 */
[----:B------:R-:W-:-:S04]  /*6970*/  MOV R11, R38 ;  /* 0x00000026000b7202 */ /* 0x000fc80000000f00 */
[----:B------:R-:W-:Y:S01]  /*6980*/  PRMT R167, R167, 0x5410, R11 ;  /* 0x00005410a7a77816 */ /* 0x000fe2000000000b */
[----:B------:R-:W-:Y:S01]  /*6990*/  IMAD.MOV.U32 R11, RZ, RZ, R42 ;  /* 0x000000ffff0b7224 */ /* 0x000fe200078e002a */
[----:B------:R-:W-:Y:S01]  /*69a0*/  PRMT R169, R12, 0x5410, R14 ;  /* 0x000054100ca97816 */ /* 0x000fe2000000000e */
[----:B------:R-:W-:Y:S01]  /*69b0*/  IMAD.MOV.U32 R12, RZ, RZ, R43 ;  /* 0x000000ffff0c7224 */ /* 0x000fe200078e002b */
[----:B------:R-:W-:Y:S01]  /*69c0*/  UISETP.NE.AND UP0, UPT, UR4, 0x3, UPT ;  /* 0x000000030400788c */ /* 0x000fe2000bf05270 */
[----:B------:R-:W-:Y:S01]  /*69d0*/  IMAD.MOV.U32 R14, RZ, RZ, R41 ;  /* 0x000000ffff0e7224 */ /* 0x000fe200078e0029 */
[----:B------:R-:W-:Y:S01]  /*69e0*/  PRMT R170, R11, 0x5410, R13 ;  /* 0x000054100baa7816 */ /* 0x000fe2000000000d */
[----:B------:R-:W-:Y:S01]  /*69f0*/  IMAD.MOV.U32 R11, RZ, RZ, R46 ;  /* 0x000000ffff0b7224 */ /* 0x000fe200078e002e */
[----:B------:R-:W-:Y:S01]  /*6a00*/  PRMT R158, R12, 0x7610, R158 ;  /* 0x000076100c9e7816 */ /* 0x000fe2000000009e */
[----:B------:R-:W-:Y:S01]  /*6a10*/  IMAD.MOV.U32 R12, RZ, RZ, R47 ;  /* 0x000000ffff0c7224 */ /* 0x000fe200078e002f */
[----:B------:R-:W-:Y:S01]  /*6a20*/  PRMT R152, R14, 0x7610, R152 ;  /* 0x000076100e987816 */ /* 0x000fe20000000098 */
[----:B------:R-:W-:Y:S01]  /*6a30*/  IMAD.MOV.U32 R13, RZ, RZ, R44 ;  /* 0x000000ffff0d7224 */ /* 0x000fe200078e002c */
[----:B------:R-:W-:Y:S01]  /*6a40*/  PLOP3.LUT P2, PT, PT, PT, UP0, 0x80, 0x0 ;  /* 0x000000000000781c */ /* 0x000fe20003f4f008 */
[----:B------:R-:W-:Y:S01]  /*6a50*/  IMAD.MOV.U32 R14, RZ, RZ, R45 ;  /* 0x000000ffff0e7224 */ /* 0x000fe200078e002d */
[----:B------:R-:W-:Y:S01]  /*6a60*/  PRMT R165, R11, 0x5410, R12 ;  /* 0x000054100ba57816 */ /* 0x000fe2000000000c */
[----:B------:R-:W-:Y:S01]  /*6a70*/  IMAD.MOV.U32 R12, RZ, RZ, R51 ;  /* 0x000000ffff0c7224 */ /* 0x000fe200078e0033 */
[----:B------:R-:W-:-:S02]  /*6a80*/  MOV R11, R50 ;  /* 0x00000032000b7202 */ /* 0x000fc40000000f00 */
[----:B------:R-:W-:Y:S01]  /*6a90*/  PRMT R166, R13, 0x5410, R14 ;  /* 0x000054100da67816 */ /* 0x000fe2000000000e */
[----:B------:R-:W-:Y:S01]  /*6aa0*/  IMAD.MOV.U32 R14, RZ, RZ, R49 ;  /* 0x000000ffff0e7224 */ /* 0x000fe200078e0031 */
[----:B------:R-:W-:Y:S01]  /*6ab0*/  PRMT R167, R11, 0x7610, R167 ;  /* 0x000076100ba77816 */ /* 0x000fe200000000a7 */
[----:B------:R-:W-:Y:S02]  /*6ac0*/  IMAD.MOV.U32 R13, RZ, RZ, R48 ;  /* 0x000000ffff0d7224 */ /* 0x000fe400078e0030 */
[----:B------:R-:W-:Y:S01]  /*6ad0*/  IMAD.MOV.U32 R11, RZ, RZ, R54 ;  /* 0x000000ffff0b7224 */ /* 0x000fe200078e0036 */
[----:B------:R-:W-:Y:S01]  /*6ae0*/  PRMT R171, R12, 0x5410, R14 ;  /* 0x000054100cab7816 */ /* 0x000fe2000000000e */
[----:B------:R-:W-:Y:S01]  /*6af0*/  IMAD.MOV.U32 R12, RZ, RZ, R55 ;  /* 0x000000ffff0c7224 */ /* 0x000fe200078e0037 */
[----:B------:R-:W-:Y:S01]  /*6b00*/  PRMT R168, R168, 0x5410, R13 ;  /* 0x00005410a8a87816 */ /* 0x000fe2000000000d */
[----:B------:R-:W-:Y:S01]  /*6b10*/  IMAD.MOV.U32 R14, RZ, RZ, R53 ;  /* 0x000000ffff0e7224 */ /* 0x000fe200078e0035 */
[----:B------:R-:W-:-:S02]  /*6b20*/  MOV R13, R52 ;  /* 0x00000034000d7202 */ /* 0x000fc40000000f00 */
[----:B------:R-:W-:Y:S01]  /*6b30*/  PRMT R172, R11, 0x7610, R172 ;  /* 0x000076100bac7816 */ /* 0x000fe200000000ac */
[----:B-----5:R-:W-:Y:S01]  /*6b40*/  IMAD.MOV.U32 R11, RZ, RZ, R58 ;  /* 0x000000ffff0b7224 */ /* 0x020fe200078e003a */
        /* <DEDUP_REMOVED lines=13> */
[----:B------:R-:W-:Y:S02]  /*6c20*/  IMAD.MOV.U32 R11, RZ, RZ, R66 ;  /* 0x000000ffff0b7224 */ /* 0x000fe400078e0042 */
        /* <DEDUP_REMOVED lines=9> */
[----:B------:R-:W-:-:S03]  /*6cc0*/  IMAD.MOV.U32 R11, RZ, RZ, R69 ;  /* 0x000000ffff0b7224 */ /* 0x000fc600078e0045 */
        /* <DEDUP_REMOVED lines=16> */
.L_x_1648:
[----:B------:R-:W-:Y:S01]  /*6dd0*/  IMAD R86, R19, 0x8, R18 ;  /* 0x0000000813567824 */ /* 0x000fe200078e0212 */
[----:B------:R-:W-:Y:S01]  /*6de0*/  SHF.L.U32 R87, R219, 0x1f, RZ ;  /* 0x0000001fdb577819 */ /* 0x000fe200000006ff */
[----:B------:R-:W0:Y:S01]  /*6df0*/  LDC R130, c[0x0][0x2f4] ;  /* 0x0000bd00ff827b82 */ /* 0x000e220000000800 */
[----:B------:R-:W-:Y:S02]  /*6e00*/  BSSY B1, `(.L_x_1649) ;  /* 0x0000003000017945 */ /* 0x000fe40003800000 */
[----:B------:R-:W1:Y:S02]  /*6e10*/  SYNCS.PHASECHK.TRANS64.TRYWAIT P5, [R86+URZ+0x30890], R87 ;  /* 0x03089057560075a7 */ /* 0x000e6400080a017f */
[----:B-1----:R-:W-:Y:S05]  /*6e20*/  @!P5 BRA `(.L_x_1650) ;  /* 0x0000022c0020d947 */ /* 0x002fea0003800000 */
.L_x_2018:
[----:B------:R-:W-:Y:S05]  /*6e30*/  BSYNC B1 ;  /* 0x0000000000017941 */ /* 0x000fea0003800000 */
.L_x_1649:
[----:B------:R-:W-:Y:S01]  /*6e40*/  UMOV UR4, 0xffffffff ;  /* 0xffffffff00047882 */ /* 0x000fe20000000000 */
[----:B0-----:R-:W-:Y:S02]  /*6e50*/  IMAD.IADD R134, R130, 0x1, -R122 ;  /* 0x0000000182867824 */ /* 0x001fe400078e0a7a */
[----:B------:R-:W-:Y:S05]  /*6e60*/  BRA.DIV UR4, `(.L_x_1651) ;  /* 0x0000022e04247947 */ /* 0x000fea000b800000 */
[----:B------:R0:W2:Y:S04]  /*6e70*/  SHFL.IDX PT, R117, R115, RZ, 0x1c1f ;  /* 0x001c1fff73757589 */ /* 0x0000a800000e0000 */
[----:B------:R0:W3:Y:S02]  /*6e80*/  SHFL.IDX PT, R116, R118, RZ, 0x1c1f ;  /* 0x001c1fff76747589 */ /* 0x0000e400000e0000 */
.L_x_2022:
[----:B------:R-:W-:Y:S04]  /*6e90*/  BSSY B1, `(.L_x_1652) ;  /* 0x000015d000017945 */ /* 0x000fe80003800000 */
[----:B------:R-:W-:Y:S05]  /*6ea0*/  @P3 BRA `(.L_x_1653) ;  /* 0x00000014006c3947 */ /* 0x000fea0003800000 */
[----:B------:R-:W-:Y:S01]  /*6eb0*/  ISETP.NE.AND P3, PT, R8, RZ, PT ;  /* 0x000000ff0800720c */ /* 0x000fe20003f65270 */
[----:B------:R-:W-:-:S12]  /*6ec0*/  BSSY B2, `(.L_x_1654) ;  /* 0x0000077000027945 */ /* 0x000fd80003800000 */
[----:B------:R-:W-:Y:S05]  /*6ed0*/  @!P3 BRA `(.L_x_1655) ;  /* 0x0000000400d4b947 */ /* 0x000fea0003800000 */
[----:B------:R-:W-:Y:S01]  /*6ee0*/  SEL R11, R122, R134, !P0 ;  /* 0x000000867a0b7207 */ /* 0x000fe20004000000 */
[----:B------:R-:W-:Y:S01]  /*6ef0*/  IMAD R15, R19, 0x4800, R136 ;  /* 0x00004800130f7824 */ /* 0x000fe200078e0288 */
[C---:B---3--:R-:W-:Y:S01]  /*6f00*/  LEA R120, P3, R5.reuse, R116, 0x1 ;  /* 0x0000007405787211 */ /* 0x048fe200078608ff */
[----:B------:R-:W-:Y:S01]  /*6f10*/  BSSY B3, `(.L_x_1656) ;  /* 0x000006d000037945 */ /* 0x000fe20003800000 */
        /* <DEDUP_REMOVED lines=12> */
[----:B------:R-:W-:-:S04]  /*6fe0*/  IMAD.IADD R12, R12, 0x1, R13 ;  /* 0x000000010c0c7824 */ /* 0x000fc800078e020d */
[----:B------:R-:W-:Y:S01]  /*6ff0*/  IMAD R13, R19, 0x4800, R12 ;  /* 0x00004800130d7824 */ /* 0x000fe200078e020c */
[----:B------:R-:W-:-:S03]  /*7000*/  LEA R12, R15, R18, 0x1 ;  /* 0x000000120f0c7211 */ /* 0x000fc600078e08ff */
[----:B------:R-:W-:-:S03]  /*7010*/  IMAD R80, R13, 0x2, R18 ;  /* 0x000000020d507824 */ /* 0x000fc600078e0212 */
[----:B------:R-:W2:Y:S04]  /*7020*/  LDS.128 R12, [R12+0x1e400] ;  /* 0x01e400000c0c7984 */ /* 0x000ea80000000c00 */
[----:B------:R-:W3:Y:S01]  /*7030*/  LDS.128 R80, [R80+0x1e400] ;  /* 0x01e4000050507984 */ /* 0x000ee20000000c00 */
[----:B------:R-:W-:Y:S05]  /*7040*/  @P3 BRA `(.L_x_1657) ;  /* 0x0000000400643947 */ /* 0x000fea0003800000 */
[----:B---3--:R-:W-:Y:S01]  /*7050*/  IMAD.MOV.U32 R147, RZ, RZ, R81 ;  /* 0x000000ffff937224 */ /* 0x008fe200078e0051 */
[----:B------:R-:W-:Y:S01]  /*7060*/  SHF.R.U32.HI R154, RZ, 0x10, R53 ;  /* 0x00000010ff9a7819 */ /* 0x000fe20000011635 */
[----:B--2---:R-:W-:Y:S01]  /*7070*/  IMAD.MOV.U32 R81, RZ, RZ, R13 ;  /* 0x000000ffff517224 */ /* 0x004fe200078e000d */
[----:B------:R-:W-:Y:S01]  /*7080*/  SHF.R.U64 R52, R52, 0x10, R53 ;  /* 0x0000001034347819 */ /* 0x000fe20000001235 */
[----:B------:R-:W-:Y:S01]  /*7090*/  HADD2.F32 R149, -RZ, R149.H0_H0 ;  /* 0x20000095ff957230 */ /* 0x000fe20000004100 */
[----:B------:R-:W-:Y:S01]  /*70a0*/  SHF.R.U64 R40, R40, 0x10, R41 ;  /* 0x0000001028287819 */ /* 0x000fe20000001229 */
[----:B------:R-:W-:Y:S01]  /*70b0*/  HADD2.F32 R148, -RZ, R147.H0_H0 ;  /* 0x20000093ff947230 */ /* 0x000fe20000004100 */
[----:B------:R-:W-:Y:S01]  /*70c0*/  SHF.R.U64 R54, R54, 0x10, R55 ;  /* 0x0000001036367819 */ /* 0x000fe20000001237 */
[----:B------:R-:W-:Y:S01]  /*70d0*/  HADD2.F32 R150, -RZ, R81.H0_H0 ;  /* 0x20000051ff967230 */ /* 0x000fe20000004100 */
[----:B------:R-:W-:Y:S01]  /*70e0*/  SHF.R.U64 R42, R42, 0x10, R43 ;  /* 0x000000102a2a7819 */ /* 0x000fe2000000122b */
[----:B------:R-:W-:-:S02]  /*70f0*/  HADD2.F32 R13, -RZ, R152.H0_H0 ;  /* 0x20000098ff0d7230 */ /* 0x000fc40000004100 */
[-C--:B------:R-:W-:Y:S01]  /*7100*/  FMUL.FTZ R155, R148, R149.reuse ;  /* 0x00000095949b7220 */ /* 0x080fe20000410000 */
[----:B------:R-:W-:Y:S02]  /*7110*/  HADD2.F32 R154, -RZ, R154.H0_H0 ;  /* 0x2000009aff9a7230 */ /* 0x000fe40000004100 */
[C---:B------:R-:W-:Y:S01]  /*7120*/  FMUL.FTZ R149, R150.reuse, R149 ;  /* 0x0000009596957220 */ /* 0x040fe20000410000 */
[----:B------:R-:W-:Y:S01]  /*7130*/  SHF.R.U32.HI R152, RZ, 0x10, R41 ;  /* 0x00000010ff987819 */ /* 0x000fe20000011629 */
[-C--:B------:R-:W-:Y:S01]  /*7140*/  FFMA.FTZ R150, R150, R13.reuse, -R155 ;  /* 0x0000000d96967223 */ /* 0x080fe2000001089b */
[----:B------:R-:W-:Y:S02]  /*7150*/  HADD2.F32 R81, -RZ, R81.H1_H1 ;  /* 0x30000051ff517230 */ /* 0x000fe40000004100 */
[----:B------:R-:W-:Y:S01]  /*7160*/  FFMA.FTZ R148, R148, R13, R149 ;  /* 0x0000000d94947223 */ /* 0x000fe20000010095 */
[----:B------:R-:W-:Y:S02]  /*7170*/  HADD2.F32 R13, -RZ, R147.H1_H1 ;  /* 0x30000093ff0d7230 */ /* 0x000fe40000004100 */
[----:B------:R-:W-:-:S02]  /*7180*/  HADD2.F32 R152, -RZ, R152.H0_H0 ;  /* 0x20000098ff987230 */ /* 0x000fc40000004100 */
[----:B------:R-:W-:Y:S02]  /*7190*/  IMAD.MOV.U32 R147, RZ, RZ, R83 ;  /* 0x000000ffff937224 */ /* 0x000fe400078e0053 */
[-C--:B------:R-:W-:Y:S01]  /*71a0*/  FMUL.FTZ R156, R13, R154.reuse ;  /* 0x0000009a0d9c7220 */ /* 0x080fe20000410000 */
[----:B------:R-:W-:Y:S01]  /*71b0*/  FMUL.FTZ R154, R81, R154 ;  /* 0x0000009a519a7220 */ /* 0x000fe20000410000 */
[----:B------:R-:W-:Y:S02]  /*71c0*/  HADD2.F32 R83, -RZ, R15.H0_H0 ;  /* 0x2000000fff537230 */ /* 0x000fe40000004100 */
[----:B------:R-:W-:Y:S02]  /*71d0*/  HADD2.F32 R149, -RZ, R147.H0_H0 ;  /* 0x20000093ff957230 */ /* 0x000fe40000004100 */
[-C--:B------:R-:W-:Y:S01]  /*71e0*/  FFMA.FTZ R13, R13, R152.reuse, R154 ;  /* 0x000000980d0d7223 */ /* 0x080fe2000001009a */
[--C-:B------:R-:W-:Y:S02]  /*71f0*/  HADD2.F32 R154, -RZ, R158.reuse.H1_H1 ;  /* 0x3000009eff9a7230 */ /* 0x100fe40000004100 */
[----:B------:R-:W-:Y:S01]  /*7200*/  FFMA.FTZ R81, R81, R152, -R156 ;  /* 0x0000009851517223 */ /* 0x000fe2000001089c */
[----:B------:R-:W-:-:S02]  /*7210*/  HADD2.F32 R152, -RZ, R158.H0_H0 ;  /* 0x2000009eff987230 */ /* 0x000fc40000004100 */
[----:B------:R-:W-:Y:S02]  /*7220*/  HADD2.F32 R147, -RZ, R147.H1_H1 ;  /* 0x30000093ff937230 */ /* 0x000fe40000004100 */
[-C--:B------:R-:W-:Y:S01]  /*7230*/  FMUL.FTZ R156, R149, R154.reuse ;  /* 0x0000009a959c7220 */ /* 0x080fe20000410000 */
[----:B------:R-:W-:Y:S01]  /*7240*/  FMUL.FTZ R154, R83, R154 ;  /* 0x0000009a539a7220 */ /* 0x000fe20000410000 */
[----:B------:R-:W-:Y:S01]  /*7250*/  HADD2.F32 R15, -RZ, R15.H1_H1 ;  /* 0x3000000fff0f7230 */ /* 0x000fe20000004100 */
[----:B------:R-:W-:Y:S01]  /*7260*/  F2FP.F16.F32.PACK_AB R81, R81, R150 ;  /* 0x000000965151723e */ /* 0x000fe200000000ff */
[-C--:B------:R-:W-:Y:S01]  /*7270*/  FFMA.FTZ R83, R83, R152.reuse, -R156 ;  /* 0x0000009853537223 */ /* 0x080fe2000001089c */
[----:B------:R-:W-:Y:S01]  /*7280*/  FFMA.FTZ R154, R149, R152, R154 ;  /* 0x00000098959a7223 */ /* 0x000fe2000001009a */
[----:B------:R-:W-:Y:S01]  /*7290*/  SHF.R.U32.HI R152, RZ, 0x10, R55 ;  /* 0x00000010ff987819 */ /* 0x000fe20000011637 */
[----:B------:R-:W-:Y:S01]  /*72a0*/  HADD2.F32 R160, -RZ, R160.H0_H0 ;  /* 0x200000a0ffa07230 */ /* 0x000fe20000004100 */
[----:B------:R-:W-:Y:S01]  /*72b0*/  SHF.R.U32.HI R156, RZ, 0x10, R43 ;  /* 0x00000010ff9c7819 */ /* 0x000fe2000001162b */
[----:B------:R-:W-:Y:S01]  /*72c0*/  HADD2.F32 R53, -RZ, R12.H0_H0 ;  /* 0x2000000cff357230 */ /* 0x000fe20000004100 */
[----:B------:R-:W-:Y:S01]  /*72d0*/  F2FP.F16.F32.PACK_AB R148, R13, R148 ;  /* 0x000000940d94723e */ /* 0x000fe200000000ff */
[----:B------:R-:W-:Y:S01]  /*72e0*/  HADD2.F32 R152, -RZ, R152.H0_H0 ;  /* 0x20000098ff987230 */ /* 0x000fe20000004100 */
[----:B------:R-:W-:Y:S01]  /*72f0*/  MOV R13, R81 ;  /* 0x00000051000d7202 */ /* 0x000fe20000000f00 */
[----:B------:R-:W-:-:S02]  /*7300*/  HADD2.F32 R156, -RZ, R156.H0_H0 ;  /* 0x2000009cff9c7230 */ /* 0x000fc40000004100 */
[----:B------:R-:W-:Y:S02]  /*7310*/  HADD2.F32 R52, -RZ, R52.H0_H0 ;  /* 0x20000034ff347230 */ /* 0x000fe40000004100 */
[-C--:B------:R-:W-:Y:S01]  /*7320*/  FMUL.FTZ R158, R147, R152.reuse ;  /* 0x00000098939e7220 */ /* 0x080fe20000410000 */
[C---:B------:R-:W-:Y:S01]  /*7330*/  FMUL.FTZ R152, R15.reuse, R152 ;  /* 0x000000980f987220 */ /* 0x040fe20000410000 */
[----:B------:R-:W-:Y:S02]  /*7340*/  HADD2.F32 R41, -RZ, R12.H1_H1 ;  /* 0x3000000cff297230 */ /* 0x000fe40000004100 */
[-C--:B------:R-:W-:Y:S01]  /*7350*/  FFMA.FTZ R158, R15, R156.reuse, -R158 ;  /* 0x0000009c0f9e7223 */ /* 0x080fe2000001089e */
[----:B------:R-:W-:Y:S02]  /*7360*/  HADD2.F32 R15, -RZ, R80.H0_H0 ;  /* 0x20000050ff0f7230 */ /* 0x000fe40000004100 */
[----:B------:R-:W-:Y:S01]  /*7370*/  FFMA.FTZ R147, R147, R156, R152 ;  /* 0x0000009c93937223 */ /* 0x000fe20000010098 */
[----:B------:R-:W-:-:S02]  /*7380*/  HADD2.F32 R152, -RZ, R170.H1_H1 ;  /* 0x300000aaff987230 */ /* 0x000fc40000004100 */
[----:B------:R-:W-:Y:S02]  /*7390*/  HADD2.F32 R40, -RZ, R40.H0_H0 ;  /* 0x20000028ff287230 */ /* 0x000fe40000004100 */
[-C--:B------:R-:W-:Y:S01]  /*73a0*/  FMUL.FTZ R156, R15, R160.reuse ;  /* 0x000000a00f9c7220 */ /* 0x080fe20000410000 */
[C---:B------:R-:W-:Y:S01]  /*73b0*/  FMUL.FTZ R160, R53.reuse, R160 ;  /* 0x000000a035a07220 */ /* 0x040fe20000410000 */
[----:B------:R-:W-:Y:S01]  /*73c0*/  HADD2.F32 R149, -RZ, R172.H0_H0 ;  /* 0x200000acff957230 */ /* 0x000fe20000004100 */
[----:B------:R-:W-:Y:S01]  /*73d0*/  F2FP.F16.F32.PACK_AB R83, R158, R83 ;  /* 0x000000539e53723e */ /* 0x000fe200000000ff */
[-C--:B------:R-:W-:Y:S01]  /*73e0*/  FFMA.FTZ R156, R53, R152.reuse, -R156 ;  /* 0x00000098359c7223 */ /* 0x080fe2000001089c */
[----:B------:R-:W-:Y:S01]  /*73f0*/  FFMA.FTZ R160, R15, R152, R160 ;  /* 0x000000980fa07223 */ /* 0x000fe200000100a0 */
[----:B------:R-:W-:Y:S01]  /*7400*/  HADD2.F32 R15, -RZ, R80.H1_H1 ;  /* 0x30000050ff0f7230 */ /* 0x000fe20000004100 */
[----:B------:R-:W-:Y:S01]  /*7410*/  F2FP.F16.F32.PACK_AB R147, R147, R154 ;  /* 0x0000009a9393723e */ /* 0x000fe200000000ff */
[----:B------:R-:W-:-:S02]  /*7420*/  HADD2.F32 R53, -RZ, R170.H0_H0 ;  /* 0x200000aaff357230 */ /* 0x000fc40000004100 */
[----:B------:R-:W-:Y:S02]  /*7430*/  HADD2.F32 R54, -RZ, R54.H0_H0 ;  /* 0x20000036ff367230 */ /* 0x000fe40000004100 */
[-C--:B------:R-:W-:Y:S01]  /*7440*/  FMUL.FTZ R12, R15, R52.reuse ;  /* 0x000000340f0c7220 */ /* 0x080fe20000410000 */
[C---:B------:R-:W-:Y:S01]  /*7450*/  FMUL.FTZ R52, R41.reuse, R52 ;  /* 0x0000003429347220 */ /* 0x040fe20000410000 */
[--C-:B------:R-:W-:Y:S02]  /*7460*/  HADD2.F32 R43, -RZ, R82.reuse.H1_H1 ;  /* 0x30000052ff2b7230 */ /* 0x100fe40000004100 */
[-C--:B------:R-:W-:Y:S01]  /*7470*/  FFMA.FTZ R41, R41, R40.reuse, -R12 ;  /* 0x0000002829297223 */ /* 0x080fe2000001080c */
[----:B------:R-:W-:Y:S01]  /*7480*/  FFMA.FTZ R15, R15, R40, R52 ;  /* 0x000000280f0f7223 */ /* 0x000fe20000010034 */
[----:B------:R-:W-:Y:S02]  /*7490*/  HADD2.F32 R12, -RZ, R82.H0_H0 ;  /* 0x20000052ff0c7230 */ /* 0x000fe40000004100 */
[----:B------:R-:W-:Y:S01]  /*74a0*/  HADD2.F32 R40, -RZ, R14.H0_H0 ;  /* 0x2000000eff287230 */ /* 0x000fe20000004100 */
[----:B------:R-:W-:Y:S01]  /*74b0*/  F2FP.F16.F32.PACK_AB R80, R41, R156 ;  /* 0x0000009c2950723e */ /* 0x000fe200000000ff */
[----:B------:R-:W-:-:S02]  /*74c0*/  HADD2.F32 R42, -RZ, R42.H0_H0 ;  /* 0x2000002aff2a7230 */ /* 0x000fc40000004100 */
[-C--:B------:R-:W-:Y:S01]  /*74d0*/  FMUL.FTZ R55, R12, R149.reuse ;  /* 0x000000950c377220 */ /* 0x080fe20000410000 */
[----:B------:R-:W-:Y:S01]  /*74e0*/  F2FP.F16.F32.PACK_AB R15, R15, R160 ;  /* 0x000000a00f0f723e */ /* 0x000fe200000000ff */
[C---:B------:R-:W-:Y:S01]  /*74f0*/  FMUL.FTZ R149, R40.reuse, R149 ;  /* 0x0000009528957220 */ /* 0x040fe20000410000 */
[----:B------:R-:W-:Y:S02]  /*7500*/  IMAD.MOV.U32 R81, RZ, RZ, R148 ;  /* 0x000000ffff517224 */ /* 0x000fe400078e0094 */
[-C--:B------:R-:W-:Y:S01]  /*7510*/  FFMA.FTZ R55, R40, R53.reuse, -R55 ;  /* 0x0000003528377223 */ /* 0x080fe20000010837 */
[----:B------:R-:W-:Y:S01]  /*7520*/  FFMA.FTZ R149, R12, R53, R149 ;  /* 0x000000350c957223 */ /* 0x000fe20000010095 */
[----:B------:R-:W-:Y:S02]  /*7530*/  HADD2.F32 R53, -RZ, R14.H1_H1 ;  /* 0x3000000eff357230 */ /* 0x000fe40000004100 */
[----:B------:R-:W-:-:S03]  /*7540*/  FMUL.FTZ R12, R43, R54 ;  /* 0x000000362b0c7220 */ /* 0x000fc60000410000 */
[C---:B------:R-:W-:Y:S01]  /*7550*/  FMUL.FTZ R54, R53.reuse, R54 ;  /* 0x0000003635367220 */ /* 0x040fe20000410000 */
[----:B------:R-:W-:-:S03]  /*7560*/  FFMA.FTZ R12, R53, R42, -R12 ;  /* 0x0000002a350c7223 */ /* 0x000fc6000001080c */
[----:B------:R-:W-:Y:S02]  /*7570*/  FFMA.FTZ R54, R43, R42, R54 ;  /* 0x0000002a2b367223 */ /* 0x000fe40000010036 */
[----:B------:R-:W-:Y:S01]  /*7580*/  F2FP.F16.F32.PACK_AB R14, R12, R55 ;  /* 0x000000370c0e723e */ /* 0x000fe200000000ff */
[----:B------:R-:W-:Y:S02]  /*7590*/  IMAD.MOV.U32 R12, RZ, RZ, R80 ;  /* 0x000000ffff0c7224 */ /* 0x000fe400078e0050 */
[----:B------:R-:W-:Y:S01]  /*75a0*/  IMAD.MOV.U32 R80, RZ, RZ, R15 ;  /* 0x000000ffff507224 */ /* 0x000fe200078e000f */
[----:B------:R-:W-:Y:S01]  /*75b0*/  F2FP.F16.F32.PACK_AB R82, R54, R149 ;  /* 0x000000953652723e */ /* 0x000fe200000000ff */
[----:B------:R-:W-:Y:S02]  /*75c0*/  IMAD.MOV.U32 R15, RZ, RZ, R83 ;  /* 0x000000ffff0f7224 */ /* 0x000fe400078e0053 */
[----:B------:R-:W-:-:S07]  /*75d0*/  IMAD.MOV.U32 R83, RZ, RZ, R147 ;  /* 0x000000ffff537224 */ /* 0x000fce00078e0093 */
.L_x_1657:
[----:B------:R-:W-:Y:S05]  /*75e0*/  BSYNC B3 ;  /* 0x0000000000037941 */ /* 0x000fea0003800000 */
.L_x_1656:
[----:B------:R-:W-:Y:S01]  /*75f0*/  ISETP.GE.AND P3, PT, R11, R130, PT ;  /* 0x000000820b00720c */ /* 0x000fe20003f66270 */
[----:B--2---:R4:W-:-:S12]  /*7600*/  ST.E.128 desc[UR60][R120.64], R12 ;  /* 0x0000000c78007985 */ /* 0x0049d8000c101d3c */
[----:B------:R-:W-:-:S05]  /*7610*/  @!P3 IMAD.WIDE R40, R11, 0x2, R116 ;  /* 0x000000020b28b825 */ /* 0x000fca00078e0274 */
[----:B---3--:R4:W-:Y:S02]  /*7620*/  @!P3 ST.E.128 desc[UR60][R40.64], R80 ;  /* 0x000000502800b985 */ /* 0x0089e4000c101d3c */
.L_x_1655:
[----:B------:R-:W-:Y:S05]  /*7630*/  BSYNC B2 ;  /* 0x0000000000027941 */ /* 0x000fea0003800000 */
.L_x_1654:
[----:B------:R-:W-:Y:S01]  /*7640*/  ISETP.NE.AND P3, PT, R9, RZ, PT ;  /* 0x000000ff0900720c */ /* 0x000fe20003f65270 */
[----:B------:R-:W-:-:S12]  /*7650*/  BSSY B2, `(.L_x_1658) ;  /* 0x0000070000027945 */ /* 0x000fd80003800000 */
[----:B------:R-:W-:Y:S05]  /*7660*/  @!P3 BRA `(.L_x_1659) ;  /* 0x0000000400b8b947 */ /* 0x000fea0003800000 */
[----:B------:R-:W-:Y:S01]  /*7670*/  SEL R11, R122, R134, !P1 ;  /* 0x000000867a0b7207 */ /* 0x000fe20004800000 */
[----:B----4-:R-:W-:Y:S01]  /*7680*/  IMAD R15, R19, 0x4800, R135 ;  /* 0x00004800130f7824 */ /* 0x010fe200078e0287 */
        /* <DEDUP_REMOVED lines=13> */
[----:B------:R-:W-:-:S04]  /*7760*/  LOP3.LUT R13, R13, R228, RZ, 0x3c, !PT ;  /* 0x000000e40d0d7212 */ /* 0x000fc800078e3cff */
[----:B------:R-:W-:-:S05]  /*7770*/  IADD3 R12, R12, R13, RZ ;  /* 0x0000000d0c0c7210 */ /* 0x000fca0007ffe0ff */
[----:B------:R-:W-:Y:S02]  /*7780*/  IMAD R13, R19, 0x4800, R12 ;  /* 0x00004800130d7824 */ /* 0x000fe400078e020c */
[--C-:B------:R-:W-:Y:S02]  /*7790*/  IMAD R12, R15, 0x2, R18.reuse ;  /* 0x000000020f0c7824 */ /* 0x100fe400078e0212 */
[----:B------:R-:W-:-:S04]  /*77a0*/  IMAD R40, R13, 0x2, R18 ;  /* 0x000000020d287824 */ /* 0x000fc800078e0212 */
[----:B------:R-:W2:Y:S04]  /*77b0*/  LDS.128 R12, [R12+0x1e400] ;  /* 0x01e400000c0c7984 */ /* 0x000ea80000000c00 */
[----:B------:R-:W3:Y:S01]  /*77c0*/  LDS.128 R40, [R40+0x1e400] ;  /* 0x01e4000028287984 */ /* 0x000ee20000000c00 */
[----:B------:R-:W-:Y:S05]  /*77d0*/  @P3 BRA `(.L_x_1661) ;  /* 0x0000000400483947 */ /* 0x000fea0003800000 */
[--C-:B------:R-:W-:Y:S01]  /*77e0*/  SHF.R.U64 R36, R36, 0x10, R37.reuse ;  /* 0x0000001024247819 */ /* 0x100fe20000001225 */
[--C-:B---3--:R-:W-:Y:S01]  /*77f0*/  HADD2.F32 R80, -RZ, R41.reuse.H0_H0 ;  /* 0x20000029ff507230 */ /* 0x108fe20000004100 */
[----:B------:R-:W-:Y:S01]  /*7800*/  SHF.R.U32.HI R54, RZ, 0x10, R37 ;  /* 0x00000010ff367819 */ /* 0x000fe20000011625 */
[----:B------:R-:W-:Y:S01]  /*7810*/  HADD2.F32 R81, -RZ, R41.H1_H1 ;  /* 0x30000029ff517230 */ /* 0x000fe20000004100 */
[--C-:B------:R-:W-:Y:S01]  /*7820*/  SHF.R.U64 R37, R48, 0x10, R49.reuse ;  /* 0x0000001030257819 */ /* 0x100fe20000001231 */
[--C-:B--2---:R-:W-:Y:S01]  /*7830*/  HADD2.F32 R41, -RZ, R13.reuse.H0_H0 ;  /* 0x2000000dff297230 */ /* 0x104fe20000004100 */
[----:B------:R-:W-:Y:S01]  /*7840*/  SHF.R.U32.HI R48, RZ, 0x10, R49 ;  /* 0x00000010ff307819 */ /* 0x000fe20000011631 */
[----:B------:R-:W-:Y:S01]  /*7850*/  HADD2.F32 R13, -RZ, R13.H1_H1 ;  /* 0x3000000dff0d7230 */ /* 0x000fe20000004100 */
[--C-:B------:R-:W-:Y:S01]  /*7860*/  SHF.R.U64 R49, R50, 0x10, R51.reuse ;  /* 0x0000001032317819 */ /* 0x100fe20000001233 */
[----:B------:R-:W-:Y:S01]  /*7870*/  HADD2.F32 R82, -RZ, R54.H0_H0 ;  /* 0x20000036ff527230 */ /* 0x000fe20000004100 */
[----:B------:R-:W-:Y:S01]  /*7880*/  SHF.R.U32.HI R50, RZ, 0x10, R51 ;  /* 0x00000010ff327819 */ /* 0x000fe20000011633 */
[----:B------:R-:W-:Y:S01]  /*7890*/  IMAD.MOV.U32 R51, RZ, RZ, R42 ;  /* 0x000000ffff337224 */ /* 0x000fe200078e002a */
[--C-:B------:R-:W-:Y:S01]  /*78a0*/  SHF.R.U64 R38, R38, 0x10, R39.reuse ;  /* 0x0000001026267819 */ /* 0x100fe20000001227 */
[----:B------:R-:W-:Y:S01]  /*78b0*/  HADD2.F32 R42, -RZ, R171.H1_H1 ;  /* 0x300000abff2a7230 */ /* 0x000fe20000004100 */
[----:B------:R-:W-:Y:S01]  /*78c0*/  SHF.R.U32.HI R39, RZ, 0x10, R39 ;  /* 0x00000010ff277819 */ /* 0x000fe20000011627 */
[----:B------:R-:W-:-:S02]  /*78d0*/  HADD2.F32 R48, -RZ, R48.H0_H0 ;  /* 0x20000030ff307230 */ /* 0x000fc40000004100 */
[----:B------:R-:W-:Y:S02]  /*78e0*/  HADD2.F32 R55, -RZ, R169.H1_H1 ;  /* 0x300000a9ff377230 */ /* 0x000fe40000004100 */
[CC--:B------:R-:W-:Y:S01]  /*78f0*/  FMUL.FTZ R54, R80.reuse, R42.reuse ;  /* 0x0000002a50367220 */ /* 0x0c0fe20000410000 */
[----:B------:R-:W-:Y:S01]  /*7900*/  FMUL.FTZ R83, R41, R42 ;  /* 0x0000002a29537220 */ /* 0x000fe20000410000 */
[-C--:B------:R-:W-:Y:S01]  /*7910*/  FMUL.FTZ R42, R81, R48.reuse ;  /* 0x00000030512a7220 */ /* 0x080fe20000410000 */
[----:B------:R-:W-:Y:S01]  /*7920*/  FMUL.FTZ R48, R13, R48 ;  /* 0x000000300d307220 */ /* 0x000fe20000410000 */
[-C--:B------:R-:W-:Y:S01]  /*7930*/  FFMA.FTZ R54, R41, R55.reuse, -R54 ;  /* 0x0000003729367223 */ /* 0x080fe20000010836 */
[----:B------:R-:W-:Y:S01]  /*7940*/  FFMA.FTZ R83, R80, R55, R83 ;  /* 0x0000003750537223 */ /* 0x000fe20000010053 */
[--C-:B------:R-:W-:Y:S02]  /*7950*/  HADD2.F32 R55, -RZ, R43.reuse.H0_H0 ;  /* 0x2000002bff377230 */ /* 0x100fe40000004100 */
[----:B------:R-:W-:Y:S01]  /*7960*/  FFMA.FTZ R48, R81, R82, R48 ;  /* 0x0000005251307223 */ /* 0x000fe20000010030 */
[----:B------:R-:W-:-:S02]  /*7970*/  HADD2.F32 R80, -RZ, R43.H1_H1 ;  /* 0x3000002bff507230 */ /* 0x000fc40000004100 */
[----:B------:R-:W-:Y:S01]  /*7980*/  FFMA.FTZ R13, R13, R82, -R42 ;  /* 0x000000520d0d7223 */ /* 0x000fe2000001082a */
[----:B------:R-:W-:Y:S02]  /*7990*/  HADD2.F32 R81, -RZ, R50.H0_H0 ;  /* 0x20000032ff517230 */ /* 0x000fe40000004100 */
[----:B------:R-:W-:Y:S02]  /*79a0*/  HADD2.F32 R41, -RZ, R171.H0_H0 ;  /* 0x200000abff297230 */ /* 0x000fe40000004100 */
[--C-:B------:R-:W-:Y:S01]  /*79b0*/  HADD2.F32 R43, -RZ, R15.reuse.H0_H0 ;  /* 0x2000000fff2b7230 */ /* 0x100fe20000004100 */
[----:B------:R-:W-:Y:S01]  /*79c0*/  F2FP.F16.F32.PACK_AB R13, R13, R54 ;  /* 0x000000360d0d723e */ /* 0x000fe200000000ff */
[----:B------:R-:W-:Y:S02]  /*79d0*/  HADD2.F32 R50, -RZ, R15.H1_H1 ;  /* 0x3000000fff327230 */ /* 0x000fe40000004100 */
[----:B------:R-:W-:Y:S01]  /*79e0*/  FMUL.FTZ R15, R80, R81 ;  /* 0x00000051500f7220 */ /* 0x000fe20000410000 */
[----:B------:R-:W-:-:S02]  /*79f0*/  HADD2.F32 R42, -RZ, R169.H0_H0 ;  /* 0x200000a9ff2a7230 */ /* 0x000fc40000004100 */
[-C--:B------:R-:W-:Y:S01]  /*7a00*/  FMUL.FTZ R82, R55, R41.reuse ;  /* 0x0000002937527220 */ /* 0x080fe20000410000 */
[----:B------:R-:W-:Y:S02]  /*7a10*/  HADD2.F32 R39, -RZ, R39.H0_H0 ;  /* 0x20000027ff277230 */ /* 0x000fe40000004100 */
[C---:B------:R-:W-:Y:S01]  /*7a20*/  FMUL.FTZ R120, R43.reuse, R41 ;  /* 0x000000292b787220 */ /* 0x040fe20000410000 */
[C---:B------:R-:W-:Y:S01]  /*7a30*/  FMUL.FTZ R81, R50.reuse, R81 ;  /* 0x0000005132517220 */ /* 0x040fe20000410000 */
[-C--:B------:R-:W-:Y:S01]  /*7a40*/  FFMA.FTZ R82, R43, R42.reuse, -R82 ;  /* 0x0000002a2b527223 */ /* 0x080fe20000010852 */
[----:B------:R-:W-:Y:S02]  /*7a50*/  HADD2.F32 R37, -RZ, R37.H0_H0 ;  /* 0x20000025ff257230 */ /* 0x000fe40000004100 */
[----:B------:R-:W-:Y:S01]  /*7a60*/  FFMA.FTZ R120, R55, R42, R120 ;  /* 0x0000002a37787223 */ /* 0x000fe20000010078 */
[-C--:B------:R-:W-:Y:S01]  /*7a70*/  FFMA.FTZ R15, R50, R39.reuse, -R15 ;  /* 0x00000027320f7223 */ /* 0x080fe2000001080f */
[----:B------:R-:W-:Y:S01]  /*7a80*/  FFMA.FTZ R81, R80, R39, R81 ;  /* 0x0000002750517223 */ /* 0x000fe20000010051 */
[----:B------:R-:W-:-:S02]  /*7a90*/  HADD2.F32 R39, -RZ, R168.H1_H1 ;  /* 0x300000a8ff277230 */ /* 0x000fc40000004100 */
[----:B------:R-:W-:Y:S01]  /*7aa0*/  HADD2.F32 R50, -RZ, R40.H0_H0 ;  /* 0x20000028ff327230 */ /* 0x000fe20000004100 */
[----:B------:R-:W-:Y:S01]  /*7ab0*/  F2FP.F16.F32.PACK_AB R15, R15, R82 ;  /* 0x000000520f0f723e */ /* 0x000fe200000000ff */
[----:B------:R-:W-:Y:S01]  /*7ac0*/  HADD2.F32 R42, -RZ, R12.H0_H0 ;  /* 0x2000000cff2a7230 */ /* 0x000fe20000004100 */
[----:B------:R-:W-:Y:S01]  /*7ad0*/  F2FP.F16.F32.PACK_AB R81, R81, R120 ;  /* 0x000000785151723e */ /* 0x000fe200000000ff */
[----:B------:R-:W-:Y:S02]  /*7ae0*/  HADD2.F32 R40, -RZ, R40.H1_H1 ;  /* 0x30000028ff287230 */ /* 0x000fe40000004100 */
[-C--:B------:R-:W-:Y:S01]  /*7af0*/  FMUL.FTZ R43, R50, R39.reuse ;  /* 0x00000027322b7220 */ /* 0x080fe20000410000 */
[----:B------:R-:W-:Y:S02]  /*7b00*/  HADD2.F32 R12, -RZ, R12.H1_H1 ;  /* 0x3000000cff0c7230 */ /* 0x000fe40000004100 */
[----:B------:R-:W-:Y:S01]  /*7b10*/  FMUL.FTZ R121, R42, R39 ;  /* 0x000000272a797220 */ /* 0x000fe20000410000 */
[----:B------:R-:W-:-:S02]  /*7b20*/  HADD2.F32 R41, -RZ, R168.H0_H0 ;  /* 0x200000a8ff297230 */ /* 0x000fc40000004100 */
[-C--:B------:R-:W-:Y:S01]  /*7b30*/  FMUL.FTZ R39, R40, R37.reuse ;  /* 0x0000002528277220 */ /* 0x080fe20000410000 */
[----:B------:R-:W-:Y:S02]  /*7b40*/  HADD2.F32 R55, -RZ, R36.H0_H0 ;  /* 0x20000024ff377230 */ /* 0x000fe40000004100 */
[----:B------:R-:W-:Y:S01]  /*7b50*/  FMUL.FTZ R37, R12, R37 ;  /* 0x000000250c257220 */ /* 0x000fe20000410000 */
[----:B------:R-:W-:Y:S02]  /*7b60*/  HADD2.F32 R36, -RZ, R167.H0_H0 ;  /* 0x200000a7ff247230 */ /* 0x000fe40000004100 */
[-C--:B------:R-:W-:Y:S01]  /*7b70*/  FFMA.FTZ R43, R42, R41.reuse, -R43 ;  /* 0x000000292a2b7223 */ /* 0x080fe2000001082b */
[----:B------:R-:W-:Y:S01]  /*7b80*/  FFMA.FTZ R121, R50, R41, R121 ;  /* 0x0000002932797223 */ /* 0x000fe20000010079 */
[-C--:B------:R-:W-:Y:S01]  /*7b90*/  FFMA.FTZ R12, R12, R55.reuse, -R39 ;  /* 0x000000370c0c7223 */ /* 0x080fe20000010827 */
[----:B------:R-:W-:Y:S02]  /*7ba0*/  HADD2.F32 R49, -RZ, R49.H0_H0 ;  /* 0x20000031ff317230 */ /* 0x000fe40000004100 */
[----:B------:R-:W-:Y:S01]  /*7bb0*/  FFMA.FTZ R40, R40, R55, R37 ;  /* 0x0000003728287223 */ /* 0x000fe20000010025 */
[----:B------:R-:W-:-:S02]  /*7bc0*/  HADD2.F32 R41, -RZ, R51.H0_H0 ;  /* 0x20000033ff297230 */ /* 0x000fc40000004100 */
[--C-:B------:R-:W-:Y:S01]  /*7bd0*/  HADD2.F32 R39, -RZ, R14.reuse.H0_H0 ;  /* 0x2000000eff277230 */ /* 0x100fe20000004100 */
[----:B------:R-:W-:Y:S01]  /*7be0*/  F2FP.F16.F32.PACK_AB R12, R12, R43 ;  /* 0x0000002b0c0c723e */ /* 0x000fe200000000ff */
[----:B------:R-:W-:Y:S01]  /*7bf0*/  HADD2.F32 R42, -RZ, R51.H1_H1 ;  /* 0x30000033ff2a7230 */ /* 0x000fe20000004100 */
[----:B------:R-:W-:Y:S01]  /*7c00*/  F2FP.F16.F32.PACK_AB R40, R40, R121 ;  /* 0x000000792828723e */ /* 0x000fe200000000ff */
[----:B------:R-:W-:Y:S02]  /*7c10*/  HADD2.F32 R14, -RZ, R14.H1_H1 ;  /* 0x3000000eff0e7230 */ /* 0x000fe40000004100 */
[----:B------:R-:W-:Y:S02]  /*7c20*/  HADD2.F32 R51, -RZ, R38.H0_H0 ;  /* 0x20000026ff337230 */ /* 0x000fe40000004100 */
[-C--:B------:R-:W-:Y:S01]  /*7c30*/  FMUL.FTZ R38, R41, R36.reuse ;  /* 0x0000002429267220 */ /* 0x080fe20000410000 */
[----:B------:R-:W-:Y:S02]  /*7c40*/  HADD2.F32 R37, -RZ, R167.H1_H1 ;  /* 0x300000a7ff257230 */ /* 0x000fe40000004100 */
[-C--:B------:R-:W-:Y:S01]  /*7c50*/  FMUL.FTZ R55, R42, R49.reuse ;  /* 0x000000312a377220 */ /* 0x080fe20000410000 */
[----:B------:R-:W-:Y:S01]  /*7c60*/  FMUL.FTZ R36, R39, R36 ;  /* 0x0000002427247220 */ /* 0x000fe20000410000 */
[----:B------:R-:W-:Y:S01]  /*7c70*/  FMUL.FTZ R49, R14, R49 ;  /* 0x000000310e317220 */ /* 0x000fe20000410000 */
[----:B------:R-:W-:-:S02]  /*7c80*/  IMAD.MOV.U32 R43, RZ, RZ, R81 ;  /* 0x000000ffff2b7224 */ /* 0x000fc400078e0051 */
[-C--:B------:R-:W-:Y:S01]  /*7c90*/  FFMA.FTZ R38, R39, R37.reuse, -R38 ;  /* 0x0000002527267223 */ /* 0x080fe20000010826 */
[----:B------:R-:W-:Y:S01]  /*7ca0*/  FFMA.FTZ R36, R41, R37, R36 ;  /* 0x0000002529247223 */ /* 0x000fe20000010024 */
[-C--:B------:R-:W-:Y:S01]  /*7cb0*/  FFMA.FTZ R55, R14, R51.reuse, -R55 ;  /* 0x000000330e377223 */ /* 0x080fe20000010837 */
[----:B------:R-:W-:Y:S01]  /*7cc0*/  FFMA.FTZ R49, R42, R51, R49 ;  /* 0x000000332a317223 */ /* 0x000fe20000010031 */
[----:B------:R-:W-:-:S03]  /*7cd0*/  F2FP.F16.F32.PACK_AB R41, R48, R83 ;  /* 0x000000533029723e */ /* 0x000fc600000000ff */
[----:B------:R-:W-:Y:S02]  /*7ce0*/  F2FP.F16.F32.PACK_AB R14, R55, R38 ;  /* 0x00000026370e723e */ /* 0x000fe400000000ff */
[----:B------:R-:W-:-:S07]  /*7cf0*/  F2FP.F16.F32.PACK_AB R42, R49, R36 ;  /* 0x00000024312a723e */ /* 0x000fce00000000ff */
.L_x_1661:
[----:B------:R-:W-:Y:S05]  /*7d00*/  BSYNC B3 ;  /* 0x0000000000037941 */ /* 0x000fea0003800000 */
.L_x_1660:
[----:B------:R-:W-:Y:S01]  /*7d10*/  ISETP.GE.AND P3, PT, R11, R130, PT ;  /* 0x000000820b00720c */ /* 0x000fe20003f66270 */
[----:B--2---:R2:W-:-:S12]  /*7d20*/  ST.E.128 desc[UR60][R52.64], R12 ;  /* 0x0000000c34007985 */ /* 0x0045d8000c101d3c */
[----:B------:R-:W-:-:S05]  /*7d30*/  @!P3 IMAD.WIDE R36, R11, 0x2, R116 ;  /* 0x000000020b24b825 */ /* 0x000fca00078e0274 */
[----:B---3--:R2:W-:Y:S02]  /*7d40*/  @!P3 ST.E.128 desc[UR60][R36.64], R40 ;  /* 0x000000282400b985 */ /* 0x0085e4000c101d3c */
.L_x_1659:
[----:B------:R-:W-:Y:S05]  /*7d50*/  BSYNC B2 ;  /* 0x0000000000027941 */ /* 0x000fea0003800000 */
.L_x_1658:
[----:B------:R-:W-:-:S13]  /*7d60*/  ISETP.NE.AND P3, PT, R10, RZ, PT ;  /* 0x000000ff0a00720c */ /* 0x000fda0003f65270 */
[----:B------:R-:W-:Y:S05]  /*7d70*/  @!P3 BRA `(.L_x_1653) ;  /* 0x0000000400b8b947 */ /* 0x000fea0003800000 */
[----:B------:R-:W-:Y:S01]  /*7d80*/  LOP3.LUT P5, RZ, R22, 0x1, RZ, 0xc0, !PT ;  /* 0x0000000116ff7812 */ /* 0x000fe200078ac0ff */
[----:B------:R-:W-:Y:S01]  /*7d90*/  BSSY B2, `(.L_x_1662) ;  /* 0x0000068000027945 */ /* 0x000fe20003800000 */
[C---:B--234-:R-:W-:Y:S02]  /*7da0*/  LEA R40, P3, R7.reuse, R116, 0x1 ;  /* 0x0000007407287211 */ /* 0x05cfe400078608ff */
[----:B------:R-:W-:Y:S02]  /*7db0*/  SEL R11, R122, R134, !P5 ;  /* 0x000000867a0b7207 */ /* 0x000fe40006800000 */
[----:B------:R-:W-:Y:S02]  /*7dc0*/  LEA.HI.X R41, R7, R117, R107, 0x1, P3 ;  /* 0x0000007507297211 */ /* 0x000fe400018f0c6b */
[----:B------:R-:W-:Y:S02]  /*7dd0*/  SHF.R.S32.HI R12, RZ, 0x1f, R11 ;  /* 0x0000001fff0c7819 */ /* 0x000fe4000001140b */
[----:B------:R-:W-:-:S02]  /*7de0*/  ISETP.GE.AND P3, PT, R195, R119, PT ;  /* 0x00000077c300720c */ /* 0x000fc40003f66270 */
        /* <DEDUP_REMOVED lines=9> */
[----:B------:R-:W-:Y:S01]  /*7e80*/  IADD3 R12, R12, R13, RZ ;  /* 0x0000000d0c0c7210 */ /* 0x000fe20007ffe0ff */
[----:B------:R-:W-:-:S04]  /*7e90*/  IMAD R13, R19, 0x4800, R132 ;  /* 0x00004800130d7824 */ /* 0x000fc800078e0284 */
[----:B------:R-:W-:Y:S02]  /*7ea0*/  IMAD R15, R19, 0x4800, R12 ;  /* 0x00004800130f7824 */ /* 0x000fe400078e020c */
[--C-:B------:R-:W-:Y:S02]  /*7eb0*/  IMAD R13, R13, 0x2, R18.reuse ;  /* 0x000000020d0d7824 */ /* 0x100fe400078e0212 */
[----:B------:R-:W-:-:S04]  /*7ec0*/  IMAD R36, R15, 0x2, R18 ;  /* 0x000000020f247824 */ /* 0x000fc800078e0212 */
[----:B------:R-:W2:Y:S04]  /*7ed0*/  LDS.128 R12, [R13+0x1e400] ;  /* 0x01e400000d0c7984 */ /* 0x000ea80000000c00 */
[----:B------:R-:W3:Y:S01]  /*7ee0*/  LDS.128 R36, [R36+0x1e400] ;  /* 0x01e4000024247984 */ /* 0x000ee20000000c00 */
[----:B------:R-:W-:Y:S05]  /*7ef0*/  @P3 BRA `(.L_x_1663) ;  /* 0x0000000400443947 */ /* 0x000fea0003800000 */
[--C-:B------:R-:W-:Y:S01]  /*7f00*/  SHF.R.U64 R32, R32, 0x10, R33.reuse ;  /* 0x0000001020207819 */ /* 0x100fe20000001221 */
[----:B------:R-:W-:Y:S01]  /*7f10*/  HADD2.F32 R51, -RZ, R166.H1_H1 ;  /* 0x300000a6ff337230 */ /* 0x000fe20000004100 */
[----:B------:R-:W-:Y:S01]  /*7f20*/  SHF.R.U32.HI R42, RZ, 0x10, R33 ;  /* 0x00000010ff2a7819 */ /* 0x000fe20000011621 */
[----:B---3--:R-:W-:Y:S01]  /*7f30*/  HADD2.F32 R48, -RZ, R37.H0_H0 ;  /* 0x20000025ff307230 */ /* 0x008fe20000004100 */
[--C-:B------:R-:W-:Y:S01]  /*7f40*/  SHF.R.U64 R33, R44, 0x10, R45.reuse ;  /* 0x000000102c217819 */ /* 0x100fe2000000122d */
[----:B--2---:R-:W-:Y:S01]  /*7f50*/  HADD2.F32 R50, -RZ, R13.H0_H0 ;  /* 0x2000000dff327230 */ /* 0x004fe20000004100 */
[----:B------:R-:W-:Y:S01]  /*7f60*/  SHF.R.U32.HI R44, RZ, 0x10, R45 ;  /* 0x00000010ff2c7819 */ /* 0x000fe2000001162d */
[----:B------:R-:W-:Y:S01]  /*7f70*/  HADD2.F32 R45, -RZ, R37.H1_H1 ;  /* 0x30000025ff2d7230 */ /* 0x000fe20000004100 */
[--C-:B------:R-:W-:Y:S01]  /*7f80*/  SHF.R.U64 R43, R46, 0x10, R47.reuse ;  /* 0x000000102e2b7819 */ /* 0x100fe2000000122f */
[----:B------:R-:W-:Y:S01]  /*7f90*/  HADD2.F32 R49, -RZ, R13.H1_H1 ;  /* 0x3000000dff317230 */ /* 0x000fe20000004100 */
[----:B------:R-:W-:Y:S01]  /*7fa0*/  SHF.R.U32.HI R46, RZ, 0x10, R47 ;  /* 0x00000010ff2e7819 */ /* 0x000fe2000001162f */
[----:B------:R-:W-:-:S02]  /*7fb0*/  HADD2.F32 R52, -RZ, R44.H0_H0 ;  /* 0x2000002cff347230 */ /* 0x000fc40000004100 */
[-C--:B------:R-:W-:Y:S01]  /*7fc0*/  FMUL.FTZ R13, R48, R51.reuse ;  /* 0x00000033300d7220 */ /* 0x080fe20000410000 */
[----:B------:R-:W-:Y:S02]  /*7fd0*/  HADD2.F32 R47, -RZ, R163.H0_H0 ;  /* 0x200000a3ff2f7230 */ /* 0x000fe40000004100 */
[----:B------:R-:W-:Y:S01]  /*7fe0*/  FMUL.FTZ R37, R50, R51 ;  /* 0x0000003332257220 */ /* 0x000fe20000410000 */
[----:B------:R-:W-:Y:S02]  /*7ff0*/  HADD2.F32 R44, -RZ, R42.H0_H0 ;  /* 0x2000002aff2c7230 */ /* 0x000fe40000004100 */
[-C--:B------:R-:W-:Y:S01]  /*8000*/  FMUL.FTZ R42, R45, R52.reuse ;  /* 0x000000342d2a7220 */ /* 0x080fe20000410000 */
[--C-:B------:R-:W-:Y:S01]  /*8010*/  SHF.R.U64 R34, R34, 0x10, R35.reuse ;  /* 0x0000001022227819 */ /* 0x100fe20000001223 */
[C---:B------:R-:W-:Y:S01]  /*8020*/  FMUL.FTZ R52, R49.reuse, R52 ;  /* 0x0000003431347220 */ /* 0x040fe20000410000 */
[----:B------:R-:W-:Y:S01]  /*8030*/  SHF.R.U32.HI R35, RZ, 0x10, R35 ;  /* 0x00000010ff237819 */ /* 0x000fe20000011623 */
[-C--:B------:R-:W-:Y:S01]  /*8040*/  FFMA.FTZ R13, R50, R47.reuse, -R13 ;  /* 0x0000002f320d7223 */ /* 0x080fe2000001080d */
[----:B------:R-:W-:Y:S01]  /*8050*/  FFMA.FTZ R37, R48, R47, R37 ;  /* 0x0000002f30257223 */ /* 0x000fe20000010025 */
[----:B------:R-:W-:Y:S01]  /*8060*/  FFMA.FTZ R42, R49, R44, -R42 ;  /* 0x0000002c312a7223 */ /* 0x000fe2000001082a */
[----:B------:R-:W-:-:S02]  /*8070*/  HADD2.F32 R49, -RZ, R165.H1_H1 ;  /* 0x300000a5ff317230 */ /* 0x000fc40000004100 */
[----:B------:R-:W-:Y:S01]  /*8080*/  FFMA.FTZ R44, R45, R44, R52 ;  /* 0x0000002c2d2c7223 */ /* 0x000fe20000010034 */
[----:B------:R-:W-:Y:S02]  /*8090*/  HADD2.F32 R48, -RZ, R39.H0_H0 ;  /* 0x20000027ff307230 */ /* 0x000fe40000004100 */
[----:B------:R-:W-:Y:S01]  /*80a0*/  HADD2.F32 R50, -RZ, R15.H0_H0 ;  /* 0x2000000fff327230 */ /* 0x000fe20000004100 */
[----:B------:R-:W-:Y:S01]  /*80b0*/  F2FP.F16.F32.PACK_AB R13, R42, R13 ;  /* 0x0000000d2a0d723e */ /* 0x000fe200000000ff */
[----:B------:R-:W-:Y:S01]  /*80c0*/  HADD2.F32 R39, -RZ, R39.H1_H1 ;  /* 0x30000027ff277230 */ /* 0x000fe20000004100 */
[----:B------:R-:W-:Y:S01]  /*80d0*/  F2FP.F16.F32.PACK_AB R37, R44, R37 ;  /* 0x000000252c25723e */ /* 0x000fe200000000ff */
[----:B------:R-:W-:Y:S02]  /*80e0*/  HADD2.F32 R51, -RZ, R46.H0_H0 ;  /* 0x2000002eff337230 */ /* 0x000fe40000004100 */
[----:B------:R-:W-:Y:S02]  /*80f0*/  HADD2.F32 R46, -RZ, R15.H1_H1 ;  /* 0x3000000fff2e7230 */ /* 0x000fe40000004100 */
[----:B------:R-:W-:Y:S01]  /*8100*/  FMUL.FTZ R15, R48, R49 ;  /* 0x00000031300f7220 */ /* 0x000fe20000410000 */
[----:B------:R-:W-:-:S02]  /*8110*/  HADD2.F32 R47, -RZ, R35.H0_H0 ;  /* 0x20000023ff2f7230 */ /* 0x000fc40000004100 */
[----:B------:R-:W-:Y:S01]  /*8120*/  FMUL.FTZ R35, R50, R49 ;  /* 0x0000003132237220 */ /* 0x000fe20000410000 */
[----:B------:R-:W-:Y:S02]  /*8130*/  HADD2.F32 R45, -RZ, R164.H0_H0 ;  /* 0x200000a4ff2d7230 */ /* 0x000fe40000004100 */
[CC--:B------:R-:W-:Y:S01]  /*8140*/  FMUL.FTZ R49, R39.reuse, R51.reuse ;  /* 0x0000003327317220 */ /* 0x0c0fe20000410000 */
[----:B------:R-:W-:Y:S01]  /*8150*/  FMUL.FTZ R52, R46, R51 ;  /* 0x000000332e347220 */ /* 0x000fe20000410000 */
[----:B------:R-:W-:Y:S02]  /*8160*/  HADD2.F32 R166, -RZ, R166.H0_H0 ;  /* 0x200000a6ffa67230 */ /* 0x000fe40000004100 */
[----:B------:R-:W-:Y:S01]  /*8170*/  FFMA.FTZ R35, R48, R45, R35 ;  /* 0x0000002d30237223 */ /* 0x000fe20000010023 */
[----:B------:R-:W-:Y:S01]  /*8180*/  FFMA.FTZ R46, R46, R47, -R49 ;  /* 0x0000002f2e2e7223 */ /* 0x000fe20000010831 */
[----:B------:R-:W-:Y:S01]  /*8190*/  FFMA.FTZ R15, R50, R45, -R15 ;  /* 0x0000002d320f7223 */ /* 0x000fe2000001080f */
[----:B------:R-:W-:Y:S01]  /*81a0*/  FFMA.FTZ R48, R39, R47, R52 ;  /* 0x0000002f27307223 */ /* 0x000fe20000010034 */
[----:B------:R-:W-:-:S02]  /*81b0*/  HADD2.F32 R49, -RZ, R33.H0_H0 ;  /* 0x20000021ff317230 */ /* 0x000fc40000004100 */
[----:B------:R-:W-:Y:S01]  /*81c0*/  HADD2.F32 R39, -RZ, R36.H0_H0 ;  /* 0x20000024ff277230 */ /* 0x000fe20000004100 */
[----:B------:R-:W-:Y:S01]  /*81d0*/  F2FP.F16.F32.PACK_AB R15, R46, R15 ;  /* 0x0000000f2e0f723e */ /* 0x000fe200000000ff */
[----:B------:R-:W-:Y:S01]  /*81e0*/  HADD2.F32 R33, -RZ, R12.H0_H0 ;  /* 0x2000000cff217230 */ /* 0x000fe20000004100 */
[----:B------:R-:W-:Y:S01]  /*81f0*/  F2FP.F16.F32.PACK_AB R35, R48, R35 ;  /* 0x000000233023723e */ /* 0x000fe200000000ff */
[----:B------:R-:W-:Y:S02]  /*8200*/  HADD2.F32 R45, -RZ, R36.H1_H1 ;  /* 0x30000024ff2d7230 */ /* 0x000fe40000004100 */
[----:B------:R-:W-:Y:S02]  /*8210*/  HADD2.F32 R36, -RZ, R12.H1_H1 ;  /* 0x3000000cff247230 */ /* 0x000fe40000004100 */
[----:B------:R-:W-:Y:S01]  /*8220*/  FMUL.FTZ R12, R39, R166 ;  /* 0x000000a6270c7220 */ /* 0x000fe20000410000 */
[----:B------:R-:W-:Y:S02]  /*8230*/  HADD2.F32 R50, -RZ, R163.H1_H1 ;  /* 0x300000a3ff327230 */ /* 0x000fe40000004100 */
[----:B------:R-:W-:Y:S01]  /*8240*/  FMUL.FTZ R51, R45, R49 ;  /* 0x000000312d337220 */ /* 0x000fe20000410000 */
[----:B------:R-:W-:-:S02]  /*8250*/  HADD2.F32 R47, -RZ, R32.H0_H0 ;  /* 0x20000020ff2f7230 */ /* 0x000fc40000004100 */
[C---:B------:R-:W-:Y:S01]  /*8260*/  FMUL.FTZ R32, R33.reuse, R166 ;  /* 0x000000a621207220 */ /* 0x040fe20000410000 */
[C---:B------:R-:W-:Y:S01]  /*8270*/  FMUL.FTZ R52, R36.reuse, R49 ;  /* 0x0000003124347220 */ /* 0x040fe20000410000 */
[-C--:B------:R-:W-:Y:S01]  /*8280*/  FFMA.FTZ R12, R33, R50.reuse, -R12 ;  /* 0x00000032210c7223 */ /* 0x080fe2000001080c */
[----:B------:R-:W-:Y:S02]  /*8290*/  HADD2.F32 R165, -RZ, R165.H0_H0 ;  /* 0x200000a5ffa57230 */ /* 0x000fe40000004100 */
[----:B------:R-:W-:Y:S01]  /*82a0*/  FFMA.FTZ R32, R39, R50, R32 ;  /* 0x0000003227207223 */ /* 0x000fe20000010020 */
[-C--:B------:R-:W-:Y:S01]  /*82b0*/  FFMA.FTZ R33, R36, R47.reuse, -R51 ;  /* 0x0000002f24217223 */ /* 0x080fe20000010833 */
[----:B------:R-:W-:Y:S01]  /*82c0*/  FFMA.FTZ R39, R45, R47, R52 ;  /* 0x0000002f2d277223 */ /* 0x000fe20000010034 */
[----:B------:R-:W-:Y:S02]  /*82d0*/  HADD2.F32 R47, -RZ, R43.H0_H0 ;  /* 0x2000002bff2f7230 */ /* 0x000fe40000004100 */
[----:B------:R-:W-:Y:S01]  /*82e0*/  HADD2.F32 R43, -RZ, R38.H0_H0 ;  /* 0x20000026ff2b7230 */ /* 0x000fe20000004100 */
[----:B------:R-:W-:Y:S01]  /*82f0*/  F2FP.F16.F32.PACK_AB R12, R33, R12 ;  /* 0x0000000c210c723e */ /* 0x000fe200000000ff */
[----:B------:R-:W-:-:S02]  /*8300*/  HADD2.F32 R36, -RZ, R14.H0_H0 ;  /* 0x2000000eff247230 */ /* 0x000fc40000004100 */
[----:B------:R-:W-:Y:S02]  /*8310*/  HADD2.F32 R38, -RZ, R38.H1_H1 ;  /* 0x30000026ff267230 */ /* 0x000fe40000004100 */
[----:B------:R-:W-:Y:S01]  /*8320*/  FMUL.FTZ R49, R43, R165 ;  /* 0x000000a52b317220 */ /* 0x000fe20000410000 */
[----:B------:R-:W-:Y:S02]  /*8330*/  HADD2.F32 R14, -RZ, R14.H1_H1 ;  /* 0x3000000eff0e7230 */ /* 0x000fe40000004100 */
[----:B------:R-:W-:Y:S02]  /*8340*/  HADD2.F32 R164, -RZ, R164.H1_H1 ;  /* 0x300000a4ffa47230 */ /* 0x000fe40000004100 */
[----:B------:R-:W-:Y:S01]  /*8350*/  FMUL.FTZ R51, R38, R47 ;  /* 0x0000002f26337220 */ /* 0x000fe20000410000 */
[----:B------:R-:W-:Y:S02]  /*8360*/  HADD2.F32 R45, -RZ, R34.H0_H0 ;  /* 0x20000022ff2d7230 */ /* 0x000fe40000004100 */
[----:B------:R-:W-:Y:S01]  /*8370*/  FMUL.FTZ R34, R36, R165 ;  /* 0x000000a524227220 */ /* 0x000fe20000410000 */
[----:B------:R-:W-:Y:S01]  /*8380*/  FMUL.FTZ R47, R14, R47 ;  /* 0x0000002f0e2f7220 */ /* 0x000fe20000410000 */
[----:B------:R-:W-:Y:S01]  /*8390*/  FFMA.FTZ R49, R36, R164, -R49 ;  /* 0x000000a424317223 */ /* 0x000fe20000010831 */
[----:B------:R-:W-:Y:S01]  /*83a0*/  F2FP.F16.F32.PACK_AB R36, R39, R32 ;  /* 0x000000202724723e */ /* 0x000fe200000000ff */
[----:B------:R-:W-:Y:S01]  /*83b0*/  FFMA.FTZ R34, R43, R164, R34 ;  /* 0x000000a42b227223 */ /* 0x000fe20000010022 */
[-C--:B------:R-:W-:Y:S01]  /*83c0*/  FFMA.FTZ R14, R14, R45.reuse, -R51 ;  /* 0x0000002d0e0e7223 */ /* 0x080fe20000010833 */
[----:B------:R-:W-:Y:S01]  /*83d0*/  FFMA.FTZ R47, R38, R45, R47 ;  /* 0x0000002d262f7223 */ /* 0x000fe2000001002f */
[----:B------:R-:W-:-:S03]  /*83e0*/  IMAD.MOV.U32 R39, RZ, RZ, R35 ;  /* 0x000000ffff277224 */ /* 0x000fc600078e0023 */
[----:B------:R-:W-:Y:S02]  /*83f0*/  F2FP.F16.F32.PACK_AB R14, R14, R49 ;  /* 0x000000310e0e723e */ /* 0x000fe400000000ff */
[----:B------:R-:W-:-:S07]  /*8400*/  F2FP.F16.F32.PACK_AB R38, R47, R34 ;  /* 0x000000222f26723e */ /* 0x000fce00000000ff */
.L_x_1663:
[----:B------:R-:W-:Y:S05]  /*8410*/  BSYNC B2 ;  /* 0x0000000000027941 */ /* 0x000fea0003800000 */
.L_x_1662:
[----:B------:R-:W-:Y:S01]  /*8420*/  ISETP.GE.AND P3, PT, R11, R130, PT ;  /* 0x000000820b00720c */ /* 0x000fe20003f66270 */
[----:B--2---:R2:W-:-:S12]  /*8430*/  ST.E.128 desc[UR60][R40.64], R12 ;  /* 0x0000000c28007985 */ /* 0x0045d8000c101d3c */
[----:B------:R-:W-:-:S05]  /*8440*/  @!P3 IMAD.WIDE R116, R11, 0x2, R116 ;  /* 0x000000020b74b825 */ /* 0x000fca00078e0274 */
[----:B---3--:R2:W-:Y:S02]  /*8450*/  @!P3 ST.E.128 desc[UR60][R116.64], R36 ;  /* 0x000000247400b985 */ /* 0x0085e4000c101d3c */
.L_x_1653:
[----:B------:R-:W-:Y:S05]  /*8460*/  BSYNC B1 ;  /* 0x0000000000017941 */ /* 0x000fea0003800000 */
.L_x_1652:
[----:B------:R-:W-:-:S03]  /*8470*/  UMOV UR4, 0xffffffff ;  /* 0xffffffff00047882 */ /* 0x000fc60000000000 */
[----:B------:R-:W-:Y:S05]  /*8480*/  BRA.DIV UR4, `(.L_x_1664) ;  /* 0x0000021604e87947 */ /* 0x000fea000b800000 */
[----:B--2---:R2:W0:Y:S04]  /*8490*/  SHFL.IDX PT, R37, R115, 0x1, 0x1c1f ;  /* 0x003c1f0073257f89 */ /* 0x00442800000e0000 */
[----:B------:R2:W0:Y:S02]  /*84a0*/  SHFL.IDX PT, R36, R118, 0x1, 0x1c1f ;  /* 0x003c1f0076247f89 */ /* 0x00042400000e0000 */
.L_x_2026:
[----:B------:R-:W-:Y:S05]  /*84b0*/  @P4 BRA `(.L_x_1621) ;  /* 0x0000001c00884947 */ /* 0x000fea0003800000 */
[----:B------:R-:W-:Y:S01]  /*84c0*/  ISETP.NE.AND P3, PT, R8, RZ, PT ;  /* 0x000000ff0800720c */ /* 0x000fe20003f65270 */
[----:B------:R-:W-:-:S12]  /*84d0*/  BSSY B1, `(.L_x_1665) ;  /* 0x0000075000017945 */ /* 0x000fd80003800000 */
[----:B------:R-:W-:Y:S05]  /*84e0*/  @!P3 BRA `(.L_x_1666) ;  /* 0x0000000400ccb947 */ /* 0x000fea0003800000 */
[----:B----4-:R-:W4:Y:S01]  /*84f0*/  LDL R14, [R1+0x34] ;  /* 0x00003400010e7983 */ /* 0x010f220000100800 */
[----:B------:R-:W-:Y:S01]  /*8500*/  SEL R11, R122, R134, !P0 ;  /* 0x000000867a0b7207 */ /* 0x000fe20004000000 */
[----:B------:R-:W-:Y:S01]  /*8510*/  BSSY B2, `(.L_x_1667) ;  /* 0x000006e000027945 */ /* 0x000fe20003800000 */
[----:B------:R-:W-:Y:S02]  /*8520*/  SHF.R.U32.HI R13, RZ, 0x3, R225 ;  /* 0x00000003ff0d7819 */ /* 0x000fe400000116e1 */
[----:B------:R-:W-:Y:S02]  /*8530*/  SHF.R.S32.HI R12, RZ, 0x1f, R11 ;  /* 0x0000001fff0c7819 */ /* 0x000fe4000001140b */
[----:B0-----:R-:W-:Y:S02]  /*8540*/  LEA R38, P3, R5, R36, 0x1 ;  /* 0x0000002405267211 */ /* 0x001fe400078608ff */
        /* <DEDUP_REMOVED lines=9> */
[----:B------:R-:W-:-:S04]  /*85e0*/  LOP3.LUT R11, R225, 0x38, R41, 0xf8, !PT ;  /* 0x00000038e10b7812 */ /* 0x000fc800078ef829 */
[----:B------:R-:W-:-:S05]  /*85f0*/  LOP3.LUT R11, R11, R13, RZ, 0x3c, !PT ;  /* 0x0000000d0b0b7212 */ /* 0x000fca00078e3cff */
[----:B------:R-:W-:-:S04]  /*8600*/  @!P3 IMAD.WIDE R40, R41, 0x2, R36 ;  /* 0x000000022928b825 */ /* 0x000fc800078e0224 */
[----:B----4-:R-:W-:-:S04]  /*8610*/  IMAD R12, R12, 0x1800, R14 ;  /* 0x000018000c0c7824 */ /* 0x010fc800078e020e */
[----:B------:R-:W-:Y:S02]  /*8620*/  IMAD.IADD R12, R12, 0x1, R11 ;  /* 0x000000010c0c7824 */ /* 0x000fe400078e020b */
[C---:B------:R-:W-:Y:S02]  /*8630*/  IMAD R11, R19.reuse, 0x4800, R133 ;  /* 0x00004800130b7824 */ /* 0x040fe400078e0285 */
[----:B------:R-:W-:-:S03]  /*8640*/  IMAD R13, R19, 0x4800, R12 ;  /* 0x00004800130d7824 */ /* 0x000fc600078e020c */
[----:B------:R-:W-:Y:S01]  /*8650*/  LEA R11, R11, R18, 0x1 ;  /* 0x000000120b0b7211 */ /* 0x000fe200078e08ff */
[----:B------:R-:W-:-:S04]  /*8660*/  IMAD R32, R13, 0x2, R18 ;  /* 0x000000020d207824 */ /* 0x000fc800078e0212 */
[----:B------:R0:W4:Y:S04]  /*8670*/  LDS.128 R12, [R11+0x1e400] ;  /* 0x01e400000b0c7984 */ /* 0x0001280000000c00 */
[----:B------:R-:W0:Y:S01]  /*8680*/  LDS.128 R32, [R32+0x1e400] ;  /* 0x01e4000020207984 */ /* 0x000e220000000c00 */
[----:B------:R-:W-:Y:S05]  /*8690*/  @P4 BRA `(.L_x_1668) ;  /* 0x0000000400544947 */ /* 0x000fea0003800000 */
[----:B0-----:R-:W-:Y:S01]  /*86a0*/  IMAD.MOV.U32 R45, RZ, RZ, R33 ;  /* 0x000000ffff2d7224 */ /* 0x001fe200078e0021 */
[----:B------:R-:W-:Y:S01]  /*86b0*/  SHF.R.U32.HI R51, RZ, 0x10, R77 ;  /* 0x00000010ff337819 */ /* 0x000fe2000001164d */
[----:B------:R-:W-:Y:S01]  /*86c0*/  IMAD.MOV.U32 R47, RZ, RZ, R35 ;  /* 0x000000ffff2f7224 */ /* 0x000fe200078e0023 */
[----:B------:R-:W-:Y:S01]  /*86d0*/  SHF.R.U32.HI R49, RZ, 0x10, R65 ;  /* 0x00000010ff317819 */ /* 0x000fe20000011641 */
[----:B----4-:R-:W-:Y:S01]  /*86e0*/  IMAD.MOV.U32 R33, RZ, RZ, R15 ;  /* 0x000000ffff217224 */ /* 0x010fe200078e000f */
[--C-:B------:R-:W-:Y:S01]  /*86f0*/  SHF.R.U64 R44, R78, 0x10, R79.reuse ;  /* 0x000000104e2c7819 */ /* 0x100fe2000000124f */
        /* <DEDUP_REMOVED lines=11> */
[----:B------:R-:W-:Y:S01]  /*87b0*/  SHF.R.U64 R11, R64, 0x10, R65 ;  /* 0x00000010400b7819 */ /* 0x000fe20000001241 */
[----:B------:R-:W-:Y:S02]  /*87c0*/  HADD2.F32 R45, -RZ, R45.H1_H1 ;  /* 0x3000002dff2d7230 */ /* 0x000fe40000004100 */
[-C--:B------:R-:W-:Y:S01]  /*87d0*/  FMUL.FTZ R54, R46, R51.reuse ;  /* 0x000000332e367220 */ /* 0x080fe20000410000 */
[----:B------:R-:W-:Y:S02]  /*87e0*/  HADD2.F32 R49, -RZ, R49.H0_H0 ;  /* 0x20000031ff317230 */ /* 0x000fe40000004100 */
[-C--:B------:R-:W-:Y:S01]  /*87f0*/  FFMA.FTZ R13, R15, R48.reuse, -R52 ;  /* 0x000000300f0d7223 */ /* 0x080fe20000010834 */
[----:B------:R-:W-:Y:S01]  /*8800*/  FFMA.FTZ R15, R35, R48, R50 ;  /* 0x00000030230f7223 */ /* 0x000fe20000010032 */
[----:B------:R-:W-:Y:S01]  /*8810*/  FMUL.FTZ R53, R45, R51 ;  /* 0x000000332d357220 */ /* 0x000fe20000410000 */
[----:B------:R-:W-:-:S02]  /*8820*/  HADD2.F32 R35, -RZ, R33.H0_H0 ;  /* 0x20000021ff237230 */ /* 0x000fc40000004100 */
[-C--:B------:R-:W-:Y:S01]  /*8830*/  FFMA.FTZ R48, R45, R49.reuse, R54 ;  /* 0x000000312d307223 */ /* 0x080fe20000010036 */
[----:B------:R-:W-:Y:S02]  /*8840*/  HADD2.F32 R54, -RZ, R161.H1_H1 ;  /* 0x300000a1ff367230 */ /* 0x000fe40000004100 */
[----:B------:R-:W-:Y:S01]  /*8850*/  FFMA.FTZ R46, R46, R49, -R53 ;  /* 0x000000312e2e7223 */ /* 0x000fe20000010835 */
[--C-:B------:R-:W-:Y:S01]  /*8860*/  HADD2.F32 R45, -RZ, R47.reuse.H0_H0 ;  /* 0x2000002fff2d7230 */ /* 0x100fe20000004100 */
[----:B------:R-:W-:Y:S01]  /*8870*/  SHF.R.U64 R43, R76, 0x10, R77 ;  /* 0x000000104c2b7819 */ /* 0x000fe2000000124d */
[----:B------:R-:W-:Y:S02]  /*8880*/  HADD2.F32 R47, -RZ, R47.H1_H1 ;  /* 0x3000002fff2f7230 */ /* 0x000fe40000004100 */
[----:B------:R-:W-:Y:S02]  /*8890*/  HADD2.F32 R78, -RZ, R78.H0_H0 ;  /* 0x2000004eff4e7230 */ /* 0x000fe40000004100 */
[----:B------:R-:W-:Y:S01]  /*88a0*/  FMUL.FTZ R64, R45, R54 ;  /* 0x000000362d407220 */ /* 0x000fe20000410000 */
[----:B------:R-:W-:-:S02]  /*88b0*/  HADD2.F32 R50, -RZ, R33.H1_H1 ;  /* 0x30000021ff327230 */ /* 0x000fc40000004100 */
[----:B------:R-:W-:Y:S01]  /*88c0*/  FMUL.FTZ R54, R35, R54 ;  /* 0x0000003623367220 */ /* 0x000fe20000410000 */
[----:B------:R-:W-:Y:S02]  /*88d0*/  HADD2.F32 R52, -RZ, R157.H1_H1 ;  /* 0x3000009dff347230 */ /* 0x000fe40000004100 */
[-C--:B------:R-:W-:Y:S01]  /*88e0*/  FMUL.FTZ R49, R47, R78.reuse ;  /* 0x0000004e2f317220 */ /* 0x080fe20000410000 */
[----:B------:R-:W-:Y:S02]  /*88f0*/  HADD2.F32 R66, -RZ, R66.H0_H0 ;  /* 0x20000042ff427230 */ /* 0x000fe40000004100 */
[----:B------:R-:W-:Y:S01]  /*8900*/  FMUL.FTZ R78, R50, R78 ;  /* 0x0000004e324e7220 */ /* 0x000fe20000410000 */
[----:B------:R-:W-:Y:S02]  /*8910*/  HADD2.F32 R162, -RZ, R162.H0_H0 ;  /* 0x200000a2ffa27230 */ /* 0x000fe40000004100 */
[-C--:B------:R-:W-:Y:S01]  /*8920*/  FFMA.FTZ R33, R35, R52.reuse, -R64 ;  /* 0x0000003423217223 */ /* 0x080fe20000010840 */
[----:B------:R-:W-:Y:S01]  /*8930*/  FFMA.FTZ R35, R45, R52, R54 ;  /* 0x000000342d237223 */ /* 0x000fe20000010036 */
[----:B------:R-:W-:Y:S01]  /*8940*/  FFMA.FTZ R52, R47, R66, R78 ;  /* 0x000000422f347223 */ /* 0x000fe2000001004e */
[----:B------:R-:W-:-:S02]  /*8950*/  HADD2.F32 R47, -RZ, R43.H0_H0 ;  /* 0x2000002bff2f7230 */ /* 0x000fc40000004100 */
[----:B------:R-:W-:Y:S01]  /*8960*/  FFMA.FTZ R50, R50, R66, -R49 ;  /* 0x0000004232327223 */ /* 0x000fe20000010831 */
        /* <DEDUP_REMOVED lines=11> */
[C---:B------:R-:W-:Y:S01]  /*8a20*/  FMUL.FTZ R47, R12.reuse, R47 ;  /* 0x0000002f0c2f7220 */ /* 0x040fe20000410000 */
[----:B------:R-:W-:Y:S02]  /*8a30*/  HADD2.F32 R161, -RZ, R161.H0_H0 ;  /* 0x200000a1ffa17230 */ /* 0x000fe40000004100 */
[-C--:B------:R-:W-:Y:S01]  /*8a40*/  FFMA.FTZ R49, R12, R11.reuse, -R49 ;  /* 0x0000000b0c317223 */ /* 0x080fe20000010831 */
[----:B------:R-:W-:Y:S02]  /*8a50*/  HADD2.F32 R12, -RZ, R34.H0_H0 ;  /* 0x20000022ff0c7230 */ /* 0x000fe40000004100 */
[----:B------:R-:W-:Y:S01]  /*8a60*/  FFMA.FTZ R162, R45, R54, R162 ;  /* 0x000000362da27223 */ /* 0x000fe200000100a2 */
[----:B------:R-:W-:Y:S01]  /*8a70*/  FFMA.FTZ R47, R32, R11, R47 ;  /* 0x0000000b202f7223 */ /* 0x000fe2000001002f */
[----:B------:R-:W-:-:S02]  /*8a80*/  HADD2.F32 R45, -RZ, R44.H0_H0 ;  /* 0x2000002cff2d7230 */ /* 0x000fc40000004100 */
[----:B------:R-:W-:Y:S01]  /*8a90*/  FFMA.FTZ R64, R43, R54, -R64 ;  /* 0x000000362b407223 */ /* 0x000fe20000010840 */
[----:B------:R-:W-:Y:S02]  /*8aa0*/  HADD2.F32 R11, -RZ, R14.H0_H0 ;  /* 0x2000000eff0b7230 */ /* 0x000fe40000004100 */
[-C--:B------:R-:W-:Y:S01]  /*8ab0*/  FMUL.FTZ R32, R12, R161.reuse ;  /* 0x000000a10c207220 */ /* 0x080fe20000410000 */
        /* <DEDUP_REMOVED lines=8> */
[----:B------:R-:W-:Y:S01]  /*8b40*/  F2FP.F16.F32.PACK_AB R50, R50, R33 ;  /* 0x000000213232723e */ /* 0x000fe200000000ff */
[-C--:B------:R-:W-:Y:S01]  /*8b50*/  FFMA.FTZ R32, R11, R157.reuse, -R32 ;  /* 0x0000009d0b207223 */ /* 0x080fe20000010820 */
[----:B------:R-:W-:Y:S01]  /*8b60*/  FFMA.FTZ R161, R12, R157, R161 ;  /* 0x0000009d0ca17223 */ /* 0x000fe200000100a1 */
[-C--:B------:R-:W-:Y:S01]  /*8b70*/  FFMA.FTZ R51, R14, R43.reuse, -R51 ;  /* 0x0000002b0e337223 */ /* 0x080fe20000010833 */
[----:B------:R-:W-:Y:S01]  /*8b80*/  FFMA.FTZ R34, R34, R43, R45 ;  /* 0x0000002b22227223 */ /* 0x000fe2000001002d */
[----:B------:R-:W-:Y:S02]  /*8b90*/  F2FP.F16.F32.PACK_AB R33, R48, R15 ;  /* 0x0000000f3021723e */ /* 0x000fe400000000ff */
[----:B------:R-:W-:Y:S02]  /*8ba0*/  F2FP.F16.F32.PACK_AB R12, R49, R64 ;  /* 0x00000040310c723e */ /* 0x000fe400000000ff */
[----:B------:R-:W-:Y:S01]  /*8bb0*/  F2FP.F16.F32.PACK_AB R14, R51, R32 ;  /* 0x00000020330e723e */ /* 0x000fe200000000ff */
[----:B------:R-:W-:Y:S01]  /*8bc0*/  IMAD.MOV.U32 R32, RZ, RZ, R162 ;  /* 0x000000ffff207224 */ /* 0x000fe200078e00a2 */
[----:B------:R-:W-:-:S02]  /*8bd0*/  F2FP.F16.F32.PACK_AB R34, R34, R161 ;  /* 0x000000a12222723e */ /* 0x000fc400000000ff */
[----:B------:R-:W-:-:S07]  /*8be0*/  MOV R15, R50 ;  /* 0x00000032000f7202 */ /* 0x000fce0000000f00 */
.L_x_1668:
[----:B------:R-:W-:Y:S05]  /*8bf0*/  BSYNC B2 ;  /* 0x0000000000027941 */ /* 0x000fea0003800000 */
.L_x_1667:
[----:B----4-:R4:W-:Y:S04]  /*8c00*/  ST.E.128 desc[UR60][R38.64], R12 ;  /* 0x0000000c26007985 */ /* 0x0109e8000c101d3c */
[----:B0-----:R4:W-:Y:S02]  /*8c10*/  @!P3 ST.E.128 desc[UR60][R40.64], R32 ;  /* 0x000000202800b985 */ /* 0x0019e4000c101d3c */
.L_x_1666:
[----:B------:R-:W-:Y:S05]  /*8c20*/  BSYNC B1 ;  /* 0x0000000000017941 */ /* 0x000fea0003800000 */
.L_x_1665:
        /* <DEDUP_REMOVED lines=16> */
[----:B------:R-:W-:Y:S02]  /*8d30*/  LOP3.LUT R11, R225, 0x38, R41, 0xf8, !PT ;  /* 0x00000038e10b7812 */ /* 0x000fe400078ef829 */
[----:B------:R-:W-:Y:S02]  /*8d40*/  SHF.R.S32.HI R12, RZ, 0x3, R12 ;  /* 0x00000003ff0c7819 */ /* 0x000fe4000001140c */
[----:B------:R-:W-:Y:S02]  /*8d50*/  LOP3.LUT R11, R11, R13, RZ, 0x3c, !PT ;  /* 0x0000000d0b0b7212 */ /* 0x000fe400078e3cff */
[----:B------:R-:W-:-:S13]  /*8d60*/  ISETP.GE.AND P3, PT, R41, R130, PT ;  /* 0x000000822900720c */ /* 0x000fda0003f66270 */
[----:B------:R-:W-:-:S04]  /*8d70*/  @!P3 IMAD.WIDE R40, R41, 0x2, R36 ;  /* 0x000000022928b825 */ /* 0x000fc800078e0224 */
[----:B----4-:R-:W-:-:S04]  /*8d80*/  IMAD R12, R12, 0x1800, R14 ;  /* 0x000018000c0c7824 */ /* 0x010fc800078e020e */
[----:B------:R-:W-:Y:S02]  /*8d90*/  IMAD.IADD R12, R12, 0x1, R11 ;  /* 0x000000010c0c7824 */ /* 0x000fe400078e020b */
[C---:B------:R-:W-:Y:S02]  /*8da0*/  IMAD R11, R19.reuse, 0x4800, R131 ;  /* 0x00004800130b7824 */ /* 0x040fe400078e0283 */
[----:B------:R-:W-:Y:S02]  /*8db0*/  IMAD R13, R19, 0x4800, R12 ;  /* 0x00004800130d7824 */ /* 0x000fe400078e020c */
[--C-:B------:R-:W-:Y:S02]  /*8dc0*/  IMAD R11, R11, 0x2, R18.reuse ;  /* 0x000000020b0b7824 */ /* 0x100fe400078e0212 */
[----:B------:R-:W-:-:S03]  /*8dd0*/  IMAD R32, R13, 0x2, R18 ;  /* 0x000000020d207824 */ /* 0x000fc600078e0212 */
[----:B------:R0:W4:Y:S04]  /*8de0*/  LDS.128 R12, [R11+0x1e400] ;  /* 0x01e400000b0c7984 */ /* 0x0001280000000c00 */
[----:B------:R-:W0:Y:S01]  /*8df0*/  LDS.128 R32, [R32+0x1e400] ;  /* 0x01e4000020207984 */ /* 0x000e220000000c00 */
[----:B------:R-:W-:Y:S05]  /*8e00*/  @P4 BRA `(.L_x_1672) ;  /* 0x00000004005c4947 */ /* 0x000fea0003800000 */
[----:B----4-:R-:W-:Y:S01]  /*8e10*/  IMAD.MOV.U32 R45, RZ, RZ, R12 ;  /* 0x000000ffff2d7224 */ /* 0x010fe200078e000c */
[----:B0-----:R-:W-:Y:S01]  /*8e20*/  MOV R12, R33 ;  /* 0x00000021000c7202 */ /* 0x001fe20000000f00 */
[----:B------:R-:W-:Y:S01]  /*8e30*/  IMAD.MOV.U32 R46, RZ, RZ, R32 ;  /* 0x000000ffff2e7224 */ /* 0x000fe200078e0020 */
[----:B------:R-:W-:Y:S01]  /*8e40*/  SHF.R.U32.HI R50, RZ, 0x10, R73 ;  /* 0x00000010ff327819 */ /* 0x000fe20000011649 */
[----:B------:R-:W-:Y:S01]  /*8e50*/  IMAD.MOV.U32 R47, RZ, RZ, R35 ;  /* 0x000000ffff2f7224 */ /* 0x000fe200078e0023 */
[----:B------:R-:W-:Y:S01]  /*8e60*/  SHF.R.U32.HI R48, RZ, 0x10, R61 ;  /* 0x00000010ff307819 */ /* 0x000fe2000001163d */
[----:B------:R-:W-:Y:S01]  /*8e70*/  HADD2.F32 R51, -RZ, R153.H1_H1 ;  /* 0x30000099ff337230 */ /* 0x000fe20000004100 */
[--C-:B------:R-:W-:Y:S01]  /*8e80*/  SHF.R.U64 R42, R74, 0x10, R75.reuse ;  /* 0x000000104a2a7819 */ /* 0x100fe2000000124b */
[--C-:B------:R-:W-:Y:S01]  /*8e90*/  HADD2.F32 R32, -RZ, R12.reuse.H0_H0 ;  /* 0x2000000cff207230 */ /* 0x100fe20000004100 */
[----:B------:R-:W-:Y:S01]  /*8ea0*/  SHF.R.U32.HI R74, RZ, 0x10, R75 ;  /* 0x00000010ff4a7819 */ /* 0x000fe2000001164b */
[----:B------:R-:W-:Y:S01]  /*8eb0*/  HADD2.F32 R35, -RZ, R12.H1_H1 ;  /* 0x3000000cff237230 */ /* 0x000fe20000004100 */
[----:B------:R-:W-:Y:S01]  /*8ec0*/  SHF.R.U64 R11, R62, 0x10, R63 ;  /* 0x000000103e0b7819 */ /* 0x000fe2000000123f */
[----:B------:R-:W-:Y:S01]  /*8ed0*/  IMAD.MOV.U32 R33, RZ, RZ, R15 ;  /* 0x000000ffff217224 */ /* 0x000fe200078e000f */
[----:B------:R-:W-:Y:S01]  /*8ee0*/  SHF.R.U32.HI R62, RZ, 0x10, R63 ;  /* 0x00000010ff3e7819 */ /* 0x000fe2000001163f */
[--C-:B------:R-:W-:Y:S01]  /*8ef0*/  HADD2.F32 R12, -RZ, R13.reuse.H0_H0 ;  /* 0x2000000dff0c7230 */ /* 0x100fe20000004100 */
[----:B------:R-:W-:Y:S01]  /*8f00*/  SHF.R.U64 R43, R60, 0x10, R61 ;  /* 0x000000103c2b7819 */ /* 0x000fe2000000123d */
[----:B------:R-:W-:Y:S01]  /*8f10*/  HADD2.F32 R50, -RZ, R50.H0_H0 ;  /* 0x20000032ff327230 */ /* 0x000fe20000004100 */
[----:B------:R-:W-:Y:S01]  /*8f20*/  SHF.R.U64 R44, R72, 0x10, R73 ;  /* 0x00000010482c7819 */ /* 0x000fe20000001249 */
[----:B------:R-:W-:-:S02]  /*8f30*/  HADD2.F32 R15, -RZ, R13.H1_H1 ;  /* 0x3000000dff0f7230 */ /* 0x000fc40000004100 */
[-C--:B------:R-:W-:Y:S01]  /*8f40*/  FMUL.FTZ R13, R32, R51.reuse ;  /* 0x00000033200d7220 */ /* 0x080fe20000410000 */
[----:B------:R-:W-:Y:S02]  /*8f50*/  HADD2.F32 R49, -RZ, R146.H1_H1 ;  /* 0x30000092ff317230 */ /* 0x000fe40000004100 */
[C---:B------:R-:W-:Y:S01]  /*8f60*/  FMUL.FTZ R51, R12.reuse, R51 ;  /* 0x000000330c337220 */ /* 0x040fe20000410000 */
[----:B------:R-:W-:Y:S02]  /*8f70*/  HADD2.F32 R48, -RZ, R48.H0_H0 ;  /* 0x20000030ff307230 */ /* 0x000fe40000004100 */
[-C--:B------:R-:W-:Y:S01]  /*8f80*/  FMUL.FTZ R52, R35, R50.reuse ;  /* 0x0000003223347220 */ /* 0x080fe20000410000 */
[C---:B------:R-:W-:Y:S01]  /*8f90*/  FMUL.FTZ R50, R15.reuse, R50 ;  /* 0x000000320f327220 */ /* 0x040fe20000410000 */
[-C--:B------:R-:W-:Y:S01]  /*8fa0*/  FFMA.FTZ R12, R12, R49.reuse, -R13 ;  /* 0x000000310c0c7223 */ /* 0x080fe2000001080d */
[----:B------:R-:W-:Y:S01]  /*8fb0*/  FFMA.FTZ R13, R32, R49, R51 ;  /* 0x00000031200d7223 */ /* 0x000fe20000010033 */
[-C--:B------:R-:W-:Y:S01]  /*8fc0*/  FFMA.FTZ R15, R15, R48.reuse, -R52 ;  /* 0x000000300f0f7223 */ /* 0x080fe20000010834 */
[----:B------:R-:W-:Y:S01]  /*8fd0*/  FFMA.FTZ R32, R35, R48, R50 ;  /* 0x0000003023207223 */ /* 0x000fe20000010032 */
[----:B------:R-:W-:-:S02]  /*8fe0*/  HADD2.F32 R51, -RZ, R151.H1_H1 ;  /* 0x30000097ff337230 */ /* 0x000fc40000004100 */
[----:B------:R-:W-:Y:S01]  /*8ff0*/  HADD2.F32 R48, -RZ, R47.H0_H0 ;  /* 0x2000002fff307230 */ /* 0x000fe20000004100 */
[----:B------:R-:W-:Y:S01]  /*9000*/  F2FP.F16.F32.PACK_AB R15, R15, R12 ;  /* 0x0000000c0f0f723e */ /* 0x000fe200000000ff */
[----:B------:R-:W-:Y:S02]  /*9010*/  HADD2.F32 R35, -RZ, R33.H0_H0 ;  /* 0x20000021ff237230 */ /* 0x000fe40000004100 */
[----:B------:R-:W-:Y:S02]  /*9020*/  HADD2.F32 R47, -RZ, R47.H1_H1 ;  /* 0x3000002fff2f7230 */ /* 0x000fe40000004100 */
[-C--:B------:R-:W-:Y:S01]  /*9030*/  FMUL.FTZ R54, R48, R51.reuse ;  /* 0x0000003330367220 */ /* 0x080fe20000410000 */
[----:B------:R-:W-:Y:S02]  /*9040*/  HADD2.F32 R52, -RZ, R74.H0_H0 ;  /* 0x2000004aff347230 */ /* 0x000fe40000004100 */
[----:B------:R-:W-:Y:S01]  /*9050*/  FMUL.FTZ R51, R35, R51 ;  /* 0x0000003323337220 */ /* 0x000fe20000410000 */
[----:B------:R-:W-:-:S02]  /*9060*/  HADD2.F32 R49, -RZ, R145.H1_H1 ;  /* 0x30000091ff317230 */ /* 0x000fc40000004100 */
[----:B------:R-:W-:Y:S02]  /*9070*/  HADD2.F32 R33, -RZ, R33.H1_H1 ;  /* 0x30000021ff217230 */ /* 0x000fe40000004100 */
[-C--:B------:R-:W-:Y:S01]  /*9080*/  FMUL.FTZ R60, R47, R52.reuse ;  /* 0x000000342f3c7220 */ /* 0x080fe20000410000 */
[----:B------:R-:W-:Y:S02]  /*9090*/  HADD2.F32 R50, -RZ, R62.H0_H0 ;  /* 0x2000003eff327230 */ /* 0x000fe40000004100 */
[-C--:B------:R-:W-:Y:S01]  /*90a0*/  FFMA.FTZ R54, R35, R49.reuse, -R54 ;  /* 0x0000003123367223 */ /* 0x080fe20000010836 */
[----:B------:R-:W-:Y:S01]  /*90b0*/  FFMA.FTZ R51, R48, R49, R51 ;  /* 0x0000003130337223 */ /* 0x000fe20000010033 */
[C---:B------:R-:W-:Y:S01]  /*90c0*/  FMUL.FTZ R52, R33.reuse, R52 ;  /* 0x0000003421347220 */ /* 0x040fe20000410000 */
[----:B------:R-:W-:Y:S02]  /*90d0*/  HADD2.F32 R48, -RZ, R153.H0_H0 ;  /* 0x20000099ff307230 */ /* 0x000fe40000004100 */
[----:B------:R-:W-:Y:S01]  /*90e0*/  FFMA.FTZ R53, R33, R50, -R60 ;  /* 0x0000003221357223 */ /* 0x000fe2000001083c */
[----:B------:R-:W-:-:S02]  /*90f0*/  HADD2.F32 R35, -RZ, R46.H0_H0 ;  /* 0x2000002eff237230 */ /* 0x000fc40000004100 */
[----:B------:R-:W-:Y:S01]  /*9100*/  FFMA.FTZ R60, R47, R50, R52 ;  /* 0x000000322f3c7223 */ /* 0x000fe20000010034 */
[--C-:B------:R-:W-:Y:S02]  /*9110*/  HADD2.F32 R33, -RZ, R45.reuse.H0_H0 ;  /* 0x2000002dff217230 */ /* 0x100fe40000004100 */
[----:B------:R-:W-:Y:S02]  /*9120*/  HADD2.F32 R44, -RZ, R44.H0_H0 ;  /* 0x2000002cff2c7230 */ /* 0x000fe40000004100 */
[-C--:B------:R-:W-:Y:S01]  /*9130*/  FMUL.FTZ R50, R35, R48.reuse ;  /* 0x0000003023327220 */ /* 0x080fe20000410000 */
[----:B------:R-:W-:Y:S02]  /*9140*/  HADD2.F32 R46, -RZ, R46.H1_H1 ;  /* 0x3000002eff2e7230 */ /* 0x000fe40000004100 */
[----:B------:R-:W-:Y:S01]  /*9150*/  FMUL.FTZ R48, R33, R48 ;  /* 0x0000003021307220 */ /* 0x000fe20000410000 */
[----:B------:R-:W-:Y:S01]  /*9160*/  HADD2.F32 R45, -RZ, R45.H1_H1 ;  /* 0x3000002dff2d7230 */ /* 0x000fe20000004100 */
[----:B------:R-:W-:Y:S01]  /*9170*/  F2FP.F16.F32.PACK_AB R53, R53, R54 ;  /* 0x000000363535723e */ /* 0x000fe200000000ff */
[----:B------:R-:W-:-:S02]  /*9180*/  HADD2.F32 R146, -RZ, R146.H0_H0 ;  /* 0x20000092ff927230 */ /* 0x000fc40000004100 */
[CC--:B------:R-:W-:Y:S01]  /*9190*/  FMUL.FTZ R52, R46.reuse, R44.reuse ;  /* 0x0000002c2e347220 */ /* 0x0c0fe20000410000 */
[----:B------:R-:W-:Y:S02]  /*91a0*/  HADD2.F32 R43, -RZ, R43.H0_H0 ;  /* 0x2000002bff2b7230 */ /* 0x000fe40000004100 */
[----:B------:R-:W-:Y:S01]  /*91b0*/  FMUL.FTZ R47, R45, R44 ;  /* 0x0000002c2d2f7220 */ /* 0x000fe20000410000 */
[----:B------:R-:W-:Y:S02]  /*91c0*/  HADD2.F32 R44, -RZ, R145.H0_H0 ;  /* 0x20000091ff2c7230 */ /* 0x000fe40000004100 */
[-C--:B------:R-:W-:Y:S01]  /*91d0*/  FFMA.FTZ R48, R35, R146.reuse, R48 ;  /* 0x0000009223307223 */ /* 0x080fe20000010030 */
[----:B------:R-:W-:Y:S01]  /*91e0*/  FFMA.FTZ R50, R33, R146, -R50 ;  /* 0x0000009221327223 */ /* 0x000fe20000010832 */
[-C--:B------:R-:W-:Y:S01]  /*91f0*/  FFMA.FTZ R45, R45, R43.reuse, -R52 ;  /* 0x0000002b2d2d7223 */ /* 0x080fe20000010834 */
[----:B------:R-:W-:Y:S01]  /*9200*/  FFMA.FTZ R47, R46, R43, R47 ;  /* 0x0000002b2e2f7223 */ /* 0x000fe2000001002f */
[----:B------:R-:W-:-:S02]  /*9210*/  HADD2.F32 R35, -RZ, R34.H0_H0 ;  /* 0x20000022ff237230 */ /* 0x000fc40000004100 */
[----:B------:R-:W-:Y:S01]  /*9220*/  HADD2.F32 R46, -RZ, R151.H0_H0 ;  /* 0x20000097ff2e7230 */ /* 0x000fe20000004100 */
[----:B------:R-:W-:Y:S01]  /*9230*/  F2FP.F16.F32.PACK_AB R12, R45, R50 ;  /* 0x000000322d0c723e */ /* 0x000fe200000000ff */
[----:B------:R-:W-:Y:S02]  /*9240*/  HADD2.F32 R43, -RZ, R42.H0_H0 ;  /* 0x2000002aff2b7230 */ /* 0x000fe40000004100 */
[----:B------:R-:W-:Y:S02]  /*9250*/  HADD2.F32 R33, -RZ, R14.H0_H0 ;  /* 0x2000000eff217230 */ /* 0x000fe40000004100 */
[-C--:B------:R-:W-:Y:S01]  /*9260*/  FMUL.FTZ R42, R35, R46.reuse ;  /* 0x0000002e232a7220 */ /* 0x080fe20000410000 */
[----:B------:R-:W-:Y:S02]  /*9270*/  HADD2.F32 R34, -RZ, R34.H1_H1 ;  /* 0x30000022ff227230 */ /* 0x000fe40000004100 */
[----:B------:R-:W-:Y:S02]  /*9280*/  HADD2.F32 R14, -RZ, R14.H1_H1 ;  /* 0x3000000eff0e7230 */ /* 0x000fe40000004100 */
[----:B------:R-:W-:Y:S01]  /*9290*/  FMUL.FTZ R46, R33, R46 ;  /* 0x0000002e212e7220 */ /* 0x000fe20000410000 */
[----:B------:R-:W-:-:S02]  /*92a0*/  HADD2.F32 R11, -RZ, R11.H0_H0 ;  /* 0x2000000bff0b7230 */ /* 0x000fc40000004100 */
[-C--:B------:R-:W-:Y:S01]  /*92b0*/  FMUL.FTZ R49, R34, R43.reuse ;  /* 0x0000002b22317220 */ /* 0x080fe20000410000 */
[-C--:B------:R-:W-:Y:S01]  /*92c0*/  FFMA.FTZ R42, R33, R44.reuse, -R42 ;  /* 0x0000002c212a7223 */ /* 0x080fe2000001082a */
[C---:B------:R-:W-:Y:S01]  /*92d0*/  FMUL.FTZ R43, R14.reuse, R43 ;  /* 0x0000002b0e2b7220 */ /* 0x040fe20000410000 */
[----:B------:R-:W-:Y:S01]  /*92e0*/  FFMA.FTZ R46, R35, R44, R46 ;  /* 0x0000002c232e7223 */ /* 0x000fe2000001002e */
[----:B------:R-:W-:Y:S01]  /*92f0*/  FFMA.FTZ R49, R14, R11, -R49 ;  /* 0x0000000b0e317223 */ /* 0x000fe20000010831 */
[----:B------:R-:W-:Y:S01]  /*9300*/  F2FP.F16.F32.PACK_AB R33, R32, R13 ;  /* 0x0000000d2021723e */ /* 0x000fe200000000ff */
[----:B------:R-:W-:Y:S01]  /*9310*/  FFMA.FTZ R43, R34, R11, R43 ;  /* 0x0000000b222b7223 */ /* 0x000fe2000001002b */
[----:B------:R-:W-:Y:S01]  /*9320*/  IMAD.MOV.U32 R13, RZ, RZ, R15 ;  /* 0x000000ffff0d7224 */ /* 0x000fe200078e000f */
[----:B------:R-:W-:Y:S01]  /*9330*/  F2FP.F16.F32.PACK_AB R35, R60, R51 ;  /* 0x000000333c23723e */ /* 0x000fe200000000ff */
[----:B------:R-:W-:Y:S01]  /*9340*/  IMAD.MOV.U32 R15, RZ, RZ, R53 ;  /* 0x000000ffff0f7224 */ /* 0x000fe200078e0035 */
[----:B------:R-:W-:-:S02]  /*9350*/  F2FP.F16.F32.PACK_AB R32, R47, R48 ;  /* 0x000000302f20723e */ /* 0x000fc400000000ff */
[----:B------:R-:W-:Y:S02]  /*9360*/  F2FP.F16.F32.PACK_AB R14, R49, R42 ;  /* 0x0000002a310e723e */ /* 0x000fe400000000ff */
[----:B------:R-:W-:-:S07]  /*9370*/  F2FP.F16.F32.PACK_AB R34, R43, R46 ;  /* 0x0000002e2b22723e */ /* 0x000fce00000000ff */
.L_x_1672:
[----:B------:R-:W-:Y:S05]  /*9380*/  BSYNC B2 ;  /* 0x0000000000027941 */ /* 0x000fea0003800000 */
.L_x_1671:
[----:B----4-:R4:W-:Y:S04]  /*9390*/  ST.E.128 desc[UR60][R38.64], R12 ;  /* 0x0000000c26007985 */ /* 0x0109e8000c101d3c */
[----:B0-----:R4:W-:Y:S02]  /*93a0*/  @!P3 ST.E.128 desc[UR60][R40.64], R32 ;  /* 0x000000202800b985 */ /* 0x0019e4000c101d3c */
.L_x_1670:
[----:B------:R-:W-:Y:S05]  /*93b0*/  BSYNC B1 ;  /* 0x0000000000017941 */ /* 0x000fea0003800000 */
.L_x_1669:
[----:B------:R-:W-:-:S13]  /*93c0*/  ISETP.NE.AND P3, PT, R10, RZ, PT ;  /* 0x000000ff0a00720c */ /* 0x000fda0003f65270 */
[----:B------:R-:W-:Y:S05]  /*93d0*/  @!P3 BRA `(.L_x_1621) ;  /* 0x0000000c00c0b947 */ /* 0x000fea0003800000 */
[----:B----4-:R-:W4:Y:S01]  /*93e0*/  LDL R15, [R1+0x34] ;  /* 0x00003400010f7983 */ /* 0x010f220000100800 */
[----:B------:R-:W-:Y:S01]  /*93f0*/  LOP3.LUT P4, RZ, R22, 0x1, RZ, 0xc0, !PT ;  /* 0x0000000116ff7812 */ /* 0x000fe2000788c0ff */
[----:B------:R-:W-:Y:S01]  /*9400*/  BSSY B1, `(.L_x_1673) ;  /* 0x0000070000017945 */ /* 0x000fe20003800000 */
[----:B------:R-:W-:Y:S02]  /*9410*/  SHF.R.U32.HI R14, RZ, 0x3, R225 ;  /* 0x00000003ff0e7819 */ /* 0x000fe400000116e1 */
[----:B------:R-:W-:Y:S02]  /*9420*/  SEL R134, R122, R134, !P4 ;  /* 0x000000867a867207 */ /* 0x000fe40006000000 */
[C---:B0-----:R-:W-:Y:S02]  /*9430*/  LEA R38, P3, R7.reuse, R36, 0x1 ;  /* 0x0000002407267211 */ /* 0x041fe400078608ff */
[----:B------:R-:W-:Y:S02]  /*9440*/  SHF.R.S32.HI R11, RZ, 0x1f, R134 ;  /* 0x0000001fff0b7819 */ /* 0x000fe40000011486 */
[----:B------:R-:W-:-:S02]  /*9450*/  LEA.HI.X R39, R7, R37, R107, 0x1, P3 ;  /* 0x0000002507277211 */ /* 0x000fc400018f0c6b */
[----:B------:R-:W-:Y:S02]  /*9460*/  LEA.HI R134, R11, R134, RZ, 0x4 ;  /* 0x000000860b867211 */ /* 0x000fe400078f20ff */
[----:B------:R-:W-:Y:S02]  /*9470*/  ISETP.GE.AND P3, PT, R195, R119, PT ;  /* 0x00000077c300720c */ /* 0x000fe40003f66270 */
[----:B------:R-:W-:-:S04]  /*9480*/  LEA.HI.SX32 R134, R134, R111, 0x1c ;  /* 0x0000006f86867211 */ /* 0x000fc800078fe2ff */
[----:B------:R-:W-:-:S04]  /*9490*/  SHF.R.S32.HI R11, RZ, 0x1f, R134 ;  /* 0x0000001fff0b7819 */ /* 0x000fc80000011486 */
[----:B------:R-:W-:Y:S02]  /*94a0*/  LEA.HI R12, R11, R134, RZ, 0x3 ;  /* 0x000000860b0c7211 */ /* 0x000fe400078f18ff */
[----:B------:R-:W-:Y:S02]  /*94b0*/  SHF.L.U32 R11, R134, 0x3, RZ ;  /* 0x00000003860b7819 */ /* 0x000fe400000006ff */
[----:B------:R-:W-:Y:S02]  /*94c0*/  SHF.R.S32.HI R13, RZ, 0x3, R12 ;  /* 0x00000003ff0d7819 */ /* 0x000fe4000001140c */
[----:B------:R-:W-:-:S04]  /*94d0*/  LOP3.LUT R12, R225, 0x38, R11, 0xf8, !PT ;  /* 0x00000038e10c7812 */ /* 0x000fc800078ef80b */
[----:B------:R-:W-:Y:S01]  /*94e0*/  LOP3.LUT R12, R12, R14, RZ, 0x3c, !PT ;  /* 0x0000000e0c0c7212 */ /* 0x000fe200078e3cff */
[----:B----4-:R-:W-:-:S04]  /*94f0*/  IMAD R13, R13, 0x1800, R15 ;  /* 0x000018000d0d7824 */ /* 0x010fc800078e020f */
[----:B------:R-:W-:Y:S02]  /*9500*/  IMAD.IADD R12, R13, 0x1, R12 ;  /* 0x000000010d0c7824 */ /* 0x000fe400078e020c */
[C---:B------:R-:W-:Y:S02]  /*9510*/  IMAD R13, R19.reuse, 0x4800, R129 ;  /* 0x00004800130d7824 */ /* 0x040fe400078e0281 */
[----:B------:R-:W-:Y:S02]  /*9520*/  IMAD R15, R19, 0x4800, R12 ;  /* 0x00004800130f7824 */ /* 0x000fe400078e020c */
[--C-:B------:R-:W-:Y:S02]  /*9530*/  IMAD R13, R13, 0x2, R18.reuse ;  /* 0x000000020d0d7824 */ /* 0x100fe400078e0212 */
[----:B------:R-:W-:-:S04]  /*9540*/  IMAD R32, R15, 0x2, R18 ;  /* 0x000000020f207824 */ /* 0x000fc800078e0212 */
[----:B------:R-:W0:Y:S04]  /*9550*/  LDS.128 R12, [R13+0x1e400] ;  /* 0x01e400000d0c7984 */ /* 0x000e280000000c00 */
[----:B------:R-:W4:Y:S01]  /*9560*/  LDS.128 R32, [R32+0x1e400] ;  /* 0x01e4000020207984 */ /* 0x000f220000000c00 */
[----:B------:R-:W-:Y:S05]  /*9570*/  @P3 BRA `(.L_x_1674) ;  /* 0x0000000400603947 */ /* 0x000fea0003800000 */
[----:B------:R-:W-:Y:S01]  /*9580*/  SHF.R.U32.HI R46, RZ, 0x10, R69 ;  /* 0x00000010ff2e7819 */ /* 0x000fe20000011645 */
[----:B----4-:R-:W-:Y:S01]  /*9590*/  IMAD.MOV.U32 R41, RZ, RZ, R32 ;  /* 0x000000ffff297224 */ /* 0x010fe200078e0020 */
[----:B------:R-:W-:Y:S01]  /*95a0*/  MOV R42, R34 ;  /* 0x00000022002a7202 */ /* 0x000fe20000000f00 */
[----:B0-----:R-:W-:Y:S01]  /*95b0*/  IMAD.MOV.U32 R32, RZ, RZ, R14 ;  /* 0x000000ffff207224 */ /* 0x001fe200078e000e */
[----:B------:R-:W-:Y:S01]  /*95c0*/  SHF.R.U32.HI R44, RZ, 0x10, R57 ;  /* 0x00000010ff2c7819 */ /* 0x000fe20000011639 */
[----:B------:R-:W-:Y:S01]  /*95d0*/  HADD2.F32 R45, -RZ, R144.H1_H1 ;  /* 0x30000090ff2d7230 */ /* 0x000fe20000004100 */
[--C-:B------:R-:W-:Y:S01]  /*95e0*/  SHF.R.U64 R49, R70, 0x10, R71.reuse ;  /* 0x0000001046317819 */ /* 0x100fe20000001247 */
[----:B------:R-:W-:Y:S01]  /*95f0*/  HADD2.F32 R34, -RZ, R33.H0_H0 ;  /* 0x20000021ff227230 */ /* 0x000fe20000004100 */
[----:B------:R-:W-:Y:S01]  /*9600*/  SHF.R.U32.HI R70, RZ, 0x10, R71 ;  /* 0x00000010ff467819 */ /* 0x000fe20000011647 */
[----:B------:R-:W-:Y:S01]  /*9610*/  HADD2.F32 R14, -RZ, R13.H0_H0 ;  /* 0x2000000dff0e7230 */ /* 0x000fe20000004100 */
[----:B------:R-:W-:Y:S01]  /*9620*/  SHF.R.U64 R40, R58, 0x10, R59 ;  /* 0x000000103a287819 */ /* 0x000fe2000000123b */
[----:B------:R-:W-:-:S02]  /*9630*/  HADD2.F32 R33, -RZ, R33.H1_H1 ;  /* 0x30000021ff217230 */ /* 0x000fc40000004100 */
[-C--:B------:R-:W-:Y:S01]  /*9640*/  FMUL.FTZ R47, R34, R45.reuse ;  /* 0x0000002d222f7220 */ /* 0x080fe20000410000 */
[----:B------:R-:W-:Y:S02]  /*9650*/  HADD2.F32 R46, -RZ, R46.H0_H0 ;  /* 0x2000002eff2e7230 */ /* 0x000fe40000004100 */
[C---:B------:R-:W-:Y:S01]  /*9660*/  FMUL.FTZ R45, R14.reuse, R45 ;  /* 0x0000002d0e2d7220 */ /* 0x040fe20000410000 */
[----:B------:R-:W-:Y:S01]  /*9670*/  HADD2.F32 R43, -RZ, R142.H1_H1 ;  /* 0x3000008eff2b7230 */ /* 0x000fe20000004100 */
[----:B------:R-:W-:Y:S01]  /*9680*/  SHF.R.U32.HI R58, RZ, 0x10, R59 ;  /* 0x00000010ff3a7819 */ /* 0x000fe2000001163b */
[----:B------:R-:W-:Y:S02]  /*9690*/  HADD2.F32 R13, -RZ, R13.H1_H1 ;  /* 0x3000000dff0d7230 */ /* 0x000fe40000004100 */
[-C--:B------:R-:W-:Y:S01]  /*96a0*/  FMUL.FTZ R48, R33, R46.reuse ;  /* 0x0000002e21307220 */ /* 0x080fe20000410000 */
[----:B------:R-:W-:Y:S02]  /*96b0*/  HADD2.F32 R44, -RZ, R44.H0_H0 ;  /* 0x2000002cff2c7230 */ /* 0x000fe40000004100 */
[-C--:B------:R-:W-:Y:S01]  /*96c0*/  FFMA.FTZ R47, R14, R43.reuse, -R47 ;  /* 0x0000002b0e2f7223 */ /* 0x080fe2000001082f */
[----:B------:R-:W-:Y:S01]  /*96d0*/  FFMA.FTZ R45, R34, R43, R45 ;  /* 0x0000002b222d7223 */ /* 0x000fe2000001002d */
[----:B------:R-:W-:Y:S01]  /*96e0*/  FMUL.FTZ R46, R13, R46 ;  /* 0x0000002e0d2e7220 */ /* 0x000fe20000410000 */
[----:B------:R-:W-:-:S02]  /*96f0*/  HADD2.F32 R43, -RZ, R143.H1_H1 ;  /* 0x3000008fff2b7230 */ /* 0x000fc40000004100 */
[-C--:B------:R-:W-:Y:S01]  /*9700*/  FFMA.FTZ R48, R13, R44.reuse, -R48 ;  /* 0x0000002c0d307223 */ /* 0x080fe20000010830 */
[----:B------:R-:W-:Y:S02]  /*9710*/  HADD2.F32 R14, -RZ, R35.H0_H0 ;  /* 0x20000023ff0e7230 */ /* 0x000fe40000004100 */
[----:B------:R-:W-:Y:S01]  /*9720*/  FFMA.FTZ R46, R33, R44, R46 ;  /* 0x0000002c212e7223 */ /* 0x000fe2000001002e */
[----:B------:R-:W-:Y:S01]  /*9730*/  HADD2.F32 R13, -RZ, R15.H0_H0 ;  /* 0x2000000fff0d7230 */ /* 0x000fe20000004100 */
[----:B------:R-:W-:Y:S01]  /*9740*/  SHF.R.U64 R54, R68, 0x10, R69 ;  /* 0x0000001044367819 */ /* 0x000fe20000001245 */
[----:B------:R-:W-:Y:S02]  /*9750*/  HADD2.F32 R33, -RZ, R141.H1_H1 ;  /* 0x3000008dff217230 */ /* 0x000fe40000004100 */
[-C--:B------:R-:W-:Y:S01]  /*9760*/  FMUL.FTZ R50, R14, R43.reuse ;  /* 0x0000002b0e327220 */ /* 0x080fe20000410000 */
[----:B------:R-:W-:Y:S02]  /*9770*/  HADD2.F32 R35, -RZ, R35.H1_H1 ;  /* 0x30000023ff237230 */ /* 0x000fe40000004100 */
[----:B------:R-:W-:Y:S01]  /*9780*/  FMUL.FTZ R43, R13, R43 ;  /* 0x0000002b0d2b7220 */ /* 0x000fe20000410000 */
[----:B------:R-:W-:Y:S01]  /*9790*/  HADD2.F32 R44, -RZ, R70.H0_H0 ;  /* 0x20000046ff2c7230 */ /* 0x000fe20000004100 */
[----:B------:R-:W-:Y:S01]  /*97a0*/  SHF.R.U64 R55, R56, 0x10, R57 ;  /* 0x0000001038377819 */ /* 0x000fe20000001239 */
[----:B------:R-:W-:-:S02]  /*97b0*/  HADD2.F32 R15, -RZ, R15.H1_H1 ;  /* 0x3000000fff0f7230 */ /* 0x000fc40000004100 */
[-C--:B------:R-:W-:Y:S01]  /*97c0*/  FFMA.FTZ R51, R14, R33.reuse, R43 ;  /* 0x000000210e337223 */ /* 0x080fe2000001002b */
[----:B------:R-:W-:Y:S02]  /*97d0*/  HADD2.F32 R34, -RZ, R58.H0_H0 ;  /* 0x2000003aff227230 */ /* 0x000fe40000004100 */
[-C--:B------:R-:W-:Y:S01]  /*97e0*/  FMUL.FTZ R52, R35, R44.reuse ;  /* 0x0000002c23347220 */ /* 0x080fe20000410000 */
[----:B------:R-:W-:Y:S01]  /*97f0*/  FFMA.FTZ R50, R13, R33, -R50 ;  /* 0x000000210d327223 */ /* 0x000fe20000010832 */
[C---:B------:R-:W-:Y:S01]  /*9800*/  FMUL.FTZ R44, R15.reuse, R44 ;  /* 0x0000002c0f2c7220 */ /* 0x040fe20000410000 */
[----:B------:R-:W-:Y:S02]  /*9810*/  HADD2.F32 R144, -RZ, R144.H0_H0 ;  /* 0x20000090ff907230 */ /* 0x000fe40000004100 */
[-C--:B------:R-:W-:Y:S01]  /*9820*/  FFMA.FTZ R53, R15, R34.reuse, -R52 ;  /* 0x000000220f357223 */ /* 0x080fe20000010834 */
[--C-:B------:R-:W-:Y:S02]  /*9830*/  HADD2.F32 R14, -RZ, R41.reuse.H0_H0 ;  /* 0x20000029ff0e7230 */ /* 0x100fe40000004100 */
[----:B------:R-:W-:Y:S01]  /*9840*/  FFMA.FTZ R52, R35, R34, R44 ;  /* 0x0000002223347223 */ /* 0x000fe2000001002c */
[----:B------:R-:W-:Y:S01]  /*9850*/  HADD2.F32 R33, -RZ, R54.H0_H0 ;  /* 0x20000036ff217230 */ /* 0x000fe20000004100 */
[----:B------:R-:W-:Y:S01]  /*9860*/  F2FP.F16.F32.PACK_AB R45, R46, R45 ;  /* 0x0000002d2e2d723e */ /* 0x000fe200000000ff */
[----:B------:R-:W-:-:S02]  /*9870*/  HADD2.F32 R41, -RZ, R41.H1_H1 ;  /* 0x30000029ff297230 */ /* 0x000fc40000004100 */
[-C--:B------:R-:W-:Y:S01]  /*9880*/  FMUL.FTZ R34, R14, R144.reuse ;  /* 0x000000900e227220 */ /* 0x080fe20000410000 */
[----:B------:R-:W-:Y:S01]  /*9890*/  HADD2.F32 R142, -RZ, R142.H0_H0 ;  /* 0x2000008eff8e7230 */ /* 0x000fe20000004100 */
[----:B------:R-:W-:Y:S01]  /*98a0*/  F2FP.F16.F32.PACK_AB R51, R52, R51 ;  /* 0x000000333433723e */ /* 0x000fe200000000ff */
[--C-:B------:R-:W-:Y:S02]  /*98b0*/  HADD2.F32 R13, -RZ, R12.reuse.H0_H0 ;  /* 0x2000000cff0d7230 */ /* 0x100fe40000004100 */
[-C--:B------:R-:W-:Y:S01]  /*98c0*/  FMUL.FTZ R43, R41, R33.reuse ;  /* 0x00000021292b7220 */ /* 0x080fe20000410000 */
[----:B------:R-:W-:Y:S02]  /*98d0*/  HADD2.F32 R12, -RZ, R12.H1_H1 ;  /* 0x3000000cff0c7230 */ /* 0x000fe40000004100 */
        /* <DEDUP_REMOVED lines=12> */
[----:B------:R-:W-:-:S02]  /*99a0*/  HADD2.F32 R42, -RZ, R42.H1_H1 ;  /* 0x3000002aff2a7230 */ /* 0x000fc40000004100 */
        /* <DEDUP_REMOVED lines=13> */
[----:B------:R-:W-:-:S02]  /*9a80*/  F2FP.F16.F32.PACK_AB R15, R53, R50 ;  /* 0x00000032350f723e */ /* 0x000fc400000000ff */
[----:B------:R-:W-:Y:S01]  /*9a90*/  F2FP.F16.F32.PACK_AB R34, R32, R41 ;  /* 0x000000292022723e */ /* 0x000fe200000000ff */
[----:B------:R-:W-:Y:S01]  /*9aa0*/  IMAD.MOV.U32 R32, RZ, RZ, R44 ;  /* 0x000000ffff207224 */ /* 0x000fe200078e002c */
[----:B------:R-:W-:Y:S01]  /*9ab0*/  F2FP.F16.F32.PACK_AB R50, R33, R14 ;  /* 0x0000000e2132723e */ /* 0x000fe200000000ff */
[----:B------:R-:W-:Y:S01]  /*9ac0*/  IMAD.MOV.U32 R33, RZ, RZ, R45 ;  /* 0x000000ffff217224 */ /* 0x000fe200078e002d */
[----:B------:R-:W-:Y:S01]  /*9ad0*/  F2FP.F16.F32.PACK_AB R13, R48, R47 ;  /* 0x0000002f300d723e */ /* 0x000fe200000000ff */
[----:B------:R-:W-:Y:S02]  /*9ae0*/  IMAD.MOV.U32 R14, RZ, RZ, R34 ;  /* 0x000000ffff0e7224 */ /* 0x000fe400078e0022 */
[----:B------:R-:W-:-:S07]  /*9af0*/  IMAD.MOV.U32 R34, RZ, RZ, R50 ;  /* 0x000000ffff227224 */ /* 0x000fce00078e0032 */
.L_x_1674:
[----:B------:R-:W-:Y:S05]  /*9b00*/  BSYNC B1 ;  /* 0x0000000000017941 */ /* 0x000fea0003800000 */
.L_x_1673:
[----:B0-----:R0:W-:Y:S01]  /*9b10*/  ST.E.128 desc[UR60][R38.64], R12 ;  /* 0x0000000c26007985 */ /* 0x0011e2000c101d3c */
[----:B------:R-:W-:-:S13]  /*9b20*/  ISETP.GE.AND P3, PT, R11, R130, PT ;  /* 0x000000820b00720c */ /* 0x000fda0003f66270 */
[----:B------:R-:W-:Y:S05]  /*9b30*/  @P3 BRA `(.L_x_1621) ;  /* 0x0000000400e83947 */ /* 0x000fea0003800000 */
[----:B------:R-:W-:-:S05]  /*9b40*/  IMAD.WIDE R36, R11, 0x2, R36 ;  /* 0x000000020b247825 */ /* 0x000fca00078e0224 */
[----:B----4-:R4:W-:Y:S01]  /*9b50*/  ST.E.128 desc[UR60][R36.64], R32 ;  /* 0x0000002024007985 */ /* 0x0109e2000c101d3c */
[----:B------:R-:W-:Y:S05]  /*9b60*/  BRA `(.L_x_1621) ;  /* 0x0000000400dc7947 */ /* 0x000fea0003800000 */
.L_x_1586:
[----:B------:R-:W2:Y:S02]  /*9b70*/  LDL R11, [R1+0x38] ;  /* 0x00003800010b7983 */ /* 0x000ea40000100800 */
[----:B--2---:R-:W-:-:S13]  /*9b80*/  R2UR UR4, R11 ;  /* 0x000000000b0472ca */ /* 0x004fda00000e0000 */
[----:B------:R-:W-:-:S06]  /*9b90*/  UISETP.NE.AND UP0, UPT, UR4, 0x3, UPT ;  /* 0x000000030400788c */ /* 0x000fcc000bf05270 */
[----:B------:R-:W-:-:S13]  /*9ba0*/  PLOP3.LUT P2, PT, PT, PT, UP0, 0x80, 0x0 ;  /* 0x000000000000781c */ /* 0x000fda0003f4f008 */
[----:B------:R-:W-:Y:S05]  /*9bb0*/  @!P2 BRA `(.L_x_1675) ;  /* 0x000000000004a947 */ /* 0x000fea0003800000 */
[----:B------:R-:W-:Y:S01]  /*9bc0*/  BPT.TRAP 0x1 ;  /* 0x000000040000795c */ /* 0x000fe20000300000 */
.L_x_1675:
[----:B------:R-:W-:Y:S01]  /*9bd0*/  LEA R86, R19, R18, 0x3 ;  /* 0x0000001213567211 */ /* 0x000fe200078e18ff */
[----:B------:R-:W-:Y:S01]  /*9be0*/  BSSY B1, `(.L_x_1676) ;  /* 0x0000005000017945 */ /* 0x000fe20003800000 */
[----:B------:R-:W-:Y:S02]  /*9bf0*/  SHF.L.U32 R87, R219, 0x1f, RZ ;  /* 0x0000001fdb577819 */ /* 0x000fe400000006ff */
[----:B------:R-:W-:Y:S02]  /*9c00*/  SHF.R.S32.HI R31, RZ, 0x1f, R27 ;  /* 0x0000001fff1f7819 */ /* 0x000fe4000001141b */
[----:B------:R-:W0:Y:S02]  /*9c10*/  SYNCS.PHASECHK.TRANS64.TRYWAIT P3, [R86+URZ+0x30890], R87 ;  /* 0x03089057560075a7 */ /* 0x000e24000806017f */
[----:B0-----:R-:W-:Y:S05]  /*9c20*/  @!P3 BRA `(.L_x_1677) ;  /* 0x00000200004cb947 */ /* 0x001fea0003800000 */
.L_x_2027:
[----:B------:R-:W-:Y:S05]  /*9c30*/  BSYNC B1 ;  /* 0x0000000000017941 */ /* 0x000fea0003800000 */
.L_x_1676:
[----:B------:R-:W-:Y:S01]  /*9c40*/  ULDC.64 UR4, c[0x0][0x300] ;  /* 0x0000c00000047ab9 */ /* 0x000fe20000000a00 */
[----:B-----5:R-:W-:Y:S01]  /*9c50*/  SHF.R.S32.HI R84, RZ, 0x1f, R26 ;  /* 0x0000001fff547819 */ /* 0x020fe2000001141a */
[----:B------:R-:W-:Y:S02]  /*9c60*/  IMAD R14, R31, UR4, RZ ;  /* 0x000000041f0e7c24 */ /* 0x000fe4000f8e02ff */
[----:B------:R-:W-:-:S04]  /*9c70*/  IMAD.WIDE.U32 R12, R27, UR4, RZ ;  /* 0x000000041b0c7c25 */ /* 0x000fc8000f8e00ff */
[----:B------:R-:W-:Y:S01]  /*9c80*/  IMAD R11, R27, UR5, R14 ;  /* 0x000000051b0b7c24 */ /* 0x000fe2000f8e020e */
[----:B------:R-:W-:Y:S01]  /*9c90*/  ULDC.64 UR4, c[0x0][0x310] ;  /* 0x0000c40000047ab9 */ /* 0x000fe20000000a00 */
[----:B------:R-:W-:Y:S02]  /*9ca0*/  IMAD R85, R2, -0x60, R24 ;  /* 0xffffffa002557824 */ /* 0x000fe400078e0218 */
[----:B------:R-:W-:Y:S02]  /*9cb0*/  IMAD R15, R84, UR4, RZ ;  /* 0x00000004540f7c24 */ /* 0x000fe4000f8e02ff */
[----:B------:R-:W-:Y:S01]  /*9cc0*/  IMAD.IADD R13, R13, 0x1, R11 ;  /* 0x000000010d0d7824 */ /* 0x000fe200078e020b */
[----:B------:R-:W-:Y:S01]  /*9cd0*/  VIMNMX R85, R85, 0x60, PT ;  /* 0x0000006055557848 */ /* 0x000fe20003fe0100 */
[C---:B------:R-:W-:Y:S02]  /*9ce0*/  IMAD R15, R26.reuse, UR5, R15 ;  /* 0x000000051a0f7c24 */ /* 0x040fe4000f8e020f */
        /* <DEDUP_REMOVED lines=8> */
[C---:B------:R-:W-:Y:S01]  /*9d70*/  LEA R40, P3, R12.reuse, UR4, 0x1 ;  /* 0x000000040c287c11 */ /* 0x040fe2000f8608ff */
[----:B------:R-:W-:Y:S01]  /*9d80*/  IMAD.IADD R42, R85, 0x1, -R218 ;  /* 0x00000001552a7824 */ /* 0x000fe200078e0ada */
[----:B------:R-:W-:Y:S02]  /*9d90*/  UMOV UR4, 0xffffffff ;  /* 0xffffffff00047882 */ /* 0x000fe40000000000 */
[----:B------:R-:W-:Y:S02]  /*9da0*/  LEA.HI.X R41, R12, UR5, R11, 0x1, P3 ;  /* 0x000000050c297c11 */ /* 0x000fe400098f0c0b */
[----:B------:R-:W-:Y:S01]  /*9db0*/  ISETP.GE.AND P3, PT, R42, 0x1, PT ;  /* 0x000000012a00780c */ /* 0x000fe20003f66270 */
[----:B------:R-:W-:-:S12]  /*9dc0*/  BRA.DIV UR4, `(.L_x_1678) ;  /* 0x000001fe04f87947 */ /* 0x000fd8000b800000 */
[----:B------:R1:W2:Y:S04]  /*9dd0*/  SHFL.IDX PT, R39, R41, RZ, 0x1c1f ;  /* 0x001c1fff29277589 */ /* 0x0002a800000e0000 */
[----:B------:R1:W3:Y:S02]  /*9de0*/  SHFL.IDX PT, R38, R40, RZ, 0x1c1f ;  /* 0x001c1fff28267589 */ /* 0x0002e400000e0000 */
.L_x_2031:
        /* <DEDUP_REMOVED lines=23> */
[----:B------:R-:W-:Y:S02]  /*9f60*/  @!P5 IMAD.SHL.U32 R11, R203, 0x8, RZ ;  /* 0x00000008cb0bd824 */ /* 0x000fe400078e00ff */
[----:B--2---:R-:W-:Y:S02]  /*9f70*/  @!P5 IMAD.MOV.U32 R36, RZ, RZ, R38 ;  /* 0x000000ffff24d224 */ /* 0x004fe400078e0026 */
[----:B------:R-:W-:Y:S02]  /*9f80*/  @!P5 IMAD.MOV.U32 R37, RZ, RZ, R39 ;  /* 0x000000ffff25d224 */ /* 0x000fe400078e0027 */
        /* <DEDUP_REMOVED lines=11> */
.L_x_1680:
[----:B------:R-:W-:Y:S05]  /*a040*/  BSYNC B1 ;  /* 0x0000000000017941 */ /* 0x000fea0003800000 */
.L_x_1679:
[----:B------:R-:W-:-:S03]  /*a050*/  UMOV UR4, 0xffffffff ;  /* 0xffffffff00047882 */ /* 0x000fc60000000000 */
[----:B------:R-:W-:Y:S05]  /*a060*/  BRA.DIV UR4, `(.L_x_1681) ;  /* 0x000001fe049c7947 */ /* 0x000fea000b800000 */
[----:B--2---:R2:W0:Y:S04]  /*a070*/  SHFL.IDX PT, R39, R41, 0x1, 0x1c1f ;  /* 0x003c1f0029277f89 */ /* 0x00442800000e0000 */
[----:B---3--:R2:W3:Y:S02]  /*a080*/  SHFL.IDX PT, R38, R40, 0x1, 0x1c1f ;  /* 0x003c1f0028267f89 */ /* 0x0084e400000e0000 */
.L_x_2035:
        /* <DEDUP_REMOVED lines=23> */
[----:B------:R-:W-:Y:S02]  /*a200*/  @!P5 IMAD.SHL.U32 R11, R203, 0x8, RZ ;  /* 0x00000008cb0bd824 */ /* 0x000fe400078e00ff */
[----:B0-----:R-:W-:Y:S02]  /*a210*/  @!P5 IMAD.MOV.U32 R36, RZ, RZ, R38 ;  /* 0x000000ffff24d224 */ /* 0x001fe400078e0026 */
[----:B------:R-:W-:Y:S02]  /*a220*/  @!P5 IMAD.MOV.U32 R37, RZ, RZ, R39 ;  /* 0x000000ffff25d224 */ /* 0x000fe400078e0027 */
        /* <DEDUP_REMOVED lines=11> */
.L_x_1621:
[----:B------:R-:W-:Y:S05]  /*a2e0*/  BSYNC B0 ;  /* 0x0000000000007941 */ /* 0x000fea0003800000 */
.L_x_1585:
[----:B------:R-:W5:Y:S01]  /*a2f0*/  S2R R11, SR_TID.X ;  /* 0x00000000000b7919 */ /* 0x000f620000002100 */
[----:B------:R-:W-:Y:S01]  /*a300*/  @!PT LDS RZ, [RZ] ;  /* 0x00000000fffff984 */ /* 0x000fe20000000800 */
[----:B------:R-:W-:Y:S01]  /*a310*/  @!PT LDS RZ, [RZ] ;  /* 0x00000000fffff984 */ /* 0x000fe20000000800 */
[----:B------:R-:W-:Y:S01]  /*a320*/  @!PT LDS RZ, [RZ] ;  /* 0x00000000fffff984 */ /* 0x000fe20000000800 */
[----:B------:R-:W-:Y:S01]  /*a330*/  @!PT LDS RZ, [RZ] ;  /* 0x00000000fffff984 */ /* 0x000fe20000000800 */
[----:B------:R2:W-:Y:S06]  /*a340*/  MEMBAR.ALL.CTA ;  /* 0x0000000000007992 */ /* 0x0005ec0000008000 */
[----:B--2---:R-:W2:Y:S01]  /*a350*/  FENCE.VIEW.ASYNC.S ;  /* 0x00000000000073c6 */ /* 0x004ea20000000000 */
[----:B------:R-:W-:Y:S05]  /*a360*/  WARPSYNC.ALL ;  /* 0x0000000000007948 */ /* 0x000fea0003800000 */
[----:B------:R-:W-:Y:S01]  /*a370*/  BSSY B0, `(.L_x_1682) ;  /* 0x0000009000007945 */ /* 0x000fe20003800000 */
[----:B-----5:R-:W-:Y:S01]  /*a380*/  LOP3.LUT R11, R11, 0x7f, RZ, 0xc0, !PT ;  /* 0x0000007f0b0b7812 */ /* 0x020fe200078ec0ff */
[----:B--2---:R2:W-:Y:S03]  /*a390*/  BAR.SYNC.DEFER_BLOCKING R140, 0x80 ;  /* 0x0002008c0000751d */ /* 0x0045e60000010000 */
[----:B------:R-:W-:-:S13]  /*a3a0*/  ISETP.NE.AND P3, PT, R11, RZ, PT ;  /* 0x000000ff0b00720c */ /* 0x000fda0003f65270 */
[----:B------:R-:W-:-:S05]  /*a3b0*/  @!P3 VIADD R11, R86, 0x308a0 ;  /* 0x000308a0560bb836 */ /* 0x000fca0000000000 */
[----:B------:R-:W-:-:S04]  /*a3c0*/  @!P3 PRMT R11, RZ, 0x654, R11 ;  /* 0x00000654ff0bb816 */ /* 0x000fc8000000000b */
[----:B------:R2:W-:Y:S01]  /*a3d0*/  @!P3 SYNCS.ARRIVE.TRANS64.RED.A1T0 RZ, [R11+URZ], RZ ;  /* 0x000000ff0bffb9a7 */ /* 0x0005e2000810043f */
[----:B------:R-:W-:Y:S05]  /*a3e0*/  @!P2 BRA `(.L_x_1683) ;  /* 0x000000000004a947 */ /* 0x000fea0003800000 */
[----:B------:R-:W-:Y:S01]  /*a3f0*/  BPT.TRAP 0x1 ;  /* 0x000000040000795c */ /* 0x000fe20000300000 */
.L_x_1683:
[----:B------:R-:W-:Y:S05]  /*a400*/  BSYNC B0 ;  /* 0x0000000000007941 */ /* 0x000fea0003800000 */
.L_x_1682:
[----:B------:R-:W5:Y:S01]  /*a410*/  SYNCS.PHASECHK.TRANS64.TRYWAIT P2, [R86+URZ+0x308b0], R87 ;  /* 0x0308b057560075a7 */ /* 0x000f62000804017f */
[----:B------:R-:W-:Y:S04]  /*a420*/  BSSY B0, `(.L_x_1684) ;  /* 0x0000002000007945 */ /* 0x000fe80003800000 */
[----:B-----5:R-:W-:Y:S05]  /*a430*/  @!P2 BRA `(.L_x_1685) ;  /* 0x000001f800f4a947 */ /* 0x020fea0003800000 */
.L_x_2036:
[----:B------:R-:W-:Y:S05]  /*a440*/  BSYNC B0 ;  /* 0x0000000000007941 */ /* 0x000fea0003800000 */
.L_x_1684:
[----:B------:R-:W-:Y:S01]  /*a450*/  ULDC.64 UR4, c[0x0][0x328] ;  /* 0x0000ca0000047ab9 */ /* 0x000fe20000000a00 */
[----:B------:R-:W-:Y:S01]  /*a460*/  IMAD.IADD R85, R85, 0x1, -R218 ;  /* 0x0000000155557824 */ /* 0x000fe200078e0ada */
[----:B------:R-:W-:Y:S01]  /*a470*/  BSSY B0, `(.L_x_1686) ;  /* 0x0000037000007945 */ /* 0x000fe20003800000 */
[----:B0---4-:R-:W-:Y:S02]  /*a480*/  IMAD R14, R31, UR4, RZ ;  /* 0x000000041f0e7c24 */ /* 0x011fe4000f8e02ff */
[----:B------:R-:W-:-:S04]  /*a490*/  IMAD.WIDE.U32 R12, R27, UR4, RZ ;  /* 0x000000041b0c7c25 */ /* 0x000fc8000f8e00ff */
[----:B------:R-:W-:Y:S01]  /*a4a0*/  IMAD R27, R27, UR5, R14 ;  /* 0x000000051b1b7c24 */ /* 0x000fe2000f8e020e */
[----:B------:R-:W-:Y:S02]  /*a4b0*/  ULDC.64 UR4, c[0x0][0x338] ;  /* 0x0000ce0000047ab9 */ /* 0x000fe40000000a00 */
[----:B--2---:R-:W-:Y:S02]  /*a4c0*/  IMAD R11, R84, UR4, RZ ;  /* 0x00000004540b7c24 */ /* 0x004fe4000f8e02ff */
[----:B------:R-:W-:Y:S02]  /*a4d0*/  IADD3 R13, R13, R27, RZ ;  /* 0x0000001b0d0d7210 */ /* 0x000fe40007ffe0ff */
        /* <DEDUP_REMOVED lines=9> */
[----:B------:R-:W-:-:S04]  /*a570*/  LEA R31, P2, R12, UR4, 0x1 ;  /* 0x000000040c1f7c11 */ /* 0x000fc8000f8408ff */
[----:B------:R-:W-:Y:S01]  /*a580*/  LEA.HI.X R11, R12, UR5, R11, 0x1, P2 ;  /* 0x000000050c0b7c11 */ /* 0x000fe200090f0c0b */
[----:B------:R0:W2:Y:S01]  /*a590*/  SHFL.IDX PT, R34, R31, RZ, 0x1c1f ;  /* 0x001c1fff1f227589 */ /* 0x0000a200000e0000 */
[----:B------:R-:W-:-:S03]  /*a5a0*/  ISETP.GE.AND P2, PT, R85, 0x1, PT ;  /* 0x000000015500780c */ /* 0x000fc60003f46270 */
[----:B------:R0:W4:Y:S10]  /*a5b0*/  SHFL.IDX PT, R35, R11, RZ, 0x1c1f ;  /* 0x001c1fff0b237589 */ /* 0x00013400000e0000 */
[----:B0-----:R-:W-:Y:S05]  /*a5c0*/  @!P2 BRA `(.L_x_1687) ;  /* 0x000000000084a947 */ /* 0x001fea0003800000 */
[----:B------:R-:W-:Y:S02]  /*a5d0*/  ULDC UR4, c[0x0][0x2f4] ;  /* 0x0000bd0000047ab9 */ /* 0x000fe40000000800 */
[----:B------:R-:W-:Y:S02]  /*a5e0*/  ISETP.GE.AND P5, PT, R16, UR4, PT ;  /* 0x0000000410007c0c */ /* 0x000fe4000bfa6270 */
[----:B------:R-:W-:-:S11]  /*a5f0*/  ISETP.GE.AND P4, PT, R192, UR4, PT ;  /* 0x00000004c0007c0c */ /* 0x000fd6000bf86270 */
[----:B------:R-:W0:Y:S01]  /*a600*/  @!P5 LDS.128 R12, [R28] ;  /* 0x000000001c0cd984 */ /* 0x000e220000000c00 */
[----:B--2---:R-:W-:-:S04]  /*a610*/  @!P5 LEA R36, P2, R16, R34, 0x1 ;  /* 0x000000221024d211 */ /* 0x004fc800078408ff */
[----:B----4-:R-:W-:Y:S02]  /*a620*/  @!P5 LEA.HI.X R37, R16, R35, R17, 0x1, P2 ;  /* 0x000000231025d211 */ /* 0x010fe400010f0c11 */
[----:B------:R-:W-:-:S04]  /*a630*/  @!P4 LEA R32, P2, R192, R34, 0x1 ;  /* 0x00000022c020c211 */ /* 0x000fc800078408ff */
[----:B------:R-:W-:Y:S02]  /*a640*/  @!P4 LEA.HI.X R33, R192, R35, R216, 0x1, P2 ;  /* 0x00000023c021c211 */ /* 0x000fe400010f0cd8 */
[----:B------:R-:W-:-:S13]  /*a650*/  ISETP.GE.AND P2, PT, R23, UR4, PT ;  /* 0x0000000417007c0c */ /* 0x000fda000bf46270 */
[----:B------:R-:W-:-:S04]  /*a660*/  @!P2 LEA R26, P6, R23, R34, 0x1 ;  /* 0x00000022171aa211 */ /* 0x000fc800078c08ff */
[----:B------:R-:W-:Y:S01]  /*a670*/  @!P2 LEA.HI.X R27, R23, R35, R206, 0x1, P6 ;  /* 0x00000023171ba211 */ /* 0x000fe200030f0cce */
[----:B0-----:R0:W-:Y:S01]  /*a680*/  @!P5 ST.E.128 desc[UR60][R36.64], R12 ;  /* 0x0000000c2400d985 */ /* 0x0011e2000c101d3c */
[----:B------:R-:W-:-:S13]  /*a690*/  ISETP.GE.AND P5, PT, R198, UR4, PT ;  /* 0x00000004c6007c0c */ /* 0x000fda000bfa6270 */
[----:B------:R-:W2:Y:S01]  /*a6a0*/  @!P5 LDS.128 R12, [R29] ;  /* 0x000000001d0cd984 */ /* 0x000ea20000000c00 */
[----:B------:R-:W-:-:S04]  /*a6b0*/  @!P5 IMAD.SHL.U32 R39, R202, 0x8, RZ ;  /* 0x00000008ca27d824 */ /* 0x000fc800078e00ff */
[----:B0-----:R-:W-:-:S05]  /*a6c0*/  @!P5 IMAD.WIDE R36, R39, 0x2, R34 ;  /* 0x000000022724d825 */ /* 0x001fca00078e0222 */
[----:B--2---:R0:W-:Y:S01]  /*a6d0*/  @!P5 ST.E.128 desc[UR60][R36.64], R12 ;  /* 0x0000000c2400d985 */ /* 0x0041e2000c101d3c */
[----:B------:R-:W-:-:S13]  /*a6e0*/  ISETP.GE.AND P5, PT, R195, UR4, PT ;  /* 0x00000004c3007c0c */ /* 0x000fda000bfa6270 */
[----:B------:R-:W2:Y:S01]  /*a6f0*/  @!P5 LDS.128 R12, [R28+0x3000] ;  /* 0x003000001c0cd984 */ /* 0x000ea20000000c00 */
[----:B------:R-:W-:Y:S01]  /*a700*/  @!P5 IMAD.SHL.U32 R39, R203, 0x8, RZ ;  /* 0x00000008cb27d824 */ /* 0x000fe200078e00ff */
[----:B0-----:R-:W-:Y:S01]  /*a710*/  @!P5 MOV R36, R34 ;  /* 0x000000220024d202 */ /* 0x001fe20000000f00 */
[----:B------:R-:W-:-:S04]  /*a720*/  @!P5 IMAD.MOV.U32 R37, RZ, RZ, R35 ;  /* 0x000000ffff25d224 */ /* 0x000fc800078e0023 */
[----:B------:R-:W-:-:S05]  /*a730*/  @!P5 IMAD.WIDE R36, R39, 0x2, R36 ;  /* 0x000000022724d825 */ /* 0x000fca00078e0224 */
[----:B--2---:R-:W-:Y:S01]  /*a740*/  @!P5 ST.E.128 desc[UR60][R36.64], R12 ;  /* 0x0000000c2400d985 */ /* 0x004fe2000c101d3c */
        /* <DEDUP_REMOVED lines=9> */
.L_x_1687:
[----:B------:R-:W-:Y:S05]  /*a7e0*/  BSYNC B0 ;  /* 0x0000000000007941 */ /* 0x000fea0003800000 */
.L_x_1686:
[----:B------:R-:W-:Y:S01]  /*a7f0*/  ISETP.GE.AND P2, PT, R85, 0x41, PT ;  /* 0x000000415500780c */ /* 0x000fe20003f46270 */
[----:B0---4-:R0:W4:Y:S01]  /*a800*/  SHFL.IDX PT, R35, R11, 0x1, 0x1c1f ;  /* 0x003c1f000b237f89 */ /* 0x01112200000e0000 */
[----:B------:R-:W-:Y:S03]  /*a810*/  BSSY B0, `(.L_x_1688) ;  /* 0x0000024000007945 */ /* 0x000fe60003800000 */
[----:B--2---:R0:W2:Y:S08]  /*a820*/  SHFL.IDX PT, R34, R31, 0x1, 0x1c1f ;  /* 0x003c1f001f227f89 */ /* 0x0040b000000e0000 */
[----:B0-----:R-:W-:Y:S05]  /*a830*/  @!P2 BRA `(.L_x_1689) ;  /* 0x000000000084a947 */ /* 0x001fea0003800000 */
[----:B------:R-:W-:Y:S02]  /*a840*/  ULDC UR4, c[0x0][0x2f4] ;  /* 0x0000bd0000047ab9 */ /* 0x000fe40000000800 */
[----:B------:R-:W-:Y:S02]  /*a850*/  ISETP.GE.AND P5, PT, R16, UR4, PT ;  /* 0x0000000410007c0c */ /* 0x000fe4000bfa6270 */
[----:B------:R-:W-:-:S11]  /*a860*/  ISETP.GE.AND P4, PT, R192, UR4, PT ;  /* 0x00000004c0007c0c */ /* 0x000fd6000bf86270 */
[----:B------:R-:W0:Y:S01]  /*a870*/  @!P5 LDS.128 R12, [R28+0x2000] ;  /* 0x002000001c0cd984 */ /* 0x000e220000000c00 */
        /* <DEDUP_REMOVED lines=9> */
[----:B------:R-:W2:Y:S01]  /*a910*/  @!P5 LDS.128 R12, [R29+0x2000] ;  /* 0x002000001d0cd984 */ /* 0x000ea20000000c00 */
[----:B------:R-:W-:-:S04]  /*a920*/  @!P5 IMAD.SHL.U32 R11, R202, 0x8, RZ ;  /* 0x00000008ca0bd824 */ /* 0x000fc800078e00ff */
[----:B0-----:R-:W-:-:S05]  /*a930*/  @!P5 IMAD.WIDE R36, R11, 0x2, R34 ;  /* 0x000000020b24d825 */ /* 0x001fca00078e0222 */
[----:B--2---:R0:W-:Y:S01]  /*a940*/  @!P5 ST.E.128 desc[UR60][R36.64], R12 ;  /* 0x0000000c2400d985 */ /* 0x0041e2000c101d3c */
[----:B------:R-:W-:-:S13]  /*a950*/  ISETP.GE.AND P5, PT, R195, UR4, PT ;  /* 0x00000004c3007c0c */ /* 0x000fda000bfa6270 */
[----:B------:R-:W2:Y:S01]  /*a960*/  @!P5 LDS.128 R12, [R28+0x5000] ;  /* 0x005000001c0cd984 */ /* 0x000ea20000000c00 */
[----:B------:R-:W-:Y:S02]  /*a970*/  @!P5 IMAD.SHL.U32 R11, R203, 0x8, RZ ;  /* 0x00000008cb0bd824 */ /* 0x000fe400078e00ff */
[----:B0-----:R-:W-:Y:S02]  /*a980*/  @!P5 IMAD.MOV.U32 R36, RZ, RZ, R34 ;  /* 0x000000ffff24d224 */ /* 0x001fe400078e0022 */
[----:B------:R-:W-:Y:S02]  /*a990*/  @!P5 IMAD.MOV.U32 R37, RZ, RZ, R35 ;  /* 0x000000ffff25d224 */ /* 0x000fe400078e0023 */
        /* <DEDUP_REMOVED lines=11> */
.L_x_1689:
[----:B------:R-:W-:Y:S05]  /*aa50*/  BSYNC B0 ;  /* 0x0000000000007941 */ /* 0x000fea0003800000 */
.L_x_1688:
[----:B------:R-:W-:Y:S01]  /*aa60*/  @!PT LDS RZ, [RZ] ;  /* 0x00000000fffff984 */ /* 0x000fe20000000800 */
[----:B------:R-:W-:Y:S01]  /*aa70*/  @!PT LDS RZ, [RZ] ;  /* 0x00000000fffff984 */ /* 0x000fe20000000800 */
[----:B------:R-:W-:Y:S01]  /*aa80*/  @!PT LDS RZ, [RZ] ;  /* 0x00000000fffff984 */ /* 0x000fe20000000800 */
[----:B------:R-:W-:Y:S01]  /*aa90*/  @!PT LDS RZ, [RZ] ;  /* 0x00000000fffff984 */ /* 0x000fe20000000800 */
[----:B------:R5:W-:Y:S06]  /*aaa0*/  MEMBAR.ALL.CTA ;  /* 0x0000000000007992 */ /* 0x000bec0000008000 */
[----:B-----5:R-:W5:Y:S01]  /*aab0*/  FENCE.VIEW.ASYNC.S ;  /* 0x00000000000073c6 */ /* 0x020f620000000000 */
[----:B-1----:R-:W-:Y:S01]  /*aac0*/  @!P3 IADD3 R86, R86, 0x308c0, RZ ;  /* 0x000308c05656b810 */ /* 0x002fe20007ffe0ff */
[----:B------:R-:W-:Y:S01]  /*aad0*/  VIADD R19, R19, 0x1 ;  /* 0x0000000113137836 */ /* 0x000fe20000000000 */
[----:B-----5:R1:W-:Y:S01]  /*aae0*/  BAR.SYNC.DEFER_BLOCKING R140, 0x80 ;  /* 0x0002008c0000751d */ /* 0x0203e20000010000 */
[----:B------:R-:W-:-:S02]  /*aaf0*/  LOP3.LUT P4, RZ, R22, 0x2, RZ, 0xc0, !PT ;  /* 0x0000000216ff7812 */ /* 0x000fc4000788c0ff */
[----:B------:R-:W-:Y:S02]  /*ab00*/  @!P3 PRMT R86, RZ, 0x654, R86 ;  /* 0x00000654ff56b816 */ /* 0x000fe40000000056 */
[----:B------:R-:W-:Y:S02]  /*ab10*/  PLOP3.LUT P2, PT, PT, PT, PT, 0x8, 0x0 ;  /* 0x000000000000781c */ /* 0x000fe40003f4e170 */
[----:B------:R1:W-:Y:S01]  /*ab20*/  @!P3 SYNCS.ARRIVE.TRANS64.RED.A1T0 RZ, [R86+URZ], RZ ;  /* 0x000000ff56ffb9a7 */ /* 0x0003e2000810043f */
[----:B------:R-:W-:-:S04]  /*ab30*/  ISETP.NE.AND P3, PT, R19, 0x2, PT ;  /* 0x000000021300780c */ /* 0x000fc80003f65270 */
[----:B0-----:R-:W-:Y:S02]  /*ab40*/  SEL R12, RZ, 0x1, P3 ;  /* 0x00000001ff0c7807 */ /* 0x001fe40001800000 */
[----:B------:R-:W-:Y:S02]  /*ab50*/  SEL R19, R19, RZ, P3 ;  /* 0x000000ff13137207 */ /* 0x000fe40001800000 */
[----:B------:R-:W-:Y:S01]  /*ab60*/  LOP3.LUT R219, R219, R12, RZ, 0x3c, !PT ;  /* 0x0000000cdbdb7212 */ /* 0x000fe200078e3cff */
[----:B-1----:R-:W-:Y:S06]  /*ab70*/  @P4 BRA `(.L_x_1690) ;  /* 0xffffff7c005c4947 */ /* 0x002fec000383ffff */
.L_x_1580:
[----:B------:R-:W2:Y:S01]  /*ab80*/  LDL R11, [R1+0x30] ;  /* 0x00003000010b7983 */ /* 0x000ea20000100800 */
[----:B------:R-:W0:Y:S01]  /*ab90*/  LDC R0, c[0x0][0x448] ;  /* 0x00011200ff007b82 */ /* 0x000e220000000800 */
[----:B------:R-:W-:Y:S01]  /*aba0*/  IADD3 R5, R201, 0x1, -R200 ;  /* 0x00000001c9057810 */ /* 0x000fe20007ffe8c8 */
[----:B------:R-:W-:Y:S06]  /*abb0*/  BSSY B0, `(.L_x_1691) ;  /* 0x000000d000007945 */ /* 0x000fec0003800000 */
[----:B------:R-:W1:Y:S01]  /*abc0*/  LDC.64 R6, c[0x0][0x9e0] ;  /* 0x00027800ff067b82 */ /* 0x000e620000000a00 */
[----:B0-----:R-:W-:-:S02]  /*abd0*/  ISETP.NE.AND P1, PT, R0, 0x1, PT ;  /* 0x000000010000780c */ /* 0x001fc40003f25270 */
[----:B-1----:R-:W-:-:S11]  /*abe0*/  ISETP.GE.AND P3, PT, R7, 0x1, PT ;  /* 0x000000010700780c */ /* 0x002fd60003f66270 */
[----:B------:R-:W0:Y:S08]  /*abf0*/  @P1 LDC R3, c[0x0][0x44c] ;  /* 0x00011300ff031b82 */ /* 0x000e300000000800 */
[----:B------:R-:W1:Y:S01]  /*ac00*/  @P1 LDC R2, c[0x0][0x450] ;  /* 0x00011400ff021b82 */ /* 0x000e620000000800 */
[----:B--2---:R-:W-:-:S04]  /*ac10*/  VIADD R0, R11, 0x7f ;  /* 0x0000007f0b007836 */ /* 0x004fc80000000000 */
[----:B0-----:R-:W-:-:S05]  /*ac20*/  @P1 IMAD.HI.U32 R3, R0, R3, RZ ;  /* 0x0000000300031227 */ /* 0x001fca00078e00ff */
[----:B-1----:R-:W-:-:S05]  /*ac30*/  @P1 SHF.R.U32.HI R0, RZ, R2, R3 ;  /* 0x00000002ff001219 */ /* 0x002fca0000011603 */
[----:B------:R-:W-:Y:S01]  /*ac40*/  IMAD.IADD R3, R5, 0x1, R0 ;  /* 0x0000000105037824 */ /* 0x000fe200078e0200 */
[----:B------:R-:W-:Y:S06]  /*ac50*/  @P2 BRA `(.L_x_1692) ;  /* 0x0000000000082947 */ /* 0x000fec0003800000 */
[----:B------:R-:W0:Y:S02]  /*ac60*/  FENCE.VIEW.ASYNC.G ;  /* 0x00000000000073c6 */ /* 0x000e240000000100 */
[----:B0-----:R-:W-:Y:S06]  /*ac70*/  BAR.ARV 0xc, 0x180 ;  /* 0x0306000000007b1d */ /* 0x001fec0000002000 */
.L_x_1692:
[----:B------:R-:W-:Y:S05]  /*ac80*/  BSYNC B0 ;  /* 0x0000000000007941 */ /* 0x000fea0003800000 */
.L_x_1691:
[----:B------:R-:W-:Y:S01]  /*ac90*/  IMAD.IADD R0, R3, 0x1, R6 ;  /* 0x0000000103007824 */ /* 0x000fe200078e0206 */
[----:B------:R-:W-:Y:S06]  /*aca0*/  @!P3 BRA `(.L_x_1693) ;  /* 0x000000000048b947 */ /* 0x000fec0003800000 */
[C---:B------:R-:W-:Y:S01]  /*acb0*/  ISETP.GT.AND P0, PT, R3.reuse, RZ, PT ;  /* 0x000000ff0300720c */ /* 0x040fe20003f04270 */
[----:B------:R-:W-:Y:S01]  /*acc0*/  BSSY B0, `(.L_x_1694) ;  /* 0x000000e000007945 */ /* 0x000fe20003800000 */
[----:B------:R-:W-:-:S11]  /*acd0*/  VIADD R2, R3, 0xffffffff ;  /* 0xffffffff03027836 */ /* 0x000fd60000000000 */
[----:B------:R-:W-:Y:S05]  /*ace0*/  @P0 BRA `(.L_x_1695) ;  /* 0x00000000001c0947 */ /* 0x000fea0003800000 */
[----:B------:R-:W-:Y:S02]  /*acf0*/  ISETP.NE.AND P0, PT, R7, 0x1, PT ;  /* 0x000000010700780c */ /* 0x000fe40003f05270 */
[----:B------:R-:W-:-:S11]  /*ad00*/  IADD3 R3, -R3, RZ, RZ ;  /* 0x000000ff03037210 */ /* 0x000fd60007ffe1ff */
[----:B------:R-:W0:Y:S02]  /*ad10*/  @P0 LDC.64 R4, c[0x0][0x9e8] ;  /* 0x00027a00ff040b82 */ /* 0x000e240000000a00 */
[----:B0-----:R-:W-:-:S05]  /*ad20*/  @P0 IMAD.HI.U32 R2, R3, R4, RZ ;  /* 0x0000000403020227 */ /* 0x001fca00078e00ff */
[----:B------:R-:W-:-:S04]  /*ad30*/  @P0 SHF.R.U32.HI R3, RZ, R5, R2 ;  /* 0x00000005ff030219 */ /* 0x000fc80000011602 */
[----:B------:R-:W-:Y:S01]  /*ad40*/  LOP3.LUT R2, RZ, R3, RZ, 0x33, !PT ;  /* 0x00000003ff027212 */ /* 0x000fe200078e33ff */
[----:B------:R-:W-:Y:S06]  /*ad50*/  BRA `(.L_x_1696) ;  /* 0x0000000000107947 */ /* 0x000fec0003800000 */
.L_x_1695:
[----:B------:R-:W-:-:S13]  /*ad60*/  ISETP.NE.AND P0, PT, R7, 0x1, PT ;  /* 0x000000010700780c */ /* 0x000fda0003f05270 */
[----:B------:R-:W0:Y:S02]  /*ad70*/  @P0 LDC.64 R4, c[0x0][0x9e8] ;  /* 0x00027a00ff040b82 */ /* 0x000e240000000a00 */
[----:B0-----:R-:W-:-:S05]  /*ad80*/  @P0 IMAD.HI.U32 R4, R2, R4, RZ ;  /* 0x0000000402040227 */ /* 0x001fca00078e00ff */
[----:B------:R-:W-:-:S07]  /*ad90*/  @P0 SHF.R.U32.HI R2, RZ, R5, R4 ;  /* 0x00000005ff020219 */ /* 0x000fce0000011604 */
.L_x_1696:
[----:B------:R-:W-:Y:S05]  /*ada0*/  BSYNC B0 ;  /* 0x0000000000007941 */ /* 0x000fea0003800000 */
.L_x_1694:
[----:B------:R-:W-:-:S05]  /*adb0*/  IMAD R3, R2, R7, R7 ;  /* 0x0000000702037224 */ /* 0x000fca00078e0207 */
[----:B------:R-:W-:-:S07]  /*adc0*/  VIMNMX R0, R0, R3, PT ;  /* 0x0000000300007248 */ /* 0x000fce0003fe0100 */
.L_x_1693:
[----:B------:R-:W0:Y:S01]  /*add0*/  @P1 LDC R2, c[0x0][0x44c] ;  /* 0x00011300ff021b82 */ /* 0x000e220000000800 */
[----:B------:R-:W-:Y:S01]  /*ade0*/  VIADD R0, R0, 0x5f ;  /* 0x0000005f00007836 */ /* 0x000fe20000000000 */
[----:B------:R-:W-:-:S03]  /*adf0*/  ULDC UR4, c[0x0][0x9dc] ;  /* 0x0002770000047ab9 */ /* 0x000fc60000000800 */
[----:B------:R-:W-:-:S03]  /*ae00*/  IMAD.HI R0, R0, 0x2aaaaaab, RZ ;  /* 0x2aaaaaab00007827 */ /* 0x000fc600078e02ff */
[----:B------:R-:W1:Y:S02]  /*ae10*/  @P1 LDC R5, c[0x0][0x450] ;  /* 0x00011400ff051b82 */ /* 0x000e640000000800 */
[----:B------:R-:W-:-:S04]  /*ae20*/  SHF.R.U32.HI R3, RZ, 0x1f, R0 ;  /* 0x0000001fff037819 */ /* 0x000fc80000011600 */
[----:B------:R-:W-:Y:S01]  /*ae30*/  LEA.HI.SX32 R3, R0, R3, 0x1c ;  /* 0x0000000300037211 */ /* 0x000fe200078fe2ff */
[----:B0-----:R-:W-:-:S04]  /*ae40*/  @P1 IMAD.HI.U32 R4, R11, R2, RZ ;  /* 0x000000020b041227 */ /* 0x001fc800078e00ff */
[----:B------:R-:W-:Y:S01]  /*ae50*/  IMAD.MOV.U32 R2, RZ, RZ, R11 ;  /* 0x000000ffff027224 */ /* 0x000fe200078e000b */
[----:B-1----:R-:W-:-:S05]  /*ae60*/  @P1 SHF.R.U32.HI R2, RZ, R5, R4 ;  /* 0x00000005ff021219 */ /* 0x002fca0000011604 */
[----:B------:R-:W-:Y:S01]  /*ae70*/  IMAD.IADD R0, R139, 0x1, R2 ;  /* 0x000000018b007824 */ /* 0x000fe200078e0202 */
[----:B------:R-:W-:-:S03]  /*ae80*/  VIMNMX R2, R138, R3, PT ;  /* 0x000000038a027248 */ /* 0x000fc60003fe0100 */
        /* <DEDUP_REMOVED lines=12> */
.L_x_1699:
[----:B------:R-:W-:-:S13]  /*af50*/  ISETP.NE.AND P0, PT, R7, 0x1, PT ;  /* 0x000000010700780c */ /* 0x000fda0003f05270 */
[----:B------:R-:W0:Y:S02]  /*af60*/  @P0 LDC.64 R4, c[0x0][0x9e8] ;  /* 0x00027a00ff040b82 */ /* 0x000e240000000a00 */
[----:B0-----:R-:W-:-:S05]  /*af70*/  @P0 IMAD.HI.U32 R4, R0, R4, RZ ;  /* 0x0000000400040227 */ /* 0x001fca00078e00ff */
[----:B------:R-:W-:-:S07]  /*af80*/  @P0 SHF.R.U32.HI R0, RZ, R5, R4 ;  /* 0x00000005ff000219 */ /* 0x000fce0000011604 */
.L_x_1700:
[----:B------:R-:W-:Y:S05]  /*af90*/  BSYNC B0 ;  /* 0x0000000000007941 */ /* 0x000fea0003800000 */
.L_x_1698:
[----:B------:R-:W-:-:S05]  /*afa0*/  IMAD R0, R0, R7, RZ ;  /* 0x0000000700007224 */ /* 0x000fca00078e02ff */
[----:B------:R-:W-:-:S07]  /*afb0*/  VIMNMX R3, R3, R0, !PT ;  /* 0x0000000003037248 */ /* 0x000fce0007fe0100 */
.L_x_1697:
[----:B------:R-:W-:Y:S01]  /*afc0*/  IMAD.HI R3, R3, 0x2aaaaaab, RZ ;  /* 0x2aaaaaab03037827 */ /* 0x000fe200078e02ff */
[----:B------:R-:W-:Y:S02]  /*afd0*/  PLOP3.LUT P0, PT, PT, PT, PT, 0x80, 0x0 ;  /* 0x000000000000781c */ /* 0x000fe40003f0f070 */
[----:B------:R-:W-:Y:S02]  /*afe0*/  CS2R R4, SRZ ;  /* 0x0000000000047805 */ /* 0x000fe4000001ff00 */
[----:B------:R-:W-:Y:S02]  /*aff0*/  CS2R R6, SRZ ;  /* 0x0000000000067805 */ /* 0x000fe4000001ff00 */
[----:B------:R-:W-:Y:S02]  /*b000*/  CS2R R118, SRZ ;  /* 0x0000000000767805 */ /* 0x000fe4000001ff00 */
[----:B------:R-:W-:Y:S02]  /*b010*/  SHF.R.U32.HI R0, RZ, 0x1f, R3 ;  /* 0x0000001fff007819 */ /* 0x000fe40000011603 */
[----:B---3--:R-:W-:-:S02]  /*b020*/  CS2R R116, SRZ ;  /* 0x0000000000747805 */ /* 0x008fc4000001ff00 */
[----:B------:R-:W-:Y:S02]  /*b030*/  CS2R R114, SRZ ;  /* 0x0000000000727805 */ /* 0x000fe4000001ff00 */
[----:B------:R-:W-:Y:S02]  /*b040*/  CS2R R112, SRZ ;  /* 0x0000000000707805 */ /* 0x000fe4000001ff00 */
[----:B------:R-:W-:Y:S02]  /*b050*/  LEA.HI.SX32 R0, R3, R0, 0x1c ;  /* 0x0000000003007211 */ /* 0x000fe400078fe2ff */
[----:B------:R-:W-:Y:S01]  /*b060*/  CS2R R106, SRZ ;  /* 0x00000000006a7805 */ /* 0x000fe2000001ff00 */
[----:B------:R-:W-:Y:S01]  /*b070*/  IMAD.MOV.U32 R110, RZ, RZ, RZ ;  /* 0x000000ffff6e7224 */ /* 0x000fe200078e00ff */
[----:B------:R-:W-:Y:S02]  /*b080*/  CS2R R108, SRZ ;  /* 0x00000000006c7805 */ /* 0x000fe4000001ff00 */
[----:B------:R-:W-:-:S02]  /*b090*/  VIMNMX R8, RZ, R0, !PT ;  /* 0x00000000ff087248 */ /* 0x000fc40007fe0100 */
[----:B------:R-:W-:Y:S02]  /*b0a0*/  CS2R R78, SRZ ;  /* 0x00000000004e7805 */ /* 0x000fe4000001ff00 */
[----:B------:R-:W-:Y:S02]  /*b0b0*/  CS2R R104, SRZ ;  /* 0x0000000000687805 */ /* 0x000fe4000001ff00 */
[----:B------:R-:W-:Y:S02]  /*b0c0*/  MOV R103, RZ ;  /* 0x000000ff00677202 */ /* 0x000fe40000000f00 */
[----:B------:R-:W-:Y:S01]  /*b0d0*/  CS2R R98, SRZ ;  /* 0x0000000000627805 */ /* 0x000fe2000001ff00 */
[----:B------:R0:W-:Y:S01]  /*b0e0*/  STL [R1+0x3c], R8 ;  /* 0x00003c0801007387 */ /* 0x0001e20000100800 */
[----:B------:R-:W-:Y:S02]  /*b0f0*/  ISETP.GT.AND P1, PT, R2, R8, PT ;  /* 0x000000080200720c */ /* 0x000fe40003f24270 */
        /* <DEDUP_REMOVED lines=30> */
[----:B----4-:R-:W-:Y:S02]  /*b2e0*/  CS2R R34, SRZ ;  /* 0x0000000000227805 */ /* 0x010fe4000001ff00 */
[----:B------:R-:W-:Y:S01]  /*b2f0*/  CS2R R36, SRZ ;  /* 0x0000000000247805 */ /* 0x000fe2000001ff00 */
[----:B------:R-:W-:Y:S01]  /*b300*/  IMAD.MOV.U32 R136, RZ, RZ, RZ ;  /* 0x000000ffff887224 */ /* 0x000fe200078e00ff */
[----:B------:R-:W-:Y:S01]  /*b310*/  CS2R R32, SRZ ;  /* 0x0000000000207805 */ /* 0x000fe2000001ff00 */
[----:B------:R-:W-:Y:S01]  /*b320*/  IMAD.MOV.U32 R10, RZ, RZ, RZ ;  /* 0x000000ffff0a7224 */ /* 0x000fe200078e00ff */
[----:B------:R-:W-:Y:S01]  /*b330*/  CS2R R26, SRZ ;  /* 0x00000000001a7805 */ /* 0x000fe2000001ff00 */
[----:B------:R-:W-:Y:S01]  /*b340*/  IMAD.MOV.U32 R3, RZ, RZ, RZ ;  /* 0x000000ffff037224 */ /* 0x000fe200078e00ff */
[----:B------:R-:W-:Y:S01]  /*b350*/  MOV R138, RZ ;  /* 0x000000ff008a7202 */ /* 0x000fe20000000f00 */
[----:B------:R-:W-:Y:S01]  /*b360*/  IMAD.MOV.U32 R0, RZ, RZ, RZ ;  /* 0x000000ffff007224 */ /* 0x000fe200078e00ff */
[----:B------:R-:W-:Y:S01]  /*b370*/  CS2R R24, SRZ ;  /* 0x0000000000187805 */ /* 0x000fe2000001ff00 */
[----:B0-----:R-:W-:Y:S06]  /*b380*/  @!P1 BRA `(.L_x_1701) ;  /* 0x0000014400849947 */ /* 0x001fec0003800000 */
[----:B------:R-:W2:Y:S04]  /*b390*/  LDL R8, [R1+0x80] ;  /* 0x0000800001087983 */ /* 0x000ea80000100800 */
[----:B------:R-:W3:Y:S04]  /*b3a0*/  LDL R9, [R1+0x7c] ;  /* 0x00007c0001097983 */ /* 0x000ee80000100800 */
[----:B--2---:R-:W0:Y:S01]  /*b3b0*/  SHFL.IDX PT, R0, R8, RZ, 0x1f ;  /* 0x00001fff08007589 */ /* 0x004e2200000e0000 */
[----:B---3--:R-:W-:-:S13]  /*b3c0*/  R2UR UR4, R9 ;  /* 0x00000000090472ca */ /* 0x008fda00000e0000 */
[----:B------:R-:W-:Y:S01]  /*b3d0*/  ULOP3.LUT UP0, URZ, UR4, 0x1bf, URZ, 0xc0, !UPT ;  /* 0x000001bf043f7892 */ /* 0x000fe2000f80c03f */
[----:B0-----:R-:W-:-:S04]  /*b3e0*/  LEA.HI R3, R0, R0, RZ, 0x1 ;  /* 0x0000000000037211 */ /* 0x001fc800078f08ff */
[----:B------:R-:W-:Y:S02]  /*b3f0*/  LOP3.LUT R3, R3, 0x1e, RZ, 0xc0, !PT ;  /* 0x0000001e03037812 */ /* 0x000fe400078ec0ff */
[----:B------:R-:W-:-:S03]  /*b400*/  PLOP3.LUT P0, PT, PT, PT, UP0, 0x80, 0x0 ;  /* 0x000000000000781c */ /* 0x000fc60003f0f008 */
        /* <DEDUP_REMOVED lines=20> */
[----:B-1---5:R-:W-:Y:S05]  /*b550*/  CALL.ABS.NOINC R14 ;  /* 0x000000000e007343 */ /* 0x022fea0003c00000 */
.L_x_1702:
        /* <DEDUP_REMOVED lines=13> */
.L_x_1706:
[----:B-1----:R1:W2:Y:S02]  /*b630*/  SYNCS.PHASECHK.TRANS64.TRYWAIT P0, [R18+URZ+0x30800], R3 ;  /* 0x03080003120075a7 */ /* 0x0022a4000800017f */
[----:B--2---:R-:W-:Y:S05]  /*b640*/  @!P0 NANOSLEEP.SYNCS 0x989680 ;  /* 0x009896800000895d */ /* 0x004fea0003900000 */
[----:B------:R-:W2:Y:S02]  /*b650*/  @!P0 SYNCS.PHASECHK.TRANS64 P0, [R18+URZ+0x30800], R3 ;  /* 0x03080003120085a7 */ /* 0x000ea4000800007f */
[----:B--2---:R-:W-:Y:S05]  /*b660*/  @!P0 BRA `(.L_x_1706) ;  /* 0xfffffffc00f08947 */ /* 0x004fea000383ffff */
.L_x_1705:
[----:B------:R-:W-:Y:S05]  /*b670*/  BSYNC B0 ;  /* 0x0000000000007941 */ /* 0x000fea0003800000 */
.L_x_1704:
[----:B------:R-:W-:Y:S05]  /*b680*/  BRA `(.L_x_1707) ;  /* 0x0000006c00807947 */ /* 0x000fea0003800000 */
.L_x_1703:
[----:B------:R-:W2:Y:S01]  /*b690*/  LDL R0, [R1+0x7c] ;  /* 0x00007c0001007983 */ /* 0x000ea20000100800 */
[----:B------:R-:W-:Y:S02]  /*b6a0*/  ULDC.64 UR6, c[0x0][0x408] ;  /* 0x0001020000067ab9 */ /* 0x000fe40000000a00 */
[----:B-----5:R-:W-:Y:S01]  /*b6b0*/  IMAD.WIDE.U32 R26, R137, UR6, RZ ;  /* 0x00000006891a7c25 */ /* 0x020fe2000f8e00ff */
[----:B--2---:R-:W-:Y:S02]  /*b6c0*/  R2UR UR4, R0 ;  /* 0x00000000000472ca */ /* 0x004fe400000e0000 */
[----:B------:R-:W-:-:S11]  /*b6d0*/  SHF.R.S32.HI R0, RZ, 0x1f, R137 ;  /* 0x0000001fff007819 */ /* 0x000fd60000011489 */
[----:B------:R-:W-:-:S03]  /*b6e0*/  ULOP3.LUT UP0, URZ, UR4, 0x3ff, URZ, 0xc0, !UPT ;  /* 0x000003ff043f7892 */ /* 0x000fc6000f80c03f */
[----:B------:R-:W-:Y:S02]  /*b6f0*/  ULDC.64 UR4, c[0x0][0x3f8] ;  /* 0x0000fe0000047ab9 */ /* 0x000fe40000000a00 */
[C---:B------:R-:W-:Y:S01]  /*b700*/  IMAD R4, R0.reuse, UR4, RZ ;  /* 0x0000000400047c24 */ /* 0x040fe2000f8e02ff */
[----:B------:R-:W-:Y:S01]  /*b710*/  PLOP3.LUT P0, PT, PT, PT, UP0, 0x80, 0x0 ;  /* 0x000000000000781c */ /* 0x000fe20003f0f008 */
[----:B------:R-:W-:Y:S02]  /*b720*/  IMAD R0, R0, UR6, RZ ;  /* 0x0000000600007c24 */ /* 0x000fe4000f8e02ff */
[----:B------:R-:W-:-:S04]  /*b730*/  IMAD.WIDE.U32 R24, R137, UR4, RZ ;  /* 0x0000000489187c25 */ /* 0x000fc8000f8e00ff */
[C---:B------:R-:W-:Y:S02]  /*b740*/  IMAD R29, R137.reuse, UR5, R4 ;  /* 0x00000005891d7c24 */ /* 0x040fe4000f8e0204 */
[----:B------:R-:W-:-:S03]  /*b750*/  IMAD R31, R137, UR7, R0 ;  /* 0x00000007891f7c24 */ /* 0x000fc6000f8e0200 */
[----:B------:R-:W-:Y:S01]  /*b760*/  IADD3 R29, R29, R25, RZ ;  /* 0x000000191d1d7210 */ /* 0x000fe20007ffe0ff */
[----:B------:R-:W-:Y:S01]  /*b770*/  IMAD.IADD R31, R31, 0x1, R27 ;  /* 0x000000011f1f7824 */ /* 0x000fe200078e021b */
        /* <DEDUP_REMOVED lines=17> */
.L_x_1708:
[----:B------:R-:W2:Y:S01]  /*b890*/  LDL R89, [R1+0x30] ;  /* 0x0000300001597983 */ /* 0x000ea20000100800 */
[----:B------:R-:W-:Y:S01]  /*b8a0*/  ULDC.U8 UR4, c[0x0][0x410] ;  /* 0x0001040000047ab9 */ /* 0x000fe20000000000 */
[----:B------:R-:W-:Y:S01]  /*b8b0*/  BSSY B0, `(.L_x_1709) ;  /* 0x00006b5000007945 */ /* 0x000fe20003800000 */
[----:B------:R-:W-:Y:S01]  /*b8c0*/  ISETP.NE.AND P0, PT, RZ, UR4, PT ;  /* 0x00000004ff007c0c */ /* 0x000fe2000bf05270 */
[----:B--2---:R-:W-:-:S12]  /*b8d0*/  IMAD.IADD R9, R218, 0x1, R89 ;  /* 0x00000001da097824 */ /* 0x004fd800078e0259 */
[----:B------:R-:W-:Y:S05]  /*b8e0*/  @!P0 BRA `(.L_x_1710) ;  /* 0x0000003400908947 */ /* 0x000fea0003800000 */
[----:B------:R-:W2:Y:S01]  /*b8f0*/  LDL R20, [R1+0x5c] ;  /* 0x00005c0001147983 */ /* 0x000ea20000100800 */
[----:B------:R-:W0:Y:S01]  /*b900*/  LDC R21, c[0x0][0x448] ;  /* 0x00011200ff157b82 */ /* 0x000e220000000800 */
[----:B------:R-:W-:Y:S01]  /*b910*/  ULDC.64 UR4, c[0x0][0x3f8] ;  /* 0x0000fe0000047ab9 */ /* 0x000fe20000000a00 */
[----:B------:R-:W-:Y:S01]  /*b920*/  ULDC.64 UR6, c[0x0][0x408] ;  /* 0x0001020000067ab9 */ /* 0x000fe20000000a00 */
[----:B------:R-:W-:Y:S01]  /*b930*/  IMAD.MOV.U32 R10, RZ, RZ, R24 ;  /* 0x000000ffff0a7224 */ /* 0x000fe200078e0018 */
[----:B------:R-:W-:Y:S01]  /*b940*/  SHF.R.S32.HI R66, RZ, 0x1f, R223 ;  /* 0x0000001fff427819 */ /* 0x000fe200000114df */
[----:B------:R-:W-:Y:S01]  /*b950*/  IMAD.MOV.U32 R11, RZ, RZ, R29 ;  /* 0x000000ffff0b7224 */ /* 0x000fe200078e001d */
[----:B------:R-:W-:Y:S01]  /*b960*/  SHF.R.S32.HI R64, RZ, 0x1f, R221 ;  /* 0x0000001fff407819 */ /* 0x000fe200000114dd */
[----:B------:R-:W-:Y:S01]  /*b970*/  IMAD.MOV.U32 R12, RZ, RZ, R26 ;  /* 0x000000ffff0c7224 */ /* 0x000fe200078e001a */
[----:B------:R-:W-:Y:S01]  /*b980*/  SHF.R.S32.HI R67, RZ, 0x1f, R222 ;  /* 0x0000001fff437819 */ /* 0x000fe200000114de */
[----:B------:R-:W-:Y:S01]  /*b990*/  IMAD.MOV.U32 R13, RZ, RZ, R31 ;  /* 0x000000ffff0d7224 */ /* 0x000fe200078e001f */
[----:B------:R-:W-:-:S02]  /*b9a0*/  SHF.R.S32.HI R65, RZ, 0x1f, R220 ;  /* 0x0000001fff417819 */ /* 0x000fc400000114dc */
[----:B------:R-:W-:Y:S02]  /*b9b0*/  SHF.R.S32.HI R75, RZ, 0x1f, R224 ;  /* 0x0000001fff4b7819 */ /* 0x000fe400000114e0 */
[----:B0-----:R-:W-:-:S13]  /*b9c0*/  ISETP.NE.AND P0, PT, R21, 0x1, PT ;  /* 0x000000011500780c */ /* 0x001fda0003f05270 */
[----:B------:R-:W0:Y:S08]  /*b9d0*/  @P0 LDC R0, c[0x0][0x44c] ;  /* 0x00011300ff000b82 */ /* 0x000e300000000800 */
[----:B------:R-:W1:Y:S01]  /*b9e0*/  @P0 LDC R5, c[0x0][0x450] ;  /* 0x00011400ff050b82 */ /* 0x000e620000000800 */
[----:B--2---:R-:W-:-:S05]  /*b9f0*/  LEA R3, R20, R9, 0x6 ;  /* 0x0000000914037211 */ /* 0x004fca00078e30ff */
[----:B0-----:R-:W-:-:S05]  /*ba00*/  @P0 IMAD.HI.U32 R0, R3, R0, RZ ;  /* 0x0000000003000227 */ /* 0x001fca00078e00ff */
[----:B-1----:R-:W-:-:S04]  /*ba10*/  @P0 SHF.R.U32.HI R3, RZ, R5, R0 ;  /* 0x00000005ff030219 */ /* 0x002fc80000011600 */
[----:B------:R-:W-:Y:S01]  /*ba20*/  SHF.R.S32.HI R0, RZ, 0x1f, R3 ;  /* 0x0000001fff007819 */ /* 0x000fe20000011403 */
[----:B------:R-:W-:-:S04]  /*ba30*/  IMAD.WIDE.U32 R10, R3, UR4, R10 ;  /* 0x00000004030a7c25 */ /* 0x000fc8000f8e000a */
[C---:B------:R-:W-:Y:S02]  /*ba40*/  IMAD R4, R0.reuse, UR4, RZ ;  /* 0x0000000400047c24 */ /* 0x040fe4000f8e02ff */
[----:B------:R-:W-:Y:S02]  /*ba50*/  IMAD R0, R0, UR6, RZ ;  /* 0x0000000600007c24 */ /* 0x000fe4000f8e02ff */
[C---:B------:R-:W-:Y:S01]  /*ba60*/  IMAD R7, R3.reuse, UR5, R4 ;  /* 0x0000000503077c24 */ /* 0x040fe2000f8e0204 */
[----:B------:R-:W-:Y:S01]  /*ba70*/  ULDC.64 UR4, c[0x0][0x3e8] ;  /* 0x0000fa0000047ab9 */ /* 0x000fe20000000a00 */
[C---:B------:R-:W-:Y:S01]  /*ba80*/  IMAD.WIDE.U32 R12, R3.reuse, UR6, R12 ;  /* 0x00000006030c7c25 */ /* 0x040fe2000f8e000c */
[----:B------:R-:W-:Y:S01]  /*ba90*/  LEA R6, P0, R10, UR4, 0x1 ;  /* 0x000000040a067c11 */ /* 0x000fe2000f8008ff */
[----:B------:R-:W-:Y:S02]  /*baa0*/  UMOV UR4, 0xffffffff ;  /* 0xffffffff00047882 */ /* 0x000fe40000000000 */
[----:B------:R-:W-:Y:S01]  /*bab0*/  IMAD R3, R3, UR7, R0 ;  /* 0x0000000703037c24 */ /* 0x000fe2000f8e0200 */
[----:B------:R-:W-:Y:S01]  /*bac0*/  ULDC.64 UR6, c[0x0][0x400] ;  /* 0x0001000000067ab9 */ /* 0x000fe20000000a00 */
[----:B------:R-:W-:Y:S01]  /*bad0*/  IMAD.IADD R7, R11, 0x1, R7 ;  /* 0x000000010b077824 */ /* 0x000fe200078e0207 */
[----:B------:R-:W-:-:S02]  /*bae0*/  LEA R4, P1, R12, UR6, 0x1 ;  /* 0x000000060c047c11 */ /* 0x000fc4000f8208ff */
[----:B------:R-:W-:Y:S02]  /*baf0*/  IADD3 R3, R13, R3, RZ ;  /* 0x000000030d037210 */ /* 0x000fe40007ffe0ff */
[----:B------:R-:W-:Y:S02]  /*bb00*/  LEA.HI.X R7, R10, UR5, R7, 0x1, P0 ;  /* 0x000000050a077c11 */ /* 0x000fe400080f0c07 */
[----:B------:R-:W-:Y:S01]  /*bb10*/  LEA.HI.X R8, R12, UR7, R3, 0x1, P1 ;  /* 0x000000070c087c11 */ /* 0x000fe200088f0c03 */
[----:B------:R-:W-:Y:S06]  /*bb20*/  BRA.DIV UR4, `(.L_x_1711) ;  /* 0x000001e6044c7947 */ /* 0x000fec000b800000 */
[----:B------:R0:W1:Y:S04]  /*bb30*/  SHFL.IDX PT, R3, R7, RZ, 0x1c1f ;  /* 0x001c1fff07037589 */ /* 0x00006800000e0000 */
[----:B------:R0:W2:Y:S04]  /*bb40*/  SHFL.IDX PT, R0, R6, RZ, 0x1c1f ;  /* 0x001c1fff06007589 */ /* 0x0000a800000e0000 */
[----:B------:R0:W3:Y:S04]  /*bb50*/  SHFL.IDX PT, R5, R8, RZ, 0x1c1f ;  /* 0x001c1fff08057589 */ /* 0x0000e800000e0000 */
[----:B------:R0:W4:Y:S02]  /*bb60*/  SHFL.IDX PT, R14, R4, RZ, 0x1c1f ;  /* 0x001c1fff040e7589 */ /* 0x00012400000e0000 */
.L_x_2042:
[----:B------:R-:W-:Y:S01]  /*bb70*/  IMAD R78, R200, R21, RZ ;  /* 0x00000015c84e7224 */ /* 0x000fe200078e02ff */
        /* <DEDUP_REMOVED lines=15> */
[----:B------:R-:W-:Y:S01]  /*bc70*/  ULDC UR4, c[0x0][0x3f4] ;  /* 0x0000fd0000047ab9 */ /* 0x000fe20000000800 */
[----:B------:R-:W-:Y:S02]  /*bc80*/  CS2R R60, SRZ ;  /* 0x00000000003c7805 */ /* 0x000fe4000001ff00 */
[----:B------:R-:W-:Y:S02]  /*bc90*/  ISETP.GE.AND P3, PT, R223, UR4, PT ;  /* 0x00000004df007c0c */ /* 0x000fe4000bf66270 */
[----:B------:R-:W-:Y:S02]  /*bca0*/  CS2R R58, SRZ ;  /* 0x00000000003a7805 */ /* 0x000fe4000001ff00 */
[----:B------:R-:W-:Y:S02]  /*bcb0*/  ISETP.GE.AND P2, PT, R221, UR4, PT ;  /* 0x00000004dd007c0c */ /* 0x000fe4000bf46270 */
[----:B------:R-:W-:Y:S02]  /*bcc0*/  ISETP.GE.AND P1, PT, R222, UR4, PT ;  /* 0x00000004de007c0c */ /* 0x000fe4000bf26270 */
[----:B------:R-:W-:-:S02]  /*bcd0*/  ISETP.GE.AND P0, PT, R220, UR4, PT ;  /* 0x00000004dc007c0c */ /* 0x000fc4000bf06270 */
[----:B------:R-:W-:-:S03]  /*bce0*/  ISETP.GE.AND P4, PT, R196, UR4, PT ;  /* 0x00000004c4007c0c */ /* 0x000fc6000bf86270 */
[C---:B------:R-:W-:Y:S01]  /*bcf0*/  @!P3 IMAD.SHL.U32 R25, R223.reuse, 0x2, RZ ;  /* 0x00000002df19b824 */ /* 0x040fe200078e00ff */
[----:B------:R-:W-:-:S03]  /*bd00*/  @!P3 SHF.L.U64.HI R12, R223, 0x1, R66 ;  /* 0x00000001df0cb819 */ /* 0x000fc60000010242 */
[C---:B------:R-:W-:Y:S01]  /*bd10*/  @!P2 IMAD.SHL.U32 R29, R221.reuse, 0x2, RZ ;  /* 0x00000002dd1da824 */ /* 0x040fe200078e00ff */
[----:B------:R-:W-:Y:S01]  /*bd20*/  @!P2 SHF.L.U64.HI R10, R221, 0x1, R64 ;  /* 0x00000001dd0aa819 */ /* 0x000fe20000010240 */
[----:B------:R-:W-:Y:S01]  /*bd30*/  @!P1 IMAD.SHL.U32 R37, R222, 0x2, RZ ;  /* 0x00000002de259824 */ /* 0x000fe200078e00ff */
[-C--:B--2---:R-:W-:Y:S01]  /*bd40*/  @!P3 IADD3 R20, P6, R0, R25.reuse, RZ ;  /* 0x000000190014b210 */ /* 0x084fe20007fde0ff */
[----:B------:R-:W-:Y:S01]  /*bd50*/  @!P0 IMAD.SHL.U32 R45, R220, 0x2, RZ ;  /* 0x00000002dc2d8824 */ /* 0x000fe200078e00ff */
[----:B----4-:R-:W-:Y:S01]  /*bd60*/  @!P3 IADD3 R24, P5, R14, R25, RZ ;  /* 0x000000190e18b210 */ /* 0x010fe20007fbe0ff */
[----:B-1----:R-:W-:Y:S01]  /*bd70*/  @!P4 IMAD.MOV.U32 R11, RZ, RZ, R3 ;  /* 0x000000ffff0bc224 */ /* 0x002fe200078e0003 */
[----:B------:R-:W-:Y:S01]  /*bd80*/  @!P0 SHF.L.U64.HI R34, R220, 0x1, R65 ;  /* 0x00000001dc228819 */ /* 0x000fe20000010241 */
[--C-:B------:R-:W-:Y:S01]  /*bd90*/  @!P3 IMAD.X R21, R3, 0x1, R12.reuse, P6 ;  /* 0x000000010315b824 */ /* 0x100fe200030e060c */
[-C--:B------:R-:W-:Y:S01]  /*bda0*/  @!P2 IADD3 R26, P6, R0, R29.reuse, RZ ;  /* 0x0000001d001aa210 */ /* 0x080fe20007fde0ff */
[----:B---3--:R-:W-:Y:S01]  /*bdb0*/  @!P3 IMAD.X R25, R5, 0x1, R12, P5 ;  /* 0x000000010519b824 */ /* 0x008fe200028e060c */
[----:B------:R-:W-:Y:S01]  /*bdc0*/  @!P2 IADD3 R28, P5, R14, R29, RZ ;  /* 0x0000001d0e1ca210 */ /* 0x000fe20007fbe0ff */
[----:B------:R-:W-:Y:S01]  /*bdd0*/  @!P4 IMAD.MOV.U32 R15, RZ, RZ, R5 ;  /* 0x000000ffff0fc224 */ /* 0x000fe200078e0005 */
[----:B------:R-:W-:-:S02]  /*bde0*/  @!P2 IADD3.X R27, R3, R10, RZ, P6, !PT ;  /* 0x0000000a031ba210 */ /* 0x000fc400037fe4ff */
[----:B------:R-:W-:Y:S01]  /*bdf0*/  @!P1 SHF.L.U64.HI R12, R222, 0x1, R67 ;  /* 0x00000001de0c9819 */ /* 0x000fe20000010243 */
[----:B------:R-:W-:Y:S01]  /*be00*/  @!P2 IMAD.X R29, R5, 0x1, R10, P5 ;  /* 0x00000001051da824 */ /* 0x000fe200028e060a */
[----:B------:R-:W-:Y:S01]  /*be10*/  @!P1 IADD3 R30, P6, R0, R37, RZ ;  /* 0x00000025001e9210 */ /* 0x000fe20007fde0ff */
[----:B------:R-:W-:Y:S01]  /*be20*/  @!P4 IMAD.MOV.U32 R10, RZ, RZ, R0 ;  /* 0x000000ffff0ac224 */ /* 0x000fe200078e0000 */
[----:B------:R-:W-:-:S03]  /*be30*/  ISETP.GE.AND P5, PT, R224, UR4, PT ;  /* 0x00000004e0007c0c */ /* 0x000fc6000bfa6270 */
[----:B------:R-:W-:Y:S01]  /*be40*/  @!P1 IMAD.X R31, R3, 0x1, R12, P6 ;  /* 0x00000001031f9824 */ /* 0x000fe200030e060c */
[----:B------:R-:W-:Y:S01]  /*be50*/  @!P1 IADD3 R36, P6, R14, R37, RZ ;  /* 0x000000250e249210 */ /* 0x000fe20007fde0ff */
[----:B------:R-:W-:-:S03]  /*be60*/  @!P4 IMAD.WIDE R10, R196, 0x2, R10 ;  /* 0x00000002c40ac825 */ /* 0x000fc600078e020a */
[----:B------:R-:W-:Y:S01]  /*be70*/  @!P1 IADD3.X R37, R5, R12, RZ, P6, !PT ;  /* 0x0000000c05259210 */ /* 0x000fe200037fe4ff */
[----:B------:R-:W-:Y:S01]  /*be80*/  @!P4 IMAD.WIDE R12, R196, 0x2, R14 ;  /* 0x00000002c40cc825 */ /* 0x000fe200078e020e */
[-C--:B------:R-:W-:Y:S01]  /*be90*/  @!P0 IADD3 R38, P6, R0, R45.reuse, RZ ;  /* 0x0000002d00268210 */ /* 0x080fe20007fde0ff */
[----:B------:R1:W5:Y:S02]  /*bea0*/  @!P4 LD.E.64 R60, desc[UR60][R10.64] ;  /* 0x0000003c0a3cc980 */ /* 0x000364000c101b00 */
[----:B------:R-:W-:Y:S02]  /*beb0*/  @!P5 IMAD.SHL.U32 R15, R224, 0x2, RZ ;  /* 0x00000002e00fd824 */ /* 0x000fe400078e00ff */
[----:B------:R-:W-:Y:S01]  /*bec0*/  @!P0 IMAD.X R39, R3, 0x1, R34, P6 ;  /* 0x0000000103278824 */ /* 0x000fe200030e0622 */
[----:B------:R-:W-:Y:S01]  /*bed0*/  @!P0 IADD3 R44, P6, R14, R45, RZ ;  /* 0x0000002d0e2c8210 */ /* 0x000fe20007fde0ff */
[----:B------:R1:W5:Y:S01]  /*bee0*/  @!P4 LD.E.64 R58, desc[UR60][R12.64] ;  /* 0x0000003c0c3ac980 */ /* 0x000362000c101b00 */
[----:B------:R-:W-:-:S02]  /*bef0*/  @!P5 SHF.L.U64.HI R32, R224, 0x1, R75 ;  /* 0x00000001e020d819 */ /* 0x000fc4000001024b */
[----:B------:R-:W-:Y:S02]  /*bf00*/  CS2R R54, SRZ ;  /* 0x0000000000367805 */ /* 0x000fe4000001ff00 */
[-C--:B------:R-:W-:Y:S01]  /*bf10*/  @!P5 IADD3 R62, P4, R0, R15.reuse, RZ ;  /* 0x0000000f003ed210 */ /* 0x080fe20007f9e0ff */
[----:B------:R-:W-:Y:S01]  /*bf20*/  @!P0 IMAD.X R45, R5, 0x1, R34, P6 ;  /* 0x00000001052d8824 */ /* 0x000fe200030e0622 */
[----:B------:R-:W-:Y:S02]  /*bf30*/  @!P5 IADD3 R14, P6, R14, R15, RZ ;  /* 0x0000000f0e0ed210 */ /* 0x000fe40007fde0ff */
[----:B------:R-:W-:Y:S02]  /*bf40*/  CS2R R56, SRZ ;  /* 0x0000000000387805 */ /* 0x000fe4000001ff00 */
[----:B------:R-:W-:Y:S01]  /*bf50*/  CS2R R52, SRZ ;  /* 0x0000000000347805 */ /* 0x000fe2000001ff00 */
[----:B------:R-:W-:Y:S01]  /*bf60*/  @!P5 IMAD.X R63, R3, 0x1, R32, P4 ;  /* 0x00000001033fd824 */ /* 0x000fe200020e0620 */
[----:B------:R-:W-:-:S02]  /*bf70*/  @!P5 IADD3.X R15, R5, R32, RZ, P6, !PT ;  /* 0x00000020050fd210 */ /* 0x000fc400037fe4ff */
[----:B------:R-:W-:Y:S02]  /*bf80*/  CS2R R50, SRZ ;  /* 0x0000000000327805 */ /* 0x000fe4000001ff00 */
[----:B------:R-:W-:Y:S02]  /*bf90*/  CS2R R48, SRZ ;  /* 0x0000000000307805 */ /* 0x000fe4000001ff00 */
[----:B------:R-:W-:Y:S02]  /*bfa0*/  CS2R R46, SRZ ;  /* 0x00000000002e7805 */ /* 0x000fe4000001ff00 */
[----:B------:R-:W-:Y:S02]  /*bfb0*/  CS2R R42, SRZ ;  /* 0x00000000002a7805 */ /* 0x000fe4000001ff00 */
[----:B------:R-:W-:Y:S02]  /*bfc0*/  CS2R R40, SRZ ;  /* 0x0000000000287805 */ /* 0x000fe4000001ff00 */
[----:B------:R-:W-:-:S02]  /*bfd0*/  CS2R R32, SRZ ;  /* 0x0000000000207805 */ /* 0x000fc4000001ff00 */
[----:B------:R-:W-:Y:S01]  /*bfe0*/  CS2R R34, SRZ ;  /* 0x0000000000227805 */ /* 0x000fe2000001ff00 */
[----:B------:R1:W5:Y:S04]  /*bff0*/  @!P3 LD.E.64 R54, desc[UR60][R20.64] ;  /* 0x0000003c1436b980 */ /* 0x000368000c101b00 */
        /* <DEDUP_REMOVED lines=8> */
[----:B------:R1:W5:Y:S02]  /*c080*/  @!P5 LD.E.64 R34, desc[UR60][R14.64] ;  /* 0x0000003c0e22d980 */ /* 0x000364000c101b00 */
.L_x_1713:
[----:B------:R-:W-:Y:S05]  /*c090*/  BSYNC B1 ;  /* 0x0000000000017941 */ /* 0x000fea0003800000 */
.L_x_1712:
[----:B--2--5:R-:W-:Y:S01]  /*c0a0*/  IMAD.MOV.U32 R0, RZ, RZ, R56 ;  /* 0x000000ffff007224 */ /* 0x024fe200078e0038 */
[----:B------:R-:W-:Y:S01]  /*c0b0*/  UMOV UR4, 0xffffffff ;  /* 0xffffffff00047882 */ /* 0x000fe20000000000 */
[----:B---3--:R-:W-:Y:S01]  /*c0c0*/  IMAD.MOV.U32 R5, RZ, RZ, R58 ;  /* 0x000000ffff057224 */ /* 0x008fe200078e003a */
[----:B-1----:R-:W-:Y:S01]  /*c0d0*/  CS2R R30, SRZ ;  /* 0x00000000001e7805 */ /* 0x002fe2000001ff00 */
        /* <DEDUP_REMOVED lines=9> */
[----:B------:R-:W-:-:S04]  /*c170*/  MOV R3, R51 ;  /* 0x0000003300037202 */ /* 0x000fc80000000f00 */
        /* <DEDUP_REMOVED lines=28> */
[----:B------:R-:W-:Y:S06]  /*c340*/  BRA.DIV UR4, `(.L_x_1714) ;  /* 0x000001de04b47947 */ /* 0x000fec000b800000 */
[----:B------:R1:W2:Y:S04]  /*c350*/  SHFL.IDX PT, R3, R7, 0x1, 0x1c1f ;  /* 0x003c1f0007037f89 */ /* 0x0002a800000e0000 */
[----:B------:R1:W3:Y:S04]  /*c360*/  SHFL.IDX PT, R0, R6, 0x1, 0x1c1f ;  /* 0x003c1f0006007f89 */ /* 0x0002e800000e0000 */
[----:B------:R1:W1:Y:S04]  /*c370*/  SHFL.IDX PT, R5, R8, 0x1, 0x1c1f ;  /* 0x003c1f0008057f89 */ /* 0x00026800000e0000 */
[----:B0-----:R-:W0:Y:S02]  /*c380*/  SHFL.IDX PT, R4, R4, 0x1, 0x1c1f ;  /* 0x003c1f0004047f89 */ /* 0x001e2400000e0000 */
.L_x_2048:
[----:B-1----:R-:W5:Y:S01]  /*c390*/  LDL R6, [R1+0x48] ;  /* 0x0000480001067983 */ /* 0x002f620000100800 */
[----:B------:R-:W-:Y:S01]  /*c3a0*/  VIADD R9, R9, 0x40 ;  /* 0x0000004009097836 */ /* 0x000fe20000000000 */
[----:B------:R-:W-:Y:S01]  /*c3b0*/  LOP3.LUT R7, R227, 0x18, R16, 0xf8, !PT ;  /* 0x00000018e3077812 */ /* 0x000fe200078ef810 */
[----:B------:R-:W-:Y:S01]  /*c3c0*/  BSSY B1, `(.L_x_1715) ;  /* 0x0000053000017945 */ /* 0x000fe20003800000 */
        /* <DEDUP_REMOVED lines=10> */
[----:B----4-:R-:W-:Y:S02]  /*c470*/  CS2R R14, SRZ ;  /* 0x00000000000e7805 */ /* 0x010fe4000001ff00 */
[----:B------:R-:W-:Y:S02]  /*c480*/  CS2R R10, SRZ ;  /* 0x00000000000a7805 */ /* 0x000fe4000001ff00 */
[----:B-----5:R-:W-:Y:S02]  /*c490*/  LOP3.LUT P0, RZ, R6, 0x4, RZ, 0xc0, !PT ;  /* 0x0000000406ff7812 */ /* 0x020fe4000780c0ff */
[----:B------:R-:W-:-:S05]  /*c4a0*/  LOP3.LUT R6, R7, R228, RZ, 0x3c, !PT ;  /* 0x000000e407067212 */ /* 0x000fca00078e3cff */
[----:B------:R-:W-:-:S04]  /*c4b0*/  IMAD.IADD R7, R229, 0x1, R6 ;  /* 0x00000001e5077824 */ /* 0x000fc800078e0206 */
[----:B------:R-:W-:Y:S01]  /*c4c0*/  IMAD R62, R7, 0x2, R18 ;  /* 0x00000002073e7824 */ /* 0x000fe200078e0212 */
[----:B------:R-:W-:Y:S06]  /*c4d0*/  @P1 BRA `(.L_x_1716) ;  /* 0x0000000400041947 */ /* 0x000fec0003800000 */
[----:B------:R-:W-:Y:S01]  /*c4e0*/  ULDC UR4, c[0x0][0x3f4] ;  /* 0x0000fd0000047ab9 */ /* 0x000fe20000000800 */
[----:B------:R-:W-:Y:S02]  /*c4f0*/  CS2R R44, SRZ ;  /* 0x00000000002c7805 */ /* 0x000fe4000001ff00 */
[----:B------:R-:W-:Y:S02]  /*c500*/  ISETP.GE.AND P4, PT, R223, UR4, PT ;  /* 0x00000004df007c0c */ /* 0x000fe4000bf86270 */
[----:B------:R-:W-:Y:S02]  /*c510*/  CS2R R30, SRZ ;  /* 0x00000000001e7805 */ /* 0x000fe4000001ff00 */
[----:B------:R-:W-:Y:S02]  /*c520*/  ISETP.GE.AND P3, PT, R221, UR4, PT ;  /* 0x00000004dd007c0c */ /* 0x000fe4000bf66270 */
[----:B------:R-:W-:Y:S02]  /*c530*/  ISETP.GE.AND P2, PT, R222, UR4, PT ;  /* 0x00000004de007c0c */ /* 0x000fe4000bf46270 */
[----:B------:R-:W-:-:S05]  /*c540*/  ISETP.GE.AND P1, PT, R220, UR4, PT ;  /* 0x00000004dc007c0c */ /* 0x000fca000bf26270 */
[C---:B------:R-:W-:Y:S01]  /*c550*/  @!P4 IMAD.SHL.U32 R9, R223.reuse, 0x2, RZ ;  /* 0x00000002df09c824 */ /* 0x040fe200078e00ff */
[----:B------:R-:W-:-:S03]  /*c560*/  @!P4 SHF.L.U64.HI R66, R223, 0x1, R66 ;  /* 0x00000001df42c819 */ /* 0x000fc60000010242 */
[C---:B------:R-:W-:Y:S01]  /*c570*/  @!P3 IMAD.SHL.U32 R73, R221.reuse, 0x2, RZ ;  /* 0x00000002dd49b824 */ /* 0x040fe200078e00ff */
[----:B------:R-:W-:Y:S02]  /*c580*/  @!P3 SHF.L.U64.HI R64, R221, 0x1, R64 ;  /* 0x00000001dd40b819 */ /* 0x000fe40000010240 */
[-C--:B---3--:R-:W-:Y:S01]  /*c590*/  @!P4 IADD3 R10, P5, R0, R9.reuse, RZ ;  /* 0x00000009000ac210 */ /* 0x088fe20007fbe0ff */
[----:B------:R-:W-:Y:S01]  /*c5a0*/  @!P1 IMAD.SHL.U32 R7, R220, 0x2, RZ ;  /* 0x00000002dc079824 */ /* 0x000fe200078e00ff */
[----:B0-----:R-:W-:Y:S02]  /*c5b0*/  @!P4 IADD3 R8, P6, R4, R9, RZ ;  /* 0x000000090408c210 */ /* 0x001fe40007fde0ff */
[----:B--2---:R-:W-:Y:S02]  /*c5c0*/  @!P4 IADD3.X R11, R3, R66, RZ, P5, !PT ;  /* 0x00000042030bc210 */ /* 0x004fe40002ffe4ff */
[C---:B------:R-:W-:Y:S01]  /*c5d0*/  @!P2 SHF.L.U64.HI R6, R222.reuse, 0x1, R67 ;  /* 0x00000001de06a819 */ /* 0x040fe20000010243 */
[----:B------:R-:W-:Y:S01]  /*c5e0*/  @!P2 IMAD.SHL.U32 R67, R222, 0x2, RZ ;  /* 0x00000002de43a824 */ /* 0x000fe200078e00ff */
[-C--:B------:R-:W-:Y:S01]  /*c5f0*/  @!P3 IADD3 R76, P5, R0, R73.reuse, RZ ;  /* 0x00000049004cb210 */ /* 0x080fe20007fbe0ff */
[----:B------:R-:W-:Y:S01]  /*c600*/  @!P4 IMAD.X R9, R5, 0x1, R66, P6 ;  /* 0x000000010509c824 */ /* 0x000fe200030e0642 */
[----:B------:R-:W-:-:S02]  /*c610*/  @!P3 IADD3 R72, P6, R4, R73, RZ ;  /* 0x000000490448b210 */ /* 0x000fc40007fde0ff */
[----:B------:R-:W-:Y:S01]  /*c620*/  @!P1 SHF.L.U64.HI R12, R220, 0x1, R65 ;  /* 0x00000001dc0c9819 */ /* 0x000fe20000010241 */
[--C-:B------:R-:W-:Y:S01]  /*c630*/  @!P3 IMAD.X R77, R3, 0x1, R64.reuse, P5 ;  /* 0x00000001034db824 */ /* 0x100fe200028e0640 */
[-C--:B------:R-:W-:Y:S01]  /*c640*/  @!P2 IADD3 R70, P5, R0, R67.reuse, RZ ;  /* 0x000000430046a210 */ /* 0x080fe20007fbe0ff */
[----:B------:R-:W-:Y:S01]  /*c650*/  @!P3 IMAD.X R73, R5, 0x1, R64, P6 ;  /* 0x000000010549b824 */ /* 0x000fe200030e0640 */
[----:B------:R-:W-:Y:S02]  /*c660*/  @!P2 IADD3 R66, P6, R4, R67, RZ ;  /* 0x000000430442a210 */ /* 0x000fe40007fde0ff */
[----:B------:R-:W-:Y:S02]  /*c670*/  @!P2 IADD3.X R71, R3, R6, RZ, P5, !PT ;  /* 0x000000060347a210 */ /* 0x000fe40002ffe4ff */
[----:B------:R-:W-:Y:S01]  /*c680*/  @!P1 IADD3 R64, P5, R0, R7, RZ ;  /* 0x0000000700409210 */ /* 0x000fe20007fbe0ff */
[----:B------:R-:W-:Y:S01]  /*c690*/  @!P2 IMAD.X R67, R5, 0x1, R6, P6 ;  /* 0x000000010543a824 */ /* 0x000fe200030e0606 */
[----:B------:R-:W-:-:S03]  /*c6a0*/  ISETP.GE.AND P6, PT, R196, UR4, PT ;  /* 0x00000004c4007c0c */ /* 0x000fc6000bfc6270 */
[----:B------:R-:W-:Y:S01]  /*c6b0*/  @!P1 IMAD.X R65, R3, 0x1, R12, P5 ;  /* 0x0000000103419824 */ /* 0x000fe200028e060c */
[----:B------:R-:W-:-:S05]  /*c6c0*/  @!P1 IADD3 R6, P5, R4, R7, RZ ;  /* 0x0000000704069210 */ /* 0x000fca0007fbe0ff */
[----:B------:R-:W-:Y:S01]  /*c6d0*/  @!P1 IMAD.X R7, R5, 0x1, R12, P5 ;  /* 0x0000000105079824 */ /* 0x000fe200028e060c */
[----:B------:R-:W-:-:S03]  /*c6e0*/  ISETP.GE.AND P5, PT, R224, UR4, PT ;  /* 0x00000004e0007c0c */ /* 0x000fc6000bfa6270 */
[----:B------:R-:W-:Y:S02]  /*c6f0*/  @!P6 IMAD.MOV.U32 R12, RZ, RZ, R0 ;  /* 0x000000ffff0ce224 */ /* 0x000fe400078e0000 */
[----:B------:R-:W-:Y:S02]  /*c700*/  @!P6 IMAD.MOV.U32 R13, RZ, RZ, R3 ;  /* 0x000000ffff0de224 */ /* 0x000fe400078e0003 */
[----:B------:R-:W-:-:S04]  /*c710*/  @!P6 IMAD.WIDE R14, R196, 0x2, R4 ;  /* 0x00000002c40ee825 */ /* 0x000fc800078e0204 */
[----:B------:R-:W-:Y:S01]  /*c720*/  @!P6 IMAD.WIDE R12, R196, 0x2, R12 ;  /* 0x00000002c40ce825 */ /* 0x000fe200078e020c */
[----:B------:R0:W5:Y:S01]  /*c730*/  @!P6 LD.E.64 R30, desc[UR60][R14.64] ;  /* 0x0000003c0e1ee980 */ /* 0x000162000c101b00 */
[C---:B------:R-:W-:Y:S02]  /*c740*/  @!P5 SHF.L.U32 R21, R224.reuse, 0x1, RZ ;  /* 0x00000001e015d819 */ /* 0x040fe400000006ff */
[----:B------:R-:W-:Y:S01]  /*c750*/  @!P5 SHF.L.U64.HI R20, R224, 0x1, R75 ;  /* 0x00000001e014d819 */ /* 0x000fe2000001024b */
[----:B------:R1:W5:Y:S01]  /*c760*/  @!P6 LD.E.64 R44, desc[UR60][R12.64] ;  /* 0x0000003c0c2ce980 */ /* 0x000362000c101b00 */
[-C--:B------:R-:W-:Y:S02]  /*c770*/  @!P5 IADD3 R74, P6, R0, R21.reuse, RZ ;  /* 0x00000015004ad210 */ /* 0x080fe40007fde0ff */
[----:B------:R-:W-:Y:S02]  /*c780*/  CS2R R38, SRZ ;  /* 0x0000000000267805 */ /* 0x000fe4000001ff00 */
[----:B------:R-:W-:Y:S01]  /*c790*/  CS2R R36, SRZ ;  /* 0x0000000000247805 */ /* 0x000fe2000001ff00 */
[----:B------:R-:W-:Y:S01]  /*c7a0*/  @!P5 IMAD.X R75, R3, 0x1, R20, P6 ;  /* 0x00000001034bd824 */ /* 0x000fe200030e0614 */
[----:B------:R-:W-:-:S02]  /*c7b0*/  @!P5 IADD3 R4, P6, R4, R21, RZ ;  /* 0x000000150404d210 */ /* 0x000fc40007fde0ff */
[----:B------:R2:W5:Y:S01]  /*c7c0*/  @!P4 LD.E.64 R38, desc[UR60][R10.64] ;  /* 0x0000003c0a26c980 */ /* 0x000562000c101b00 */
[----:B------:R-:W-:Y:S02]  /*c7d0*/  CS2R R28, SRZ ;  /* 0x00000000001c7805 */ /* 0x000fe4000001ff00 */
[----:B------:R-:W-:Y:S02]  /*c7e0*/  CS2R R26, SRZ ;  /* 0x00000000001a7805 */ /* 0x000fe4000001ff00 */
[----:B------:R-:W-:Y:S01]  /*c7f0*/  CS2R R24, SRZ ;  /* 0x0000000000187805 */ /* 0x000fe2000001ff00 */
[----:B------:R-:W-:Y:S01]  /*c800*/  @!P5 IMAD.X R5, R5, 0x1, R20, P6 ;  /* 0x000000010505d824 */ /* 0x000fe200030e0614 */
[----:B------:R3:W5:Y:S01]  /*c810*/  @!P4 LD.E.64 R36, desc[UR60][R8.64] ;  /* 0x0000003c0824c980 */ /* 0x000762000c101b00 */
[----:B------:R-:W-:Y:S02]  /*c820*/  CS2R R20, SRZ ;  /* 0x0000000000147805 */ /* 0x000fe4000001ff00 */
[----:B0-----:R-:W-:-:S02]  /*c830*/  CS2R R14, SRZ ;  /* 0x00000000000e7805 */ /* 0x001fc4000001ff00 */
[----:B-1----:R-:W-:Y:S01]  /*c840*/  CS2R R12, SRZ ;  /* 0x00000000000c7805 */ /* 0x002fe2000001ff00 */
[----:B------:R1:W5:Y:S01]  /*c850*/  @!P3 LD.E.64 R28, desc[UR60][R76.64] ;  /* 0x0000003c4c1cb980 */ /* 0x000362000c101b00 */
[----:B--2---:R-:W-:-:S03]  /*c860*/  CS2R R10, SRZ ;  /* 0x00000000000a7805 */ /* 0x004fc6000001ff00 */
[----:B------:R1:W5:Y:S01]  /*c870*/  @!P3 LD.E.64 R26, desc[UR60][R72.64] ;  /* 0x0000003c481ab980 */ /* 0x000362000c101b00 */
[----:B---3--:R-:W-:-:S03]  /*c880*/  CS2R R8, SRZ ;  /* 0x0000000000087805 */ /* 0x008fc6000001ff00 */
[----:B------:R1:W5:Y:S04]  /*c890*/  @!P2 LD.E.64 R24, desc[UR60][R70.64] ;  /* 0x0000003c4618a980 */ /* 0x000368000c101b00 */
[----:B------:R1:W5:Y:S04]  /*c8a0*/  @!P2 LD.E.64 R20, desc[UR60][R66.64] ;  /* 0x0000003c4214a980 */ /* 0x000368000c101b00 */
[----:B------:R1:W5:Y:S04]  /*c8b0*/  @!P1 LD.E.64 R14, desc[UR60][R64.64] ;  /* 0x0000003c400e9980 */ /* 0x000368000c101b00 */
[----:B------:R1:W5:Y:S04]  /*c8c0*/  @!P1 LD.E.64 R12, desc[UR60][R6.64] ;  /* 0x0000003c060c9980 */ /* 0x000368000c101b00 */
[----:B------:R1:W5:Y:S04]  /*c8d0*/  @!P5 LD.E.64 R10, desc[UR60][R74.64] ;  /* 0x0000003c4a0ad980 */ /* 0x000368000c101b00 */
[----:B------:R1:W5:Y:S02]  /*c8e0*/  @!P5 LD.E.64 R8, desc[UR60][R4.64] ;  /* 0x0000003c0408d980 */ /* 0x000364000c101b00 */
.L_x_1716:
[----:B------:R-:W-:Y:S05]  /*c8f0*/  BSYNC B1 ;  /* 0x0000000000017941 */ /* 0x000fea0003800000 */
.L_x_1715:
[----:B-1----:R-:W2:Y:S01]  /*c900*/  LDL R7, [R1+0x58] ;  /* 0x0000580001077983 */ /* 0x002ea20000100800 */
[----:B------:R-:W-:Y:S01]  /*c910*/  VIADD R5, R62, 0x12400 ;  /* 0x000124003e057836 */ /* 0x000fe20000000000 */
[----:B------:R-:W-:Y:S01]  /*c920*/  VIADDMNMX R65, R78, -R89, 0x80, PT ;  /* 0x000000804e417446 */ /* 0x000fe20003800959 */
[----:B---3--:R-:W-:Y:S01]  /*c930*/  VIADD R0, R62, 0x12440 ;  /* 0x000124403e007836 */ /* 0x008fe20000000000 */
[----:B------:R-:W-:Y:S01]  /*c940*/  BSSY B1, `(.L_x_1717) ;  /* 0x0000030000017945 */ /* 0x000fe20003800000 */
[----:B-----5:R-:W-:Y:S01]  /*c950*/  IMAD.MOV.U32 R6, RZ, RZ, R37 ;  /* 0x000000ffff067224 */ /* 0x020fe200078e0025 */
[----:B------:R-:W-:Y:S01]  /*c960*/  @P0 IADD3 R0, R5, -0x40, RZ ;  /* 0xffffffc005000810 */ /* 0x000fe20007ffe0ff */
[----:B------:R-:W-:Y:S01]  /*c970*/  IMAD.MOV.U32 R5, RZ, RZ, R36 ;  /* 0x000000ffff057224 */ /* 0x000fe200078e0024 */
[----:B------:R-:W-:Y:S01]  /*c980*/  ISETP.GE.AND P1, PT, R218, R65, PT ;  /* 0x00000041da00720c */ /* 0x000fe20003f26270 */
[----:B0-----:R-:W-:Y:S02]  /*c990*/  IMAD.MOV.U32 R4, RZ, RZ, R30 ;  /* 0x000000ffff047224 */ /* 0x001fe400078e001e */
[----:B------:R-:W-:Y:S01]  /*c9a0*/  IMAD.MOV.U32 R64, RZ, RZ, R38 ;  /* 0x000000ffff407224 */ /* 0x000fe200078e0026 */
[----:B------:R-:W-:-:S02]  /*c9b0*/  PRMT R74, R5, 0x5410, R6 ;  /* 0x00005410054a7816 */ /* 0x000fc40000000006 */
[----:B------:R-:W-:Y:S01]  /*c9c0*/  PRMT R76, R4, 0x7610, R76 ;  /* 0x00007610044c7816 */ /* 0x000fe2000000004c */
[----:B------:R-:W-:Y:S01]  /*c9d0*/  IMAD.MOV.U32 R4, RZ, RZ, R31 ;  /* 0x000000ffff047224 */ /* 0x000fe200078e001f */
[----:B------:R-:W-:Y:S02]  /*c9e0*/  MOV R6, R27 ;  /* 0x0000001b00067202 */ /* 0x000fe40000000f00 */
[----:B------:R-:W-:Y:S01]  /*c9f0*/  PRMT R75, R64, 0x7610, R75 ;  /* 0x00007610404b7816 */ /* 0x000fe2000000004b */
[----:B------:R-:W-:Y:S01]  /*ca00*/  IMAD.MOV.U32 R64, RZ, RZ, R15 ;  /* 0x000000ffff407224 */ /* 0x000fe200078e000f */
[----:B------:R-:W-:Y:S01]  /*ca10*/  PRMT R76, R76, 0x5410, R4 ;  /* 0x000054104c4c7816 */ /* 0x000fe20000000004 */
[----:B------:R-:W-:-:S05]  /*ca20*/  IMAD.MOV.U32 R4, RZ, RZ, R26 ;  /* 0x000000ffff047224 */ /* 0x000fca00078e001a */
[----:B------:R-:W-:Y:S01]  /*ca30*/  PRMT R72, R4, 0x5410, R6 ;  /* 0x0000541004487816 */ /* 0x000fe20000000006 */
[----:B------:R-:W-:Y:S02]  /*ca40*/  IMAD.MOV.U32 R4, RZ, RZ, R12 ;  /* 0x000000ffff047224 */ /* 0x000fe400078e000c */
[----:B------:R-:W-:-:S05]  /*ca50*/  IMAD.MOV.U32 R6, RZ, RZ, R13 ;  /* 0x000000ffff067224 */ /* 0x000fca00078e000d */
[----:B------:R-:W-:Y:S01]  /*ca60*/  PRMT R66, R4, 0x5410, R6 ;  /* 0x0000541004427816 */ /* 0x000fe20000000006 */
[----:B------:R-:W-:Y:S01]  /*ca70*/  IMAD.MOV.U32 R6, RZ, RZ, R44 ;  /* 0x000000ffff067224 */ /* 0x000fe200078e002c */
[----:B------:R-:W-:Y:S02]  /*ca80*/  MOV R4, R9 ;  /* 0x0000000900047202 */ /* 0x000fe40000000f00 */
[----:B--2---:R-:W-:-:S04]  /*ca90*/  LEA.HI R3, R7, R7, RZ, 0x1 ;  /* 0x0000000707037211 */ /* 0x004fc800078f08ff */
[----:B------:R-:W-:-:S05]  /*caa0*/  LOP3.LUT R3, R3, 0xfffffffe, RZ, 0xc0, !PT ;  /* 0xfffffffe03037812 */ /* 0x000fca00078ec0ff */
[----:B------:R-:W-:Y:S02]  /*cab0*/  IMAD.IADD R3, R7, 0x1, -R3 ;  /* 0x0000000107037824 */ /* 0x000fe400078e0a03 */
[----:B------:R-:W-:-:S03]  /*cac0*/  IMAD.MOV.U32 R7, RZ, RZ, R20 ;  /* 0x000000ffff077224 */ /* 0x000fc600078e0014 */
[----:B------:R-:W-:Y:S01]  /*cad0*/  SHF.L.U32 R5, R3, 0x1f, RZ ;  /* 0x0000001f03057819 */ /* 0x000fe200000006ff */
[----:B------:R-:W-:Y:S01]  /*cae0*/  IMAD.MOV.U32 R3, RZ, RZ, R21 ;  /* 0x000000ffff037224 */ /* 0x000fe200078e0015 */
[----:B------:R-:W-:Y:S01]  /*caf0*/  PRMT R70, R7, 0x7610, R70 ;  /* 0x0000761007467816 */ /* 0x000fe20000000046 */
[----:B------:R-:W-:Y:S01]  /*cb00*/  IMAD.MOV.U32 R7, RZ, RZ, R8 ;  /* 0x000000ffff077224 */ /* 0x000fe200078e0008 */
[----:B------:R-:W0:Y:S02]  /*cb10*/  SYNCS.PHASECHK.TRANS64.TRYWAIT P0, [R18+URZ+0x30800], R5 ;  /* 0x03080005120075a7 */ /* 0x000e24000800017f */
[--C-:B------:R-:W-:Y:S02]  /*cb20*/  PRMT R70, R70, 0x5410, R3.reuse ;  /* 0x0000541046467816 */ /* 0x100fe40000000003 */
[----:B------:R-:W-:Y:S01]  /*cb30*/  PRMT R3, R7, 0x7610, R3 ;  /* 0x0000761007037816 */ /* 0x000fe20000000003 */
[----:B------:R-:W-:-:S03]  /*cb40*/  IMAD.MOV.U32 R7, RZ, RZ, R45 ;  /* 0x000000ffff077224 */ /* 0x000fc600078e002d */
[----:B------:R-:W-:Y:S01]  /*cb50*/  PRMT R3, R3, 0x5410, R4 ;  /* 0x0000541003037816 */ /* 0x000fe20000000004 */
[----:B------:R-:W-:Y:S01]  /*cb60*/  IMAD.MOV.U32 R4, RZ, RZ, R39 ;  /* 0x000000ffff047224 */ /* 0x000fe200078e0027 */
[----:B------:R-:W-:Y:S01]  /*cb70*/  PRMT R77, R6, 0x5410, R7 ;  /* 0x00005410064d7816 */ /* 0x000fe20000000007 */
[----:B------:R-:W-:Y:S01]  /*cb80*/  IMAD.MOV.U32 R6, RZ, RZ, R28 ;  /* 0x000000ffff067224 */ /* 0x000fe200078e001c */
[----:B------:R-:W-:Y:S02]  /*cb90*/  MOV R7, R29 ;  /* 0x0000001d00077202 */ /* 0x000fe40000000f00 */
[----:B------:R-:W-:Y:S01]  /*cba0*/  PRMT R75, R75, 0x5410, R4 ;  /* 0x000054104b4b7816 */ /* 0x000fe20000000004 */
[----:B------:R-:W-:Y:S01]  /*cbb0*/  IMAD.MOV.U32 R4, RZ, RZ, R24 ;  /* 0x000000ffff047224 */ /* 0x000fe200078e0018 */
[----:B------:R-:W-:Y:S01]  /*cbc0*/  PRMT R73, R6, 0x5410, R7 ;  /* 0x0000541006497816 */ /* 0x000fe20000000007 */
[----:B------:R-:W-:Y:S02]  /*cbd0*/  IMAD.MOV.U32 R6, RZ, RZ, R25 ;  /* 0x000000ffff067224 */ /* 0x000fe400078e0019 */
[----:B------:R-:W-:-:S03]  /*cbe0*/  IMAD.MOV.U32 R7, RZ, RZ, R14 ;  /* 0x000000ffff077224 */ /* 0x000fc600078e000e */
[----:B------:R-:W-:Y:S01]  /*cbf0*/  PRMT R71, R4, 0x5410, R6 ;  /* 0x0000541004477816 */ /* 0x000fe20000000006 */
[----:B------:R-:W-:Y:S01]  /*cc00*/  IMAD.MOV.U32 R4, RZ, RZ, R10 ;  /* 0x000000ffff047224 */ /* 0x000fe200078e000a */
[----:B------:R-:W-:Y:S02]  /*cc10*/  PRMT R67, R7, 0x5410, R64 ;  /* 0x0000541007437816 */ /* 0x000fe40000000040 */
[----:B------:R-:W-:Y:S01]  /*cc20*/  MOV R6, R11 ;  /* 0x0000000b00067202 */ /* 0x000fe20000000f00 */
[----:B0-----:R-:W-:Y:S06]  /*cc30*/  @!P0 BRA `(.L_x_1718) ;  /* 0x000001d400ec8947 */ /* 0x001fec0003800000 */
.L_x_2049:
[----:B------:R-:W-:Y:S05]  /*cc40*/  BSYNC B1 ;  /* 0x0000000000017941 */ /* 0x000fea0003800000 */
.L_x_1717:
[----:B------:R-:W-:Y:S01]  /*cc50*/  BSSY B1, `(.L_x_1719) ;  /* 0x0000116000017945 */ /* 0x000fe20003800000 */
[----:B------:R-:W-:-:S03]  /*cc60*/  PRMT R64, R4, 0x5410, R6 ;  /* 0x0000541004407816 */ /* 0x000fc60000000006 */
[----:B------:R-:W-:Y:S05]  /*cc70*/  @P1 BRA `(.L_x_1720) ;  /* 0x00000010004c1947 */ /* 0x000fea0003800000 */
[----:B0-----:R-:W0:Y:S01]  /*cc80*/  LDC R5, c[0x0][0x3f4] ;  /* 0x0000fd00ff057b82 */ /* 0x001e220000000800 */
        /* <DEDUP_REMOVED lines=9> */
[----:B------:R-:W-:Y:S01]  /*cd20*/  SHF.R.U32.HI R90, RZ, 0x10, R59 ;  /* 0x00000010ff5a7819 */ /* 0x000fe2000001163b */
[--C-:B------:R-:W-:Y:S01]  /*cd30*/  HADD2.F32 R78, -RZ, R88.reuse.H1_H1 ;  /* 0x30000058ff4e7230 */ /* 0x100fe20000004100 */
[--C-:B------:R-:W-:Y:S01]  /*cd40*/  SHF.R.U32.HI R91, RZ, 0x10, R61.reuse ;  /* 0x00000010ff5b7819 */ /* 0x100fe2000001163d */
[----:B------:R-:W-:Y:S01]  /*cd50*/  HADD2.F32 R89, -RZ, R88.H0_H0 ;  /* 0x20000058ff597230 */ /* 0x000fe20000004100 */
[----:B------:R-:W-:Y:S01]  /*cd60*/  SHF.R.U64 R95, R60, 0x10, R61 ;  /* 0x000000103c5f7819 */ /* 0x000fe2000000123d */
[----:B------:R-:W-:Y:S01]  /*cd70*/  HADD2.F32 R90, -RZ, R90.H0_H0 ;  /* 0x2000005aff5a7230 */ /* 0x000fe20000004100 */
[----:B------:R-:W-:Y:S01]  /*cd80*/  SHF.R.U64 R94, R58, 0x10, R59 ;  /* 0x000000103a5e7819 */ /* 0x000fe2000000123b */
[----:B------:R-:W-:Y:S02]  /*cd90*/  HADD2.F32 R88, -RZ, R91.H0_H0 ;  /* 0x2000005bff587230 */ /* 0x000fe40000004100 */
[----:B0-----:R-:W-:-:S02]  /*cda0*/  HADD2.F32 R61, -RZ, R7.H1_H1 ;  /* 0x30000007ff3d7230 */ /* 0x001fc40000004100 */
[----:B------:R-:W-:Y:S02]  /*cdb0*/  HADD2.F32 R60, -RZ, R7.H0_H0 ;  /* 0x20000007ff3c7230 */ /* 0x000fe40000004100 */
[--C-:B------:R-:W-:Y:S02]  /*cdc0*/  HADD2.F32 R7, -RZ, R4.reuse.H0_H0 ;  /* 0x20000004ff077230 */ /* 0x100fe40000004100 */
[C---:B------:R-:W-:Y:S01]  /*cdd0*/  FMUL.FTZ R91, R61.reuse, R90 ;  /* 0x0000005a3d5b7220 */ /* 0x040fe20000410000 */
[----:B------:R-:W-:Y:S01]  /*cde0*/  FMUL.FTZ R61, R61, R88 ;  /* 0x000000583d3d7220 */ /* 0x000fe20000410000 */
[----:B------:R-:W-:Y:S02]  /*cdf0*/  HADD2.F32 R4, -RZ, R4.H1_H1 ;  /* 0x30000004ff047230 */ /* 0x000fe40000004100 */
[--C-:B------:R-:W-:Y:S02]  /*ce00*/  HADD2.F32 R58, -RZ, R6.reuse.H0_H0 ;  /* 0x20000006ff3a7230 */ /* 0x100fe40000004100 */
[----:B------:R-:W-:Y:S01]  /*ce10*/  FFMA.FTZ R90, R60, R90, R61 ;  /* 0x0000005a3c5a7223 */ /* 0x000fe2000001003d */
[----:B------:R-:W-:-:S02]  /*ce20*/  HADD2.F32 R59, -RZ, R6.H1_H1 ;  /* 0x30000006ff3b7230 */ /* 0x000fc40000004100 */
[----:B------:R-:W-:Y:S01]  /*ce30*/  FFMA.FTZ R93, R60, R88, -R91 ;  /* 0x000000583c5d7223 */ /* 0x000fe2000001085b */
[----:B------:R-:W-:Y:S02]  /*ce40*/  HADD2.F32 R61, -RZ, R87.H0_H0 ;  /* 0x20000057ff3d7230 */ /* 0x000fe40000004100 */
[C---:B------:R-:W-:Y:S01]  /*ce50*/  FMUL.FTZ R92, R4.reuse, R89 ;  /* 0x00000059045c7220 */ /* 0x040fe20000410000 */
[----:B------:R-:W-:Y:S02]  /*ce60*/  HADD2.F32 R6, -RZ, R5.H0_H0 ;  /* 0x20000005ff067230 */ /* 0x000fe40000004100 */
[-C--:B------:R-:W-:Y:S01]  /*ce70*/  FMUL.FTZ R88, R4, R78.reuse ;  /* 0x0000004e04587220 */ /* 0x080fe20000410000 */
[----:B------:R-:W-:Y:S02]  /*ce80*/  HADD2.F32 R87, -RZ, R87.H1_H1 ;  /* 0x30000057ff577230 */ /* 0x000fe40000004100 */
[----:B------:R-:W-:Y:S01]  /*ce90*/  FFMA.FTZ R92, R7, R78, -R92 ;  /* 0x0000004e075c7223 */ /* 0x000fe2000001085c */
[----:B------:R-:W-:-:S02]  /*cea0*/  HADD2.F32 R5, -RZ, R5.H1_H1 ;  /* 0x30000005ff057230 */ /* 0x000fc40000004100 */
[----:B------:R-:W-:Y:S01]  /*ceb0*/  FFMA.FTZ R89, R7, R89, R88 ;  /* 0x0000005907597223 */ /* 0x000fe20000010058 */
[----:B------:R-:W-:Y:S02]  /*cec0*/  HADD2.F32 R60, -RZ, R94.H0_H0 ;  /* 0x2000005eff3c7230 */ /* 0x000fe40000004100 */
[C---:B------:R-:W-:Y:S01]  /*ced0*/  FMUL.FTZ R91, R59.reuse, R61 ;  /* 0x0000003d3b5b7220 */ /* 0x040fe20000410000 */
[----:B------:R-:W-:Y:S02]  /*cee0*/  HADD2.F32 R4, -RZ, R95.H0_H0 ;  /* 0x2000005fff047230 */ /* 0x000fe40000004100 */
[-C--:B------:R-:W-:Y:S01]  /*cef0*/  FMUL.FTZ R78, R59, R87.reuse ;  /* 0x000000573b4e7220 */ /* 0x080fe20000410000 */
[C---:B------:R-:W-:Y:S01]  /*cf00*/  FMUL.FTZ R7, R5.reuse, R60 ;  /* 0x0000003c05077220 */ /* 0x040fe20000410000 */
[C---:B------:R-:W-:Y:S01]  /*cf10*/  FFMA.FTZ R91, R58.reuse, R87, -R91 ;  /* 0x000000573a5b7223 */ /* 0x040fe2000001085b */
[-C--:B------:R-:W-:Y:S01]  /*cf20*/  FMUL.FTZ R59, R5, R4.reuse ;  /* 0x00000004053b7220 */ /* 0x080fe20000410000 */
[----:B------:R-:W-:Y:S01]  /*cf30*/  FFMA.FTZ R78, R58, R61, R78 ;  /* 0x0000003d3a4e7223 */ /* 0x000fe2000001004e */
[----:B------:R-:W-:Y:S01]  /*cf40*/  FFMA.FTZ R5, R6, R4, -R7 ;  /* 0x0000000406057223 */ /* 0x000fe20000010807 */
[----:B------:R-:W-:Y:S01]  /*cf50*/  F2FP.F16.F32.PACK_AB R7, R90, R93 ;  /* 0x0000005d5a07723e */ /* 0x000fe200000000ff */
[----:B------:R-:W-:Y:S01]  /*cf60*/  FFMA.FTZ R60, R6, R60, R59 ;  /* 0x0000003c063c7223 */ /* 0x000fe2000001003b */
[----:B------:R-:W-:-:S02]  /*cf70*/  F2FP.F16.F32.PACK_AB R4, R89, R92 ;  /* 0x0000005c5904723e */ /* 0x000fc400000000ff */
[----:B------:R-:W-:Y:S02]  /*cf80*/  F2FP.F16.F32.PACK_AB R6, R78, R91 ;  /* 0x0000005b4e06723e */ /* 0x000fe400000000ff */
[----:B------:R-:W-:-:S05]  /*cf90*/  F2FP.F16.F32.PACK_AB R5, R60, R5 ;  /* 0x000000053c05723e */ /* 0x000fca00000000ff */
[----:B------:R0:W-:Y:S02]  /*cfa0*/  STS.128 [R62+0x12400], R4 ;  /* 0x012400043e007388 */ /* 0x0001e40000000c00 */
.L_x_1722:
[----:B------:R-:W-:Y:S05]  /*cfb0*/  BSYNC B2 ;  /* 0x0000000000027941 */ /* 0x000fea0003800000 */
.L_x_1721:
[----:B------:R-:W-:Y:S04]  /*cfc0*/  BSSY B2, `(.L_x_1723) ;  /* 0x000002c000027945 */ /* 0x000fe80003800000 */
[----:B------:R-:W-:Y:S05]  /*cfd0*/  @P1 BRA `(.L_x_1724) ;  /* 0x0000000000a81947 */ /* 0x000fea0003800000 */
[----:B0-----:R-:W0:Y:S01]  /*cfe0*/  LDS.128 R4, [R0] ;  /* 0x0000000000047984 */ /* 0x001e220000000c00 */
[----:B------:R-:W-:Y:S01]  /*cff0*/  SHF.R.U32.HI R60, RZ, 0x10, R57 ;  /* 0x00000010ff3c7819 */ /* 0x000fe20000011639 */
[--C-:B------:R-:W-:Y:S01]  /*d000*/  HADD2.F32 R58, -RZ, R86.reuse.H1_H1 ;  /* 0x30000056ff3a7230 */ /* 0x100fe20000004100 */
[----:B------:R-:W-:Y:S01]  /*d010*/  SHF.R.U32.HI R59, RZ, 0x10, R55 ;  /* 0x00000010ff3b7819 */ /* 0x000fe20000011637 */
        /* <DEDUP_REMOVED lines=8> */
[CC--:B------:R-:W-:Y:S01]  /*d0a0*/  FMUL.FTZ R61, R57.reuse, R60.reuse ;  /* 0x0000003c393d7220 */ /* 0x0c0fe20000410000 */
[----:B------:R-:W-:Y:S01]  /*d0b0*/  FMUL.FTZ R57, R57, R59 ;  /* 0x0000003b39397220 */ /* 0x000fe20000410000 */
[----:B------:R-:W-:Y:S02]  /*d0c0*/  HADD2.F32 R4, -RZ, R4.H1_H1 ;  /* 0x30000004ff047230 */ /* 0x000fe40000004100 */
[--C-:B------:R-:W-:Y:S02]  /*d0d0*/  HADD2.F32 R54, -RZ, R6.reuse.H0_H0 ;  /* 0x20000006ff367230 */ /* 0x100fe40000004100 */
[----:B------:R-:W-:Y:S01]  /*d0e0*/  FFMA.FTZ R88, R56, R60, R57 ;  /* 0x0000003c38587223 */ /* 0x000fe20000010039 */
[----:B------:R-:W-:-:S02]  /*d0f0*/  HADD2.F32 R55, -RZ, R6.H1_H1 ;  /* 0x30000006ff377230 */ /* 0x000fc40000004100 */
[----:B------:R-:W-:Y:S01]  /*d100*/  FMUL.FTZ R78, R4, R86 ;  /* 0x00000056044e7220 */ /* 0x000fe20000410000 */
[----:B------:R-:W-:Y:S02]  /*d110*/  HADD2.F32 R57, -RZ, R85.H1_H1 ;  /* 0x30000055ff397230 */ /* 0x000fe40000004100 */
[----:B------:R-:W-:Y:S01]  /*d120*/  FFMA.FTZ R87, R56, R59, -R61 ;  /* 0x0000003b38577223 */ /* 0x000fe2000001083d */
[----:B------:R-:W-:Y:S02]  /*d130*/  HADD2.F32 R6, -RZ, R5.H0_H0 ;  /* 0x20000005ff067230 */ /* 0x000fe40000004100 */
[-C--:B------:R-:W-:Y:S01]  /*d140*/  FMUL.FTZ R60, R4, R58.reuse ;  /* 0x0000003a043c7220 */ /* 0x080fe20000410000 */
[----:B------:R-:W-:Y:S02]  /*d150*/  HADD2.F32 R85, -RZ, R85.H0_H0 ;  /* 0x20000055ff557230 */ /* 0x000fe40000004100 */
        /* <DEDUP_REMOVED lines=17> */
[----:B------:R1:W-:Y:S02]  /*d270*/  STS.128 [R0], R4 ;  /* 0x0000000400007388 */ /* 0x0003e40000000c00 */
.L_x_1724:
[----:B------:R-:W-:Y:S05]  /*d280*/  BSYNC B2 ;  /* 0x0000000000027941 */ /* 0x000fea0003800000 */
.L_x_1723:
[----:B------:R-:W-:Y:S04]  /*d290*/  BSSY B2, `(.L_x_1725) ;  /* 0x000002c000027945 */ /* 0x000fe80003800000 */
[----:B------:R-:W-:Y:S05]  /*d2a0*/  @P2 BRA `(.L_x_1726) ;  /* 0x0000000000a82947 */ /* 0x000fea0003800000 */
[----:B01----:R-:W0:Y:S01]  /*d2b0*/  LDS.128 R4, [R62+0x16400] ;  /* 0x016400003e047984 */ /* 0x003e220000000c00 */
[----:B------:R-:W-:Y:S01]  /*d2c0*/  SHF.R.U32.HI R55, RZ, 0x10, R53 ;  /* 0x00000010ff377819 */ /* 0x000fe20000011635 */
[----:B------:R-:W-:Y:S01]  /*d2d0*/  HADD2.F32 R54, -RZ, R84.H0_H0 ;  /* 0x20000054ff367230 */ /* 0x000fe20000004100 */
[----:B------:R-:W-:Y:S01]  /*d2e0*/  SHF.R.U32.HI R57, RZ, 0x10, R51 ;  /* 0x00000010ff397819 */ /* 0x000fe20000011633 */
[----:B------:R-:W-:Y:S01]  /*d2f0*/  HADD2.F32 R56, -RZ, R83.H0_H0 ;  /* 0x20000053ff387230 */ /* 0x000fe20000004100 */
[----:B------:R-:W-:Y:S01]  /*d300*/  SHF.R.U64 R85, R52, 0x10, R53 ;  /* 0x0000001034557819 */ /* 0x000fe20000001235 */
[----:B------:R-:W-:Y:S01]  /*d310*/  HADD2.F32 R55, -RZ, R55.H0_H0 ;  /* 0x20000037ff377230 */ /* 0x000fe20000004100 */
[----:B------:R-:W-:Y:S01]  /*d320*/  SHF.R.U64 R61, R50, 0x10, R51 ;  /* 0x00000010323d7819 */ /* 0x000fe20000001233 */
[----:B------:R-:W-:Y:S02]  /*d330*/  HADD2.F32 R57, -RZ, R57.H0_H0 ;  /* 0x20000039ff397230 */ /* 0x000fe40000004100 */
[----:B------:R-:W-:-:S02]  /*d340*/  HADD2.F32 R83, -RZ, R83.H1_H1 ;  /* 0x30000053ff537230 */ /* 0x000fc40000004100 */
[----:B------:R-:W-:Y:S02]  /*d350*/  HADD2.F32 R84, -RZ, R84.H1_H1 ;  /* 0x30000054ff547230 */ /* 0x000fe40000004100 */
[--C-:B0-----:R-:W-:Y:S02]  /*d360*/  HADD2.F32 R53, -RZ, R7.reuse.H1_H1 ;  /* 0x30000007ff357230 */ /* 0x101fe40000004100 */
[----:B------:R-:W-:Y:S02]  /*d370*/  HADD2.F32 R52, -RZ, R7.H0_H0 ;  /* 0x20000007ff347230 */ /* 0x000fe40000004100 */
[--C-:B------:R-:W-:Y:S02]  /*d380*/  HADD2.F32 R7, -RZ, R4.reuse.H0_H0 ;  /* 0x20000004ff077230 */ /* 0x100fe40000004100 */
[C---:B------:R-:W-:Y:S01]  /*d390*/  FMUL.FTZ R60, R53.reuse, R55 ;  /* 0x00000037353c7220 */ /* 0x040fe20000410000 */
[----:B------:R-:W-:Y:S02]  /*d3a0*/  HADD2.F32 R4, -RZ, R4.H1_H1 ;  /* 0x30000004ff047230 */ /* 0x000fe40000004100 */
[----:B------:R-:W-:Y:S01]  /*d3b0*/  FMUL.FTZ R59, R53, R57 ;  /* 0x00000039353b7220 */ /* 0x000fe20000410000 */
[----:B------:R-:W-:-:S02]  /*d3c0*/  HADD2.F32 R50, -RZ, R6.H0_H0 ;  /* 0x20000006ff327230 */ /* 0x000fc40000004100 */
[----:B------:R-:W-:Y:S01]  /*d3d0*/  FFMA.FTZ R78, R52, R57, R60 ;  /* 0x00000039344e7223 */ /* 0x000fe2000001003c */
[----:B------:R-:W-:Y:S02]  /*d3e0*/  HADD2.F32 R51, -RZ, R6.H1_H1 ;  /* 0x30000006ff337230 */ /* 0x000fe40000004100 */
[----:B------:R-:W-:Y:S01]  /*d3f0*/  FMUL.FTZ R58, R4, R56 ;  /* 0x00000038043a7220 */ /* 0x000fe20000410000 */
[--C-:B------:R-:W-:Y:S02]  /*d400*/  HADD2.F32 R6, -RZ, R5.reuse.H0_H0 ;  /* 0x20000005ff067230 */ /* 0x100fe40000004100 */
[----:B------:R-:W-:Y:S01]  /*d410*/  FFMA.FTZ R59, R52, R55, -R59 ;  /* 0x00000037343b7223 */ /* 0x000fe2000001083b */
[-C--:B------:R-:W-:Y:S01]  /*d420*/  FMUL.FTZ R60, R4, R54.reuse ;  /* 0x00000036043c7220 */ /* 0x080fe20000410000 */
[----:B------:R-:W-:Y:S02]  /*d430*/  HADD2.F32 R5, -RZ, R5.H1_H1 ;  /* 0x30000005ff057230 */ /* 0x000fe40000004100 */
[----:B------:R-:W-:Y:S01]  /*d440*/  FFMA.FTZ R58, R7, R54, -R58 ;  /* 0x00000036073a7223 */ /* 0x000fe2000001083a */
[----:B------:R-:W-:-:S02]  /*d450*/  HADD2.F32 R52, -RZ, R61.H0_H0 ;  /* 0x2000003dff347230 */ /* 0x000fc40000004100 */
[----:B------:R-:W-:Y:S01]  /*d460*/  FFMA.FTZ R53, R7, R56, R60 ;  /* 0x0000003807357223 */ /* 0x000fe2000001003c */
[----:B------:R-:W-:Y:S02]  /*d470*/  HADD2.F32 R4, -RZ, R85.H0_H0 ;  /* 0x20000055ff047230 */ /* 0x000fe40000004100 */
[CC--:B------:R-:W-:Y:S01]  /*d480*/  FMUL.FTZ R55, R51.reuse, R83.reuse ;  /* 0x0000005333377220 */ /* 0x0c0fe20000410000 */
[----:B------:R-:W-:Y:S01]  /*d490*/  FMUL.FTZ R54, R51, R84 ;  /* 0x0000005433367220 */ /* 0x000fe20000410000 */
[C---:B------:R-:W-:Y:S01]  /*d4a0*/  FMUL.FTZ R7, R5.reuse, R52 ;  /* 0x0000003405077220 */ /* 0x040fe20000410000 */
[----:B------:R-:W-:Y:S01]  /*d4b0*/  FMUL.FTZ R51, R5, R4 ;  /* 0x0000000405337220 */ /* 0x000fe20000410000 */
[C---:B------:R-:W-:Y:S01]  /*d4c0*/  FFMA.FTZ R55, R50.reuse, R84, -R55 ;  /* 0x0000005432377223 */ /* 0x040fe20000010837 */
[----:B------:R-:W-:Y:S01]  /*d4d0*/  FFMA.FTZ R54, R50, R83, R54 ;  /* 0x0000005332367223 */ /* 0x000fe20000010036 */
[C---:B------:R-:W-:Y:S01]  /*d4e0*/  FFMA.FTZ R5, R6.reuse, R4, -R7 ;  /* 0x0000000406057223 */ /* 0x040fe20000010807 */
[----:B------:R-:W-:Y:S01]  /*d4f0*/  FFMA.FTZ R52, R6, R52, R51 ;  /* 0x0000003406347223 */ /* 0x000fe20000010033 */
[----:B------:R-:W-:-:S02]  /*d500*/  F2FP.F16.F32.PACK_AB R7, R78, R59 ;  /* 0x0000003b4e07723e */ /* 0x000fc400000000ff */
[----:B------:R-:W-:Y:S02]  /*d510*/  F2FP.F16.F32.PACK_AB R6, R54, R55 ;  /* 0x000000373606723e */ /* 0x000fe400000000ff */
[----:B------:R-:W-:Y:S02]  /*d520*/  F2FP.F16.F32.PACK_AB R4, R53, R58 ;  /* 0x0000003a3504723e */ /* 0x000fe400000000ff */
[----:B------:R-:W-:-:S05]  /*d530*/  F2FP.F16.F32.PACK_AB R5, R52, R5 ;  /* 0x000000053405723e */ /* 0x000fca00000000ff */
[----:B------:R2:W-:Y:S02]  /*d540*/  STS.128 [R62+0x16400], R4 ;  /* 0x016400043e007388 */ /* 0x0005e40000000c00 */
.L_x_1726:
[----:B------:R-:W-:Y:S05]  /*d550*/  BSYNC B2 ;  /* 0x0000000000027941 */ /* 0x000fea0003800000 */
.L_x_1725:
[----:B------:R-:W-:Y:S04]  /*d560*/  BSSY B2, `(.L_x_1727) ;  /* 0x000002c000027945 */ /* 0x000fe80003800000 */
[----:B------:R-:W-:Y:S05]  /*d570*/  @P3 BRA `(.L_x_1728) ;  /* 0x0000000000a83947 */ /* 0x000fea0003800000 */
[----:B012---:R-:W0:Y:S01]  /*d580*/  LDS.128 R4, [R0+0x4000] ;  /* 0x0040000000047984 */ /* 0x007e220000000c00 */
        /* <DEDUP_REMOVED lines=41> */
.L_x_1728:
[----:B------:R-:W-:Y:S05]  /*d820*/  BSYNC B2 ;  /* 0x0000000000027941 */ /* 0x000fea0003800000 */
.L_x_1727:
[----:B------:R-:W-:Y:S04]  /*d830*/  BSSY B2, `(.L_x_1729) ;  /* 0x000002c000027945 */ /* 0x000fe80003800000 */
[----:B------:R-:W-:Y:S05]  /*d840*/  @P4 BRA `(.L_x_1730) ;  /* 0x0000000000a84947 */ /* 0x000fea0003800000 */
[----:B0123--:R-:W0:Y:S01]  /*d850*/  LDS.128 R4, [R62+0x1a400] ;  /* 0x01a400003e047984 */ /* 0x00fe220000000c00 */
        /* <DEDUP_REMOVED lines=41> */
.L_x_1730:
[----:B------:R-:W-:Y:S05]  /*daf0*/  BSYNC B2 ;  /* 0x0000000000027941 */ /* 0x000fea0003800000 */
.L_x_1729:
[----:B------:R-:W-:Y:S05]  /*db00*/  @P5 BRA `(.L_x_1720) ;  /* 0x0000000000a85947 */ /* 0x000fea0003800000 */
[----:B01234-:R-:W0:Y:S01]  /*db10*/  LDS.128 R4, [R0+0x8000] ;  /* 0x0080000000047984 */ /* 0x01fe220000000c00 */
[----:B------:R-:W-:Y:S01]  /*db20*/  SHF.R.U32.HI R41, RZ, 0x10, R33 ;  /* 0x00000010ff297819 */ /* 0x000fe20000011621 */
[----:B------:R-:W-:Y:S01]  /*db30*/  HADD2.F32 R40, -RZ, R69.H0_H0 ;  /* 0x20000045ff287230 */ /* 0x000fe20000004100 */
[--C-:B------:R-:W-:Y:S01]  /*db40*/  SHF.R.U32.HI R43, RZ, 0x10, R35.reuse ;  /* 0x00000010ff2b7819 */ /* 0x100fe20000011623 */
        /* <DEDUP_REMOVED lines=25> */
[C---:B------:R-:W-:Y:S01]  /*dce0*/  FMUL.FTZ R41, R33.reuse, R63 ;  /* 0x0000003f21297220 */ /* 0x040fe20000410000 */
[-C--:B------:R-:W-:Y:S01]  /*dcf0*/  FMUL.FTZ R40, R33, R69.reuse ;  /* 0x0000004521287220 */ /* 0x080fe20000410000 */
[C---:B------:R-:W-:Y:S01]  /*dd00*/  FMUL.FTZ R7, R5.reuse, R34 ;  /* 0x0000002205077220 */ /* 0x040fe20000410000 */
        /* <DEDUP_REMOVED lines=10> */
.L_x_1720:
[----:B------:R-:W-:Y:S05]  /*ddb0*/  BSYNC B1 ;  /* 0x0000000000017941 */ /* 0x000fea0003800000 */
.L_x_1719:
[----:B01234-:R-:W-:-:S05]  /*ddc0*/  VIADD R4, R218, 0x40 ;  /* 0x00000040da047836 */ /* 0x01ffca0000000000 */
        /* <DEDUP_REMOVED lines=13> */
[----:B------:R-:W-:Y:S01]  /*dea0*/  HADD2.F32 R34, -RZ, R77.H0_H0 ;  /* 0x2000004dff227230 */ /* 0x000fe20000004100 */
[----:B------:R-:W-:Y:S01]  /*deb0*/  SHF.R.U32.HI R41, RZ, 0x10, R31 ;  /* 0x00000010ff297819 */ /* 0x000fe2000001161f */
[--C-:B------:R-:W-:Y:S01]  /*dec0*/  HADD2.F32 R40, -RZ, R76.reuse.H0_H0 ;  /* 0x2000004cff287230 */ /* 0x100fe20000004100 */
        /* <DEDUP_REMOVED lines=37> */
.L_x_1733:
[----:B------:R-:W-:Y:S05]  /*e120*/  BSYNC B1 ;  /* 0x0000000000017941 */ /* 0x000fea0003800000 */
.L_x_1732:
[----:B------:R-:W-:Y:S04]  /*e130*/  BSSY B1, `(.L_x_1734) ;  /* 0x000002c000017945 */ /* 0x000fe80003800000 */
[----:B------:R-:W-:Y:S05]  /*e140*/  @P1 BRA `(.L_x_1735) ;  /* 0x0000000000a81947 */ /* 0x000fea0003800000 */
[----:B0-----:R-:W0:Y:S01]  /*e150*/  LDS.128 R4, [R0+0x2000] ;  /* 0x0020000000047984 */ /* 0x001e220000000c00 */
[----:B------:R-:W-:Y:S01]  /*e160*/  SHF.R.U32.HI R35, RZ, 0x10, R39 ;  /* 0x00000010ff237819 */ /* 0x000fe20000011627 */
[----:B------:R-:W-:Y:S01]  /*e170*/  HADD2.F32 R34, -RZ, R75.H0_H0 ;  /* 0x2000004bff227230 */ /* 0x000fe20000004100 */
[--C-:B------:R-:W-:Y:S01]  /*e180*/  SHF.R.U64 R41, R36, 0x10, R37.reuse ;  /* 0x0000001024297819 */ /* 0x100fe20000001225 */
[--C-:B------:R-:W-:Y:S01]  /*e190*/  HADD2.F32 R36, -RZ, R74.reuse.H0_H0 ;  /* 0x2000004aff247230 */ /* 0x100fe20000004100 */
[----:B------:R-:W-:Y:S01]  /*e1a0*/  SHF.R.U32.HI R37, RZ, 0x10, R37 ;  /* 0x00000010ff257819 */ /* 0x000fe20000011625 */
[----:B------:R-:W-:Y:S01]  /*e1b0*/  HADD2.F32 R35, -RZ, R35.H0_H0 ;  /* 0x20000023ff237230 */ /* 0x000fe20000004100 */
[----:B------:R-:W-:Y:S01]  /*e1c0*/  SHF.R.U64 R43, R38, 0x10, R39 ;  /* 0x00000010262b7819 */ /* 0x000fe20000001227 */
[----:B------:R-:W-:Y:S02]  /*e1d0*/  HADD2.F32 R74, -RZ, R74.H1_H1 ;  /* 0x3000004aff4a7230 */ /* 0x000fe40000004100 */
[----:B------:R-:W-:-:S02]  /*e1e0*/  HADD2.F32 R37, -RZ, R37.H0_H0 ;  /* 0x20000025ff257230 */ /* 0x000fc40000004100 */
        /* <DEDUP_REMOVED lines=32> */
.L_x_1735:
[----:B------:R-:W-:Y:S05]  /*e3f0*/  BSYNC B1 ;  /* 0x0000000000017941 */ /* 0x000fea0003800000 */
.L_x_1734:
[----:B------:R-:W-:Y:S04]  /*e400*/  BSSY B1, `(.L_x_1736) ;  /* 0x000002c000017945 */ /* 0x000fe80003800000 */
[----:B------:R-:W-:Y:S05]  /*e410*/  @P2 BRA `(.L_x_1737) ;  /* 0x0000000000a82947 */ /* 0x000fea0003800000 */
[----:B01----:R-:W0:Y:S01]  /*e420*/  LDS.128 R4, [R62+0x18400] ;  /* 0x018400003e047984 */ /* 0x003e220000000c00 */
        /* <DEDUP_REMOVED lines=41> */
.L_x_1737:
[----:B------:R-:W-:Y:S05]  /*e6c0*/  BSYNC B1 ;  /* 0x0000000000017941 */ /* 0x000fea0003800000 */
.L_x_1736:
[----:B------:R-:W-:Y:S04]  /*e6d0*/  BSSY B1, `(.L_x_1738) ;  /* 0x000002c000017945 */ /* 0x000fe80003800000 */
[----:B------:R-:W-:Y:S05]  /*e6e0*/  @P3 BRA `(.L_x_1739) ;  /* 0x0000000000a83947 */ /* 0x000fea0003800000 */
[----:B012---:R-:W0:Y:S01]  /*e6f0*/  LDS.128 R4, [R0+0x6000] ;  /* 0x0060000000047984 */ /* 0x007e220000000c00 */
        /* <DEDUP_REMOVED lines=41> */
.L_x_1739:
[----:B------:R-:W-:Y:S05]  /*e990*/  BSYNC B1 ;  /* 0x0000000000017941 */ /* 0x000fea0003800000 */
.L_x_1738:
[----:B------:R-:W-:Y:S04]  /*e9a0*/  BSSY B1, `(.L_x_1740) ;  /* 0x000002c000017945 */ /* 0x000fe80003800000 */
[----:B------:R-:W-:Y:S05]  /*e9b0*/  @P4 BRA `(.L_x_1741) ;  /* 0x0000000000a84947 */ /* 0x000fea0003800000 */
[----:B0123--:R-:W0:Y:S01]  /*e9c0*/  LDS.128 R4, [R62+0x1c400] ;  /* 0x01c400003e047984 */ /* 0x00fe220000000c00 */
        /* <DEDUP_REMOVED lines=41> */
.L_x_1741:
[----:B------:R-:W-:Y:S05]  /*ec60*/  BSYNC B1 ;  /* 0x0000000000017941 */ /* 0x000fea0003800000 */
.L_x_1740:
[----:B------:R-:W-:Y:S05]  /*ec70*/  @P5 BRA `(.L_x_1731) ;  /* 0x0000003400e05947 */ /* 0x000fea0003800000 */
[----:B01234-:R-:W0:Y:S01]  /*ec80*/  LDS.128 R4, [R0+0xa000] ;  /* 0x00a0000000047984 */ /* 0x01fe220000000c00 */
[----:B------:R-:W-:Y:S01]  /*ec90*/  SHF.R.U32.HI R13, RZ, 0x10, R11 ;  /* 0x00000010ff0d7819 */ /* 0x000fe2000001160b */
[--C-:B------:R-:W-:Y:S01]  /*eca0*/  HADD2.F32 R12, -RZ, R64.reuse.H0_H0 ;  /* 0x20000040ff0c7230 */ /* 0x100fe20000004100 */
[----:B------:R-:W-:Y:S01]  /*ecb0*/  SHF.R.U32.HI R15, RZ, 0x10, R9 ;  /* 0x00000010ff0f7819 */ /* 0x000fe20000011609 */
[----:B------:R-:W-:Y:S01]  /*ecc0*/  HADD2.F32 R14, -RZ, R3.H0_H0 ;  /* 0x20000003ff0e7230 */ /* 0x000fe20000004100 */
[----:B------:R-:W-:Y:S01]  /*ecd0*/  SHF.R.U64 R27, R10, 0x10, R11 ;  /* 0x000000100a1b7819 */ /* 0x000fe2000000120b */
[----:B------:R-:W-:Y:S01]  /*ece0*/  HADD2.F32 R13, -RZ, R13.H0_H0 ;  /* 0x2000000dff0d7230 */ /* 0x000fe20000004100 */
[----:B------:R-:W-:Y:S01]  /*ecf0*/  SHF.R.U64 R25, R8, 0x10, R9 ;  /* 0x0000001008197819 */ /* 0x000fe20000001209 */
[----:B------:R-:W-:Y:S02]  /*ed00*/  HADD2.F32 R15, -RZ, R15.H0_H0 ;  /* 0x2000000fff0f7230 */ /* 0x000fe40000004100 */
[----:B------:R-:W-:-:S02]  /*ed10*/  HADD2.F32 R64, -RZ, R64.H1_H1 ;  /* 0x30000040ff407230 */ /* 0x000fc40000004100 */
[--C-:B0-----:R-:W-:Y:S02]  /*ed20*/  HADD2.F32 R11, -RZ, R7.reuse.H1_H1 ;  /* 0x30000007ff0b7230 */ /* 0x101fe40000004100 */
[----:B------:R-:W-:Y:S02]  /*ed30*/  HADD2.F32 R10, -RZ, R7.H0_H0 ;  /* 0x20000007ff0a7230 */ /* 0x000fe40000004100 */
[--C-:B------:R-:W-:Y:S02]  /*ed40*/  HADD2.F32 R7, -RZ, R4.reuse.H0_H0 ;  /* 0x20000004ff077230 */ /* 0x100fe40000004100 */
[C---:B------:R-:W-:Y:S01]  /*ed50*/  FMUL.FTZ R21, R11.reuse, R15 ;  /* 0x0000000f0b157220 */ /* 0x040fe20000410000 */
[----:B------:R-:W-:Y:S02]  /*ed60*/  HADD2.F32 R4, -RZ, R4.H1_H1 ;  /* 0x30000004ff047230 */ /* 0x000fe40000004100 */
[----:B------:R-:W-:Y:S01]  /*ed70*/  FMUL.FTZ R24, R11, R13 ;  /* 0x0000000d0b187220 */ /* 0x000fe20000410000 */
[----:B------:R-:W-:-:S02]  /*ed80*/  HADD2.F32 R8, -RZ, R6.H0_H0 ;  /* 0x20000006ff087230 */ /* 0x000fc40000004100 */
[C---:B------:R-:W-:Y:S01]  /*ed90*/  FFMA.FTZ R21, R10.reuse, R13, -R21 ;  /* 0x0000000d0a157223 */ /* 0x040fe20000010815 */
[----:B------:R-:W-:Y:S02]  /*eda0*/  HADD2.F32 R9, -RZ, R6.H1_H1 ;  /* 0x30000006ff097230 */ /* 0x000fe40000004100 */
[----:B------:R-:W-:Y:S01]  /*edb0*/  FFMA.FTZ R26, R10, R15, R24 ;  /* 0x0000000f0a1a7223 */ /* 0x000fe20000010018 */
[----:B------:R-:W-:Y:S02]  /*edc0*/  HADD2.F32 R6, -RZ, R5.H0_H0 ;  /* 0x20000005ff067230 */ /* 0x000fe40000004100 */
[C---:B------:R-:W-:Y:S01]  /*edd0*/  FMUL.FTZ R20, R4.reuse, R14 ;  /* 0x0000000e04147220 */ /* 0x040fe20000410000 */
[----:B------:R-:W-:Y:S01]  /*ede0*/  FMUL.FTZ R24, R4, R12 ;  /* 0x0000000c04187220 */ /* 0x000fe20000410000 */
[----:B------:R-:W-:Y:S02]  /*edf0*/  HADD2.F32 R10, -RZ, R3.H1_H1 ;  /* 0x30000003ff0a7230 */ /* 0x000fe40000004100 */
[----:B------:R-:W-:Y:S01]  /*ee00*/  FMUL.FTZ R15, R9, R64 ;  /* 0x00000040090f7220 */ /* 0x000fe20000410000 */
[----:B------:R-:W-:-:S02]  /*ee10*/  HADD2.F32 R5, -RZ, R5.H1_H1 ;  /* 0x30000005ff057230 */ /* 0x000fc40000004100 */
[C---:B------:R-:W-:Y:S01]  /*ee20*/  FFMA.FTZ R20, R7.reuse, R12, -R20 ;  /* 0x0000000c07147223 */ /* 0x040fe20000010814 */
[----:B------:R-:W-:Y:S02]  /*ee30*/  HADD2.F32 R4, -RZ, R25.H0_H0 ;  /* 0x20000019ff047230 */ /* 0x000fe40000004100 */
[----:B------:R-:W-:Y:S01]  /*ee40*/  FFMA.FTZ R11, R7, R14, R24 ;  /* 0x0000000e070b7223 */ /* 0x000fe20000010018 */
[----:B------:R-:W-:Y:S02]  /*ee50*/  HADD2.F32 R3, -RZ, R27.H0_H0 ;  /* 0x2000001bff037230 */ /* 0x000fe40000004100 */
[-C--:B------:R-:W-:Y:S01]  /*ee60*/  FMUL.FTZ R13, R9, R10.reuse ;  /* 0x0000000a090d7220 */ /* 0x080fe20000410000 */
[C---:B------:R-:W-:Y:S01]  /*ee70*/  FFMA.FTZ R10, R8.reuse, R10, R15 ;  /* 0x0000000a080a7223 */ /* 0x040fe2000001000f */
[C---:B------:R-:W-:Y:S01]  /*ee80*/  FMUL.FTZ R7, R5.reuse, R4 ;  /* 0x0000000405077220 */ /* 0x040fe20000410000 */
[----:B------:R-:W-:Y:S01]  /*ee90*/  FMUL.FTZ R9, R5, R3 ;  /* 0x0000000305097220 */ /* 0x000fe20000410000 */
[----:B------:R-:W-:-:S02]  /*eea0*/  FFMA.FTZ R13, R8, R64, -R13 ;  /* 0x00000040080d7223 */ /* 0x000fc4000001080d */
[----:B------:R-:W-:Y:S01]  /*eeb0*/  FFMA.FTZ R5, R6, R3, -R7 ;  /* 0x0000000306057223 */ /* 0x000fe20000010807 */
[----:B------:R-:W-:Y:S01]  /*eec0*/  F2FP.F16.F32.PACK_AB R7, R26, R21 ;  /* 0x000000151a07723e */ /* 0x000fe200000000ff */
[----:B------:R-:W-:Y:S01]  /*eed0*/  FFMA.FTZ R8, R6, R4, R9 ;  /* 0x0000000406087223 */ /* 0x000fe20000010009 */
[----:B------:R-:W-:Y:S02]  /*eee0*/  F2FP.F16.F32.PACK_AB R4, R11, R20 ;  /* 0x000000140b04723e */ /* 0x000fe400000000ff */
[----:B------:R-:W-:Y:S02]  /*eef0*/  F2FP.F16.F32.PACK_AB R6, R10, R13 ;  /* 0x0000000d0a06723e */ /* 0x000fe400000000ff */
[----:B------:R-:W-:-:S05]  /*ef00*/  F2FP.F16.F32.PACK_AB R5, R8, R5 ;  /* 0x000000050805723e */ /* 0x000fca00000000ff */
[----:B------:R0:W-:Y:S01]  /*ef10*/  STS.128 [R0+0xa000], R4 ;  /* 0x00a0000400007388 */ /* 0x0001e20000000c00 */
[----:B------:R-:W-:Y:S05]  /*ef20*/  BRA `(.L_x_1731) ;  /* 0x0000003400347947 */ /* 0x000fea0003800000 */
.L_x_1710:
[----:B------:R-:W2:Y:S01]  /*ef30*/  LDL R3, [R1+0x5c] ;  /* 0x00005c0001037983 */ /* 0x000ea20000100800 */
[----:B------:R-:W0:Y:S01]  /*ef40*/  LDC R25, c[0x0][0x448] ;  /* 0x00011200ff197b82 */ /* 0x000e220000000800 */
[----:B------:R-:W-:Y:S01]  /*ef50*/  ULDC.64 UR4, c[0x0][0x3f8] ;  /* 0x0000fe0000047ab9 */ /* 0x000fe20000000a00 */
[----:B------:R-:W-:Y:S01]  /*ef60*/  ULDC.64 UR6, c[0x0][0x408] ;  /* 0x0001020000067ab9 */ /* 0x000fe20000000a00 */
[----:B------:R-:W-:Y:S01]  /*ef70*/  MOV R11, R31 ;  /* 0x0000001f000b7202 */ /* 0x000fe20000000f00 */
[----:B------:R-:W-:Y:S02]  /*ef80*/  IMAD.MOV.U32 R4, RZ, RZ, R24 ;  /* 0x000000ffff047224 */ /* 0x000fe400078e0018 */
[----:B------:R-:W-:Y:S01]  /*ef90*/  IMAD.MOV.U32 R10, RZ, RZ, R26 ;  /* 0x000000ffff0a7224 */ /* 0x000fe200078e001a */
[----:B0-----:R-:W-:-:S13]  /*efa0*/  ISETP.NE.AND P0, PT, R25, 0x1, PT ;  /* 0x000000011900780c */ /* 0x001fda0003f05270 */
[----:B------:R-:W0:Y:S08]  /*efb0*/  @P0 LDC R0, c[0x0][0x44c] ;  /* 0x00011300ff000b82 */ /* 0x000e300000000800 */
[----:B------:R-:W1:Y:S01]  /*efc0*/  @P0 LDC R5, c[0x0][0x450] ;  /* 0x00011400ff050b82 */ /* 0x000e620000000800 */
[----:B--2---:R-:W-:-:S04]  /*efd0*/  IMAD R3, R3, 0x40, R9 ;  /* 0x0000004003037824 */ /* 0x004fc800078e0209 */
[----:B0-----:R-:W-:-:S05]  /*efe0*/  @P0 IMAD.HI.U32 R0, R3, R0, RZ ;  /* 0x0000000003000227 */ /* 0x001fca00078e00ff */
[----:B-1----:R-:W-:Y:S01]  /*eff0*/  @P0 SHF.R.U32.HI R3, RZ, R5, R0 ;  /* 0x00000005ff030219 */ /* 0x002fe20000011600 */
[----:B------:R-:W-:-:S03]  /*f000*/  IMAD.MOV.U32 R5, RZ, RZ, R29 ;  /* 0x000000ffff057224 */ /* 0x000fc600078e001d */
        /* <DEDUP_REMOVED lines=12> */
[----:B------:R-:W-:Y:S01]  /*f0d0*/  LEA R20, P1, R10, UR6, 0x1 ;  /* 0x000000060a147c11 */ /* 0x000fe2000f8208ff */
[----:B------:R-:W-:-:S03]  /*f0e0*/  IMAD.IADD R21, R11, 0x1, R21 ;  /* 0x000000010b157824 */ /* 0x000fc600078e0215 */
[----:B------:R-:W-:Y:S02]  /*f0f0*/  LEA.HI.X R7, R4, UR5, R7, 0x1, P0 ;  /* 0x0000000504077c11 */ /* 0x000fe400080f0c07 */
[----:B------:R-:W-:Y:S01]  /*f100*/  LEA.HI.X R21, R10, UR7, R21, 0x1, P1 ;  /* 0x000000070a157c11 */ /* 0x000fe200088f0c15 */
[----:B------:R-:W-:Y:S06]  /*f110*/  BRA.DIV UR4, `(.L_x_1742) ;  /* 0x000001b204c87947 */ /* 0x000fec000b800000 */
[----:B------:R0:W1:Y:S04]  /*f120*/  SHFL.IDX PT, R3, R7, RZ, 0x1c1f ;  /* 0x001c1fff07037589 */ /* 0x00006800000e0000 */
[----:B------:R0:W2:Y:S04]  /*f130*/  SHFL.IDX PT, R0, R6, RZ, 0x1c1f ;  /* 0x001c1fff06007589 */ /* 0x0000a800000e0000 */
[----:B------:R0:W3:Y:S04]  /*f140*/  SHFL.IDX PT, R5, R21, RZ, 0x1c1f ;  /* 0x001c1fff15057589 */ /* 0x0000e800000e0000 */
[----:B------:R0:W4:Y:S02]  /*f150*/  SHFL.IDX PT, R14, R20, RZ, 0x1c1f ;  /* 0x001c1fff140e7589 */ /* 0x00012400000e0000 */
.L_x_2055:
        /* <DEDUP_REMOVED lines=17> */
[----:B--2---:R-:W-:Y:S01]  /*f270*/  IMAD.MOV.U32 R12, RZ, RZ, R0 ;  /* 0x000000ffff0c7224 */ /* 0x004fe200078e0000 */
[----:B------:R-:W-:Y:S01]  /*f280*/  ISETP.GE.AND P2, PT, R16, UR4, PT ;  /* 0x0000000410007c0c */ /* 0x000fe2000bf46270 */
[----:B-1----:R-:W-:Y:S01]  /*f290*/  IMAD.MOV.U32 R13, RZ, RZ, R3 ;  /* 0x000000ffff0d7224 */ /* 0x002fe200078e0003 */
[----:B------:R-:W-:Y:S01]  /*f2a0*/  ISETP.GE.AND P3, PT, R198, UR4, PT ;  /* 0x00000004c6007c0c */ /* 0x000fe2000bf66270 */
[----:B----4-:R-:W-:Y:S01]  /*f2b0*/  IMAD.MOV.U32 R24, RZ, RZ, R14 ;  /* 0x000000ffff187224 */ /* 0x010fe200078e000e */
[----:B------:R-:W-:Y:S01]  /*f2c0*/  ISETP.GE.AND P4, PT, R195, UR4, PT ;  /* 0x00000004c3007c0c */ /* 0x000fe2000bf86270 */
[----:B---3--:R-:W-:Y:S01]  /*f2d0*/  IMAD.MOV.U32 R25, RZ, RZ, R5 ;  /* 0x000000ffff197224 */ /* 0x008fe200078e0005 */
[----:B------:R-:W-:Y:S02]  /*f2e0*/  CS2R R28, SRZ ;  /* 0x00000000001c7805 */ /* 0x000fe4000001ff00 */
[----:B------:R-:W-:-:S02]  /*f2f0*/  CS2R R30, SRZ ;  /* 0x00000000001e7805 */ /* 0x000fc4000001ff00 */
[----:B------:R-:W-:Y:S02]  /*f300*/  CS2R R40, SRZ ;  /* 0x0000000000287805 */ /* 0x000fe4000001ff00 */
[----:B------:R-:W-:Y:S01]  /*f310*/  CS2R R42, SRZ ;  /* 0x00000000002a7805 */ /* 0x000fe2000001ff00 */
[----:B------:R-:W-:Y:S02]  /*f320*/  @!P2 IMAD.SHL.U32 R11, R16, 0x2, RZ ;  /* 0x00000002100ba824 */ /* 0x000fe400078e00ff */
[----:B------:R-:W-:Y:S02]  /*f330*/  @!P3 SHF.L.U32 R27, R202, 0x3, RZ ;  /* 0x00000003ca1bb819 */ /* 0x000fe400000006ff */
[----:B------:R-:W-:Y:S01]  /*f340*/  @!P4 IMAD.SHL.U32 R49, R203, 0x8, RZ ;  /* 0x00000008cb31c824 */ /* 0x000fe200078e00ff */
[-C--:B------:R-:W-:Y:S02]  /*f350*/  @!P2 IADD3 R50, P0, R0, R11.reuse, RZ ;  /* 0x0000000b0032a210 */ /* 0x080fe40007f1e0ff */
[----:B------:R-:W-:Y:S01]  /*f360*/  @!P2 IADD3 R4, P1, R14, R11, RZ ;  /* 0x0000000b0e04a210 */ /* 0x000fe20007f3e0ff */
[----:B------:R-:W-:Y:S01]  /*f370*/  @!P3 IMAD.WIDE R10, R27, 0x2, R12 ;  /* 0x000000021b0ab825 */ /* 0x000fe200078e020c */
[----:B------:R-:W-:-:S02]  /*f380*/  @!P2 SHF.L.U64.HI R0, R16, 0x1, R17 ;  /* 0x000000011000a819 */ /* 0x000fc40000010211 */
[----:B------:R-:W-:Y:S01]  /*f390*/  CS2R R36, SRZ ;  /* 0x0000000000247805 */ /* 0x000fe2000001ff00 */
[----:B------:R-:W-:Y:S01]  /*f3a0*/  @!P4 IMAD.WIDE R14, R49, 0x2, R12 ;  /* 0x00000002310ec825 */ /* 0x000fe200078e020c */
[----:B------:R-:W-:Y:S02]  /*f3b0*/  CS2R R38, SRZ ;  /* 0x0000000000267805 */ /* 0x000fe4000001ff00 */
[----:B------:R-:W-:Y:S02]  /*f3c0*/  CS2R R32, SRZ ;  /* 0x0000000000207805 */ /* 0x000fe4000001ff00 */
[----:B------:R-:W-:Y:S01]  /*f3d0*/  CS2R R34, SRZ ;  /* 0x0000000000227805 */ /* 0x000fe2000001ff00 */
[----:B------:R-:W-:Y:S01]  /*f3e0*/  @!P3 IMAD.WIDE R12, R27, 0x2, R24 ;  /* 0x000000021b0cb825 */ /* 0x000fe200078e0218 */
[----:B------:R-:W-:Y:S02]  /*f3f0*/  CS2R R26, SRZ ;  /* 0x00000000001a7805 */ /* 0x000fe4000001ff00 */
[----:B------:R-:W-:-:S02]  /*f400*/  CS2R R44, SRZ ;  /* 0x00000000002c7805 */ /* 0x000fc4000001ff00 */
[----:B------:R-:W-:Y:S01]  /*f410*/  CS2R R46, SRZ ;  /* 0x00000000002e7805 */ /* 0x000fe2000001ff00 */
[----:B------:R-:W-:Y:S01]  /*f420*/  @!P4 IMAD.WIDE R48, R49, 0x2, R24 ;  /* 0x000000023130c825 */ /* 0x000fe200078e0218 */
[----:B------:R-:W-:Y:S01]  /*f430*/  CS2R R24, SRZ ;  /* 0x0000000000187805 */ /* 0x000fe2000001ff00 */
[----:B------:R1:W5:Y:S02]  /*f440*/  @!P3 LD.E.128 R28, desc[UR60][R10.64] ;  /* 0x0000003c0a1cb980 */ /* 0x000364000c101d00 */
[--C-:B------:R-:W-:Y:S02]  /*f450*/  @!P2 IMAD.X R51, R3, 0x1, R0.reuse, P0 ;  /* 0x000000010333a824 */ /* 0x100fe400000e0600 */
[----:B------:R-:W-:Y:S01]  /*f460*/  @!P2 IMAD.X R5, R5, 0x1, R0, P1 ;  /* 0x000000010505a824 */ /* 0x000fe200008e0600 */
[----:B------:R1:W5:Y:S04]  /*f470*/  @!P3 LD.E.128 R40, desc[UR60][R12.64] ;  /* 0x0000003c0c28b980 */ /* 0x000368000c101d00 */
[----:B------:R1:W5:Y:S04]  /*f480*/  @!P4 LD.E.128 R24, desc[UR60][R14.64] ;  /* 0x0000003c0e18c980 */ /* 0x000368000c101d00 */
[----:B------:R1:W5:Y:S04]  /*f490*/  @!P4 LD.E.128 R36, desc[UR60][R48.64] ;  /* 0x0000003c3024c980 */ /* 0x000368000c101d00 */
[----:B------:R1:W5:Y:S04]  /*f4a0*/  @!P2 LD.E.128 R32, desc[UR60][R50.64] ;  /* 0x0000003c3220a980 */ /* 0x000368000c101d00 */
[----:B------:R1:W5:Y:S02]  /*f4b0*/  @!P2 LD.E.128 R44, desc[UR60][R4.64] ;  /* 0x0000003c042ca980 */ /* 0x000364000c101d00 */
.L_x_1744:
[----:B------:R-:W-:Y:S05]  /*f4c0*/  BSYNC B1 ;  /* 0x0000000000017941 */ /* 0x000fea0003800000 */
.L_x_1743:
[----:B-1-3-5:R-:W-:Y:S01]  /*f4d0*/  IMAD.MOV.U32 R5, RZ, RZ, R47 ;  /* 0x000000ffff057224 */ /* 0x02afe200078e002f */
[----:B--2---:R-:W-:Y:S01]  /*f4e0*/  MOV R0, R44 ;  /* 0x0000002c00007202 */ /* 0x004fe20000000f00 */
[----:B------:R-:W-:Y:S01]  /*f4f0*/  IMAD.MOV.U32 R3, RZ, RZ, R45 ;  /* 0x000000ffff037224 */ /* 0x000fe200078e002d */
[----:B------:R-:W-:Y:S01]  /*f500*/  UMOV UR4, 0xffffffff ;  /* 0xffffffff00047882 */ /* 0x000fe20000000000 */
[----:B------:R-:W-:Y:S01]  /*f510*/  IMAD.MOV.U32 R4, RZ, RZ, R46 ;  /* 0x000000ffff047224 */ /* 0x000fe200078e002e */
[----:B------:R-:W-:Y:S01]  /*f520*/  PRMT R89, R5, 0x7610, R89 ;  /* 0x0000761005597816 */ /* 0x000fe20000000059 */
[----:B------:R-:W-:Y:S01]  /*f530*/  IMAD.MOV.U32 R5, RZ, RZ, R43 ;  /* 0x000000ffff057224 */ /* 0x000fe200078e002b */
[----:B------:R-:W-:Y:S01]  /*f540*/  PRMT R91, R0, 0x7610, R91 ;  /* 0x00007610005b7816 */ /* 0x000fe2000000005b */
[----:B------:R-:W-:Y:S01]  /*f550*/  IMAD.MOV.U32 R0, RZ, RZ, R40 ;  /* 0x000000ffff007224 */ /* 0x000fe200078e0028 */
[----:B------:R-:W-:Y:S01]  /*f560*/  PRMT R92, R3, 0x7610, R92 ;  /* 0x00007610035c7816 */ /* 0x000fe2000000005c */
[----:B------:R-:W-:Y:S01]  /*f570*/  IMAD.MOV.U32 R3, RZ, RZ, R41 ;  /* 0x000000ffff037224 */ /* 0x000fe200078e0029 */
[----:B------:R-:W-:-:S02]  /*f580*/  PRMT R90, R90, 0x5410, R4 ;  /* 0x000054105a5a7816 */ /* 0x000fc40000000004 */
[----:B------:R-:W-:Y:S02]  /*f590*/  MOV R4, R42 ;  /* 0x0000002a00047202 */ /* 0x000fe40000000f00 */
        /* <DEDUP_REMOVED lines=26> */
[----:B------:R-:W-:Y:S02]  /*f740*/  PRMT R78, R4, 0x5410, R5 ;  /* 0x00005410044e7816 */ /* 0x000fe40000000005 */
[----:B------:R-:W-:Y:S02]  /*f750*/  CS2R R4, SRZ ;  /* 0x0000000000047805 */ /* 0x000fe4000001ff00 */
[----:B------:R-:W-:Y:S01]  /*f760*/  PRMT R77, R0, 0x5410, R3 ;  /* 0x00005410004d7816 */ /* 0x000fe20000000003 */
[----:B------:R-:W-:Y:S06]  /*f770*/  BRA.DIV UR4, `(.L_x_1745) ;  /* 0x000001ae04a07947 */ /* 0x000fec000b800000 */
[----:B------:R1:W2:Y:S04]  /*f780*/  SHFL.IDX PT, R3, R7, 0x1, 0x1c1f ;  /* 0x003c1f0007037f89 */ /* 0x0002a800000e0000 */
[----:B------:R1:W3:Y:S04]  /*f790*/  SHFL.IDX PT, R0, R6, 0x1, 0x1c1f ;  /* 0x003c1f0006007f89 */ /* 0x0002e800000e0000 */
[----:B0-----:R-:W0:Y:S04]  /*f7a0*/  SHFL.IDX PT, R21, R21, 0x1, 0x1c1f ;  /* 0x003c1f0015157f89 */ /* 0x001e2800000e0000 */
[----:B-1----:R-:W0:Y:S02]  /*f7b0*/  SHFL.IDX PT, R20, R20, 0x1, 0x1c1f ;  /* 0x003c1f0014147f89 */ /* 0x002e2400000e0000 */
.L_x_2061:
[----:B------:R-:W-:Y:S01]  /*f7c0*/  IADD3 R11, R9, 0x40, RZ ;  /* 0x00000040090b7810 */ /* 0x000fe20007ffe0ff */
[----:B------:R-:W-:Y:S01]  /*f7d0*/  BSSY B1, `(.L_x_1746) ;  /* 0x0000032000017945 */ /* 0x000fe20003800000 */
[----:B------:R-:W-:Y:S02]  /*f7e0*/  CS2R R6, SRZ ;  /* 0x0000000000067805 */ /* 0x000fe4000001ff00 */
[----:B------:R-:W-:Y:S02]  /*f7f0*/  CS2R R8, SRZ ;  /* 0x0000000000087805 */ /* 0x000fe4000001ff00 */
[----:B------:R-:W-:Y:S02]  /*f800*/  ISETP.GE.AND P0, PT, R11, R88, PT ;  /* 0x000000580b00720c */ /* 0x000fe40003f06270 */
[----:B------:R-:W-:Y:S02]  /*f810*/  CS2R R10, SRZ ;  /* 0x00000000000a7805 */ /* 0x000fe4000001ff00 */
[----:B------:R-:W-:-:S02]  /*f820*/  CS2R R12, SRZ ;  /* 0x00000000000c7805 */ /* 0x000fc4000001ff00 */
[----:B----4-:R-:W-:Y:S02]  /*f830*/  CS2R R14, SRZ ;  /* 0x00000000000e7805 */ /* 0x010fe4000001ff00 */
[----:B------:R-:W-:Y:S02]  /*f840*/  CS2R R48, SRZ ;  /* 0x0000000000307805 */ /* 0x000fe4000001ff00 */
[----:B------:R-:W-:Y:S02]  /*f850*/  CS2R R50, SRZ ;  /* 0x0000000000327805 */ /* 0x000fe4000001ff00 */
[----:B------:R-:W-:Y:S02]  /*f860*/  CS2R R52, SRZ ;  /* 0x0000000000347805 */ /* 0x000fe4000001ff00 */
[----:B------:R-:W-:Y:S02]  /*f870*/  CS2R R54, SRZ ;  /* 0x0000000000367805 */ /* 0x000fe4000001ff00 */
[----:B------:R-:W-:-:S02]  /*f880*/  CS2R R56, SRZ ;  /* 0x0000000000387805 */ /* 0x000fc4000001ff00 */
[----:B------:R-:W-:Y:S01]  /*f890*/  CS2R R58, SRZ ;  /* 0x00000000003a7805 */ /* 0x000fe2000001ff00 */
[----:B------:R-:W-:Y:S06]  /*f8a0*/  @P0 BRA `(.L_x_1747) ;  /* 0x0000000000900947 */ /* 0x000fec0003800000 */
[----:B------:R-:W-:Y:S01]  /*f8b0*/  ULDC UR4, c[0x0][0x3f4] ;  /* 0x0000fd0000047ab9 */ /* 0x000fe20000000800 */
[----:B---3--:R-:W-:Y:S01]  /*f8c0*/  IMAD.MOV.U32 R4, RZ, RZ, R0 ;  /* 0x000000ffff047224 */ /* 0x008fe200078e0000 */
[----:B------:R-:W-:Y:S01]  /*f8d0*/  ISETP.GE.AND P2, PT, R16, UR4, PT ;  /* 0x0000000410007c0c */ /* 0x000fe2000bf46270 */
[----:B--2---:R-:W-:Y:S01]  /*f8e0*/  IMAD.MOV.U32 R5, RZ, RZ, R3 ;  /* 0x000000ffff057224 */ /* 0x004fe200078e0003 */
[----:B------:R-:W-:Y:S02]  /*f8f0*/  ISETP.GE.AND P3, PT, R198, UR4, PT ;  /* 0x00000004c6007c0c */ /* 0x000fe4000bf66270 */
[----:B------:R-:W-:Y:S02]  /*f900*/  CS2R R52, SRZ ;  /* 0x0000000000347805 */ /* 0x000fe4000001ff00 */
[----:B------:R-:W-:Y:S02]  /*f910*/  ISETP.GE.AND P4, PT, R195, UR4, PT ;  /* 0x00000004c3007c0c */ /* 0x000fe4000bf86270 */
[----:B------:R-:W-:-:S02]  /*f920*/  CS2R R54, SRZ ;  /* 0x0000000000367805 */ /* 0x000fc4000001ff00 */
        /* <DEDUP_REMOVED lines=9> */
[----:B0-----:R-:W-:-:S02]  /*f9c0*/  @!P2 IADD3 R62, P1, R20, R63, RZ ;  /* 0x0000003f143ea210 */ /* 0x001fc40007f3e0ff */
        /* <DEDUP_REMOVED lines=8> */
[--C-:B------:R-:W-:Y:S01]  /*fa50*/  @!P3 IMAD.WIDE R72, R73, 0x2, R20.reuse ;  /* 0x000000024948b825 */ /* 0x100fe200078e0214 */
        /* <DEDUP_REMOVED lines=9> */
.L_x_1747:
[----:B------:R-:W-:Y:S05]  /*faf0*/  BSYNC B1 ;  /* 0x0000000000017941 */ /* 0x000fea0003800000 */
.L_x_1746:
[----:B-1----:R-:W3:Y:S04]  /*fb00*/  LDL R60, [R1+0x58] ;  /* 0x00005800013c7983 */ /* 0x002ee80000100800 */
[----:B------:R-:W4:Y:S01]  /*fb10*/  LDL R63, [R1+0x30] ;  /* 0x00003000013f7983 */ /* 0x000f220000100800 */
[----:B--2--5:R-:W-:Y:S01]  /*fb20*/  IMAD.MOV.U32 R3, RZ, RZ, R4 ;  /* 0x000000ffff037224 */ /* 0x024fe200078e0004 */
[----:B------:R-:W-:Y:S01]  /*fb30*/  BSSY B1, `(.L_x_1748) ;  /* 0x000002e000017945 */ /* 0x000fe20003800000 */
[----:B0-----:R-:W-:Y:S02]  /*fb40*/  IMAD.MOV.U32 R20, RZ, RZ, R5 ;  /* 0x000000ffff147224 */ /* 0x001fe400078e0005 */
[----:B------:R-:W-:Y:S02]  /*fb50*/  IMAD.MOV.U32 R21, RZ, RZ, R7 ;  /* 0x000000ffff157224 */ /* 0x000fe400078e0007 */
[----:B------:R-:W-:Y:S01]  /*fb60*/  IMAD.MOV.U32 R61, RZ, RZ, R49 ;  /* 0x000000ffff3d7224 */ /* 0x000fe200078e0031 */
[----:B------:R-:W-:Y:S01]  /*fb70*/  PRMT R79, R3, 0x5410, R20 ;  /* 0x00005410034f7816 */ /* 0x000fe20000000014 */
[----:B------:R-:W-:-:S02]  /*fb80*/  IMAD.MOV.U32 R3, RZ, RZ, R6 ;  /* 0x000000ffff037224 */ /* 0x000fc400078e0006 */
[----:B------:R-:W-:Y:S02]  /*fb90*/  IMAD.MOV.U32 R20, RZ, RZ, R9 ;  /* 0x000000ffff147224 */ /* 0x000fe400078e0009 */
[----:B------:R-:W-:Y:S01]  /*fba0*/  IMAD.MOV.U32 R62, RZ, RZ, R50 ;  /* 0x000000ffff3e7224 */ /* 0x000fe200078e0032 */
[----:B------:R-:W-:Y:S01]  /*fbb0*/  PRMT R80, R3, 0x5410, R21 ;  /* 0x0000541003507816 */ /* 0x000fe20000000015 */
[----:B------:R-:W-:-:S03]  /*fbc0*/  IMAD.MOV.U32 R3, RZ, RZ, R8 ;  /* 0x000000ffff037224 */ /* 0x000fc600078e0008 */
[----:B------:R-:W-:Y:S02]  /*fbd0*/  PRMT R82, R62, 0x7610, R82 ;  /* 0x000076103e527816 */ /* 0x000fe40000000052 */
[----:B------:R-:W-:Y:S01]  /*fbe0*/  PRMT R70, R3, 0x5410, R20 ;  /* 0x0000541003467816 */ /* 0x000fe20000000014 */
[----:B------:R-:W-:Y:S01]  /*fbf0*/  IMAD.MOV.U32 R3, RZ, RZ, R12 ;  /* 0x000000ffff037224 */ /* 0x000fe200078e000c */
[----:B------:R-:W-:Y:S02]  /*fc00*/  MOV R20, R13 ;  /* 0x0000000d00147202 */ /* 0x000fe40000000f00 */
[----:B------:R-:W-:Y:S02]  /*fc10*/  MOV R62, R57 ;  /* 0x00000039003e7202 */ /* 0x000fe40000000f00 */
[----:B---3--:R-:W-:-:S04]  /*fc20*/  LEA.HI R0, R60, R60, RZ, 0x1 ;  /* 0x0000003c3c007211 */ /* 0x008fc800078f08ff */
[----:B------:R-:W-:Y:S02]  /*fc30*/  LOP3.LUT R0, R0, 0xfffffffe, RZ, 0xc0, !PT ;  /* 0xfffffffe00007812 */ /* 0x000fe400078ec0ff */
[----:B----4-:R-:W-:Y:S02]  /*fc40*/  VIADDMNMX R69, R88, -R63, 0x80, PT ;  /* 0x0000008058457446 */ /* 0x010fe4000380093f */
[----:B------:R-:W-:Y:S01]  /*fc50*/  IADD3 R0, R60, -R0, RZ ;  /* 0x800000003c007210 */ /* 0x000fe20007ffe0ff */
[----:B------:R-:W-:Y:S01]  /*fc60*/  IMAD.MOV.U32 R60, RZ, RZ, R10 ;  /* 0x000000ffff3c7224 */ /* 0x000fe200078e000a */
[----:B------:R-:W-:Y:S02]  /*fc70*/  ISETP.GE.AND P1, PT, R218, R69, PT ;  /* 0x00000045da00720c */ /* 0x000fe40003f26270 */
[----:B------:R-:W-:Y:S01]  /*fc80*/  SHF.L.U32 R21, R0, 0x1f, RZ ;  /* 0x0000001f00157819 */ /* 0x000fe200000006ff */
[----:B------:R-:W-:Y:S01]  /*fc90*/  IMAD.MOV.U32 R0, RZ, RZ, R11 ;  /* 0x000000ffff007224 */ /* 0x000fe200078e000b */
[----:B------:R-:W-:Y:S01]  /*fca0*/  PRMT R71, R60, 0x7610, R71 ;  /* 0x000076103c477816 */ /* 0x000fe20000000047 */
[----:B------:R-:W-:Y:S01]  /*fcb0*/  IMAD.MOV.U32 R60, RZ, RZ, R14 ;  /* 0x000000ffff3c7224 */ /* 0x000fe200078e000e */
[----:B------:R-:W0:Y:S02]  /*fcc0*/  SYNCS.PHASECHK.TRANS64.TRYWAIT P0, [R18+URZ+0x30800], R21 ;  /* 0x03080015120075a7 */ /* 0x000e24000800017f */
[----:B------:R-:W-:-:S02]  /*fcd0*/  PRMT R71, R71, 0x5410, R0 ;  /* 0x0000541047477816 */ /* 0x000fc40000000000 */
[----:B------:R-:W-:Y:S01]  /*fce0*/  PRMT R0, R3, 0x5410, R20 ;  /* 0x0000541003007816 */ /* 0x000fe20000000014 */
[----:B------:R-:W-:Y:S01]  /*fcf0*/  IMAD.MOV.U32 R20, RZ, RZ, R15 ;  /* 0x000000ffff147224 */ /* 0x000fe200078e000f */
[----:B------:R-:W-:Y:S01]  /*fd00*/  PRMT R3, R60, 0x7610, R3 ;  /* 0x000076103c037816 */ /* 0x000fe20000000003 */
[----:B------:R-:W-:-:S03]  /*fd10*/  IMAD.MOV.U32 R60, RZ, RZ, R48 ;  /* 0x000000ffff3c7224 */ /* 0x000fc600078e0030 */
[----:B------:R-:W-:Y:S02]  /*fd20*/  PRMT R3, R3, 0x5410, R20 ;  /* 0x0000541003037816 */ /* 0x000fe40000000014 */
        /* <DEDUP_REMOVED lines=8> */
[----:B------:R-:W-:-:S03]  /*fdb0*/  IMAD.MOV.U32 R61, RZ, RZ, R56 ;  /* 0x000000ffff3d7224 */ /* 0x000fc600078e0038 */
[----:B------:R-:W-:Y:S01]  /*fdc0*/  PRMT R73, R20, 0x5410, R60 ;  /* 0x0000541014497816 */ /* 0x000fe2000000003c */
[----:B------:R-:W-:Y:S01]  /*fdd0*/  IMAD.MOV.U32 R60, RZ, RZ, R58 ;  /* 0x000000ffff3c7224 */ /* 0x000fe200078e003a */
[----:B------:R-:W-:Y:S01]  /*fde0*/  PRMT R20, R61, 0x5410, R62 ;  /* 0x000054103d147816 */ /* 0x000fe2000000003e */
[----:B------:R-:W-:Y:S01]  /*fdf0*/  IMAD.MOV.U32 R61, RZ, RZ, R59 ;  /* 0x000000ffff3d7224 */ /* 0x000fe200078e003b */
[----:B0-----:R-:W-:Y:S06]  /*fe00*/  @!P0 BRA `(.L_x_1749) ;  /* 0x000001a800708947 */ /* 0x001fec0003800000 */
.L_x_2062:
[----:B------:R-:W-:Y:S05]  /*fe10*/  BSYNC B1 ;  /* 0x0000000000017941 */ /* 0x000fea0003800000 */
.L_x_1748:
[----:B------:R-:W-:Y:S01]  /*fe20*/  BSSY B1, `(.L_x_1750) ;  /* 0x000012f000017945 */ /* 0x000fe20003800000 */
[----:B0-----:R-:W-:-:S03]  /*fe30*/  PRMT R21, R60, 0x5410, R61 ;  /* 0x000054103c157816 */ /* 0x001fc6000000003d */
[----:B------:R-:W-:Y:S05]  /*fe40*/  @P1 BRA `(.L_x_1751) ;  /* 0x0000001000b01947 */ /* 0x000fea0003800000 */
[----:B------:R-:W0:Y:S01]  /*fe50*/  LDC R75, c[0x0][0x3f4] ;  /* 0x0000fd00ff4b7b82 */ /* 0x000e220000000800 */
[----:B------:R-:W-:Y:S01]  /*fe60*/  BSSY B2, `(.L_x_1752) ;  /* 0x0000068000027945 */ /* 0x000fe20003800000 */
[-C--:B0-----:R-:W-:Y:S02]  /*fe70*/  ISETP.GE.AND P0, PT, R16, R75.reuse, PT ;  /* 0x0000004b1000720c */ /* 0x081fe40003f06270 */
[-C--:B------:R-:W-:Y:S02]  /*fe80*/  ISETP.GE.AND P1, PT, R198, R75.reuse, PT ;  /* 0x0000004bc600720c */ /* 0x080fe40003f26270 */
[----:B------:R-:W-:-:S09]  /*fe90*/  ISETP.GE.AND P2, PT, R195, R75, PT ;  /* 0x0000004bc300720c */ /* 0x000fd20003f46270 */
[----:B------:R-:W-:Y:S05]  /*fea0*/  @P0 BRA `(.L_x_1753) ;  /* 0x00000004008c0947 */ /* 0x000fea0003800000 */
[----:B------:R-:W2:Y:S01]  /*feb0*/  LDL R62, [R1+0x5c] ;  /* 0x00005c00013e7983 */ /* 0x000ea20000100800 */
[----:B------:R-:W-:Y:S01]  /*fec0*/  LOP3.LUT R61, R227, 0x38, R16, 0xf8, !PT ;  /* 0x00000038e33d7812 */ /* 0x000fe200078ef810 */
[--C-:B------:R-:W-:Y:S01]  /*fed0*/  HADD2.F32 R99, -RZ, R92.reuse.H0_H0 ;  /* 0x2000005cff637230 */ /* 0x100fe20000004100 */
[--C-:B------:R-:W-:Y:S01]  /*fee0*/  SHF.R.U64 R44, R44, 0x10, R45.reuse ;  /* 0x000000102c2c7819 */ /* 0x100fe2000000122d */
[----:B------:R-:W-:Y:S01]  /*fef0*/  HADD2.F32 R96, -RZ, R92.H1_H1 ;  /* 0x3000005cff607230 */ /* 0x000fe20000004100 */
[----:B------:R-:W-:Y:S02]  /*ff00*/  LOP3.LUT R60, R61, R228, RZ, 0x3c, !PT ;  /* 0x000000e43d3c7212 */ /* 0x000fe400078e3cff */
[----:B------:R-:W-:Y:S02]  /*ff10*/  SHF.R.U32.HI R100, RZ, 0x10, R45 ;  /* 0x00000010ff647819 */ /* 0x000fe4000001162d */
[--C-:B------:R-:W-:Y:S01]  /*ff20*/  SHF.R.U64 R32, R32, 0x10, R33.reuse ;  /* 0x0000001020207819 */ /* 0x100fe20000001221 */
[----:B------:R-:W-:Y:S01]  /*ff30*/  IMAD.IADD R87, R229, 0x1, R60 ;  /* 0x00000001e5577824 */ /* 0x000fe200078e023c */
[----:B------:R-:W-:Y:S01]  /*ff40*/  SHF.R.U32.HI R98, RZ, 0x10, R33 ;  /* 0x00000010ff627819 */ /* 0x000fe20000011621 */
[----:B------:R-:W-:Y:S01]  /*ff50*/  HADD2.F32 R100, -RZ, R100.H0_H0 ;  /* 0x20000064ff647230 */ /* 0x000fe20000004100 */
[----:B------:R-:W-:-:S02]  /*ff60*/  SHF.R.U64 R33, R34, 0x10, R35 ;  /* 0x0000001022217819 */ /* 0x000fc40000001223 */
[----:B------:R-:W-:Y:S02]  /*ff70*/  LEA R87, R87, R18, 0x1 ;  /* 0x0000001257577211 */ /* 0x000fe400078e08ff */
[----:B------:R-:W-:Y:S01]  /*ff80*/  SHF.R.U64 R34, R46, 0x10, R47 ;  /* 0x000000102e227819 */ /* 0x000fe2000000122f */
[----:B------:R-:W-:Y:S01]  /*ff90*/  HADD2.F32 R33, -RZ, R33.H0_H0 ;  /* 0x20000021ff217230 */ /* 0x000fe20000004100 */
[----:B------:R-:W-:Y:S02]  /*ffa0*/  SHF.R.U32.HI R105, RZ, 0x10, R35 ;  /* 0x00000010ff697819 */ /* 0x000fe40000011623 */
[----:B------:R-:W-:Y:S02]  /*ffb0*/  SHF.R.U32.HI R103, RZ, 0x10, R47 ;  /* 0x00000010ff677819 */ /* 0x000fe4000001162f */
[----:B--2---:R-:W-:-:S04]  /*ffc0*/  LEA.HI R62, R75, R62, RZ, 0x1d ;  /* 0x0000003e4b3e7211 */ /* 0x004fc800078fe8ff */
[----:B------:R-:W-:Y:S01]  /*ffd0*/  SHF.R.S32.HI R63, RZ, 0x1f, R62 ;  /* 0x0000001fff3f7819 */ /* 0x000fe2000001143e */
[----:B------:R-:W-:-:S03]  /*ffe0*/  IMAD.SHL.U32 R64, R62, 0x8, RZ ;  /* 0x000000083e407824 */ /* 0x000fc600078e00ff */
[----:B------:R-:W-:Y:S02]  /*fff0*/  LEA.HI R63, R63, R62, RZ, 0x3 ;  /* 0x0000003e3f3f7211 */ /* 0x000fe400078f18ff */
[----:B------:R-:W-:-:S03]  /*10000*/  LOP3.LUT R61, R227, 0x38, R64, 0xf8, !PT ;  /* 0x00000038e33d7812 */ /* 0x000fc600078ef840 */
[----:B------:R-:W-:Y:S01]  /*10010*/  IMAD.SHL.U32 R63, R63, 0x400, RZ ;  /* 0x000004003f3f7824 */ /* 0x000fe200078e00ff */
[----:B------:R-:W-:-:S04]  /*10020*/  LOP3.LUT R65, R61, R228, RZ, 0x3c, !PT ;  /* 0x000000e43d417212 */ /* 0x000fc800078e3cff */
[----:B------:R-:W-:Y:S02]  /*10030*/  LOP3.LUT R64, R63, 0x7fffe000, RZ, 0xc0, !PT ;  /* 0x7fffe0003f407812 */ /* 0x000fe400078ec0ff */
[----:B------:R-:W0:Y:S02]  /*10040*/  LDS.128 R60, [R87+0x12400] ;  /* 0x01240000573c7984 */ /* 0x000e240000000c00 */
[----:B------:R-:W-:-:S05]  /*10050*/  IADD3 R65, R65, R64, R229 ;  /* 0x0000004041417210 */ /* 0x000fca0007ffe0e5 */
[----:B------:R-:W-:-:S05]  /*10060*/  IMAD R88, R65, 0x2, R18 ;  /* 0x0000000241587824 */ /* 0x000fca00078e0212 */
[----:B------:R-:W1:Y:S01]  /*10070*/  LDS.128 R64, [R88+0x12400] ;  /* 0x0124000058407984 */ /* 0x000e620000000c00 */
[--C-:B0-----:R-:W-:Y:S02]  /*10080*/  HADD2.F32 R46, -RZ, R61.reuse.H0_H0 ;  /* 0x2000003dff2e7230 */ /* 0x101fe40000004100 */
[----:B------:R-:W-:Y:S02]  /*10090*/  HADD2.F32 R61, -RZ, R61.H1_H1 ;  /* 0x3000003dff3d7230 */ /* 0x000fe40000004100 */
[----:B------:R-:W-:Y:S02]  /*100a0*/  HADD2.F32 R35, -RZ, R60.H0_H0 ;  /* 0x2000003cff237230 */ /* 0x000fe40000004100 */
[----:B------:R-:W-:Y:S02]  /*100b0*/  HADD2.F32 R47, -RZ, R62.H0_H0 ;  /* 0x2000003eff2f7230 */ /* 0x000fe40000004100 */
[--C-:B------:R-:W-:Y:S02]  /*100c0*/  HADD2.F32 R93, -RZ, R63.reuse.H0_H0 ;  /* 0x2000003fff5d7230 */ /* 0x100fe40000004100 */
[----:B------:R-:W-:-:S02]  /*100d0*/  HADD2.F32 R63, -RZ, R63.H1_H1 ;  /* 0x3000003fff3f7230 */ /* 0x000fc40000004100 */
[--C-:B-1----:R-:W-:Y:S02]  /*100e0*/  HADD2.F32 R45, -RZ, R65.reuse.H0_H0 ;  /* 0x20000041ff2d7230 */ /* 0x102fe40000004100 */
[----:B------:R-:W-:Y:S02]  /*100f0*/  HADD2.F32 R92, -RZ, R65.H1_H1 ;  /* 0x30000041ff5c7230 */ /* 0x000fe40000004100 */
[----:B------:R-:W-:Y:S02]  /*10100*/  HADD2.F32 R65, -RZ, R64.H0_H0 ;  /* 0x20000040ff417230 */ /* 0x000fe40000004100 */
[C---:B------:R-:W-:Y:S01]  /*10110*/  FMUL.FTZ R97, R45.reuse, R99 ;  /* 0x000000632d617220 */ /* 0x040fe20000410000 */
[----:B------:R-:W-:Y:S01]  /*10120*/  FMUL.FTZ R101, R45, R96 ;  /* 0x000000602d657220 */ /* 0x000fe20000410000 */
[----:B------:R-:W-:Y:S01]  /*10130*/  FMUL.FTZ R102, R92, R100 ;  /* 0x000000645c667220 */ /* 0x000fe20000410000 */
[----:B------:R-:W-:Y:S02]  /*10140*/  HADD2.F32 R94, -RZ, R66.H0_H0 ;  /* 0x20000042ff5e7230 */ /* 0x000fe40000004100 */
[----:B------:R-:W-:Y:S01]  /*10150*/  FFMA.FTZ R45, R46, R96, -R97 ;  /* 0x000000602e2d7223 */ /* 0x000fe20000010861 */
[----:B------:R-:W-:-:S02]  /*10160*/  HADD2.F32 R97, -RZ, R98.H0_H0 ;  /* 0x20000062ff617230 */ /* 0x000fc40000004100 */
[----:B------:R-:W-:Y:S01]  /*10170*/  FFMA.FTZ R46, R46, R99, R101 ;  /* 0x000000632e2e7223 */ /* 0x000fe20000010065 */
[--C-:B------:R-:W-:Y:S02]  /*10180*/  HADD2.F32 R98, -RZ, R91.reuse.H0_H0 ;  /* 0x2000005bff627230 */ /* 0x100fe40000004100 */
[----:B------:R-:W-:Y:S02]  /*10190*/  HADD2.F32 R96, -RZ, R91.H1_H1 ;  /* 0x3000005bff607230 */ /* 0x000fe40000004100 */
[-C--:B------:R-:W-:Y:S01]  /*101a0*/  FMUL.FTZ R104, R92, R97.reuse ;  /* 0x000000615c687220 */ /* 0x080fe20000410000 */
[----:B------:R-:W-:Y:S01]  /*101b0*/  FFMA.FTZ R102, R61, R97, -R102 ;  /* 0x000000613d667223 */ /* 0x000fe20000010866 */
[C---:B------:R-:W-:Y:S01]  /*101c0*/  FMUL.FTZ R92, R65.reuse, R98 ;  /* 0x00000062415c7220 */ /* 0x040fe20000410000 */
[--C-:B------:R-:W-:Y:S02]  /*101d0*/  HADD2.F32 R91, -RZ, R90.reuse.H1_H1 ;  /* 0x3000005aff5b7230 */ /* 0x100fe40000004100 */
[----:B------:R-:W-:Y:S01]  /*101e0*/  FMUL.FTZ R97, R65, R96 ;  /* 0x0000006041617220 */ /* 0x000fe20000410000 */
[----:B------:R-:W-:-:S02]  /*101f0*/  HADD2.F32 R90, -RZ, R90.H0_H0 ;  /* 0x2000005aff5a7230 */ /* 0x000fc40000004100 */
[C---:B------:R-:W-:Y:S01]  /*10200*/  FFMA.FTZ R65, R35.reuse, R96, -R92 ;  /* 0x0000006023417223 */ /* 0x040fe2000001085c */
[----:B------:R-:W-:Y:S02]  /*10210*/  HADD2.F32 R95, -RZ, R67.H0_H0 ;  /* 0x20000043ff5f7230 */ /* 0x000fe40000004100 */
[----:B------:R-:W-:Y:S01]  /*10220*/  FFMA.FTZ R97, R35, R98, R97 ;  /* 0x0000006223617223 */ /* 0x000fe20000010061 */
[C---:B------:R-:W-:Y:S01]  /*10230*/  FMUL.FTZ R98, R94.reuse, R91 ;  /* 0x0000005b5e627220 */ /* 0x040fe20000410000 */
[--C-:B------:R-:W-:Y:S02]  /*10240*/  HADD2.F32 R96, -RZ, R89.reuse.H0_H0 ;  /* 0x20000059ff607230 */ /* 0x100fe40000004100 */
[----:B------:R-:W-:Y:S01]  /*10250*/  FFMA.FTZ R99, R61, R100, R104 ;  /* 0x000000643d637223 */ /* 0x000fe20000010068 */
[----:B------:R-:W-:Y:S02]  /*10260*/  HADD2.F32 R92, -RZ, R89.H1_H1 ;  /* 0x30000059ff5c7230 */ /* 0x000fe40000004100 */
[-C--:B------:R-:W-:Y:S01]  /*10270*/  FMUL.FTZ R100, R94, R90.reuse ;  /* 0x0000005a5e647220 */ /* 0x080fe20000410000 */
[----:B------:R-:W-:Y:S01]  /*10280*/  FFMA.FTZ R98, R47, R90, -R98 ;  /* 0x0000005a2f627223 */ /* 0x000fe20000010862 */
[----:B------:R-:W-:-:S02]  /*10290*/  HADD2.F32 R67, -RZ, R67.H1_H1 ;  /* 0x30000043ff437230 */ /* 0x000fc40000004100 */
[C---:B------:R-:W-:Y:S01]  /*102a0*/  FMUL.FTZ R104, R95.reuse, R96 ;  /* 0x000000605f687220 */ /* 0x040fe20000410000 */
[----:B------:R-:W-:Y:S02]  /*102b0*/  HADD2.F32 R94, -RZ, R103.H0_H0 ;  /* 0x20000067ff5e7230 */ /* 0x000fe40000004100 */
[-C--:B------:R-:W-:Y:S01]  /*102c0*/  FMUL.FTZ R95, R95, R92.reuse ;  /* 0x0000005c5f5f7220 */ /* 0x080fe20000410000 */
[----:B------:R-:W-:Y:S02]  /*102d0*/  HADD2.F32 R90, -RZ, R105.H0_H0 ;  /* 0x20000069ff5a7230 */ /* 0x000fe40000004100 */
[----:B------:R-:W-:Y:S01]  /*102e0*/  FFMA.FTZ R100, R47, R91, R100 ;  /* 0x0000005b2f647223 */ /* 0x000fe20000010064 */
[----:B------:R-:W-:Y:S01]  /*102f0*/  FFMA.FTZ R104, R93, R92, -R104 ;  /* 0x0000005c5d687223 */ /* 0x000fe20000010868 */
[----:B------:R-:W-:Y:S02]  /*10300*/  HADD2.F32 R64, -RZ, R64.H1_H1 ;  /* 0x30000040ff407230 */ /* 0x000fe40000004100 */
[----:B------:R-:W-:Y:S01]  /*10310*/  FMUL.FTZ R106, R67, R94 ;  /* 0x0000005e436a7220 */ /* 0x000fe20000410000 */
[----:B------:R-:W-:-:S02]  /*10320*/  HADD2.F32 R66, -RZ, R66.H1_H1 ;  /* 0x30000042ff427230 */ /* 0x000fc40000004100 */
[-C--:B------:R-:W-:Y:S01]  /*10330*/  FMUL.FTZ R92, R67, R90.reuse ;  /* 0x0000005a435c7220 */ /* 0x080fe20000410000 */
[----:B------:R-:W-:Y:S02]  /*10340*/  HADD2.F32 R47, -RZ, R44.H0_H0 ;  /* 0x2000002cff2f7230 */ /* 0x000fe40000004100 */
[C---:B------:R-:W-:Y:S01]  /*10350*/  FFMA.FTZ R89, R63.reuse, R90, -R106 ;  /* 0x0000005a3f597223 */ /* 0x040fe2000001086a */
[----:B------:R-:W-:Y:S02]  /*10360*/  HADD2.F32 R61, -RZ, R34.H0_H0 ;  /* 0x20000022ff3d7230 */ /* 0x000fe40000004100 */
[----:B------:R-:W-:Y:S01]  /*10370*/  FFMA.FTZ R92, R63, R94, R92 ;  /* 0x0000005e3f5c7223 */ /* 0x000fe2000001005c */
[----:B------:R-:W-:Y:S02]  /*10380*/  HADD2.F32 R35, -RZ, R32.H0_H0 ;  /* 0x20000020ff237230 */ /* 0x000fe40000004100 */
[----:B------:R-:W-:Y:S01]  /*10390*/  FMUL.FTZ R63, R64, R47 ;  /* 0x0000002f403f7220 */ /* 0x000fe20000410000 */
[----:B------:R-:W-:-:S02]  /*103a0*/  HADD2.F32 R60, -RZ, R60.H1_H1 ;  /* 0x3000003cff3c7230 */ /* 0x000fc40000004100 */
[----:B------:R-:W-:Y:S01]  /*103b0*/  FMUL.FTZ R67, R66, R61 ;  /* 0x0000003d42437220 */ /* 0x000fe20000410000 */
[----:B------:R-:W-:Y:S02]  /*103c0*/  HADD2.F32 R62, -RZ, R62.H1_H1 ;  /* 0x3000003eff3e7230 */ /* 0x000fe40000004100 */
[----:B------:R-:W-:Y:S01]  /*103d0*/  FMUL.FTZ R64, R64, R35 ;  /* 0x0000002340407220 */ /* 0x000fe20000410000 */
[----:B------:R-:W-:Y:S01]  /*103e0*/  FMUL.FTZ R66, R66, R33 ;  /* 0x0000002142427220 */ /* 0x000fe20000410000 */
[----:B------:R-:W-:Y:S01]  /*103f0*/  FFMA.FTZ R32, R60, R35, -R63 ;  /* 0x000000233c207223 */ /* 0x000fe2000001083f */
[----:B------:R-:W-:Y:S01]  /*10400*/  FFMA.FTZ R95, R93, R96, R95 ;  /* 0x000000605d5f7223 */ /* 0x000fe2000001005f */
        /* <DEDUP_REMOVED lines=13> */
.L_x_1753:
[----:B------:R-:W-:Y:S05]  /*104e0*/  BSYNC B2 ;  /* 0x0000000000027941 */ /* 0x000fea0003800000 */
.L_x_1752:
[----:B------:R-:W-:Y:S04]  /*104f0*/  BSSY B2, `(.L_x_1754) ;  /* 0x0000061000027945 */ /* 0x000fe80003800000 */
[----:B------:R-:W-:Y:S05]  /*10500*/  @P1 BRA `(.L_x_1755) ;  /* 0x00000004007c1947 */ /* 0x000fea0003800000 */
[----:B------:R-:W2:Y:S01]  /*10510*/  LDL R94, [R1+0x78] ;  /* 0x00007800015e7983 */ /* 0x000ea20000100800 */
[----:B0-----:R-:W-:Y:S01]  /*10520*/  LEA.HI R32, R75, R202, RZ, 0x1d ;  /* 0x000000ca4b207211 */ /* 0x001fe200078fe8ff */
[----:B------:R-:W-:Y:S01]  /*10530*/  HADD2.F32 R62, -RZ, R85.H1_H1 ;  /* 0x30000055ff3e7230 */ /* 0x000fe20000004100 */
[--C-:B------:R-:W-:Y:S01]  /*10540*/  SHF.R.U64 R87, R40, 0x10, R41.reuse ;  /* 0x0000001028577819 */ /* 0x100fe20000001229 */
[--C-:B------:R-:W-:Y:S01]  /*10550*/  HADD2.F32 R64, -RZ, R83.reuse.H1_H1 ;  /* 0x30000053ff407230 */ /* 0x100fe20000004100 */
[----:B------:R-:W-:Y:S01]  /*10560*/  SHF.R.S32.HI R33, RZ, 0x1f, R32 ;  /* 0x0000001fff217819 */ /* 0x000fe20000011420 */
[----:B------:R-:W-:Y:S01]  /*10570*/  IMAD.SHL.U32 R34, R32, 0x8, RZ ;  /* 0x0000000820227824 */ /* 0x000fe200078e00ff */
[----:B------:R-:W-:Y:S01]  /*10580*/  SHF.R.U32.HI R66, RZ, 0x10, R41 ;  /* 0x00000010ff427819 */ /* 0x000fe20000011629 */
[----:B------:R-:W-:Y:S01]  /*10590*/  HADD2.F32 R83, -RZ, R83.H0_H0 ;  /* 0x20000053ff537230 */ /* 0x000fe20000004100 */
[----:B------:R-:W-:Y:S01]  /*105a0*/  LEA.HI R32, R33, R32, RZ, 0x3 ;  /* 0x0000002021207211 */ /* 0x000fe200078f18ff */
[----:B------:R-:W-:Y:S01]  /*105b0*/  HADD2.F32 R85, -RZ, R85.H0_H0 ;  /* 0x20000055ff557230 */ /* 0x000fe20000004100 */
[----:B------:R-:W-:Y:S01]  /*105c0*/  LOP3.LUT R33, R227, 0x38, R34, 0xf8, !PT ;  /* 0x00000038e3217812 */ /* 0x000fe200078ef822 */
[----:B------:R-:W-:Y:S01]  /*105d0*/  HADD2.F32 R66, -RZ, R66.H0_H0 ;  /* 0x20000042ff427230 */ /* 0x000fe20000004100 */
[----:B------:R-:W-:Y:S01]  /*105e0*/  SHF.R.U64 R93, R28, 0x10, R29 ;  /* 0x000000101c5d7819 */ /* 0x000fe2000000121d */
[----:B------:R-:W-:Y:S01]  /*105f0*/  IMAD.SHL.U32 R32, R32, 0x400, RZ ;  /* 0x0000040020207824 */ /* 0x000fe200078e00ff */
[----:B------:R-:W-:-:S02]  /*10600*/  LOP3.LUT R45, R33, R228, RZ, 0x3c, !PT ;  /* 0x000000e4212d7212 */ /* 0x000fc400078e3cff */
[----:B------:R-:W-:Y:S02]  /*10610*/  SHF.R.U32.HI R61, RZ, 0x10, R29 ;  /* 0x00000010ff3d7819 */ /* 0x000fe4000001161d */
[----:B------:R-:W-:Y:S02]  /*10620*/  LOP3.LUT R44, R32, 0x7fffe000, RZ, 0xc0, !PT ;  /* 0x7fffe000202c7812 */ /* 0x000fe400078ec0ff */
[----:B------:R-:W-:Y:S02]  /*10630*/  SHF.R.U64 R67, R42, 0x10, R43 ;  /* 0x000000102a437819 */ /* 0x000fe4000000122b */
[----:B------:R-:W-:Y:S02]  /*10640*/  IADD3 R45, R45, R44, R229 ;  /* 0x0000002c2d2d7210 */ /* 0x000fe40007ffe0e5 */
[----:B------:R-:W-:Y:S02]  /*10650*/  SHF.R.U32.HI R65, RZ, 0x10, R43 ;  /* 0x00000010ff417819 */ /* 0x000fe4000001162b */
[--C-:B------:R-:W-:Y:S01]  /*10660*/  SHF.R.U32.HI R89, RZ, 0x10, R31.reuse ;  /* 0x00000010ff597819 */ /* 0x100fe2000001161f */
[----:B------:R-:W-:Y:S01]  /*10670*/  IMAD R60, R45, 0x2, R18 ;  /* 0x000000022d3c7824 */ /* 0x000fe200078e0212 */
[----:B------:R-:W-:-:S04]  /*10680*/  SHF.R.U64 R91, R30, 0x10, R31 ;  /* 0x000000101e5b7819 */ /* 0x000fc8000000121f */
[----:B------:R-:W0:Y:S02]  /*10690*/  LDS.128 R44, [R60+0x12400] ;  /* 0x012400003c2c7984 */ /* 0x000e240000000c00 */
[--C-:B0-----:R-:W-:Y:S02]  /*106a0*/  HADD2.F32 R41, -RZ, R45.reuse.H0_H0 ;  /* 0x2000002dff297230 */ /* 0x101fe40000004100 */
[----:B------:R-:W-:Y:S02]  /*106b0*/  HADD2.F32 R40, -RZ, R44.H0_H0 ;  /* 0x2000002cff287230 */ /* 0x000fe40000004100 */
[----:B------:R-:W-:Y:S02]  /*106c0*/  HADD2.F32 R45, -RZ, R45.H1_H1 ;  /* 0x3000002dff2d7230 */ /* 0x000fe40000004100 */
[C---:B------:R-:W-:Y:S01]  /*106d0*/  FMUL.FTZ R88, R41.reuse, R64 ;  /* 0x0000004029587220 */ /* 0x040fe20000410000 */
[----:B------:R-:W-:Y:S01]  /*106e0*/  FMUL.FTZ R90, R41, R62 ;  /* 0x0000003e295a7220 */ /* 0x000fe20000410000 */
[----:B------:R-:W-:-:S02]  /*106f0*/  HADD2.F32 R41, -RZ, R84.H0_H0 ;  /* 0x20000054ff297230 */ /* 0x000fc40000004100 */
[----:B------:R-:W-:Y:S02]  /*10700*/  HADD2.F32 R42, -RZ, R46.H0_H0 ;  /* 0x2000002eff2a7230 */ /* 0x000fe40000004100 */
[----:B------:R-:W-:Y:S01]  /*10710*/  FMUL.FTZ R92, R45, R66 ;  /* 0x000000422d5c7220 */ /* 0x000fe20000410000 */
[--C-:B------:R-:W-:Y:S02]  /*10720*/  HADD2.F32 R43, -RZ, R47.reuse.H0_H0 ;  /* 0x2000002fff2b7230 */ /* 0x100fe40000004100 */
[----:B------:R-:W-:Y:S02]  /*10730*/  HADD2.F32 R84, -RZ, R84.H1_H1 ;  /* 0x30000054ff547230 */ /* 0x000fe40000004100 */
[----:B------:R-:W-:Y:S02]  /*10740*/  HADD2.F32 R47, -RZ, R47.H1_H1 ;  /* 0x3000002fff2f7230 */ /* 0x000fe40000004100 */
[----:B------:R-:W-:Y:S02]  /*10750*/  HADD2.F32 R44, -RZ, R44.H1_H1 ;  /* 0x3000002cff2c7230 */ /* 0x000fe40000004100 */
[----:B------:R-:W-:Y:S01]  /*10760*/  HADD2.F32 R46, -RZ, R46.H1_H1 ;  /* 0x3000002eff2e7230 */ /* 0x000fe20000004100 */
[----:B--2---:R-:W0:Y:S02]  /*10770*/  LDS.128 R32, [R94] ;  /* 0x000000005e207984 */ /* 0x004e240000000c00 */
[----:B0-----:R-:W-:-:S02]  /*10780*/  HADD2.F32 R29, -RZ, R33.H0_H0 ;  /* 0x20000021ff1d7230 */ /* 0x001fc40000004100 */
[----:B------:R-:W-:Y:S02]  /*10790*/  HADD2.F32 R28, -RZ, R32.H0_H0 ;  /* 0x20000020ff1c7230 */ /* 0x000fe40000004100 */
[----:B------:R-:W-:Y:S02]  /*107a0*/  HADD2.F32 R33, -RZ, R33.H1_H1 ;  /* 0x30000021ff217230 */ /* 0x000fe40000004100 */
[C---:B------:R-:W-:Y:S01]  /*107b0*/  FFMA.FTZ R88, R29.reuse, R62, -R88 ;  /* 0x0000003e1d587223 */ /* 0x040fe20000010858 */
[----:B------:R-:W-:Y:S01]  /*107c0*/  FFMA.FTZ R90, R29, R64, R90 ;  /* 0x000000401d5a7223 */ /* 0x000fe2000001005a */
[----:B------:R-:W-:Y:S02]  /*107d0*/  HADD2.F32 R62, -RZ, R61.H0_H0 ;  /* 0x2000003dff3e7230 */ /* 0x000fe40000004100 */
[C---:B------:R-:W-:Y:S01]  /*107e0*/  FMUL.FTZ R29, R40.reuse, R83 ;  /* 0x00000053281d7220 */ /* 0x040fe20000410000 */
[----:B------:R-:W-:Y:S01]  /*107f0*/  FMUL.FTZ R40, R40, R85 ;  /* 0x0000005528287220 */ /* 0x000fe20000410000 */
[----:B------:R-:W-:-:S02]  /*10800*/  HADD2.F32 R30, -RZ, R34.H0_H0 ;  /* 0x20000022ff1e7230 */ /* 0x000fc40000004100 */
[C---:B------:R-:W-:Y:S01]  /*10810*/  FFMA.FTZ R85, R28.reuse, R85, -R29 ;  /* 0x000000551c557223 */ /* 0x040fe2000001081d */
[-C--:B------:R-:W-:Y:S01]  /*10820*/  FMUL.FTZ R64, R45, R62.reuse ;  /* 0x0000003e2d407220 */ /* 0x080fe20000410000 */
[--C-:B------:R-:W-:Y:S02]  /*10830*/  HADD2.F32 R29, -RZ, R86.reuse.H0_H0 ;  /* 0x20000056ff1d7230 */ /* 0x100fe40000004100 */
[C---:B------:R-:W-:Y:S01]  /*10840*/  FFMA.FTZ R45, R33.reuse, R62, -R92 ;  /* 0x0000003e212d7223 */ /* 0x040fe2000001085c */
[----:B------:R-:W-:Y:S02]  /*10850*/  HADD2.F32 R86, -RZ, R86.H1_H1 ;  /* 0x30000056ff567230 */ /* 0x000fe40000004100 */
[----:B------:R-:W-:Y:S01]  /*10860*/  FFMA.FTZ R61, R33, R66, R64 ;  /* 0x00000042213d7223 */ /* 0x000fe20000010040 */
[----:B------:R-:W-:Y:S01]  /*10870*/  FFMA.FTZ R83, R28, R83, R40 ;  /* 0x000000531c537223 */ /* 0x000fe20000010028 */
[----:B------:R-:W-:Y:S02]  /*10880*/  HADD2.F32 R31, -RZ, R35.H0_H0 ;  /* 0x20000023ff1f7230 */ /* 0x000fe40000004100 */
[C---:B------:R-:W-:Y:S01]  /*10890*/  FMUL.FTZ R33, R42.reuse, R41 ;  /* 0x000000292a217220 */ /* 0x040fe20000410000 */
[----:B------:R-:W-:Y:S01]  /*108a0*/  FMUL.FTZ R63, R42, R29 ;  /* 0x0000001d2a3f7220 */ /* 0x000fe20000410000 */
[----:B------:R-:W-:-:S02]  /*108b0*/  HADD2.F32 R40, -RZ, R65.H0_H0 ;  /* 0x20000041ff287230 */ /* 0x000fc40000004100 */
[C---:B------:R-:W-:Y:S01]  /*108c0*/  FMUL.FTZ R62, R43.reuse, R84 ;  /* 0x000000542b3e7220 */ /* 0x040fe20000410000 */
[----:B------:R-:W-:Y:S02]  /*108d0*/  HADD2.F32 R28, -RZ, R89.H0_H0 ;  /* 0x20000059ff1c7230 */ /* 0x000fe40000004100 */
[----:B------:R-:W-:Y:S01]  /*108e0*/  FMUL.FTZ R43, R43, R86 ;  /* 0x000000562b2b7220 */ /* 0x000fe20000410000 */
[----:B------:R-:W-:Y:S02]  /*108f0*/  HADD2.F32 R35, -RZ, R35.H1_H1 ;  /* 0x30000023ff237230 */ /* 0x000fe40000004100 */
[C---:B------:R-:W-:Y:S01]  /*10900*/  FFMA.FTZ R42, R30.reuse, R29, -R33 ;  /* 0x0000001d1e2a7223 */ /* 0x040fe20000010821 */
[----:B------:R-:W-:Y:S01]  /*10910*/  FFMA.FTZ R63, R30, R41, R63 ;  /* 0x000000291e3f7223 */ /* 0x000fe2000001003f */
[----:B------:R-:W-:Y:S01]  /*10920*/  FMUL.FTZ R30, R47, R40 ;  /* 0x000000282f1e7220 */ /* 0x000fe20000410000 */
[C---:B------:R-:W-:Y:S01]  /*10930*/  FFMA.FTZ R62, R31.reuse, R86, -R62 ;  /* 0x000000561f3e7223 */ /* 0x040fe2000001083e */
[----:B------:R-:W-:Y:S01]  /*10940*/  FFMA.FTZ R84, R31, R84, R43 ;  /* 0x000000541f547223 */ /* 0x000fe2000001002b */
[----:B------:R-:W-:Y:S01]  /*10950*/  FMUL.FTZ R64, R47, R28 ;  /* 0x0000001c2f407220 */ /* 0x000fe20000410000 */
[----:B------:R-:W-:-:S02]  /*10960*/  HADD2.F32 R33, -RZ, R87.H0_H0 ;  /* 0x20000057ff217230 */ /* 0x000fc40000004100 */
[C---:B------:R-:W-:Y:S01]  /*10970*/  FFMA.FTZ R47, R35.reuse, R28, -R30 ;  /* 0x0000001c232f7223 */ /* 0x040fe2000001081e */
[----:B------:R-:W-:Y:S02]  /*10980*/  HADD2.F32 R41, -RZ, R67.H0_H0 ;  /* 0x20000043ff297230 */ /* 0x000fe40000004100 */
[----:B------:R-:W-:Y:S01]  /*10990*/  FFMA.FTZ R65, R35, R40, R64 ;  /* 0x0000002823417223 */ /* 0x000fe20000010040 */
[----:B------:R-:W-:Y:S02]  /*109a0*/  HADD2.F32 R29, -RZ, R93.H0_H0 ;  /* 0x2000005dff1d7230 */ /* 0x000fe40000004100 */
[----:B------:R-:W-:Y:S01]  /*109b0*/  FMUL.FTZ R35, R44, R33 ;  /* 0x000000212c237220 */ /* 0x000fe20000410000 */
[----:B------:R-:W-:Y:S02]  /*109c0*/  HADD2.F32 R31, -RZ, R91.H0_H0 ;  /* 0x2000005bff1f7230 */ /* 0x000fe40000004100 */
[----:B------:R-:W-:Y:S01]  /*109d0*/  FMUL.FTZ R43, R46, R41 ;  /* 0x000000292e2b7220 */ /* 0x000fe20000410000 */
[----:B------:R-:W-:-:S02]  /*109e0*/  HADD2.F32 R32, -RZ, R32.H1_H1 ;  /* 0x30000020ff207230 */ /* 0x000fc40000004100 */
[----:B------:R-:W-:Y:S01]  /*109f0*/  FMUL.FTZ R44, R44, R29 ;  /* 0x0000001d2c2c7220 */ /* 0x000fe20000410000 */
[----:B------:R-:W-:Y:S02]  /*10a00*/  HADD2.F32 R34, -RZ, R34.H1_H1 ;  /* 0x30000022ff227230 */ /* 0x000fe40000004100 */
[----:B------:R-:W-:Y:S01]  /*10a10*/  FMUL.FTZ R46, R46, R31 ;  /* 0x0000001f2e2e7220 */ /* 0x000fe20000410000 */
[C---:B------:R-:W-:Y:S01]  /*10a20*/  FFMA.FTZ R28, R32.reuse, R29, -R35 ;  /* 0x0000001d201c7223 */ /* 0x040fe20000010823 */
[----:B------:R-:W-:Y:S01]  /*10a30*/  FFMA.FTZ R32, R32, R33, R44 ;  /* 0x0000002120207223 */ /* 0x000fe2000001002c */
[C---:B------:R-:W-:Y:S01]  /*10a40*/  FFMA.FTZ R43, R34.reuse, R31, -R43 ;  /* 0x0000001f222b7223 */ /* 0x040fe2000001082b */
[----:B------:R-:W-:Y:S01]  /*10a50*/  FFMA.FTZ R34, R34, R41, R46 ;  /* 0x0000002922227223 */ /* 0x000fe2000001002e */
[----:B------:R-:W-:Y:S02]  /*10a60*/  F2FP.F16.F32.PACK_AB R31, R47, R62 ;  /* 0x0000003e2f1f723e */ /* 0x000fe400000000ff */
        /* <DEDUP_REMOVED lines=9> */
.L_x_1755:
[----:B------:R-:W-:Y:S05]  /*10b00*/  BSYNC B2 ;  /* 0x0000000000027941 */ /* 0x000fea0003800000 */
.L_x_1754:
[----:B------:R-:W-:Y:S05]  /*10b10*/  @P2 BRA `(.L_x_1751) ;  /* 0x00000004007c2947 */ /* 0x000fea0003800000 */
[----:B------:R-:W2:Y:S01]  /*10b20*/  LDL R66, [R1+0x70] ;  /* 0x0000700001427983 */ /* 0x000ea20000100800 */
[----:B------:R-:W-:Y:S01]  /*10b30*/  LEA.HI R75, R75, R203, RZ, 0x1d ;  /* 0x000000cb4b4b7211 */ /* 0x000fe200078fe8ff */
[--C-:B------:R-:W-:Y:S01]  /*10b40*/  HADD2.F32 R41, -RZ, R77.reuse.H1_H1 ;  /* 0x3000004dff297230 */ /* 0x100fe20000004100 */
[----:B------:R-:W-:Y:S01]  /*10b50*/  SHF.R.U64 R61, R36, 0x10, R37 ;  /* 0x00000010243d7819 */ /* 0x000fe20000001225 */
[--C-:B------:R-:W-:Y:S01]  /*10b60*/  HADD2.F32 R42, -RZ, R74.reuse.H1_H1 ;  /* 0x3000004aff2a7230 */ /* 0x100fe20000004100 */
[----:B-1----:R-:W-:Y:S01]  /*10b70*/  SHF.R.S32.HI R30, RZ, 0x1f, R75 ;  /* 0x0000001fff1e7819 */ /* 0x002fe2000001144b */
[----:B------:R-:W-:Y:S01]  /*10b80*/  IMAD.SHL.U32 R28, R75, 0x8, RZ ;  /* 0x000000084b1c7824 */ /* 0x000fe200078e00ff */
[----:B------:R-:W-:Y:S01]  /*10b90*/  SHF.R.U64 R65, R24, 0x10, R25 ;  /* 0x0000001018417819 */ /* 0x000fe20000001219 */
[----:B------:R-:W-:Y:S01]  /*10ba0*/  HADD2.F32 R74, -RZ, R74.H0_H0 ;  /* 0x2000004aff4a7230 */ /* 0x000fe20000004100 */
[----:B------:R-:W-:Y:S01]  /*10bb0*/  LEA.HI R30, R30, R75, RZ, 0x3 ;  /* 0x0000004b1e1e7211 */ /* 0x000fe200078f18ff */
[----:B------:R-:W-:Y:S01]  /*10bc0*/  HADD2.F32 R77, -RZ, R77.H0_H0 ;  /* 0x2000004dff4d7230 */ /* 0x000fe20000004100 */
[----:B------:R-:W-:-:S02]  /*10bd0*/  LOP3.LUT R29, R227, 0x38, R28, 0xf8, !PT ;  /* 0x00000038e31d7812 */ /* 0x000fc400078ef81c */
[----:B------:R-:W-:Y:S02]  /*10be0*/  SHF.L.U32 R30, R30, 0xa, RZ ;  /* 0x0000000a1e1e7819 */ /* 0x000fe400000006ff */
[----:B0-----:R-:W-:Y:S02]  /*10bf0*/  LOP3.LUT R33, R29, R228, RZ, 0x3c, !PT ;  /* 0x000000e41d217212 */ /* 0x001fe400078e3cff */
[----:B------:R-:W-:Y:S02]  /*10c00*/  LOP3.LUT R32, R30, 0x7fffe000, RZ, 0xc0, !PT ;  /* 0x7fffe0001e207812 */ /* 0x000fe400078ec0ff */
[----:B------:R-:W-:Y:S02]  /*10c10*/  SHF.R.U32.HI R43, RZ, 0x10, R25 ;  /* 0x00000010ff2b7819 */ /* 0x000fe40000011619 */
[----:B------:R-:W-:Y:S02]  /*10c20*/  IADD3 R33, R33, R32, R229 ;  /* 0x0000002021217210 */ /* 0x000fe40007ffe0e5 */
[----:B------:R-:W-:-:S02]  /*10c30*/  SHF.R.U32.HI R44, RZ, 0x10, R37 ;  /* 0x00000010ff2c7819 */ /* 0x000fc40000011625 */
[--C-:B------:R-:W-:Y:S01]  /*10c40*/  SHF.R.U64 R47, R38, 0x10, R39.reuse ;  /* 0x00000010262f7819 */ /* 0x100fe20000001227 */
[----:B------:R-:W-:Y:S01]  /*10c50*/  IMAD R40, R33, 0x2, R18 ;  /* 0x0000000221287824 */ /* 0x000fe200078e0212 */
[----:B------:R-:W-:Y:S01]  /*10c60*/  SHF.R.U32.HI R45, RZ, 0x10, R39 ;  /* 0x00000010ff2d7819 */ /* 0x000fe20000011627 */
[----:B------:R-:W-:Y:S01]  /*10c70*/  HADD2.F32 R44, -RZ, R44.H0_H0 ;  /* 0x2000002cff2c7230 */ /* 0x000fe20000004100 */
[--C-:B------:R-:W-:Y:S02]  /*10c80*/  SHF.R.U32.HI R63, RZ, 0x10, R27.reuse ;  /* 0x00000010ff3f7819 */ /* 0x100fe4000001161b */
[----:B------:R-:W0:Y:S01]  /*10c90*/  LDS.128 R32, [R40+0x12400] ;  /* 0x0124000028207984 */ /* 0x000e220000000c00 */
[----:B------:R-:W-:Y:S01]  /*10ca0*/  SHF.R.U64 R64, R26, 0x10, R27 ;  /* 0x000000101a407819 */ /* 0x000fe2000000121b */
[--C-:B0-----:R-:W-:Y:S02]  /*10cb0*/  HADD2.F32 R36, -RZ, R33.reuse.H0_H0 ;  /* 0x20000021ff247230 */ /* 0x101fe40000004100 */
[----:B------:R-:W-:-:S02]  /*10cc0*/  HADD2.F32 R37, -RZ, R33.H1_H1 ;  /* 0x30000021ff257230 */ /* 0x000fc40000004100 */
[----:B------:R-:W-:Y:S02]  /*10cd0*/  HADD2.F32 R33, -RZ, R32.H0_H0 ;  /* 0x20000020ff217230 */ /* 0x000fe40000004100 */
[C---:B------:R-:W-:Y:S01]  /*10ce0*/  FMUL.FTZ R46, R36.reuse, R42 ;  /* 0x0000002a242e7220 */ /* 0x040fe20000410000 */
[----:B------:R-:W-:Y:S01]  /*10cf0*/  FMUL.FTZ R60, R36, R41 ;  /* 0x00000029243c7220 */ /* 0x000fe20000410000 */
[----:B------:R-:W-:Y:S02]  /*10d00*/  HADD2.F32 R36, -RZ, R43.H0_H0 ;  /* 0x2000002bff247230 */ /* 0x000fe40000004100 */
[----:B------:R-:W-:Y:S01]  /*10d10*/  FMUL.FTZ R62, R37, R44 ;  /* 0x0000002c253e7220 */ /* 0x000fe20000410000 */
[----:B------:R-:W-:Y:S02]  /*10d20*/  HADD2.F32 R38, -RZ, R34.H0_H0 ;  /* 0x20000022ff267230 */ /* 0x000fe40000004100 */
[--C-:B------:R-:W-:Y:S02]  /*10d30*/  HADD2.F32 R39, -RZ, R35.reuse.H0_H0 ;  /* 0x20000023ff277230 */ /* 0x100fe40000004100 */
[----:B------:R-:W-:-:S02]  /*10d40*/  HADD2.F32 R35, -RZ, R35.H1_H1 ;  /* 0x30000023ff237230 */ /* 0x000fc40000004100 */
[----:B------:R-:W-:Y:S02]  /*10d50*/  HADD2.F32 R32, -RZ, R32.H1_H1 ;  /* 0x30000020ff207230 */ /* 0x000fe40000004100 */
[----:B------:R-:W-:Y:S01]  /*10d60*/  HADD2.F32 R34, -RZ, R34.H1_H1 ;  /* 0x30000022ff227230 */ /* 0x000fe20000004100 */
[----:B--2---:R-:W0:Y:S02]  /*10d70*/  LDS.128 R28, [R66] ;  /* 0x00000000421c7984 */ /* 0x004e240000000c00 */
[--C-:B0-----:R-:W-:Y:S02]  /*10d80*/  HADD2.F32 R25, -RZ, R29.reuse.H0_H0 ;  /* 0x2000001dff197230 */ /* 0x101fe40000004100 */
[----:B------:R-:W-:Y:S02]  /*10d90*/  HADD2.F32 R24, -RZ, R28.H0_H0 ;  /* 0x2000001cff187230 */ /* 0x000fe40000004100 */
[----:B------:R-:W-:Y:S02]  /*10da0*/  HADD2.F32 R29, -RZ, R29.H1_H1 ;  /* 0x3000001dff1d7230 */ /* 0x000fe40000004100 */
[C---:B------:R-:W-:Y:S01]  /*10db0*/  FFMA.FTZ R46, R25.reuse, R41, -R46 ;  /* 0x00000029192e7223 */ /* 0x040fe2000001082e */
[----:B------:R-:W-:Y:S01]  /*10dc0*/  FFMA.FTZ R60, R25, R42, R60 ;  /* 0x0000002a193c7223 */ /* 0x000fe2000001003c */
[----:B------:R-:W-:Y:S01]  /*10dd0*/  FMUL.FTZ R25, R33, R74 ;  /* 0x0000004a21197220 */ /* 0x000fe20000410000 */
[----:B------:R-:W-:Y:S01]  /*10de0*/  FMUL.FTZ R42, R37, R36 ;  /* 0x00000024252a7220 */ /* 0x000fe20000410000 */
[----:B------:R-:W-:Y:S01]  /*10df0*/  FMUL.FTZ R33, R33, R77 ;  /* 0x0000004d21217220 */ /* 0x000fe20000410000 */
[----:B------:R-:W-:-:S02]  /*10e00*/  HADD2.F32 R37, -RZ, R76.H0_H0 ;  /* 0x2000004cff257230 */ /* 0x000fc40000004100 */
[C---:B------:R-:W-:Y:S01]  /*10e10*/  FFMA.FTZ R77, R24.reuse, R77, -R25 ;  /* 0x0000004d184d7223 */ /* 0x040fe20000010819 */
[----:B------:R-:W-:Y:S02]  /*10e20*/  HADD2.F32 R25, -RZ, R78.H0_H0 ;  /* 0x2000004eff197230 */ /* 0x000fe40000004100 */
[C---:B------:R-:W-:Y:S01]  /*10e30*/  FFMA.FTZ R41, R29.reuse, R36, -R62 ;  /* 0x000000241d297223 */ /* 0x040fe2000001083e */
[----:B------:R-:W-:Y:S02]  /*10e40*/  HADD2.F32 R76, -RZ, R76.H1_H1 ;  /* 0x3000004cff4c7230 */ /* 0x000fe40000004100 */
[----:B------:R-:W-:Y:S01]  /*10e50*/  FFMA.FTZ R43, R29, R44, R42 ;  /* 0x0000002c1d2b7223 */ /* 0x000fe2000001002a */
[----:B------:R-:W-:Y:S02]  /*10e60*/  HADD2.F32 R78, -RZ, R78.H1_H1 ;  /* 0x3000004eff4e7230 */ /* 0x000fe40000004100 */
[----:B------:R-:W-:Y:S01]  /*10e70*/  FFMA.FTZ R74, R24, R74, R33 ;  /* 0x0000004a184a7223 */ /* 0x000fe20000010021 */
[----:B------:R-:W-:-:S02]  /*10e80*/  HADD2.F32 R26, -RZ, R30.H0_H0 ;  /* 0x2000001eff1a7230 */ /* 0x000fc40000004100 */
[C---:B------:R-:W-:Y:S01]  /*10e90*/  FMUL.FTZ R29, R38.reuse, R37 ;  /* 0x00000025261d7220 */ /* 0x040fe20000410000 */
[----:B------:R-:W-:Y:S02]  /*10ea0*/  HADD2.F32 R27, -RZ, R31.H0_H0 ;  /* 0x2000001fff1b7230 */ /* 0x000fe40000004100 */
[----:B------:R-:W-:Y:S01]  /*10eb0*/  FMUL.FTZ R33, R38, R25 ;  /* 0x0000001926217220 */ /* 0x000fe20000410000 */
[----:B------:R-:W-:Y:S02]  /*10ec0*/  HADD2.F32 R36, -RZ, R45.H0_H0 ;  /* 0x2000002dff247230 */ /* 0x000fe40000004100 */
[C---:B------:R-:W-:Y:S01]  /*10ed0*/  FMUL.FTZ R42, R39.reuse, R76 ;  /* 0x0000004c272a7220 */ /* 0x040fe20000410000 */
[----:B------:R-:W-:Y:S02]  /*10ee0*/  HADD2.F32 R24, -RZ, R63.H0_H0 ;  /* 0x2000003fff187230 */ /* 0x000fe40000004100 */
[----:B------:R-:W-:Y:S01]  /*10ef0*/  FMUL.FTZ R39, R39, R78 ;  /* 0x0000004e27277220 */ /* 0x000fe20000410000 */
[----:B------:R-:W-:-:S02]  /*10f00*/  HADD2.F32 R31, -RZ, R31.H1_H1 ;  /* 0x3000001fff1f7230 */ /* 0x000fc40000004100 */
[C---:B------:R-:W-:Y:S01]  /*10f10*/  FFMA.FTZ R38, R26.reuse, R25, -R29 ;  /* 0x000000191a267223 */ /* 0x040fe2000001081d */
[----:B------:R-:W-:Y:S01]  /*10f20*/  FFMA.FTZ R37, R26, R37, R33 ;  /* 0x000000251a257223 */ /* 0x000fe20000010021 */
[----:B------:R-:W-:Y:S01]  /*10f30*/  FMUL.FTZ R26, R35, R36 ;  /* 0x00000024231a7220 */ /* 0x000fe20000410000 */
[C---:B------:R-:W-:Y:S01]  /*10f40*/  FFMA.FTZ R42, R27.reuse, R78, -R42 ;  /* 0x0000004e1b2a7223 */ /* 0x040fe2000001082a */
[----:B------:R-:W-:Y:S01]  /*10f50*/  FFMA.FTZ R76, R27, R76, R39 ;  /* 0x0000004c1b4c7223 */ /* 0x000fe20000010027 */
[-C--:B------:R-:W-:Y:S01]  /*10f60*/  FMUL.FTZ R44, R35, R24.reuse ;  /* 0x00000018232c7220 */ /* 0x080fe20000410000 */
[----:B------:R-:W-:Y:S02]  /*10f70*/  HADD2.F32 R29, -RZ, R61.H0_H0 ;  /* 0x2000003dff1d7230 */ /* 0x000fe40000004100 */
[C---:B------:R-:W-:Y:S01]  /*10f80*/  FFMA.FTZ R45, R31.reuse, R24, -R26 ;  /* 0x000000181f2d7223 */ /* 0x040fe2000001081a */
[----:B------:R-:W-:Y:S02]  /*10f90*/  HADD2.F32 R33, -RZ, R47.H0_H0 ;  /* 0x2000002fff217230 */ /* 0x000fe40000004100 */
[----:B------:R-:W-:Y:S01]  /*10fa0*/  FFMA.FTZ R47, R31, R36, R44 ;  /* 0x000000241f2f7223 */ /* 0x000fe2000001002c */
[----:B------:R-:W-:-:S02]  /*10fb0*/  HADD2.F32 R25, -RZ, R65.H0_H0 ;  /* 0x20000041ff197230 */ /* 0x000fc40000004100 */
[----:B------:R-:W-:Y:S01]  /*10fc0*/  FMUL.FTZ R31, R32, R29 ;  /* 0x0000001d201f7220 */ /* 0x000fe20000410000 */
[----:B------:R-:W-:Y:S02]  /*10fd0*/  HADD2.F32 R27, -RZ, R64.H0_H0 ;  /* 0x20000040ff1b7230 */ /* 0x000fe40000004100 */
[----:B------:R-:W-:Y:S01]  /*10fe0*/  FMUL.FTZ R39, R34, R33 ;  /* 0x0000002122277220 */ /* 0x000fe20000410000 */
[----:B------:R-:W-:Y:S02]  /*10ff0*/  HADD2.F32 R28, -RZ, R28.H1_H1 ;  /* 0x3000001cff1c7230 */ /* 0x000fe40000004100 */
[----:B------:R-:W-:Y:S01]  /*11000*/  FMUL.FTZ R32, R32, R25 ;  /* 0x0000001920207220 */ /* 0x000fe20000410000 */
[----:B------:R-:W-:Y:S02]  /*11010*/  HADD2.F32 R30, -RZ, R30.H1_H1 ;  /* 0x3000001eff1e7230 */ /* 0x000fe40000004100 */
        /* <DEDUP_REMOVED lines=15> */
.L_x_1751:
[----:B------:R-:W-:Y:S05]  /*11110*/  BSYNC B1 ;  /* 0x0000000000017941 */ /* 0x000fea0003800000 */
.L_x_1750:
[----:B--2---:R-:W-:-:S05]  /*11120*/  VIADD R24, R218, 0x40 ;  /* 0x00000040da187836 */ /* 0x004fca0000000000 */
[----:B------:R-:W-:-:S13]  /*11130*/  ISETP.GE.AND P0, PT, R24, R69, PT ;  /* 0x000000451800720c */ /* 0x000fda0003f06270 */
[----:B------:R-:W-:Y:S05]  /*11140*/  @P0 BRA `(.L_x_1731) ;  /* 0x0000001000ac0947 */ /* 0x000fea0003800000 */
[----:B------:R2:W5:Y:S01]  /*11150*/  LDL R61, [R1+0x34] ;  /* 0x00003400013d7983 */ /* 0x0005620000100800 */
[----:B01----:R-:W0:Y:S01]  /*11160*/  LDC R33, c[0x0][0x3f4] ;  /* 0x0000fd00ff217b82 */ /* 0x003e220000000800 */
[----:B------:R-:W-:Y:S01]  /*11170*/  BSSY B1, `(.L_x_1756) ;  /* 0x0000066000017945 */ /* 0x000fe20003800000 */
[----:B------:R-:W-:Y:S02]  /*11180*/  SHF.R.U32.HI R62, RZ, 0x3, R225 ;  /* 0x00000003ff3e7819 */ /* 0x000fe400000116e1 */
[-C--:B0-----:R-:W-:Y:S02]  /*11190*/  ISETP.GE.AND P0, PT, R16, R33.reuse, PT ;  /* 0x000000211000720c */ /* 0x081fe40003f06270 */
[-C--:B------:R-:W-:Y:S02]  /*111a0*/  ISETP.GE.AND P1, PT, R198, R33.reuse, PT ;  /* 0x00000021c600720c */ /* 0x080fe40003f26270 */
[----:B------:R-:W-:-:S09]  /*111b0*/  ISETP.GE.AND P2, PT, R195, R33, PT ;  /* 0x00000021c300720c */ /* 0x000fd20003f46270 */
[----:B--2---:R-:W-:Y:S05]  /*111c0*/  @P0 BRA `(.L_x_1757) ;  /* 0x0000000400800947 */ /* 0x004fea0003800000 */
[----:B------:R-:W2:Y:S04]  /*111d0*/  LDL R24, [R1+0x5c] ;  /* 0x00005c0001187983 */ /* 0x000ea80000100800 */
[----:B------:R-:W3:Y:S01]  /*111e0*/  LDL R63, [R1+0x74] ;  /* 0x00007400013f7983 */ /* 0x000ee20000100800 */
[----:B------:R-:W-:Y:S01]  /*111f0*/  SHF.R.U32.HI R40, RZ, 0x10, R5 ;  /* 0x00000010ff287819 */ /* 0x000fe20000011605 */
[----:B------:R-:W-:Y:S01]  /*11200*/  HADD2.F32 R39, -RZ, R79.H1_H1 ;  /* 0x3000004fff277230 */ /* 0x000fe20000004100 */
[----:B------:R-:W-:Y:S01]  /*11210*/  SHF.R.U64 R60, R48, 0x10, R49 ;  /* 0x00000010303c7819 */ /* 0x000fe20000001231 */
[----:B------:R-:W-:Y:S01]  /*11220*/  HADD2.F32 R38, -RZ, R81.H1_H1 ;  /* 0x30000051ff267230 */ /* 0x000fe20000004100 */
[----:B------:R-:W-:Y:S01]  /*11230*/  SHF.R.U64 R47, R4, 0x10, R5 ;  /* 0x00000010042f7819 */ /* 0x000fe20000001205 */
[----:B------:R-:W-:Y:S01]  /*11240*/  HADD2.F32 R40, -RZ, R40.H0_H0 ;  /* 0x20000028ff287230 */ /* 0x000fe20000004100 */
[----:B------:R-:W-:Y:S01]  /*11250*/  SHF.R.U32.HI R49, RZ, 0x10, R49 ;  /* 0x00000010ff317819 */ /* 0x000fe20000011631 */
[----:B------:R-:W-:Y:S01]  /*11260*/  HADD2.F32 R79, -RZ, R79.H0_H0 ;  /* 0x2000004fff4f7230 */ /* 0x000fe20000004100 */
[--C-:B------:R-:W-:Y:S01]  /*11270*/  SHF.R.U64 R48, R50, 0x10, R51.reuse ;  /* 0x0000001032307819 */ /* 0x100fe20000001233 */
[----:B------:R-:W-:Y:S01]  /*11280*/  HADD2.F32 R81, -RZ, R81.H0_H0 ;  /* 0x20000051ff517230 */ /* 0x000fe20000004100 */
[----:B------:R-:W-:-:S02]  /*11290*/  SHF.R.U32.HI R50, RZ, 0x10, R51 ;  /* 0x00000010ff327819 */ /* 0x000fc40000011633 */
[--C-:B------:R-:W-:Y:S02]  /*112a0*/  SHF.R.U32.HI R43, RZ, 0x10, R7.reuse ;  /* 0x00000010ff2b7819 */ /* 0x100fe40000011607 */
[----:B------:R-:W-:Y:S02]  /*112b0*/  SHF.R.U64 R45, R6, 0x10, R7 ;  /* 0x00000010062d7819 */ /* 0x000fe40000001207 */
        /* <DEDUP_REMOVED lines=8> */
[----:B---3--:R-:W0:Y:S02]  /*11340*/  LDS.128 R24, [R63] ;  /* 0x000000003f187984 */ /* 0x008e240000000c00 */
[----:B-----5:R-:W-:-:S05]  /*11350*/  IADD3 R29, R28, R29, R61 ;  /* 0x0000001d1c1d7210 */ /* 0x020fca0007ffe03d */
        /* <DEDUP_REMOVED lines=11> */
[CC--:B------:R-:W-:Y:S01]  /*11410*/  FMUL.FTZ R42, R34.reuse, R39.reuse ;  /* 0x00000027222a7220 */ /* 0x0c0fe20000410000 */
[-C--:B------:R-:W-:Y:S01]  /*11420*/  FMUL.FTZ R44, R34, R38.reuse ;  /* 0x00000026222c7220 */ /* 0x080fe20000410000 */
[----:B------:R-:W-:Y:S02]  /*11430*/  HADD2.F32 R34, -RZ, R49.H0_H0 ;  /* 0x20000031ff227230 */ /* 0x000fe40000004100 */
[----:B------:R-:W-:Y:S01]  /*11440*/  FFMA.FTZ R42, R5, R38, -R42 ;  /* 0x00000026052a7223 */ /* 0x000fe2000001082a */
[----:B------:R-:W-:Y:S01]  /*11450*/  FMUL.FTZ R38, R35, R40 ;  /* 0x0000002823267220 */ /* 0x000fe20000410000 */
[----:B------:R-:W-:Y:S01]  /*11460*/  FFMA.FTZ R44, R5, R39, R44 ;  /* 0x00000027052c7223 */ /* 0x000fe2000001002c */
[----:B------:R-:W-:Y:S01]  /*11470*/  FMUL.FTZ R5, R29, R79 ;  /* 0x0000004f1d057220 */ /* 0x000fe20000410000 */
[-C--:B------:R-:W-:Y:S01]  /*11480*/  FMUL.FTZ R46, R35, R34.reuse ;  /* 0x00000022232e7220 */ /* 0x080fe20000410000 */
[----:B------:R-:W-:Y:S01]  /*11490*/  FFMA.FTZ R39, R25, R34, -R38 ;  /* 0x0000002219277223 */ /* 0x000fe20000010826 */
[----:B------:R-:W-:Y:S01]  /*114a0*/  FMUL.FTZ R34, R29, R81 ;  /* 0x000000511d227220 */ /* 0x000fe20000410000 */
[----:B------:R-:W-:-:S02]  /*114b0*/  HADD2.F32 R35, -RZ, R80.H0_H0 ;  /* 0x20000050ff237230 */ /* 0x000fc40000004100 */
[C---:B------:R-:W-:Y:S01]  /*114c0*/  FFMA.FTZ R81, R4.reuse, R81, -R5 ;  /* 0x0000005104517223 */ /* 0x040fe20000010805 */
        /* <DEDUP_REMOVED lines=8> */
[-C--:B------:R-:W-:Y:S01]  /*11550*/  FMUL.FTZ R29, R36, R5.reuse ;  /* 0x00000005241d7220 */ /* 0x080fe20000410000 */
[----:B------:R-:W-:Y:S02]  /*11560*/  HADD2.F32 R31, -RZ, R31.H1_H1 ;  /* 0x3000001fff1f7230 */ /* 0x000fe40000004100 */
[C---:B------:R-:W-:Y:S01]  /*11570*/  FMUL.FTZ R38, R37.reuse, R80 ;  /* 0x0000005025267220 */ /* 0x040fe20000410000 */
[----:B------:R-:W-:Y:S02]  /*11580*/  HADD2.F32 R34, -RZ, R43.H0_H0 ;  /* 0x2000002bff227230 */ /* 0x000fe40000004100 */
[----:B------:R-:W-:Y:S01]  /*11590*/  FMUL.FTZ R37, R37, R82 ;  /* 0x0000005225257220 */ /* 0x000fe20000410000 */
[----:B------:R-:W-:Y:S02]  /*115a0*/  HADD2.F32 R4, -RZ, R50.H0_H0 ;  /* 0x20000032ff047230 */ /* 0x000fe40000004100 */
[C---:B------:R-:W-:Y:S01]  /*115b0*/  FFMA.FTZ R36, R6.reuse, R5, -R25 ;  /* 0x0000000506247223 */ /* 0x040fe20000010819 */
[----:B------:R-:W-:Y:S01]  /*115c0*/  FFMA.FTZ R35, R6, R35, R29 ;  /* 0x0000002306237223 */ /* 0x000fe2000001001d */
[----:B------:R-:W-:-:S02]  /*115d0*/  HADD2.F32 R28, -RZ, R28.H1_H1 ;  /* 0x3000001cff1c7230 */ /* 0x000fc40000004100 */
[----:B------:R-:W-:Y:S01]  /*115e0*/  FMUL.FTZ R6, R31, R34 ;  /* 0x000000221f067220 */ /* 0x000fe20000410000 */
[----:B------:R-:W-:Y:S02]  /*115f0*/  HADD2.F32 R30, -RZ, R30.H1_H1 ;  /* 0x3000001eff1e7230 */ /* 0x000fe40000004100 */
        /* <DEDUP_REMOVED lines=29> */
.L_x_1757:
[----:B------:R-:W-:Y:S05]  /*117d0*/  BSYNC B1 ;  /* 0x0000000000017941 */ /* 0x000fea0003800000 */
.L_x_1756:
[----:B------:R-:W-:Y:S04]  /*117e0*/  BSSY B1, `(.L_x_1758) ;  /* 0x0000061000017945 */ /* 0x000fe80003800000 */
[----:B------:R-:W-:Y:S05]  /*117f0*/  @P1 BRA `(.L_x_1759) ;  /* 0x00000004007c1947 */ /* 0x000fea0003800000 */
[----:B------:R-:W2:Y:S01]  /*11800*/  LDL R47, [R1+0x6c] ;  /* 0x00006c00012f7983 */ /* 0x000ea20000100800 */
[----:B0-----:R-:W-:Y:S01]  /*11810*/  LEA.HI R4, R33, R202, RZ, 0x1d ;  /* 0x000000ca21047211 */ /* 0x001fe200078fe8ff */
[----:B------:R-:W-:Y:S01]  /*11820*/  HADD2.F32 R35, -RZ, R70.H1_H1 ;  /* 0x30000046ff237230 */ /* 0x000fe20000004100 */
[----:B------:R-:W-:Y:S01]  /*11830*/  SHF.R.U32.HI R36, RZ, 0x10, R9 ;  /* 0x00000010ff247819 */ /* 0x000fe20000011609 */
[----:B------:R-:W-:Y:S01]  /*11840*/  HADD2.F32 R34, -RZ, R72.H1_H1 ;  /* 0x30000048ff227230 */ /* 0x000fe20000004100 */
[----:B------:R-:W-:Y:S01]  /*11850*/  SHF.R.S32.HI R5, RZ, 0x1f, R4 ;  /* 0x0000001fff057819 */ /* 0x000fe20000011404 */
[----:B------:R-:W-:Y:S01]  /*11860*/  HADD2.F32 R70, -RZ, R70.H0_H0 ;  /* 0x20000046ff467230 */ /* 0x000fe20000004100 */
[----:B------:R-:W-:Y:S01]  /*11870*/  SHF.L.U32 R6, R4, 0x3, RZ ;  /* 0x0000000304067819 */ /* 0x000fe200000006ff */
[----:B------:R-:W-:Y:S01]  /*11880*/  HADD2.F32 R36, -RZ, R36.H0_H0 ;  /* 0x20000024ff247230 */ /* 0x000fe20000004100 */
[----:B------:R-:W-:Y:S01]  /*11890*/  LEA.HI R5, R5, R4, RZ, 0x3 ;  /* 0x0000000405057211 */ /* 0x000fe200078f18ff */
[----:B------:R-:W-:Y:S01]  /*118a0*/  HADD2.F32 R72, -RZ, R72.H0_H0 ;  /* 0x20000048ff487230 */ /* 0x000fe20000004100 */
[----:B------:R-:W-:-:S02]  /*118b0*/  LOP3.LUT R4, R225, 0x38, R6, 0xf8, !PT ;  /* 0x00000038e1047812 */ /* 0x000fc400078ef806 */
[----:B------:R-:W-:Y:S01]  /*118c0*/  SHF.R.U64 R46, R52, 0x10, R53 ;  /* 0x00000010342e7819 */ /* 0x000fe20000001235 */
[----:B------:R-:W-:Y:S01]  /*118d0*/  IMAD.SHL.U32 R5, R5, 0x400, RZ ;  /* 0x0000040005057824 */ /* 0x000fe200078e00ff */
[----:B------:R-:W-:Y:S02]  /*118e0*/  LOP3.LUT R24, R4, R62, RZ, 0x3c, !PT ;  /* 0x0000003e04187212 */ /* 0x000fe400078e3cff */
[----:B------:R-:W-:Y:S02]  /*118f0*/  SHF.R.U64 R44, R8, 0x10, R9 ;  /* 0x00000010082c7819 */ /* 0x000fe40000001209 */
[----:B------:R-:W-:Y:S02]  /*11900*/  LOP3.LUT R25, R5, 0x7fffe000, RZ, 0xc0, !PT ;  /* 0x7fffe00005197812 */ /* 0x000fe400078ec0ff */
[----:B------:R-:W-:Y:S02]  /*11910*/  SHF.R.U32.HI R52, RZ, 0x10, R53 ;  /* 0x00000010ff347819 */ /* 0x000fe40000011635 */
[----:B-----5:R-:W-:-:S02]  /*11920*/  IADD3 R25, R24, R25, R61 ;  /* 0x0000001918197210 */ /* 0x020fc40007ffe03d */
[--C-:B------:R-:W-:Y:S02]  /*11930*/  SHF.R.U64 R43, R10, 0x10, R11.reuse ;  /* 0x000000100a2b7819 */ /* 0x100fe4000000120b */
[----:B------:R-:W-:Y:S01]  /*11940*/  SHF.R.U32.HI R38, RZ, 0x10, R11 ;  /* 0x00000010ff267819 */ /* 0x000fe2000001160b */
[----:B------:R-:W-:Y:S01]  /*11950*/  IMAD R28, R25, 0x2, R18 ;  /* 0x00000002191c7824 */ /* 0x000fe200078e0212 */
[--C-:B------:R-:W-:Y:S02]  /*11960*/  SHF.R.U64 R45, R54, 0x10, R55.reuse ;  /* 0x00000010362d7819 */ /* 0x100fe40000001237 */
[----:B------:R-:W-:Y:S02]  /*11970*/  SHF.R.U32.HI R54, RZ, 0x10, R55 ;  /* 0x00000010ff367819 */ /* 0x000fe40000011637 */
[----:B------:R-:W0:Y:S02]  /*11980*/  LDS.128 R24, [R28+0x12400] ;  /* 0x012400001c187984 */ /* 0x000e240000000c00 */
[----:B0-----:R-:W-:-:S02]  /*11990*/  HADD2.F32 R29, -RZ, R25.H0_H0 ;  /* 0x20000019ff1d7230 */ /* 0x001fc40000004100 */
[----:B------:R-:W-:Y:S02]  /*119a0*/  HADD2.F32 R30, -RZ, R25.H1_H1 ;  /* 0x30000019ff1e7230 */ /* 0x000fe40000004100 */
[----:B------:R-:W-:Y:S02]  /*119b0*/  HADD2.F32 R25, -RZ, R24.H0_H0 ;  /* 0x20000018ff197230 */ /* 0x000fe40000004100 */
[C---:B------:R-:W-:Y:S01]  /*119c0*/  FMUL.FTZ R37, R29.reuse, R35 ;  /* 0x000000231d257220 */ /* 0x040fe20000410000 */
[----:B------:R-:W-:Y:S01]  /*119d0*/  FMUL.FTZ R39, R29, R34 ;  /* 0x000000221d277220 */ /* 0x000fe20000410000 */
[----:B------:R-:W-:Y:S02]  /*119e0*/  HADD2.F32 R29, -RZ, R52.H0_H0 ;  /* 0x20000034ff1d7230 */ /* 0x000fe40000004100 */
[----:B------:R-:W-:Y:S02]  /*119f0*/  HADD2.F32 R31, -RZ, R26.H0_H0 ;  /* 0x2000001aff1f7230 */ /* 0x000fe40000004100 */
[----:B------:R-:W-:-:S02]  /*11a00*/  HADD2.F32 R32, -RZ, R27.H0_H0 ;  /* 0x2000001bff207230 */ /* 0x000fc40000004100 */
[----:B------:R-:W-:Y:S02]  /*11a10*/  HADD2.F32 R27, -RZ, R27.H1_H1 ;  /* 0x3000001bff1b7230 */ /* 0x000fe40000004100 */
[----:B------:R-:W-:Y:S02]  /*11a20*/  HADD2.F32 R24, -RZ, R24.H1_H1 ;  /* 0x30000018ff187230 */ /* 0x000fe40000004100 */
[----:B------:R-:W-:Y:S01]  /*11a30*/  HADD2.F32 R26, -RZ, R26.H1_H1 ;  /* 0x3000001aff1a7230 */ /* 0x000fe20000004100 */
[----:B--2---:R-:W0:Y:S02]  /*11a40*/  LDS.128 R4, [R47] ;  /* 0x000000002f047984 */ /* 0x004e240000000c00 */
[--C-:B0-----:R-:W-:Y:S02]  /*11a50*/  HADD2.F32 R8, -RZ, R5.reuse.H0_H0 ;  /* 0x20000005ff087230 */ /* 0x101fe40000004100 */
[----:B------:R-:W-:Y:S02]  /*11a60*/  HADD2.F32 R9, -RZ, R5.H1_H1 ;  /* 0x30000005ff097230 */ /* 0x000fe40000004100 */
[----:B------:R-:W-:-:S02]  /*11a70*/  HADD2.F32 R5, -RZ, R4.H0_H0 ;  /* 0x20000004ff057230 */ /* 0x000fc40000004100 */
[----:B------:R-:W-:Y:S01]  /*11a80*/  FFMA.FTZ R37, R8, R34, -R37 ;  /* 0x0000002208257223 */ /* 0x000fe20000010825 */
[----:B------:R-:W-:Y:S01]  /*11a90*/  FMUL.FTZ R34, R30, R36 ;  /* 0x000000241e227220 */ /* 0x000fe20000410000 */
[----:B------:R-:W-:Y:S01]  /*11aa0*/  FFMA.FTZ R39, R8, R35, R39 ;  /* 0x0000002308277223 */ /* 0x000fe20000010027 */
[----:B------:R-:W-:Y:S01]  /*11ab0*/  FMUL.FTZ R8, R25, R70 ;  /* 0x0000004619087220 */ /* 0x000fe20000410000 */
[-C--:B------:R-:W-:Y:S01]  /*11ac0*/  FMUL.FTZ R30, R30, R29.reuse ;  /* 0x0000001d1e1e7220 */ /* 0x080fe20000410000 */
[----:B------:R-:W-:Y:S01]  /*11ad0*/  FFMA.FTZ R34, R9, R29, -R34 ;  /* 0x0000001d09227223 */ /* 0x000fe20000010822 */
[----:B------:R-:W-:Y:S02]  /*11ae0*/  HADD2.F32 R29, -RZ, R71.H0_H0 ;  /* 0x20000047ff1d7230 */ /* 0x000fe40000004100 */
[-C--:B------:R-:W-:Y:S01]  /*11af0*/  FMUL.FTZ R25, R25, R72.reuse ;  /* 0x0000004819197220 */ /* 0x080fe20000410000 */
[----:B------:R-:W-:Y:S01]  /*11b00*/  FFMA.FTZ R72, R5, R72, -R8 ;  /* 0x0000004805487223 */ /* 0x000fe20000010808 */
[----:B------:R-:W-:-:S02]  /*11b10*/  HADD2.F32 R8, -RZ, R73.H0_H0 ;  /* 0x20000049ff087230 */ /* 0x000fc40000004100 */
[----:B------:R-:W-:Y:S01]  /*11b20*/  FFMA.FTZ R36, R9, R36, R30 ;  /* 0x0000002409247223 */ /* 0x000fe2000001001e */
[----:B------:R-:W-:Y:S02]  /*11b30*/  HADD2.F32 R10, -RZ, R6.H0_H0 ;  /* 0x20000006ff0a7230 */ /* 0x000fe40000004100 */
[----:B------:R-:W-:Y:S01]  /*11b40*/  FFMA.FTZ R70, R5, R70, R25 ;  /* 0x0000004605467223 */ /* 0x000fe20000010019 */
[----:B------:R-:W-:Y:S02]  /*11b50*/  HADD2.F32 R71, -RZ, R71.H1_H1 ;  /* 0x30000047ff477230 */ /* 0x000fe40000004100 */
[C---:B------:R-:W-:Y:S01]  /*11b60*/  FMUL.FTZ R5, R31.reuse, R29 ;  /* 0x0000001d1f057220 */ /* 0x040fe20000410000 */
[----:B------:R-:W-:Y:S02]  /*11b70*/  HADD2.F32 R73, -RZ, R73.H1_H1 ;  /* 0x30000049ff497230 */ /* 0x000fe40000004100 */
[----:B------:R-:W-:Y:S01]  /*11b80*/  FMUL.FTZ R9, R31, R8 ;  /* 0x000000081f097220 */ /* 0x000fe20000410000 */
[----:B------:R-:W-:-:S02]  /*11b90*/  HADD2.F32 R30, -RZ, R38.H0_H0 ;  /* 0x20000026ff1e7230 */ /* 0x000fc40000004100 */
[----:B------:R-:W-:Y:S01]  /*11ba0*/  FFMA.FTZ R31, R10, R8, -R5 ;  /* 0x000000080a1f7223 */ /* 0x000fe20000010805 */
[--C-:B------:R-:W-:Y:S02]  /*11bb0*/  HADD2.F32 R11, -RZ, R7.reuse.H0_H0 ;  /* 0x20000007ff0b7230 */ /* 0x100fe40000004100 */
[C---:B------:R-:W-:Y:S01]  /*11bc0*/  FMUL.FTZ R38, R32.reuse, R71 ;  /* 0x0000004720267220 */ /* 0x040fe20000410000 */
[----:B------:R-:W-:Y:S02]  /*11bd0*/  HADD2.F32 R8, -RZ, R54.H0_H0 ;  /* 0x20000036ff087230 */ /* 0x000fe40000004100 */
[-C--:B------:R-:W-:Y:S01]  /*11be0*/  FMUL.FTZ R32, R32, R73.reuse ;  /* 0x0000004920207220 */ /* 0x080fe20000410000 */
[----:B------:R-:W-:Y:S02]  /*11bf0*/  HADD2.F32 R7, -RZ, R7.H1_H1 ;  /* 0x30000007ff077230 */ /* 0x000fe40000004100 */
[----:B------:R-:W-:Y:S01]  /*11c00*/  FFMA.FTZ R38, R11, R73, -R38 ;  /* 0x000000490b267223 */ /* 0x000fe20000010826 */
[----:B------:R-:W-:Y:S01]  /*11c10*/  FMUL.FTZ R40, R27, R30 ;  /* 0x0000001e1b287220 */ /* 0x000fe20000410000 */
[----:B------:R-:W-:Y:S01]  /*11c20*/  FFMA.FTZ R32, R11, R71, R32 ;  /* 0x000000470b207223 */ /* 0x000fe20000010020 */
[----:B------:R-:W-:Y:S01]  /*11c30*/  FMUL.FTZ R42, R27, R8 ;  /* 0x000000081b2a7220 */ /* 0x000fe20000410000 */
[----:B------:R-:W-:-:S02]  /*11c40*/  HADD2.F32 R11, -RZ, R44.H0_H0 ;  /* 0x2000002cff0b7230 */ /* 0x000fc40000004100 */
[----:B------:R-:W-:Y:S01]  /*11c50*/  FFMA.FTZ R10, R10, R29, R9 ;  /* 0x0000001d0a0a7223 */ /* 0x000fe20000010009 */
        /* <DEDUP_REMOVED lines=9> */
[C---:B------:R-:W-:Y:S01]  /*11cf0*/  FMUL.FTZ R35, R26.reuse, R25 ;  /* 0x000000191a237220 */ /* 0x040fe20000410000 */
[----:B------:R-:W-:Y:S01]  /*11d00*/  FMUL.FTZ R26, R26, R9 ;  /* 0x000000091a1a7220 */ /* 0x000fe20000410000 */
[C---:B------:R-:W-:Y:S01]  /*11d10*/  FFMA.FTZ R29, R4.reuse, R11, R24 ;  /* 0x0000000b041d7223 */ /* 0x040fe20000010018 */
[----:B------:R-:W-:Y:S01]  /*11d20*/  FFMA.FTZ R27, R4, R5, -R7 ;  /* 0x00000005041b7223 */ /* 0x000fe20000010807 */
        /* <DEDUP_REMOVED lines=12> */
.L_x_1759:
[----:B------:R-:W-:Y:S05]  /*11df0*/  BSYNC B1 ;  /* 0x0000000000017941 */ /* 0x000fea0003800000 */
.L_x_1758:
[----:B------:R-:W-:Y:S05]  /*11e00*/  @P2 BRA `(.L_x_1731) ;  /* 0x00000004007c2947 */ /* 0x000fea0003800000 */
[----:B------:R-:W2:Y:S01]  /*11e10*/  LDL R41, [R1+0x68] ;  /* 0x0000680001297983 */ /* 0x000ea20000100800 */
[----:B------:R-:W-:Y:S01]  /*11e20*/  LEA.HI R33, R33, R203, RZ, 0x1d ;  /* 0x000000cb21217211 */ /* 0x000fe200078fe8ff */
[----:B------:R-:W-:Y:S01]  /*11e30*/  HADD2.F32 R29, -RZ, R20.H1_H1 ;  /* 0x30000014ff1d7230 */ /* 0x000fe20000004100 */
[----:B0-----:R-:W-:Y:S01]  /*11e40*/  SHF.R.U32.HI R32, RZ, 0x10, R13 ;  /* 0x00000010ff207819 */ /* 0x001fe2000001160d */
[----:B------:R-:W-:Y:S01]  /*11e50*/  HADD2.F32 R31, -RZ, R0.H1_H1 ;  /* 0x30000000ff1f7230 */ /* 0x000fe20000004100 */
[----:B-1----:R-:W-:Y:S01]  /*11e60*/  SHF.R.S32.HI R6, RZ, 0x1f, R33 ;  /* 0x0000001fff067819 */ /* 0x002fe20000011421 */
[----:B------:R-:W-:Y:S01]  /*11e70*/  IMAD.SHL.U32 R4, R33, 0x8, RZ ;  /* 0x0000000821047824 */ /* 0x000fe200078e00ff */
[--C-:B------:R-:W-:Y:S01]  /*11e80*/  SHF.R.U64 R40, R56, 0x10, R57.reuse ;  /* 0x0000001038287819 */ /* 0x100fe20000001239 */
[----:B------:R-:W-:Y:S01]  /*11e90*/  HADD2.F32 R32, -RZ, R32.H0_H0 ;  /* 0x20000020ff207230 */ /* 0x000fe20000004100 */
[----:B------:R-:W-:Y:S01]  /*11ea0*/  LEA.HI R6, R6, R33, RZ, 0x3 ;  /* 0x0000002106067211 */ /* 0x000fe200078f18ff */
[----:B------:R-:W-:Y:S01]  /*11eb0*/  HADD2.F32 R30, -RZ, R0.H0_H0 ;  /* 0x20000000ff1e7230 */ /* 0x000fe20000004100 */
[----:B------:R-:W-:Y:S01]  /*11ec0*/  LOP3.LUT R4, R225, 0x38, R4, 0xf8, !PT ;  /* 0x00000038e1047812 */ /* 0x000fe200078ef804 */
[----:B------:R-:W-:Y:S01]  /*11ed0*/  HADD2.F32 R20, -RZ, R20.H0_H0 ;  /* 0x20000014ff147230 */ /* 0x000fe20000004100 */
[----:B------:R-:W-:Y:S01]  /*11ee0*/  SHF.R.U32.HI R56, RZ, 0x10, R57 ;  /* 0x00000010ff387819 */ /* 0x000fe20000011639 */
[----:B------:R-:W-:Y:S01]  /*11ef0*/  IMAD.SHL.U32 R6, R6, 0x400, RZ ;  /* 0x0000040006067824 */ /* 0x000fe200078e00ff */
[----:B------:R-:W-:-:S02]  /*11f00*/  LOP3.LUT R8, R4, R62, RZ, 0x3c, !PT ;  /* 0x0000003e04087212 */ /* 0x000fc400078e3cff */
[----:B------:R-:W-:Y:S02]  /*11f10*/  SHF.R.U64 R38, R12, 0x10, R13 ;  /* 0x000000100c267819 */ /* 0x000fe4000000120d */
[----:B------:R-:W-:Y:S02]  /*11f20*/  LOP3.LUT R9, R6, 0x7fffe000, RZ, 0xc0, !PT ;  /* 0x7fffe00006097812 */ /* 0x000fe400078ec0ff */
[----:B------:R-:W-:Y:S02]  /*11f30*/  SHF.R.U64 R37, R14, 0x10, R15 ;  /* 0x000000100e257819 */ /* 0x000fe4000000120f */
[----:B-----5:R-:W-:Y:S02]  /*11f40*/  IADD3 R9, R8, R9, R61 ;  /* 0x0000000908097210 */ /* 0x020fe40007ffe03d */
[--C-:B------:R-:W-:Y:S02]  /*11f50*/  SHF.R.U64 R39, R58, 0x10, R59.reuse ;  /* 0x000000103a277819 */ /* 0x100fe4000000123b */
[----:B------:R-:W-:Y:S01]  /*11f60*/  SHF.R.U32.HI R58, RZ, 0x10, R59 ;  /* 0x00000010ff3a7819 */ /* 0x000fe2000001163b */
[----:B------:R-:W-:Y:S01]  /*11f70*/  IMAD R24, R9, 0x2, R18 ;  /* 0x0000000209187824 */ /* 0x000fe200078e0212 */
[----:B------:R-:W-:-:S04]  /*11f80*/  SHF.R.U32.HI R36, RZ, 0x10, R15 ;  /* 0x00000010ff247819 */ /* 0x000fc8000001160f */
        /* <DEDUP_REMOVED lines=8> */
[----:B------:R-:W-:Y:S02]  /*12010*/  HADD2.F32 R27, -RZ, R10.H0_H0 ;  /* 0x2000000aff1b7230 */ /* 0x000fe40000004100 */
[--C-:B------:R-:W-:Y:S02]  /*12020*/  HADD2.F32 R28, -RZ, R11.reuse.H0_H0 ;  /* 0x2000000bff1c7230 */ /* 0x100fe40000004100 */
[----:B------:R-:W-:Y:S01]  /*12030*/  FMUL.FTZ R34, R26, R25 ;  /* 0x000000191a227220 */ /* 0x000fe20000410000 */
[----:B------:R-:W-:Y:S02]  /*12040*/  HADD2.F32 R11, -RZ, R11.H1_H1 ;  /* 0x3000000bff0b7230 */ /* 0x000fe40000004100 */
[----:B------:R-:W-:Y:S02]  /*12050*/  HADD2.F32 R8, -RZ, R8.H1_H1 ;  /* 0x30000008ff087230 */ /* 0x000fe40000004100 */
[----:B------:R-:W-:Y:S01]  /*12060*/  HADD2.F32 R10, -RZ, R10.H1_H1 ;  /* 0x3000000aff0a7230 */ /* 0x000fe20000004100 */
[----:B--2---:R-:W0:Y:S02]  /*12070*/  LDS.128 R4, [R41] ;  /* 0x0000000029047984 */ /* 0x004e240000000c00 */
[----:B0-----:R-:W-:-:S02]  /*12080*/  HADD2.F32 R13, -RZ, R5.H1_H1 ;  /* 0x30000005ff0d7230 */ /* 0x001fc40000004100 */
[----:B------:R-:W-:Y:S02]  /*12090*/  HADD2.F32 R12, -RZ, R5.H0_H0 ;  /* 0x20000005ff0c7230 */ /* 0x000fe40000004100 */
[----:B------:R-:W-:Y:S02]  /*120a0*/  HADD2.F32 R5, -RZ, R4.H0_H0 ;  /* 0x20000004ff057230 */ /* 0x000fe40000004100 */
[----:B------:R-:W-:Y:S01]  /*120b0*/  FFMA.FTZ R26, R13, R25, -R0 ;  /* 0x000000190d1a7223 */ /* 0x000fe20000010800 */
[C---:B------:R-:W-:Y:S01]  /*120c0*/  FMUL.FTZ R0, R9.reuse, R30 ;  /* 0x0000001e09007220 */ /* 0x040fe20000410000 */
[C---:B------:R-:W-:Y:S01]  /*120d0*/  FFMA.FTZ R33, R12.reuse, R29, -R33 ;  /* 0x0000001d0c217223 */ /* 0x040fe20000010821 */
[----:B------:R-:W-:Y:S01]  /*120e0*/  FFMA.FTZ R35, R12, R31, R35 ;  /* 0x0000001f0c237223 */ /* 0x000fe20000010023 */
[----:B------:R-:W-:Y:S02]  /*120f0*/  HADD2.F32 R12, -RZ, R3.H0_H0 ;  /* 0x20000003ff0c7230 */ /* 0x000fe40000004100 */
[----:B------:R-:W-:Y:S01]  /*12100*/  FMUL.FTZ R9, R9, R20 ;  /* 0x0000001409097220 */ /* 0x000fe20000410000 */
[----:B------:R-:W-:Y:S01]  /*12110*/  FFMA.FTZ R34, R13, R32, R34 ;  /* 0x000000200d227223 */ /* 0x000fe20000010022 */
[----:B------:R-:W-:Y:S01]  /*12120*/  FFMA.FTZ R13, R5, R20, -R0 ;  /* 0x00000014050d7223 */ /* 0x000fe20000010800 */
[----:B------:R-:W-:-:S02]  /*12130*/  HADD2.F32 R14, -RZ, R6.H0_H0 ;  /* 0x20000006ff0e7230 */ /* 0x000fc40000004100 */
[----:B------:R-:W-:Y:S01]  /*12140*/  FFMA.FTZ R30, R5, R30, R9 ;  /* 0x0000001e051e7223 */ /* 0x000fe20000010009 */
[----:B------:R-:W-:Y:S02]  /*12150*/  HADD2.F32 R0, -RZ, R21.H0_H0 ;  /* 0x20000015ff007230 */ /* 0x000fe40000004100 */
[C---:B------:R-:W-:Y:S01]  /*12160*/  FMUL.FTZ R5, R27.reuse, R12 ;  /* 0x0000000c1b057220 */ /* 0x040fe20000410000 */
[----:B------:R-:W-:Y:S02]  /*12170*/  HADD2.F32 R3, -RZ, R3.H1_H1 ;  /* 0x30000003ff037230 */ /* 0x000fe40000004100 */
[----:B------:R-:W-:Y:S02]  /*12180*/  HADD2.F32 R21, -RZ, R21.H1_H1 ;  /* 0x30000015ff157230 */ /* 0x000fe40000004100 */
[-C--:B------:R-:W-:Y:S01]  /*12190*/  FMUL.FTZ R27, R27, R0.reuse ;  /* 0x000000001b1b7220 */ /* 0x080fe20000410000 */
[----:B------:R-:W-:Y:S01]  /*121a0*/  FFMA.FTZ R25, R14, R0, -R5 ;  /* 0x000000000e197223 */ /* 0x000fe20000010805 */
[----:B------:R-:W-:-:S02]  /*121b0*/  HADD2.F32 R20, -RZ, R36.H0_H0 ;  /* 0x20000024ff147230 */ /* 0x000fc40000004100 */
[C---:B------:R-:W-:Y:S01]  /*121c0*/  FMUL.FTZ R32, R28.reuse, R3 ;  /* 0x000000031c207220 */ /* 0x040fe20000410000 */
[----:B------:R-:W-:Y:S02]  /*121d0*/  HADD2.F32 R0, -RZ, R58.H0_H0 ;  /* 0x2000003aff007230 */ /* 0x000fe40000004100 */
[----:B------:R-:W-:Y:S01]  /*121e0*/  FMUL.FTZ R28, R28, R21 ;  /* 0x000000151c1c7220 */ /* 0x000fe20000410000 */
[--C-:B------:R-:W-:Y:S02]  /*121f0*/  HADD2.F32 R15, -RZ, R7.reuse.H0_H0 ;  /* 0x20000007ff0f7230 */ /* 0x100fe40000004100 */
[----:B------:R-:W-:Y:S01]  /*12200*/  FFMA.FTZ R27, R14, R12, R27 ;  /* 0x0000000c0e1b7223 */ /* 0x000fe2000001001b */
[----:B------:R-:W-:Y:S02]  /*12210*/  HADD2.F32 R7, -RZ, R7.H1_H1 ;  /* 0x30000007ff077230 */ /* 0x000fe40000004100 */
[C---:B------:R-:W-:Y:S01]  /*12220*/  FMUL.FTZ R12, R11.reuse, R20 ;  /* 0x000000140b0c7220 */ /* 0x040fe20000410000 */
[----:B------:R-:W-:Y:S01]  /*12230*/  FMUL.FTZ R14, R11, R0 ;  /* 0x000000000b0e7220 */ /* 0x000fe20000410000 */
[----:B------:R-:W-:Y:S01]  /*12240*/  FFMA.FTZ R28, R15, R3, R28 ;  /* 0x000000030f1c7223 */ /* 0x000fe2000001001c */
[----:B------:R-:W-:-:S02]  /*12250*/  HADD2.F32 R9, -RZ, R38.H0_H0 ;  /* 0x20000026ff097230 */ /* 0x000fc40000004100 */
[----:B------:R-:W-:Y:S01]  /*12260*/  FFMA.FTZ R32, R15, R21, -R32 ;  /* 0x000000150f207223 */ /* 0x000fe20000010820 */
        /* <DEDUP_REMOVED lines=25> */
.L_x_1731:
[----:B------:R-:W-:Y:S05]  /*12400*/  BSYNC B0 ;  /* 0x0000000000007941 */ /* 0x000fea0003800000 */
.L_x_1709:
[----:B------:R-:W-:Y:S01]  /*12410*/  @!PT LDS RZ, [RZ] ;  /* 0x00000000fffff984 */ /* 0x000fe20000000800 */
[----:B------:R-:W-:Y:S01]  /*12420*/  @!PT LDS RZ, [RZ] ;  /* 0x00000000fffff984 */ /* 0x000fe20000000800 */
[----:B------:R-:W-:Y:S01]  /*12430*/  @!PT LDS RZ, [RZ] ;  /* 0x00000000fffff984 */ /* 0x000fe20000000800 */
[----:B------:R-:W-:Y:S01]  /*12440*/  @!PT LDS RZ, [RZ] ;  /* 0x00000000fffff984 */ /* 0x000fe20000000800 */
[----:B------:R1:W-:Y:S06]  /*12450*/  MEMBAR.ALL.CTA ;  /* 0x0000000000007992 */ /* 0x0003ec0000008000 */
[----:B-1----:R-:W1:Y:S01]  /*12460*/  FENCE.VIEW.ASYNC.S ;  /* 0x00000000000073c6 */ /* 0x002e620000000000 */
[----:B------:R-:W-:Y:S05]  /*12470*/  WARPSYNC.ALL ;  /* 0x0000000000007948 */ /* 0x000fea0003800000 */
[----:B-1----:R-:W-:Y:S06]  /*12480*/  BAR.SYNC.DEFER_BLOCKING 0xd, 0x100 ;  /* 0x0344000000007b1d */ /* 0x002fec0000010000 */
.L_x_1707:
[----:B0--3--:R-:W3:Y:S02]  /*12490*/  LDL R0, [R1+0x38] ;  /* 0x0000380001007983 */ /* 0x009ee40000100800 */
[----:B---3--:R-:W-:-:S13]  /*124a0*/  R2UR UR4, R0 ;  /* 0x00000000000472ca */ /* 0x008fda00000e0000 */
[----:B------:R-:W-:-:S04]  /*124b0*/  MOV R0, UR4 ;  /* 0x0000000400007c02 */ /* 0x000fc80008000f00 */
[----:B------:R-:W-:-:S13]  /*124c0*/  ISETP.NE.AND P0, PT, R0, 0x3, PT ;  /* 0x000000030000780c */ /* 0x000fda0003f05270 */
[----:B------:R-:W-:Y:S05]  /*124d0*/  @!P0 BRA `(.L_x_1760) ;  /* 0x0000000000048947 */ /* 0x000fea0003800000 */
[----:B------:R-:W-:Y:S01]  /*124e0*/  BPT.TRAP 0x1 ;  /* 0x000000040000795c */ /* 0x000fe20000300000 */
.L_x_1760:
[----:B--2-4-:R-:W-:Y:S01]  /*124f0*/  IMAD R7, R194, 0x8, R18 ;  /* 0x00000008c2077824 */ /* 0x014fe200078e0212 */
[----:B------:R-:W-:-:S04]  /*12500*/  SHF.L.U32 R0, R199, 0x1f, RZ ;  /* 0x0000001fc7007819 */ /* 0x000fc800000006ff */
[----:B------:R0:W2:Y:S01]  /*12510*/  SYNCS.PHASECHK.TRANS64.TRYWAIT P1, [R7+URZ+0x30830], R0 ;  /* 0x03083000070075a7 */ /* 0x0000a2000802017f */
[----:B------:R-:W-:Y:S05]  /*12520*/  @!P0 BRA `(.L_x_1761) ;  /* 0x0000000000048947 */ /* 0x000fea0003800000 */
[----:B------:R-:W-:Y:S01]  /*12530*/  BPT.TRAP 0x1 ;  /* 0x000000040000795c */ /* 0x000fe20000300000 */
.L_x_1761:
[----:B--2---:R-:W-:Y:S05]  /*12540*/  @P1 BRA `(.L_x_1762) ;  /* 0x0000000000081947 */ /* 0x004fea0003800000 */
[----:B------:R-:W2:Y:S02]  /*12550*/  SYNCS.PHASECHK.TRANS64.TRYWAIT P1, [R7+URZ+0x30830], R0 ;  /* 0x03083000070075a7 */ /* 0x000ea4000802017f */
[----:B--2---:R-:W-:Y:S05]  /*12560*/  @!P1 BRA `(.L_x_1763) ;  /* 0x0000018000ac9947 */ /* 0x004fea0003800000 */
.L_x_1762:
[----:B------:R-:W-:Y:S05]  /*12570*/  WARPSYNC.ALL ;  /* 0x0000000000007948 */ /* 0x000fea0003800000 */
[----:B0-2---:R-:W-:Y:S01]  /*12580*/  VIADD R0, R18, 0x1e400 ;  /* 0x0001e40012007836 */ /* 0x005fe20000000000 */
[----:B------:R-:W-:Y:S01]  /*12590*/  R2UR UR4, R68 ;  /* 0x00000000440472ca */ /* 0x000fe200000e0000 */
[----:B------:R-:W-:Y:S01]  /*125a0*/  IMAD.MOV.U32 R5, RZ, RZ, 0x40000040 ;  /* 0x40000040ff057424 */ /* 0x000fe200078e00ff */
[----:B-----5:R-:W-:Y:S01]  /*125b0*/  WARPGROUP.ARRIVE ;  /* 0x00000000000079c5 */ /* 0x020fe20000000000 */
[----:B------:R-:W-:Y:S01]  /*125c0*/  UMOV UR9, 0x40000040 ;  /* 0x4000004000097882 */ /* 0x000fe20000000000 */
[----:B------:R-:W-:Y:S01]  /*125d0*/  SHF.R.U32.HI R0, RZ, 0x4, R0 ;  /* 0x00000004ff007819 */ /* 0x000fe20000011600 */
[----:B------:R-:W-:Y:S01]  /*125e0*/  IMAD.MOV.U32 R9, RZ, RZ, 0x40000040 ;  /* 0x40000040ff097424 */ /* 0x000fe200078e00ff */
[----:B------:R-:W-:Y:S01]  /*125f0*/  R2UR UR11, R5 ;  /* 0x00000000050b72ca */ /* 0x000fe200000e0000 */
[----:B------:R-:W-:Y:S01]  /*12600*/  IMAD.U32 R11, RZ, RZ, UR9 ;  /* 0x00000009ff0b7e24 */ /* 0x000fe2000f8e00ff */
[----:B------:R-:W-:Y:S01]  /*12610*/  LOP3.LUT R0, R0, 0x3fff, RZ, 0xc0, !PT ;  /* 0x00003fff00007812 */ /* 0x000fe200078ec0ff */
[----:B------:R-:W-:Y:S01]  /*12620*/  UMOV UR57, 0x40000040 ;  /* 0x4000004000397882 */ /* 0x000fe20000000000 */
[----:B------:R-:W-:Y:S01]  /*12630*/  UMOV UR53, 0x40000040 ;  /* 0x4000004000357882 */ /* 0x000fe20000000000 */
        /* <DEDUP_REMOVED lines=10> */
[----:B------:R-:W-:Y:S01]  /*126e0*/  UIADD3 UR56, UR4, 0x404, URZ ;  /* 0x0000040404387890 */ /* 0x000fe2000fffe03f */
[C---:B------:R-:W-:Y:S01]  /*126f0*/  R2UR UR10, R4.reuse ;  /* 0x00000000040a72ca */ /* 0x040fe200000e0000 */
[----:B------:R-:W-:Y:S01]  /*12700*/  IMAD.U32 R10, RZ, RZ, UR8 ;  /* 0x00000008ff0a7e24 */ /* 0x000fe2000f8e00ff */
[----:B------:R-:W-:Y:S01]  /*12710*/  IADD3 R8, R4, 0x2, RZ ;  /* 0x0000000204087810 */ /* 0x000fe20007ffe0ff */
[----:B------:R-:W-:-:S02]  /*12720*/  UIADD3 UR52, UR4, 0x406, URZ ;  /* 0x0000040604347890 */ /* 0x000fc4000fffe03f */
[----:B------:R-:W-:Y:S01]  /*12730*/  UIADD3 UR48, UR4, 0x800, URZ ;  /* 0x0000080004307890 */ /* 0x000fe2000fffe03f */
[----:B------:R0:W-:Y:S01]  /*12740*/  STL.64 [R1+0x28], R10 ;  /* 0x0000280a01007387 */ /* 0x0001e20000100a00 */
[----:B------:R-:W-:Y:S02]  /*12750*/  UIADD3 UR44, UR4, 0x802, URZ ;  /* 0x00000802042c7890 */ /* 0x000fe4000fffe03f */
[----:B------:R-:W-:Y:S02]  /*12760*/  UIADD3 UR40, UR4, 0x804, URZ ;  /* 0x0000080404287890 */ /* 0x000fe4000fffe03f */
[----:B------:R-:W-:Y:S02]  /*12770*/  UIADD3 UR36, UR4, 0x806, URZ ;  /* 0x0000080604247890 */ /* 0x000fe4000fffe03f */
[----:B------:R-:W-:Y:S01]  /*12780*/  HGMMA.64x96x16.F32 R24, gdesc[UR8], RZ, !UPT, gsb0 ;  /* 0x01600000081879f0 */ /* 0x000fe2000c0008ff */
[----:B------:R-:W-:Y:S01]  /*12790*/  R2UR UR10, R8 ;  /* 0x00000000080a72ca */ /* 0x000fe200000e0000 */
[----:B------:R-:W-:Y:S01]  /*127a0*/  UMOV UR8, UR5 ;  /* 0x0000000500087c82 */ /* 0x000fe20008000000 */
[----:B------:R-:W-:Y:S01]  /*127b0*/  R2UR UR11, R9 ;  /* 0x00000000090b72ca */ /* 0x000fe200000e0000 */
[----:B------:R-:W-:Y:S01]  /*127c0*/  UMOV UR9, 0x40000040 ;  /* 0x4000004000097882 */ /* 0x000fe20000000000 */
[----:B------:R-:W-:Y:S01]  /*127d0*/  VIADD R8, R4, 0x4 ;  /* 0x0000000404087836 */ /* 0x000fe20000000000 */
[----:B------:R-:W-:Y:S01]  /*127e0*/  UIADD3 UR5, UR4, 0x4, URZ ;  /* 0x0000000404057890 */ /* 0x000fe2000fffe03f */
[----:B------:R-:W-:Y:S01]  /*127f0*/  IMAD.MOV.U32 R9, RZ, RZ, 0x40000040 ;  /* 0x40000040ff097424 */ /* 0x000fe200078e00ff */
[----:B------:R-:W-:Y:S01]  /*12800*/  UMOV UR37, 0x40000040 ;  /* 0x4000004000257882 */ /* 0x000fe20000000000 */
[----:B0-----:R-:W-:-:S02]  /*12810*/  IMAD.U32 R10, RZ, RZ, UR8 ;  /* 0x00000008ff0a7e24 */ /* 0x001fc4000f8e00ff */
        /* <DEDUP_REMOVED lines=37> */
[----:B------:R-:W-:Y:S02]  /*12a70*/  IMAD.MOV.U32 R9, RZ, RZ, 0x40000040 ;  /* 0x40000040ff097424 */ /* 0x000fe400078e00ff */
        /* <DEDUP_REMOVED lines=11> */
[----:B0-----:R-:W-:Y:S01]  /*12b30*/  MOV R10, UR8 ;  /* 0x00000008000a7c02 */ /* 0x001fe20008000f00 */
[----:B------:R-:W-:Y:S02]  /*12b40*/  IMAD.MOV.U32 R9, RZ, RZ, 0x40000040 ;  /* 0x40000040ff097424 */ /* 0x000fe400078e00ff */
[----:B------:R-:W-:Y:S01]  /*12b50*/  IMAD.U32 R11, RZ, RZ, UR9 ;  /* 0x00000009ff0b7e24 */ /* 0x000fe2000f8e00ff */
[----:B------:R-:W-:Y:S01]  /*12b60*/  R2UR UR58, R8 ;  /* 0x00000000083a72ca */ /* 0x000fe200000e0000 */
[----:B------:R-:W-:Y:S01]  /*12b70*/  VIADD R8, R4, 0x306 ;  /* 0x0000030604087836 */ /* 0x000fe20000000000 */
[----:B------:R-:W-:Y:S01]  /*12b80*/  R2UR UR59, R9 ;  /* 0x00000000093b72ca */ /* 0x000fe200000e0000 */
[----:B------:R-:W-:Y:S01]  /*12b90*/  IMAD.MOV.U32 R9, RZ, RZ, 0x40000040 ;  /* 0x40000040ff097424 */ /* 0x000fe200078e00ff */
[----:B------:R0:W-:Y:S02]  /*12ba0*/  STL.64 [R1], R10 ;  /* 0x0000000a01007387 */ /* 0x0001e40000100a00 */
[----:B------:R-:W-:-:S02]  /*12bb0*/  R2UR UR54, R8 ;  /* 0x00000000083672ca */ /* 0x000fc400000e0000 */
[----:B------:R-:W-:Y:S01]  /*12bc0*/  R2UR UR55, R9 ;  /* 0x00000000093772ca */ /* 0x000fe200000e0000 */
[----:B------:R-:W-:Y:S01]  /*12bd0*/  IMAD.MOV.U32 R9, RZ, RZ, 0x40000040 ;  /* 0x40000040ff097424 */ /* 0x000fe200078e00ff */
[----:B------:R-:W-:-:S04]  /*12be0*/  IADD3 R8, R4, 0x600, RZ ;  /* 0x0000060004087810 */ /* 0x000fc80007ffe0ff */
[----:B------:R-:W-:Y:S01]  /*12bf0*/  R2UR UR50, R8 ;  /* 0x00000000083272ca */ /* 0x000fe200000e0000 */
[----:B------:R-:W-:Y:S01]  /*12c00*/  VIADD R8, R4, 0x602 ;  /* 0x0000060204087836 */ /* 0x000fe20000000000 */
[----:B------:R-:W-:Y:S01]  /*12c10*/  R2UR UR51, R9 ;  /* 0x00000000093372ca */ /* 0x000fe200000e0000 */
[----:B------:R-:W-:-:S03]  /*12c20*/  IMAD.MOV.U32 R9, RZ, RZ, 0x40000040 ;  /* 0x40000040ff097424 */ /* 0x000fc600078e00ff */
[----:B------:R-:W-:Y:S01]  /*12c30*/  R2UR UR46, R8 ;  /* 0x00000000082e72ca */ /* 0x000fe200000e0000 */
[C---:B------:R-:W-:Y:S01]  /*12c40*/  VIADD R8, R4.reuse, 0x604 ;  /* 0x0000060404087836 */ /* 0x040fe20000000000 */
[----:B------:R-:W-:Y:S01]  /*12c50*/  R2UR UR47, R9 ;  /* 0x00000000092f72ca */ /* 0x000fe200000e0000 */
[----:B------:R-:W-:Y:S01]  /*12c60*/  IMAD.MOV.U32 R9, RZ, RZ, 0x40000040 ;  /* 0x40000040ff097424 */ /* 0x000fe200078e00ff */
[----:B------:R-:W-:Y:S02]  /*12c70*/  IADD3 R4, R4, 0x606, RZ ;  /* 0x0000060604047810 */ /* 0x000fe40007ffe0ff */
        /* <DEDUP_REMOVED lines=27> */
.L_x_1764:
[----:B------:R-:W2:Y:S01]  /*12e30*/  LDL R0, [R1+0x44] ;  /* 0x0000440001007983 */ /* 0x000ea20000100800 */
[----:B------:R-:W0:Y:S03]  /*12e40*/  LDC R92, c[0x0][0x448] ;  /* 0x00011200ff5c7b82 */ /* 0x000e260000000800 */
[----:B------:R-:W2:Y:S04]  /*12e50*/  LDL R90, [R1+0x30] ;  /* 0x00003000015a7983 */ /* 0x000ea80000100800 */
[----:B------:R-:W3:Y:S01]  /*12e60*/  LDL R8, [R1+0x40] ;  /* 0x0000400001087983 */ /* 0x000ee20000100800 */
[----:B------:R-:W4:Y:S01]  /*12e70*/  LDC.64 R10, c[0x0][0x9e0] ;  /* 0x00027800ff0a7b82 */ /* 0x000f220000000a00 */
[----:B------:R-:W-:Y:S01]  /*12e80*/  IMAD.MOV.U32 R5, RZ, RZ, -0x60 ;  /* 0xffffffa0ff057424 */ /* 0x000fe200078e00ff */
[----:B------:R-:W-:Y:S01]  /*12e90*/  LOP3.LUT R22, R22, 0xffefffff, RZ, 0xc0, !PT ;  /* 0xffefffff16167812 */ /* 0x000fe200078ec0ff */
[----:B------:R-:W-:Y:S01]  /*12ea0*/  ULDC UR4, c[0x0][0x9dc] ;  /* 0x0002770000047ab9 */ /* 0x000fe20000000800 */
[----:B0-----:R-:W-:-:S13]  /*12eb0*/  ISETP.NE.AND P1, PT, R92, 0x1, PT ;  /* 0x000000015c00780c */ /* 0x001fda0003f25270 */
[----:B-1----:R-:W0:Y:S08]  /*12ec0*/  @P1 LDC R3, c[0x0][0x44c] ;  /* 0x00011300ff031b82 */ /* 0x002e300000000800 */
[----:B------:R-:W1:Y:S01]  /*12ed0*/  @P1 LDC R6, c[0x0][0x450] ;  /* 0x00011400ff061b82 */ /* 0x000e620000000800 */
[----:B------:R-:W-:Y:S02]  /*12ee0*/  @P1 LOP3.LUT R22, R22, 0x100000, RZ, 0xfc, !PT ;  /* 0x0010000016161812 */ /* 0x000fe400078efcff */
[----:B------:R-:W-:-:S02]  /*12ef0*/  MOV R9, UR4 ;  /* 0x0000000400097c02 */ /* 0x000fc40008000f00 */
[----:B------:R-:W-:Y:S01]  /*12f00*/  LOP3.LUT R22, R22, 0xfff7ffff, RZ, 0xc0, !PT ;  /* 0xfff7ffff16167812 */ /* 0x000fe200078ec0ff */
[----:B--2---:R-:W-:-:S04]  /*12f10*/  IMAD.IADD R0, R0, 0x1, R90 ;  /* 0x0000000100007824 */ /* 0x004fc800078e025a */
[----:B0-----:R-:W-:-:S04]  /*12f20*/  @P1 IMAD.HI.U32 R3, R0, R3, RZ ;  /* 0x0000000300031227 */ /* 0x001fc800078e00ff */
[----:B------:R-:W-:Y:S01]  /*12f30*/  IMAD.MOV.U32 R4, RZ, RZ, R0 ;  /* 0x000000ffff047224 */ /* 0x000fe200078e0000 */
[----:B-1----:R-:W-:Y:S01]  /*12f40*/  @P1 SHF.R.U32.HI R4, RZ, R6, R3 ;  /* 0x00000006ff041219 */ /* 0x002fe20000011603 */
[----:B------:R-:W-:-:S04]  /*12f50*/  VIADD R3, R7, 0x30840 ;  /* 0x0003084007037836 */ /* 0x000fc80000000000 */
[----:B------:R-:W0:Y:S01]  /*12f60*/  SHFL.IDX PT, R13, R4, RZ, 0x1c1f ;  /* 0x001c1fff040d7589 */ /* 0x000e2200000e0000 */
[----:B------:R-:W-:-:S04]  /*12f70*/  PRMT R3, R204, 0x654, R3 ;  /* 0x00000654cc037816 */ /* 0x000fc80000000003 */
[----:B------:R1:W-:Y:S01]  /*12f80*/  SYNCS.ARRIVE.TRANS64.RED.A1T0 RZ, [R3+URZ], RZ ;  /* 0x000000ff03ff79a7 */ /* 0x0003e2000810043f */
[----:B----4-:R-:W-:Y:S01]  /*12f90*/  ISETP.GE.AND P1, PT, R11, 0x1, PT ;  /* 0x000000010b00780c */ /* 0x010fe20003f26270 */
[C---:B------:R-:W-:Y:S02]  /*12fa0*/  IMAD R0, R2.reuse, -0x60, R201 ;  /* 0xffffffa002007824 */ /* 0x040fe400078e02c9 */
[----:B-1----:R-:W-:-:S04]  /*12fb0*/  IMAD R3, R2, R5, 0x61 ;  /* 0x0000006102037424 */ /* 0x002fc800078e0205 */
[----:B---3--:R-:W-:Y:S01]  /*12fc0*/  IMAD R5, R8, -0x2, R3 ;  /* 0xfffffffe08057824 */ /* 0x008fe200078e0203 */
[----:B------:R-:W-:Y:S01]  /*12fd0*/  LOP3.LUT R6, RZ, R9, RZ, 0x33, !PT ;  /* 0x00000009ff067212 */ /* 0x000fe200078e33ff */
[----:B------:R-:W-:-:S03]  /*12fe0*/  VIADD R0, R0, 0x60 ;  /* 0x0000006000007836 */ /* 0x000fc60000000000 */
[----:B------:R-:W-:Y:S01]  /*12ff0*/  IADD3 R7, -R200, R5, R201 ;  /* 0x00000005c8077210 */ /* 0x000fe20007ffe1c9 */
[----:B------:R-:W-:-:S04]  /*13000*/  IMAD R12, R8, -0x2, R0 ;  /* 0xfffffffe080c7824 */ /* 0x000fc800078e0200 */
[C---:B------:R-:W-:Y:S02]  /*13010*/  IMAD.IADD R14, R7.reuse, 0x1, R6 ;  /* 0x00000001070e7824 */ /* 0x040fe400078e0206 */
[----:B------:R-:W-:Y:S01]  /*13020*/  IMAD.IADD R75, R7, 0x1, R10 ;  /* 0x00000001074b7824 */ /* 0x000fe200078e020a */
[----:B------:R-:W-:Y:S01]  /*13030*/  @P1 LOP3.LUT R22, R22, 0x80000, RZ, 0xfc, !PT ;  /* 0x0008000016161812 */ /* 0x000fe200078efcff */
[----:B------:R-:W-:Y:S01]  /*13040*/  VIADD R20, R3, 0xffffffff ;  /* 0xffffffff03147836 */ /* 0x000fe20000000000 */
[----:B0-----:R-:W-:Y:S01]  /*13050*/  IADD3 R6, R14, R13, RZ ;  /* 0x0000000d0e067210 */ /* 0x001fe20007ffe0ff */
[----:B------:R-:W-:Y:S01]  /*13060*/  VIADD R72, R5, 0xffffffff ;  /* 0xffffffff05487836 */ /* 0x000fe20000000000 */
[----:B------:R-:W-:Y:S01]  /*13070*/  VIADDMNMX R0, R13, R75, R12, PT ;  /* 0x0000004b0d007246 */ /* 0x000fe2000380010c */
[----:B------:R-:W-:Y:S06]  /*13080*/  @!P1 BRA `(.L_x_1765) ;  /* 0x00000000004c9947 */ /* 0x000fec0003800000 */
[----:B------:R-:W-:Y:S01]  /*13090*/  IADD3 R3, -R200, R201, R13 ;  /* 0x000000c9c8037210 */ /* 0x000fe20007ffe10d */
[----:B------:R-:W-:Y:S03]  /*130a0*/  BSSY B0, `(.L_x_1766) ;  /* 0x000000e000007945 */ /* 0x000fe60003800000 */
        /* <DEDUP_REMOVED lines=9> */
.L_x_1767:
[----:B------:R-:W-:-:S13]  /*13140*/  ISETP.NE.AND P1, PT, R11, 0x1, PT ;  /* 0x000000010b00780c */ /* 0x000fda0003f25270 */
[----:B------:R-:W0:Y:S02]  /*13150*/  @P1 LDC.64 R76, c[0x0][0x9e8] ;  /* 0x00027a00ff4c1b82 */ /* 0x000e240000000a00 */
[----:B0-----:R-:W-:-:S05]  /*13160*/  @P1 IMAD.HI.U32 R8, R3, R76, RZ ;  /* 0x0000004c03081227 */ /* 0x001fca00078e00ff */
[----:B------:R-:W-:-:S07]  /*13170*/  @P1 SHF.R.U32.HI R3, RZ, R77, R8 ;  /* 0x0000004dff031219 */ /* 0x000fce0000011608 */
.L_x_1768:
[----:B------:R-:W-:Y:S05]  /*13180*/  BSYNC B0 ;  /* 0x0000000000007941 */ /* 0x000fea0003800000 */
.L_x_1766:
[----:B------:R-:W-:-:S05]  /*13190*/  IMAD R3, R3, R11, R72 ;  /* 0x0000000b03037224 */ /* 0x000fca00078e0248 */
[----:B------:R-:W-:Y:S02]  /*131a0*/  VIMNMX R6, R6, R3, !PT ;  /* 0x0000000306067248 */ /* 0x000fe40007fe0100 */
[----:B------:R-:W-:-:S07]  /*131b0*/  VIADDMNMX R0, R3, R11, R0, PT ;  /* 0x0000000b03007246 */ /* 0x000fce0003800100 */
.L_x_1765:
[C---:B------:R-:W-:Y:S02]  /*131c0*/  ISETP.GE.AND P6, PT, R20.reuse, 0x9, PT ;  /* 0x000000091400780c */ /* 0x040fe40003fc6270 */
[----:B------:R-:W-:Y:S02]  /*131d0*/  ISETP.GE.AND P1, PT, R20, 0x2, PT ;  /* 0x000000021400780c */ /* 0x000fe40003f26270 */
[C---:B------:R-:W-:Y:S02]  /*131e0*/  ISETP.GT.AND P2, PT, R6.reuse, 0x8, !P6 ;  /* 0x000000080600780c */ /* 0x040fe40007744270 */
[----:B------:R-:W-:Y:S02]  /*131f0*/  ISETP.GT.AND P3, PT, R6, 0x1, !P1 ;  /* 0x000000010600780c */ /* 0x000fe40004f64270 */
[----:B------:R-:W-:Y:S02]  /*13200*/  ISETP.LT.OR P2, PT, R0, 0x9, P2 ;  /* 0x000000090000780c */ /* 0x000fe40001741670 */
[----:B------:R-:W-:-:S02]  /*13210*/  ISETP.GE.AND P4, PT, R20, 0xa, PT ;  /* 0x0000000a1400780c */ /* 0x000fc40003f86270 */
[----:B------:R-:W-:Y:S02]  /*13220*/  FSEL R99, R28, -INF , !P2 ;  /* 0xff8000001c637808 */ /* 0x000fe40005000000 */
[----:B------:R-:W-:Y:S02]  /*13230*/  ISETP.LT.OR P3, PT, R0, 0x2, P3 ;  /* 0x000000020000780c */ /* 0x000fe40001f61670 */
[----:B------:R-:W-:Y:S02]  /*13240*/  ISETP.GT.AND P2, PT, R6, 0x9, !P4 ;  /* 0x000000090600780c */ /* 0x000fe40006744270 */
[----:B------:R-:W-:Y:S02]  /*13250*/  FSEL R93, R25, -INF , !P3 ;  /* 0xff800000195d7808 */ /* 0x000fe40005800000 */
[----:B------:R-:W-:Y:S02]  /*13260*/  ISETP.LT.OR P2, PT, R0, 0xa, P2 ;  /* 0x0000000a0000780c */ /* 0x000fe40001741670 */
[----:B------:R-:W-:-:S02]  /*13270*/  ISETP.GE.AND P3, PT, R20, 0x11, PT ;  /* 0x000000111400780c */ /* 0x000fc40003f66270 */
[----:B------:R-:W-:Y:S02]  /*13280*/  FSEL R95, R29, -INF , !P2 ;  /* 0xff8000001d5f7808 */ /* 0x000fe40005000000 */
[----:B------:R-:W-:Y:S01]  /*13290*/  ISETP.GT.AND P2, PT, R6, 0x10, !P3 ;  /* 0x000000100600780c */ /* 0x000fe20005f44270 */
[----:B------:R-:W0:Y:S01]  /*132a0*/  SHFL.IDX PT, R29, R4, 0x1, 0x1c1f ;  /* 0x003c1f00041d7f89 */ /* 0x000e2200000e0000 */
        /* <DEDUP_REMOVED lines=11> */
[----:B------:R-:W-:Y:S01]  /*13360*/  ISETP.LT.OR P2, PT, R0, 0x19, P2 ;  /* 0x000000190000780c */ /* 0x000fe20001741670 */
[----:B0-----:R-:W-:Y:S01]  /*13370*/  IMAD.IADD R8, R14, 0x1, R29 ;  /* 0x000000010e087824 */ /* 0x001fe200078e021d */
        /* <DEDUP_REMOVED lines=87> */
[----:B------:R-:W-:Y:S02]  /*138f0*/  VIADDMNMX R6, R29, R75, R12, PT ;  /* 0x0000004b1d067246 */ /* 0x000fe4000380010c */
[----:B------:R-:W-:-:S04]  /*13900*/  ISETP.LT.OR P5, PT, R0, 0x5a, P5 ;  /* 0x0000005a0000780c */ /* 0x000fc80002fa1670 */
[----:B------:R-:W-:Y:S02]  /*13910*/  FSEL R69, R69, -INF , !P5 ;  /* 0xff80000045457808 */ /* 0x000fe40006800000 */
[----:B------:R-:W-:-:S13]  /*13920*/  ISETP.GE.AND P5, PT, R11, 0x1, PT ;  /* 0x000000010b00780c */ /* 0x000fda0003fa6270 */
[----:B------:R-:W-:Y:S05]  /*13930*/  @!P5 BRA `(.L_x_1769) ;  /* 0x00000000004cd947 */ /* 0x000fea0003800000 */
        /* <DEDUP_REMOVED lines=11> */
.L_x_1771:
[----:B------:R-:W-:-:S13]  /*139f0*/  ISETP.NE.AND P5, PT, R11, 0x1, PT ;  /* 0x000000010b00780c */ /* 0x000fda0003fa5270 */
[----:B------:R-:W0:Y:S02]  /*13a00*/  @P5 LDC.64 R28, c[0x0][0x9e8] ;  /* 0x00027a00ff1c5b82 */ /* 0x000e240000000a00 */
[----:B0-----:R-:W-:-:S05]  /*13a10*/  @P5 IMAD.HI.U32 R28, R0, R28, RZ ;  /* 0x0000001c001c5227 */ /* 0x001fca00078e00ff */
[----:B------:R-:W-:-:S07]  /*13a20*/  @P5 SHF.R.U32.HI R0, RZ, R29, R28 ;  /* 0x0000001dff005219 */ /* 0x000fce000001161c */
.L_x_1772:
[----:B------:R-:W-:Y:S05]  /*13a30*/  BSYNC B0 ;  /* 0x0000000000007941 */ /* 0x000fea0003800000 */
.L_x_1770:
[----:B------:R-:W-:-:S05]  /*13a40*/  IMAD R29, R0, R11, R72 ;  /* 0x0000000b001d7224 */ /* 0x000fca00078e0248 */
[----:B------:R-:W-:Y:S02]  /*13a50*/  VIMNMX R8, R8, R29, !PT ;  /* 0x0000001d08087248 */ /* 0x000fe40007fe0100 */
[----:B------:R-:W-:-:S07]  /*13a60*/  VIADDMNMX R6, R29, R11, R6, PT ;  /* 0x0000000b1d067246 */ /* 0x000fce0003800106 */
.L_x_1769:
        /* <DEDUP_REMOVED lines=31> */
[----:B------:R-:W-:Y:S01]  /*13c60*/  FSEL R37, R38, -INF , !P1 ;  /* 0xff80000026257808 */ /* 0x000fe20004800000 */
[----:B------:R-:W-:Y:S01]  /*13c70*/  IMAD.MOV.U32 R38, RZ, RZ, R90 ;  /* 0x000000ffff267224 */ /* 0x000fe200078e005a */
        /* <DEDUP_REMOVED lines=34> */
[----:B------:R-:W-:Y:S01]  /*13ea0*/  FMNMX.FTZ R12, R69, R0, !PT ;  /* 0x00000000450c7209 */ /* 0x000fe20007810000 */
[----:B------:R-:W-:Y:S01]  /*13eb0*/  IMAD.U32 R0, RZ, RZ, UR4 ;  /* 0x00000004ff007e24 */ /* 0x000fe2000f8e00ff */
[----:B------:R-:W-:-:S02]  /*13ec0*/  ISETP.GT.AND P1, PT, R8, 0x30, !P1 ;  /* 0x000000300800780c */ /* 0x000fc40004f24270 */
[----:B------:R-:W-:Y:S01]  /*13ed0*/  ISETP.NE.AND P5, PT, R83, RZ, PT ;  /* 0x000000ff5300720c */ /* 0x000fe20003fa5270 */
[----:B------:R-:W0:Y:S01]  /*13ee0*/  SHFL.BFLY PT, R101, R12, 0x2, 0x1f ;  /* 0x0c401f000c657f89 */ /* 0x000e2200000e0000 */
[----:B------:R-:W-:Y:S02]  /*13ef0*/  ISETP.LT.OR P1, PT, R6, 0x31, P1 ;  /* 0x000000310600780c */ /* 0x000fe40000f21670 */
[----:B------:R-:W-:Y:S02]  /*13f00*/  ISETP.GT.AND P4, PT, R8, RZ, !P4 ;  /* 0x000000ff0800720c */ /* 0x000fe40006784270 */
[----:B------:R-:W-:Y:S02]  /*13f10*/  FSEL R83, R50, -INF , !P1 ;  /* 0xff80000032537808 */ /* 0x000fe40004800000 */
[----:B------:R-:W-:Y:S02]  /*13f20*/  ISETP.NE.AND P1, PT, R48, RZ, PT ;  /* 0x000000ff3000720c */ /* 0x000fe40003f25270 */
[----:B------:R-:W-:-:S02]  /*13f30*/  ISETP.LT.OR P4, PT, R6, 0x1, P4 ;  /* 0x000000010600780c */ /* 0x000fc40002781670 */
[----:B------:R-:W-:Y:S02]  /*13f40*/  ISETP.GT.AND P1, PT, R8, 0x31, !P1 ;  /* 0x000000310800780c */ /* 0x000fe40004f24270 */
[----:B------:R-:W-:Y:S02]  /*13f50*/  FSEL R26, R26, -INF , !P4 ;  /* 0xff8000001a1a7808 */ /* 0x000fe40006000000 */
[----:B------:R-:W-:Y:S02]  /*13f60*/  ISETP.LT.OR P1, PT, R6, 0x32, P1 ;  /* 0x000000320600780c */ /* 0x000fe40000f21670 */
[----:B------:R-:W-:Y:S02]  /*13f70*/  ISETP.NE.AND P6, PT, R56, RZ, PT ;  /* 0x000000ff3800720c */ /* 0x000fe40003fc5270 */
[----:B------:R-:W-:Y:S02]  /*13f80*/  FSEL R51, R51, -INF , !P1 ;  /* 0xff80000033337808 */ /* 0x000fe40004800000 */
[----:B------:R-:W-:-:S02]  /*13f90*/  ISETP.NE.AND P1, PT, R84, RZ, PT ;  /* 0x000000ff5400720c */ /* 0x000fc40003f25270 */
[C---:B------:R-:W-:Y:S02]  /*13fa0*/  ISETP.GT.AND P2, PT, R8.reuse, 0x51, !P2 ;  /* 0x000000510800780c */ /* 0x040fe40005744270 */
[----:B------:R-:W-:Y:S02]  /*13fb0*/  ISETP.GT.AND P1, PT, R8, 0x38, !P1 ;  /* 0x000000380800780c */ /* 0x000fe40004f24270 */
[----:B0-----:R-:W-:Y:S02]  /*13fc0*/  FMNMX.FTZ R101, R12, R101, !PT ;  /* 0x000000650c657209 */ /* 0x001fe40007810000 */
[----:B------:R-:W-:Y:S02]  /*13fd0*/  FMNMX.FTZ R12, R26, R33, !PT ;  /* 0x000000211a0c7209 */ /* 0x000fe40007810000 */
[----:B------:R-:W-:Y:S01]  /*13fe0*/  ISETP.LT.OR P1, PT, R6, 0x39, P1 ;  /* 0x000000390600780c */ /* 0x000fe20000f21670 */
[----:B------:R-:W0:Y:S01]  /*13ff0*/  SHFL.BFLY PT, R4, R101, 0x1, 0x1f ;  /* 0x0c201f0065047f89 */ /* 0x000e2200000e0000 */
        /* <DEDUP_REMOVED lines=21> */
[----:B------:R-:W-:Y:S02]  /*14150*/  FMNMX.FTZ R12, R47, R12, !PT ;  /* 0x0000000c2f0c7209 */ /* 0x000fe40007810000 */
[----:B------:R-:W-:Y:S02]  /*14160*/  ISETP.GT.AND P1, PT, R8, 0x48, !P5 ;  /* 0x000000480800780c */ /* 0x000fe40006f24270 */
[----:B0-----:R-:W-:Y:S02]  /*14170*/  FMNMX.FTZ R4, R101, R4, !PT ;  /* 0x0000000465047209 */ /* 0x001fe40007810000 */
[----:B------:R-:W-:-:S02]  /*14180*/  FMNMX.FTZ R12, R83, R12, !PT ;  /* 0x0000000c530c7209 */ /* 0x000fc40007810000 */
[----:B------:R-:W-:Y:S01]  /*14190*/  ISETP.LT.OR P1, PT, R6, 0x49, P1 ;  /* 0x000000490600780c */ /* 0x000fe20000f21670 */
[----:B------:R-:W-:Y:S01]  /*141a0*/  FMUL.FTZ R14, R4, R0 ;  /* 0x00000000040e7220 */ /* 0x000fe20000410000 */
[----:B------:R-:W-:Y:S02]  /*141b0*/  FMNMX.FTZ R12, R51, R12, !PT ;  /* 0x0000000c330c7209 */ /* 0x000fe40007810000 */
[----:B------:R-:W-:Y:S02]  /*141c0*/  FSEL R91, R62, -INF , !P1 ;  /* 0xff8000003e5b7808 */ /* 0x000fe40004800000 */
[----:B------:R-:W-:Y:S02]  /*141d0*/  FSETP.NEU.FTZ.AND P1, PT, R4, -INF , PT ;  /* 0xff8000000400780b */ /* 0x000fe40003f3d000 */
[----:B------:R-:W-:Y:S02]  /*141e0*/  ISETP.NE.AND P5, PT, R60, RZ, PT ;  /* 0x000000ff3c00720c */ /* 0x000fe40003fa5270 */
[----:B------:R-:W-:-:S02]  /*141f0*/  FMNMX.FTZ R12, R87, R12, !PT ;  /* 0x0000000c570c7209 */ /* 0x000fc40007810000 */
        /* <DEDUP_REMOVED lines=11> */
[-CC-:B------:R-:W-:Y:S01]  /*142b0*/  FFMA.FTZ R93, R93, R0.reuse, -R14.reuse ;  /* 0x000000005d5d7223 */ /* 0x180fe2000001080e */
[----:B------:R-:W-:Y:S01]  /*142c0*/  ISETP.GT.AND P1, PT, R8, 0x50, !P6 ;  /* 0x000000500800780c */ /* 0x000fe20007724270 */
[--C-:B------:R-:W-:Y:S01]  /*142d0*/  FFMA.FTZ R190, R99, R0, -R14.reuse ;  /* 0x0000000063be7223 */ /* 0x100fe2000001080e */
[----:B------:R-:W-:Y:S01]  /*142e0*/  FMNMX.FTZ R12, R59, R12, !PT ;  /* 0x0000000c3b0c7209 */ /* 0x000fe20007810000 */
[----:B------:R-:W-:Y:S01]  /*142f0*/  MUFU.EX2 R188, R188 ;  /* 0x000000bc00bc7308 */ /* 0x000fe20000000800 */
[----:B------:R-:W-:Y:S01]  /*14300*/  ISETP.LT.OR P1, PT, R6, 0x51, P1 ;  /* 0x000000510600780c */ /* 0x000fe20000f21670 */
[--C-:B------:R-:W-:Y:S01]  /*14310*/  FFMA.FTZ R95, R95, R0, -R14.reuse ;  /* 0x000000005f5f7223 */ /* 0x100fe2000001080e */
[----:B------:R-:W-:Y:S01]  /*14320*/  FMNMX.FTZ R12, R91, R12, !PT ;  /* 0x0000000c5b0c7209 */ /* 0x000fe20007810000 */
[-CC-:B------:R-:W-:Y:S01]  /*14330*/  FFMA.FTZ R184, R97, R0.reuse, -R14.reuse ;  /* 0x0000000061b87223 */ /* 0x180fe2000001080e */
[----:B------:R-:W-:Y:S01]  /*14340*/  ISETP.NE.AND P5, PT, R20, RZ, PT ;  /* 0x000000ff1400720c */ /* 0x000fe20003fa5270 */
[-CC-:B------:R-:W-:Y:S01]  /*14350*/  FFMA.FTZ R85, R85, R0.reuse, -R14.reuse ;  /* 0x0000000055557223 */ /* 0x180fe2000001080e */
[----:B------:R-:W-:Y:S01]  /*14360*/  ISETP.GT.AND P3, PT, R8, 0x58, !P3 ;  /* 0x000000580800780c */ /* 0x000fe20005f64270 */
[----:B------:R-:W0:Y:S01]  /*14370*/  MUFU.EX2 R93, R93 ;  /* 0x0000005d005d7308 */ /* 0x000e220000000800 */
[----:B------:R-:W-:Y:S01]  /*14380*/  ISETP.LT.OR P2, PT, R6, 0x52, P2 ;  /* 0x000000520600780c */ /* 0x000fe20001741670 */
[-CC-:B------:R-:W-:Y:S01]  /*14390*/  FFMA.FTZ R77, R77, R0.reuse, -R14.reuse ;  /* 0x000000004d4d7223 */ /* 0x180fe2000001080e */
[----:B------:R-:W-:Y:S01]  /*143a0*/  FSEL R73, R66, -INF , !P1 ;  /* 0xff80000042497808 */ /* 0x000fe20004800000 */
[--C-:B------:R-:W-:Y:S01]  /*143b0*/  FFMA.FTZ R41, R41, R0, -R14.reuse ;  /* 0x0000000029297223 */ /* 0x100fe2000001080e */
[----:B------:R-:W-:Y:S01]  /*143c0*/  FMNMX.FTZ R12, R63, R12, !PT ;  /* 0x0000000c3f0c7209 */ /* 0x000fe20007810000 */
[-CC-:B------:R-:W-:Y:S01]  /*143d0*/  FFMA.FTZ R176, R21, R0.reuse, -R14.reuse ;  /* 0x0000000015b07223 */ /* 0x180fe2000001080e */
[----:B------:R-:W-:Y:S01]  /*143e0*/  ISETP.GT.AND P4, PT, R8, 0x59, !P5 ;  /* 0x000000590800780c */ /* 0x000fe20006f84270 */
[----:B------:R-:W1:Y:S01]  /*143f0*/  MUFU.EX2 R190, R190 ;  /* 0x000000be00be7308 */ /* 0x000e620000000800 */
[C---:B------:R-:W-:Y:S01]  /*14400*/  ISETP.LT.OR P3, PT, R6.reuse, 0x59, P3 ;  /* 0x000000590600780c */ /* 0x040fe20001f61670 */
[-CC-:B------:R-:W-:Y:S01]  /*14410*/  FFMA.FTZ R178, R7, R0.reuse, -R14.reuse ;  /* 0x0000000007b27223 */ /* 0x180fe2000001080e */
[----:B------:R-:W-:Y:S01]  /*14420*/  FSEL R67, R67, -INF , !P2 ;  /* 0xff80000043437808 */ /* 0x000fe20005000000 */
[--C-:B------:R-:W-:Y:S01]  /*14430*/  FFMA.FTZ R172, R15, R0, -R14.reuse ;  /* 0x000000000fac7223 */ /* 0x100fe2000001080e */
[----:B------:R-:W-:Y:S01]  /*14440*/  FMNMX.FTZ R12, R73, R12, !PT ;  /* 0x0000000c490c7209 */ /* 0x000fe20007810000 */
[-CC-:B------:R-:W-:Y:S01]  /*14450*/  FFMA.FTZ R174, R25, R0.reuse, -R14.reuse ;  /* 0x0000000019ae7223 */ /* 0x180fe2000001080e */
[----:B------:R-:W-:Y:S01]  /*14460*/  ISETP.LT.OR P4, PT, R6, 0x5a, P4 ;  /* 0x0000005a0600780c */ /* 0x000fe20002781670 */
[----:B------:R-:W2:Y:S01]  /*14470*/  MUFU.EX2 R95, R95 ;  /* 0x0000005f005f7308 */ /* 0x000ea20000000800 */
[----:B------:R-:W-:Y:S01]  /*14480*/  FSEL R81, R70, -INF , !P3 ;  /* 0xff80000046517808 */ /* 0x000fe20005800000 */
[--C-:B------:R-:W-:Y:S01]  /*14490*/  FFMA.FTZ R168, R13, R0, -R14.reuse ;  /* 0x000000000da87223 */ /* 0x100fe2000001080e */
[----:B------:R-:W-:Y:S01]  /*144a0*/  FMNMX.FTZ R12, R67, R12, !PT ;  /* 0x0000000c430c7209 */ /* 0x000fe20007810000 */
[-CC-:B------:R-:W-:Y:S01]  /*144b0*/  FFMA.FTZ R170, R5, R0.reuse, -R14.reuse ;  /* 0x0000000005aa7223 */ /* 0x180fe2000001080e */
[----:B------:R-:W-:Y:S01]  /*144c0*/  FSEL R71, R71, -INF , !P4 ;  /* 0xff80000047477808 */ /* 0x000fe20006000000 */
[--C-:B------:R-:W-:Y:S01]  /*144d0*/  FFMA.FTZ R45, R45, R0, -R14.reuse ;  /* 0x000000002d2d7223 */ /* 0x100fe2000001080e */
[----:B------:R-:W-:Y:S01]  /*144e0*/  FMNMX.FTZ R12, R81, R12, !PT ;  /* 0x0000000c510c7209 */ /* 0x000fe20007810000 */
[----:B------:R-:W3:Y:S01]  /*144f0*/  MUFU.EX2 R184, R184 ;  /* 0x000000b800b87308 */ /* 0x000ee20000000800 */
[-CC-:B------:R-:W-:Y:S01]  /*14500*/  FFMA.FTZ R21, R49, R0.reuse, -R14.reuse ;  /* 0x0000000031157223 */ /* 0x180fe2000001080e */
[--C-:B------:R-:W-:Y:S01]  /*14510*/  FFMA.FTZ R7, R53, R0, -R14.reuse ;  /* 0x0000000035077223 */ /* 0x100fe2000001080e */
[----:B------:R-:W-:Y:S01]  /*14520*/  FMNMX.FTZ R12, R71, R12, !PT ;  /* 0x0000000c470c7209 */ /* 0x000fe20007810000 */
[-CC-:B------:R-:W-:Y:S01]  /*14530*/  FFMA.FTZ R15, R57, R0.reuse, -R14.reuse ;  /* 0x00000000390f7223 */ /* 0x180fe2000001080e */
[-CC-:B------:R-:W-:Y:S01]  /*14540*/  FFMA.FTZ R25, R61, R0.reuse, -R14.reuse ;  /* 0x000000003d197223 */ /* 0x180fe2000001080e */
[-CC-:B------:R-:W-:Y:S01]  /*14550*/  FFMA.FTZ R13, R65, R0.reuse, -R14.reuse ;  /* 0x00000000410d7223 */ /* 0x180fe2000001080e */
[----:B------:R-:W-:Y:S01]  /*14560*/  FFMA.FTZ R5, R69, R0, -R14 ;  /* 0x0000000045057223 */ /* 0x000fe2000001080e */
[----:B------:R-:W4:Y:S01]  /*14570*/  SHFL.BFLY PT, R3, R12, 0x2, 0x1f ;  /* 0x0c401f000c037f89 */ /* 0x000f2200000e0000 */
[----:B------:R-:W5:Y:S01]  /*14580*/  MUFU.EX2 R85, R85 ;  /* 0x0000005500557308 */ /* 0x000f620000000800 */
[----:B------:R-:W-:-:S07]  /*14590*/  ISETP.NE.AND P5, PT, R92, 0x1, PT ;  /* 0x000000015c00780c */ /* 0x000fce0003fa5270 */
[----:B------:R-:W5:Y:S06]  /*145a0*/  MUFU.EX2 R186, R186 ;  /* 0x000000ba00ba7308 */ /* 0x000f6c0000000800 */
[----:B------:R-:W5:Y:S02]  /*145b0*/  @P5 LDC R40, c[0x0][0x450] ;  /* 0x00011400ff285b82 */ /* 0x000f640000000800 */
[----:B------:R-:W5:Y:S01]  /*145c0*/  MUFU.EX2 R77, R77 ;  /* 0x0000004d004d7308 */ /* 0x000f620000000800 */
[----:B----4-:R-:W-:-:S07]  /*145d0*/  FMNMX.FTZ R6, R12, R3, !PT ;  /* 0x000000030c067209 */ /* 0x010fce0007810000 */
[----:B------:R-:W-:Y:S01]  /*145e0*/  MUFU.EX2 R180, R180 ;  /* 0x000000b400b47308 */ /* 0x000fe20000000800 */
[----:B------:R-:W4:Y:S07]  /*145f0*/  SHFL.BFLY PT, R3, R6, 0x1, 0x1f ;  /* 0x0c201f0006037f89 */ /* 0x000f2e00000e0000 */
[----:B------:R-:W-:Y:S08]  /*14600*/  MUFU.EX2 R41, R41 ;  /* 0x0000002900297308 */ /* 0x000ff00000000800 */
[----:B------:R-:W-:Y:S08]  /*14610*/  MUFU.EX2 R182, R182 ;  /* 0x000000b600b67308 */ /* 0x000ff00000000800 */
[----:B------:R-:W-:Y:S01]  /*14620*/  MUFU.EX2 R45, R45 ;  /* 0x0000002d002d7308 */ /* 0x000fe20000000800 */
[----:B----4-:R-:W-:-:S04]  /*14630*/  FMNMX.FTZ R3, R6, R3, !PT ;  /* 0x0000000306037209 */ /* 0x010fc80007810000 */
[C---:B------:R-:W-:Y:S01]  /*14640*/  FSETP.NEU.FTZ.AND P1, PT, R3.reuse, -INF , PT ;  /* 0xff8000000300780b */ /* 0x040fe20003f3d000 */
[----:B------:R-:W-:Y:S02]  /*14650*/  FMUL.FTZ R6, R3, R0 ;  /* 0x0000000003067220 */ /* 0x000fe40000410000 */
[----:B------:R-:W-:Y:S03]  /*14660*/  MUFU.EX2 R176, R176 ;  /* 0x000000b000b07308 */ /* 0x000fe60000000800 */
[----:B------:R-:W-:-:S05]  /*14670*/  FSEL R8, R6, RZ, P1 ;  /* 0x000000ff06087208 */ /* 0x000fca0000800000 */
[----:B------:R-:W-:Y:S01]  /*14680*/  MUFU.EX2 R21, R21 ;  /* 0x0000001500157308 */ /* 0x000fe20000000800 */
[-CC-:B------:R-:W-:Y:S01]  /*14690*/  FFMA.FTZ R189, R26, R0.reuse, -R8.reuse ;  /* 0x000000001abd7223 */ /* 0x180fe20000010808 */
[-CC-:B------:R-:W-:Y:S01]  /*146a0*/  FFMA.FTZ R6, R33, R0.reuse, -R8.reuse ;  /* 0x0000000021067223 */ /* 0x180fe20000010808 */
[-CC-:B------:R-:W-:Y:S01]  /*146b0*/  FFMA.FTZ R191, R27, R0.reuse, -R8.reuse ;  /* 0x000000001bbf7223 */ /* 0x180fe20000010808 */
[-CC-:B------:R-:W-:Y:S01]  /*146c0*/  FFMA.FTZ R12, R31, R0.reuse, -R8.reuse ;  /* 0x000000001f0c7223 */ /* 0x180fe20000010808 */
[----:B0-----:R-:W-:Y:S01]  /*146d0*/  FADD.FTZ R27, R188, R93 ;  /* 0x0000005dbc1b7221 */ /* 0x001fe20000010000 */
[-CC-:B------:R-:W-:Y:S01]  /*146e0*/  FFMA.FTZ R185, R29, R0.reuse, -R8.reuse ;  /* 0x000000001db97223 */ /* 0x180fe20000010808 */
[-CC-:B------:R-:W-:Y:S01]  /*146f0*/  FFMA.FTZ R35, R35, R0.reuse, -R8.reuse ;  /* 0x0000000023237223 */ /* 0x180fe20000010808 */
[----:B------:R-:W-:Y:S01]  /*14700*/  MUFU.EX2 R189, R189 ;  /* 0x000000bd00bd7308 */ /* 0x000fe20000000800 */
[----:B-1----:R-:W-:Y:S01]  /*14710*/  FADD.FTZ R30, R190, R27 ;  /* 0x0000001bbe1e7221 */ /* 0x002fe20000010000 */
[-CC-:B------:R-:W-:Y:S01]  /*14720*/  FFMA.FTZ R37, R37, R0.reuse, -R8.reuse ;  /* 0x0000000025257223 */ /* 0x180fe20000010808 */
[-CC-:B------:R-:W-:Y:S01]  /*14730*/  FFMA.FTZ R39, R39, R0.reuse, -R8.reuse ;  /* 0x0000000027277223 */ /* 0x180fe20000010808 */
[-C--:B------:R-:W-:Y:S01]  /*14740*/  FFMA.FTZ R75, R75, R0.reuse, -R8 ;  /* 0x000000004b4b7223 */ /* 0x080fe20000010808 */
[----:B--2---:R-:W-:Y:S01]  /*14750*/  FADD.FTZ R27, R95, R30 ;  /* 0x0000001e5f1b7221 */ /* 0x004fe20000010000 */
[-CC-:B------:R-:W-:Y:S01]  /*14760*/  FFMA.FTZ R43, R43, R0.reuse, -R8.reuse ;  /* 0x000000002b2b7223 */ /* 0x180fe20000010808 */
[-CC-:B------:R-:W-:Y:S01]  /*14770*/  FFMA.FTZ R79, R79, R0.reuse, -R8.reuse ;  /* 0x000000004f4f7223 */ /* 0x180fe20000010808 */
[----:B------:R-:W0:Y:S01]  /*14780*/  MUFU.EX2 R6, R6 ;  /* 0x0000000600067308 */ /* 0x000e220000000800 */
[----:B---3--:R-:W-:Y:S01]  /*14790*/  FADD.FTZ R32, R184, R27 ;  /* 0x0000001bb8207221 */ /* 0x008fe20000010000 */
[-CC-:B------:R-:W-:Y:S01]  /*147a0*/  FFMA.FTZ R47, R47, R0.reuse, -R8.reuse ;  /* 0x000000002f2f7223 */ /* 0x180fe20000010808 */
[----:B------:R-:W1:Y:S01]  /*147b0*/  @P5 LDC R31, c[0x0][0x44c] ;  /* 0x00011300ff1f5b82 */ /* 0x000e620000000800 */
[-C--:B------:R-:W-:Y:S01]  /*147c0*/  FFMA.FTZ R83, R83, R0.reuse, -R8 ;  /* 0x0000000053537223 */ /* 0x080fe20000010808 */
[----:B-----5:R-:W-:Y:S01]  /*147d0*/  FADD.FTZ R29, R85, R32 ;  /* 0x00000020551d7221 */ /* 0x020fe20000010000 */
[-CC-:B------:R-:W-:Y:S01]  /*147e0*/  FFMA.FTZ R51, R51, R0.reuse, -R8.reuse ;  /* 0x0000000033337223 */ /* 0x180fe20000010808 */
[-CC-:B------:R-:W-:Y:S01]  /*147f0*/  FFMA.FTZ R87, R87, R0.reuse, -R8.reuse ;  /* 0x0000000057577223 */ /* 0x180fe20000010808 */
[----:B------:R-:W2:Y:S01]  /*14800*/  MUFU.EX2 R191, R191 ;  /* 0x000000bf00bf7308 */ /* 0x000ea20000000800 */
[----:B------:R-:W-:Y:S01]  /*14810*/  FADD.FTZ R34, R186, R29 ;  /* 0x0000001dba227221 */ /* 0x000fe20000010000 */
[-CC-:B------:R-:W-:Y:S01]  /*14820*/  FFMA.FTZ R55, R55, R0.reuse, -R8.reuse ;  /* 0x0000000037377223 */ /* 0x180fe20000010808 */
[-CC-:B------:R-:W-:Y:S01]  /*14830*/  FFMA.FTZ R89, R89, R0.reuse, -R8.reuse ;  /* 0x0000000059597223 */ /* 0x180fe20000010808 */
[-C--:B------:R-:W-:Y:S01]  /*14840*/  FFMA.FTZ R59, R59, R0.reuse, -R8 ;  /* 0x000000003b3b7223 */ /* 0x080fe20000010808 */
[----:B------:R-:W-:Y:S01]  /*14850*/  FADD.FTZ R29, R77, R34 ;  /* 0x000000224d1d7221 */ /* 0x000fe20000010000 */
[-CC-:B------:R-:W-:Y:S01]  /*14860*/  FFMA.FTZ R91, R91, R0.reuse, -R8.reuse ;  /* 0x000000005b5b7223 */ /* 0x180fe20000010808 */
[-C--:B------:R-:W-:Y:S01]  /*14870*/  FFMA.FTZ R63, R63, R0.reuse, -R8 ;  /* 0x000000003f3f7223 */ /* 0x080fe20000010808 */
[----:B------:R-:W3:Y:S01]  /*14880*/  MUFU.EX2 R12, R12 ;  /* 0x0000000c000c7308 */ /* 0x000ee20000000800 */
[----:B0-----:R-:W-:Y:S01]  /*14890*/  FADD.FTZ R30, R189, R6 ;  /* 0x00000006bd1e7221 */ /* 0x001fe20000010000 */
[----:B------:R-:W-:Y:S01]  /*148a0*/  FADD.FTZ R34, R180, R29 ;  /* 0x0000001db4227221 */ /* 0x000fe20000010000 */
[-CC-:B------:R-:W-:Y:S01]  /*148b0*/  FFMA.FTZ R73, R73, R0.reuse, -R8.reuse ;  /* 0x0000000049497223 */ /* 0x180fe20000010808 */
[-CC-:B------:R-:W-:Y:S01]  /*148c0*/  FFMA.FTZ R67, R67, R0.reuse, -R8.reuse ;  /* 0x0000000043437223 */ /* 0x180fe20000010808 */
[-C--:B------:R-:W-:Y:S01]  /*148d0*/  FFMA.FTZ R81, R81, R0.reuse, -R8 ;  /* 0x0000000051517223 */ /* 0x080fe20000010808 */
[----:B------:R-:W-:Y:S01]  /*148e0*/  FADD.FTZ R29, R41, R34 ;  /* 0x00000022291d7221 */ /* 0x000fe20000010000 */
[----:B------:R-:W-:Y:S01]  /*148f0*/  FFMA.FTZ R71, R71, R0, -R8 ;  /* 0x0000000047477223 */ /* 0x000fe20000010808 */
[----:B------:R-:W0:Y:S01]  /*14900*/  MUFU.EX2 R185, R185 ;  /* 0x000000b900b97308 */ /* 0x000e220000000800 */
[----:B--2---:R-:W-:Y:S01]  /*14910*/  FADD.FTZ R27, R191, R30 ;  /* 0x0000001ebf1b7221 */ /* 0x004fe20000010000 */
[----:B------:R-:W-:Y:S01]  /*14920*/  FADD.FTZ R36, R182, R29 ;  /* 0x0000001db6247221 */ /* 0x000fe20000010000 */
[----:B-1----:R-:W-:Y:S01]  /*14930*/  @P5 IMAD.HI.U32 R31, R90, R31, RZ ;  /* 0x0000001f5a1f5227 */ /* 0x002fe200078e00ff */
[----:B------:R-:W-:-:S03]  /*14940*/  F2FP.F16.F32.PACK_AB R189, R6, R189 ;  /* 0x000000bd06bd723e */ /* 0x000fc600000000ff */
[----:B------:R-:W-:Y:S01]  /*14950*/  FADD.FTZ R29, R45, R36 ;  /* 0x000000242d1d7221 */ /* 0x000fe20000010000 */
[----:B------:R-:W-:Y:S01]  /*14960*/  F2FP.F16.F32.PACK_AB R188, R93, R188 ;  /* 0x000000bc5dbc723e */ /* 0x000fe200000000ff */
[----:B------:R-:W1:Y:S01]  /*14970*/  MUFU.EX2 R14, R35 ;  /* 0x00000023000e7308 */ /* 0x000e620000000800 */
[----:B---3--:R-:W-:Y:S01]  /*14980*/  FADD.FTZ R32, R12, R27 ;  /* 0x0000001b0c207221 */ /* 0x008fe20000010000 */
[----:B------:R-:W-:Y:S01]  /*14990*/  FADD.FTZ R36, R176, R29 ;  /* 0x0000001db0247221 */ /* 0x000fe20000010000 */
[----:B------:R-:W-:Y:S02]  /*149a0*/  @P5 SHF.R.U32.HI R38, RZ, R40, R31 ;  /* 0x00000028ff265219 */ /* 0x000fe4000001161f */
[C---:B------:R-:W-:Y:S01]  /*149b0*/  F2FP.F16.F32.PACK_AB R176, R21.reuse, R176 ;  /* 0x000000b015b0723e */ /* 0x040fe200000000ff */
[----:B------:R-:W-:Y:S01]  /*149c0*/  FADD.FTZ R29, R21, R36 ;  /* 0x00000024151d7221 */ /* 0x000fe20000010000 */
[----:B------:R-:W-:Y:S01]  /*149d0*/  ISETP.GE.AND P5, PT, R11, 0x1, PT ;  /* 0x000000010b00780c */ /* 0x000fe20003fa6270 */
[----:B------:R-:W2:Y:S01]  /*149e0*/  MUFU.EX2 R37, R37 ;  /* 0x0000002500257308 */ /* 0x000ea20000000800 */
[----:B0-----:R-:W-:Y:S01]  /*149f0*/  FADD.FTZ R27, R185, R32 ;  /* 0x00000020b91b7221 */ /* 0x001fe20000010000 */
[----:B------:R-:W-:Y:S01]  /*14a00*/  IMAD.IADD R139, R139, 0x1, R38 ;  /* 0x000000018b8b7824 */ /* 0x000fe200078e0226 */
[----:B------:R-:W-:-:S02]  /*14a10*/  F2FP.F16.F32.PACK_AB R190, R95, R190 ;  /* 0x000000be5fbe723e */ /* 0x000fc400000000ff */
[----:B------:R-:W-:Y:S02]  /*14a20*/  F2FP.F16.F32.PACK_AB R184, R85, R184 ;  /* 0x000000b855b8723e */ /* 0x000fe400000000ff */
[----:B------:R-:W-:Y:S01]  /*14a30*/  F2FP.F16.F32.PACK_AB R186, R77, R186 ;  /* 0x000000ba4dba723e */ /* 0x000fe200000000ff */
[----:B------:R-:W0:Y:S01]  /*14a40*/  MUFU.EX2 R20, R39 ;  /* 0x0000002700147308 */ /* 0x000e220000000800 */
[----:B-1----:R-:W-:Y:S01]  /*14a50*/  FADD.FTZ R32, R14, R27 ;  /* 0x0000001b0e207221 */ /* 0x002fe20000010000 */
[----:B------:R-:W-:Y:S02]  /*14a60*/  F2FP.F16.F32.PACK_AB R180, R41, R180 ;  /* 0x000000b429b4723e */ /* 0x000fe400000000ff */
[----:B------:R-:W-:Y:S02]  /*14a70*/  F2FP.F16.F32.PACK_AB R182, R45, R182 ;  /* 0x000000b62db6723e */ /* 0x000fe400000000ff */
[----:B------:R-:W-:Y:S02]  /*14a80*/  F2FP.F16.F32.PACK_AB R191, R12, R191 ;  /* 0x000000bf0cbf723e */ /* 0x000fe400000000ff */
[----:B------:R-:W1:Y:S01]  /*14a90*/  MUFU.EX2 R75, R75 ;  /* 0x0000004b004b7308 */ /* 0x000e620000000800 */
[----:B--2---:R-:W-:Y:S01]  /*14aa0*/  FADD.FTZ R27, R37, R32 ;  /* 0x00000020251b7221 */ /* 0x004fe20000010000 */
[----:B------:R-:W-:-:S02]  /*14ab0*/  F2FP.F16.F32.PACK_AB R185, R14, R185 ;  /* 0x000000b90eb9723e */ /* 0x000fc400000000ff */
[----:B------:R-:W-:-:S04]  /*14ac0*/  IADD3 R10, R139, R10, RZ ;  /* 0x0000000a8b0a7210 */ /* 0x000fc80007ffe0ff */
        /* <DEDUP_REMOVED lines=24> */
[----:B------:R-:W-:-:S06]  /*14c50*/  F2FP.F16.F32.PACK_AB R177, R28, R83 ;  /* 0x000000531cb1723e */ /* 0x000fcc00000000ff */
        /* <DEDUP_REMOVED lines=36> */
[C---:B0-----:R-:W-:Y:S01]  /*14ea0*/  FADD.FTZ R6, R36.reuse, R5 ;  /* 0x0000000524067221 */ /* 0x041fe20000010000 */
[----:B------:R-:W-:Y:S01]  /*14eb0*/  F2FP.F16.F32.PACK_AB R169, R36, R73 ;  /* 0x0000004924a9723e */ /* 0x000fe200000000ff */
[----:B------:R-:W-:Y:S02]  /*14ec0*/  VIADD R5, R2, 0xfffffffe ;  /* 0xfffffffe02057836 */ /* 0x000fe40000000000 */
[----:B-1----:R-:W-:-:S04]  /*14ed0*/  FADD.FTZ R7, R81, R6 ;  /* 0x0000000651077221 */ /* 0x002fc80000010000 */
[C---:B--2---:R-:W-:Y:S01]  /*14ee0*/  FADD.FTZ R7, R38.reuse, R7 ;  /* 0x0000000726077221 */ /* 0x044fe20000010000 */
[----:B------:R-:W-:Y:S01]  /*14ef0*/  F2FP.F16.F32.PACK_AB R171, R38, R81 ;  /* 0x0000005126ab723e */ /* 0x000fe200000000ff */
[----:B------:R-:W-:Y:S06]  /*14f00*/  @!P5 BRA `(.L_x_1773) ;  /* 0x000000000048d947 */ /* 0x000fec0003800000 */
        /* <DEDUP_REMOVED lines=11> */
.L_x_1775:
[----:B------:R-:W-:-:S13]  /*14fc0*/  ISETP.NE.AND P1, PT, R11, 0x1, PT ;  /* 0x000000010b00780c */ /* 0x000fda0003f25270 */
[----:B------:R-:W0:Y:S02]  /*14fd0*/  @P1 LDC.64 R12, c[0x0][0x9e8] ;  /* 0x00027a00ff0c1b82 */ /* 0x000e240000000a00 */
[----:B0-----:R-:W-:-:S05]  /*14fe0*/  @P1 IMAD.HI.U32 R6, R2, R12, RZ ;  /* 0x0000000c02061227 */ /* 0x001fca00078e00ff */
[----:B------:R-:W-:-:S07]  /*14ff0*/  @P1 SHF.R.U32.HI R2, RZ, R13, R6 ;  /* 0x0000000dff021219 */ /* 0x000fce0000011606 */
.L_x_1776:
[----:B------:R-:W-:Y:S05]  /*15000*/  BSYNC B0 ;  /* 0x0000000000007941 */ /* 0x000fea0003800000 */
.L_x_1774:
[----:B------:R-:W-:-:S05]  /*15010*/  IMAD R11, R2, R11, R11 ;  /* 0x0000000b020b7224 */ /* 0x000fca00078e020b */
[----:B------:R-:W-:-:S07]  /*15020*/  VIMNMX R10, R10, R11, PT ;  /* 0x0000000b0a0a7248 */ /* 0x000fce0003fe0100 */
.L_x_1773:
[----:B------:R-:W2:Y:S01]  /*15030*/  LDL R12, [R1+0x3c] ;  /* 0x00003c00010c7983 */ /* 0x000ea20000100800 */
[----:B------:R-:W-:Y:S01]  /*15040*/  IMAD.HI R10, R10, 0x2aaaaaab, RZ ;  /* 0x2aaaaaab0a0a7827 */ /* 0x000fe200078e02ff */
[----:B------:R-:W-:Y:S01]  /*15050*/  ULDC UR39, c[0x0][0x9e4] ;  /* 0x0002790000277ab9 */ /* 0x000fe20000000800 */
[----:B------:R-:W-:Y:S01]  /*15060*/  ULDC UR38, c[0x0][0x9e4] ;  /* 0x0002790000267ab9 */ /* 0x000fe20000000800 */
[----:B------:R-:W-:Y:S01]  /*15070*/  ULDC UR50, c[0x0][0x9dc] ;  /* 0x0002770000327ab9 */ /* 0x000fe20000000800 */
[----:B------:R-:W-:Y:S01]  /*15080*/  ULDC UR42, c[0x0][0x9dc] ;  /* 0x00027700002a7ab9 */ /* 0x000fe20000000800 */
[----:B------:R-:W-:Y:S01]  /*15090*/  SHF.R.U32.HI R11, RZ, 0x1f, R10 ;  /* 0x0000001fff0b7819 */ /* 0x000fe2000001160a */
[----:B------:R-:W-:Y:S01]  /*150a0*/  ULDC UR43, c[0x0][0x988] ;  /* 0x00026200002b7ab9 */ /* 0x000fe20000000800 */
[----:B------:R-:W-:Y:S01]  /*150b0*/  ULDC UR47, c[0x0][0x988] ;  /* 0x00026200002f7ab9 */ /* 0x000fe20000000800 */
[----:B------:R-:W-:Y:S01]  /*150c0*/  ULDC UR46, c[0x0][0x988] ;  /* 0x00026200002e7ab9 */ /* 0x000fe20000000800 */
[----:B------:R-:W-:Y:S01]  /*150d0*/  LEA.HI.SX32 R11, R10, R11, 0x1c ;  /* 0x0000000b0a0b7211 */ /* 0x000fe200078fe2ff */
[----:B------:R-:W-:Y:S01]  /*150e0*/  ULDC UR54, c[0x0][0x9e0] ;  /* 0x0002780000367ab9 */ /* 0x000fe20000000800 */
[----:B------:R-:W-:Y:S01]  /*150f0*/  ULDC UR51, c[0x0][0x9e0] ;  /* 0x0002780000337ab9 */ /* 0x000fe20000000800 */
[----:B------:R-:W-:Y:S01]  /*15100*/  BSSY B1, `(.L_x_1777) ;  /* 0x000039b000017945 */ /* 0x000fe20003800000 */
[----:B------:R-:W-:Y:S01]  /*15110*/  IMAD.MOV.U32 R2, RZ, RZ, 0x3f800000 ;  /* 0x3f800000ff027424 */ /* 0x000fe200078e00ff */
[----:B------:R-:W-:Y:S01]  /*15120*/  CS2R R118, SRZ ;  /* 0x0000000000767805 */ /* 0x000fe2000001ff00 */
[----:B------:R-:W-:Y:S01]  /*15130*/  IMAD.MOV.U32 R6, RZ, RZ, 0x3f800000 ;  /* 0x3f800000ff067424 */ /* 0x000fe200078e00ff */
        /* <DEDUP_REMOVED lines=47> */
[----:B--2---:R-:W-:-:S04]  /*15430*/  VIMNMX R226, R12, R11, !PT ;  /* 0x0000000b0ce27248 */ /* 0x004fc80007fe0100 */
[----:B------:R-:W-:-:S13]  /*15440*/  ISETP.GE.AND P1, PT, R5, R226, PT ;  /* 0x000000e20500720c */ /* 0x000fda0003f26270 */
[----:B------:R-:W-:Y:S05]  /*15450*/  @!P1 BRA `(.L_x_1778) ;  /* 0x0000003400949947 */ /* 0x000fea0003800000 */
[----:B------:R-:W-:Y:S01]  /*15460*/  BSSY B0, `(.L_x_1779) ;  /* 0x0000360000007945 */ /* 0x000fe20003800000 */
[----:B------:R-:W-:Y:S01]  /*15470*/  IMAD.MOV.U32 R2, RZ, RZ, 0x3f800000 ;  /* 0x3f800000ff027424 */ /* 0x000fe200078e00ff */
[----:B------:R-:W-:-:S07]  /*15480*/  MOV R119, RZ ;  /* 0x000000ff00777202 */ /* 0x000fce0000000f00 */
.L_x_1800:
[----:B------:R-:W-:-:S05]  /*15490*/  VIADD R10, R194, 0x1 ;  /* 0x00000001c20a7836 */ /* 0x000fca0000000000 */
[----:B------:R-:W-:-:S04]  /*154a0*/  ISETP.NE.AND P1, PT, R10, 0x2, PT ;  /* 0x000000020a00780c */ /* 0x000fc80003f25270 */
[----:B------:R-:W-:Y:S02]  /*154b0*/  SEL R0, RZ, 0x1, P1 ;  /* 0x00000001ff007807 */ /* 0x000fe40000800000 */
[----:B------:R-:W-:Y:S02]  /*154c0*/  SEL R10, R10, RZ, P1 ;  /* 0x000000ff0a0a7207 */ /* 0x000fe40000800000 */
[----:B------:R-:W-:Y:S01]  /*154d0*/  LOP3.LUT R11, R199, R0, RZ, 0x3c, !PT ;  /* 0x00000000c70b7212 */ /* 0x000fe200078e3cff */
[----:B------:R-:W-:Y:S06]  /*154e0*/  @!P0 BRA `(.L_x_1780) ;  /* 0x0000000000048947 */ /* 0x000fec0003800000 */
[----:B------:R-:W-:Y:S01]  /*154f0*/  BPT.TRAP 0x1 ;  /* 0x000000040000795c */ /* 0x000fe20000300000 */
.L_x_1780:
[----:B------:R-:W-:Y:S01]  /*15500*/  IMAD R0, R10, 0x8, R18 ;  /* 0x000000080a007824 */ /* 0x000fe200078e0212 */
[----:B------:R-:W-:-:S04]  /*15510*/  SHF.L.U32 R9, R11, 0x1f, RZ ;  /* 0x0000001f0b097819 */ /* 0x000fc800000006ff */
[----:B------:R0:W1:Y:S01]  /*15520*/  SYNCS.PHASECHK.TRANS64.TRYWAIT P1, [R0+URZ+0x30830], R9 ;  /* 0x03083009000075a7 */ /* 0x000062000802017f */
[----:B------:R-:W-:Y:S05]  /*15530*/  @!P0 BRA `(.L_x_1781) ;  /* 0x0000000000048947 */ /* 0x000fea0003800000 */
[----:B------:R-:W-:Y:S01]  /*15540*/  BPT.TRAP 0x1 ;  /* 0x000000040000795c */ /* 0x000fe20000300000 */
.L_x_1781:
[----:B------:R-:W-:Y:S01]  /*15550*/  IMAD R126, R10, 0x900, R217 ;  /* 0x000009000a7e7824 */ /* 0x000fe200078e02d9 */
[----:B------:R-:W-:Y:S03]  /*15560*/  BSSY B2, `(.L_x_1782) ;  /* 0x0000006000027945 */ /* 0x000fe60003800000 */
[C---:B------:R-:W-:Y:S02]  /*15570*/  VIADD R122, R126.reuse, 0x2 ;  /* 0x000000027e7a7836 */ /* 0x040fe40000000000 */
[----:B------:R-:W-:Y:S01]  /*15580*/  VIADD R124, R126, 0x4 ;  /* 0x000000047e7c7836 */ /* 0x000fe20000000000 */
[----:B-1----:R-:W-:Y:S06]  /*15590*/  @P1 BRA `(.L_x_1783) ;  /* 0x0000000000081947 */ /* 0x002fec0003800000 */
[----:B------:R-:W1:Y:S02]  /*155a0*/  SYNCS.PHASECHK.TRANS64.TRYWAIT P1, [R0+URZ+0x30830], R9 ;  /* 0x03083009000075a7 */ /* 0x000e64000802017f */
[----:B-1----:R-:W-:Y:S05]  /*155b0*/  @!P1 BRA `(.L_x_1784) ;  /* 0x0000015000ac9947 */ /* 0x002fea0003800000 */
.L_x_1783:
[----:B------:R-:W-:Y:S05]  /*155c0*/  BSYNC B2 ;  /* 0x0000000000027941 */ /* 0x000fea0003800000 */
.L_x_1782:
[----:B------:R-:W2:Y:S01]  /*155d0*/  LDL.64 R128, [R1+0x28] ;  /* 0x0000280001807983 */ /* 0x000ea20000100a00 */
[----:B------:R-:W-:Y:S01]  /*155e0*/  IMAD.MOV.U32 R120, RZ, RZ, R126 ;  /* 0x000000ffff787224 */ /* 0x000fe200078e007e */
[----:B------:R-:W-:Y:S01]  /*155f0*/  MOV R213, UR50 ;  /* 0x0000003200d57c02 */ /* 0x000fe20008000f00 */
[----:B------:R-:W-:Y:S01]  /*15600*/  IMAD.MOV.U32 R123, RZ, RZ, 0x40000040 ;  /* 0x40000040ff7b7424 */ /* 0x000fe200078e00ff */
[----:B------:R-:W-:Y:S01]  /*15610*/  MOV R209, UR46 ;  /* 0x0000002e00d17c02 */ /* 0x000fe20008000f00 */
[----:B------:R-:W-:Y:S01]  /*15620*/  IMAD.MOV.U32 R125, RZ, RZ, 0x40000040 ;  /* 0x40000040ff7d7424 */ /* 0x000fe200078e00ff */
[----:B------:R-:W-:Y:S01]  /*15630*/  R2UR UR50, R120 ;  /* 0x00000000783272ca */ /* 0x000fe200000e0000 */
[----:B------:R-:W-:Y:S01]  /*15640*/  VIADD R120, R126, 0x6 ;  /* 0x000000067e787836 */ /* 0x000fe20000000000 */
[----:B------:R-:W-:Y:S01]  /*15650*/  MOV R12, UR38 ;  /* 0x00000026000c7c02 */ /* 0x000fe20008000f00 */
[-C--:B------:R-:W-:Y:S01]  /*15660*/  FMUL.FTZ R24, R24, R6.reuse ;  /* 0x0000000618187220 */ /* 0x080fe20000410000 */
[----:B------:R-:W-:Y:S01]  /*15670*/  R2UR UR46, R122 ;  /* 0x000000007a2e72ca */ /* 0x000fe200000e0000 */
[----:B------:R-:W-:Y:S01]  /*15680*/  VIADD R122, R126, 0x300 ;  /* 0x000003007e7a7836 */ /* 0x000fe20000000000 */
        /* <DEDUP_REMOVED lines=8> */
[----:B------:R-:W-:Y:S01]  /*15710*/  R2UR UR42, R124 ;  /* 0x000000007c2a72ca */ /* 0x000fe200000e0000 */
[-C--:B------:R-:W-:Y:S01]  /*15720*/  FMUL.FTZ R28, R28, R6.reuse ;  /* 0x000000061c1c7220 */ /* 0x080fe20000410000 */
[----:B------:R-:W-:Y:S01]  /*15730*/  MOV R121, 0x40000040 ;  /* 0x4000004000797802 */ /* 0x000fe20000000f00 */
[-C--:B------:R-:W-:Y:S01]  /*15740*/  FMUL.FTZ R29, R29, R6.reuse ;  /* 0x000000061d1d7220 */ /* 0x080fe20000410000 */
[----:B------:R-:W-:Y:S01]  /*15750*/  IADD3 R124, R126, 0x304, RZ ;  /* 0x000003047e7c7810 */ /* 0x000fe20007ffe0ff */
[-C--:B------:R-:W-:Y:S01]  /*15760*/  FMUL.FTZ R32, R32, R6.reuse ;  /* 0x0000000620207220 */ /* 0x080fe20000410000 */
[----:B------:R-:W-:Y:S01]  /*15770*/  MOV R212, UR51 ;  /* 0x0000003300d47c02 */ /* 0x000fe20008000f00 */
[-C--:B------:R-:W-:Y:S01]  /*15780*/  FMUL.FTZ R33, R33, R6.reuse ;  /* 0x0000000621217220 */ /* 0x080fe20000410000 */
[----:B------:R-:W-:Y:S01]  /*15790*/  MOV R214, UR49 ;  /* 0x0000003100d67c02 */ /* 0x000fe20008000f00 */
[-C--:B------:R-:W-:Y:S01]  /*157a0*/  FMUL.FTZ R36, R36, R6.reuse ;  /* 0x0000000624247220 */ /* 0x080fe20000410000 */
[----:B------:R-:W-:Y:S01]  /*157b0*/  MOV R215, UR48 ;  /* 0x0000003000d77c02 */ /* 0x000fe20008000f00 */
[-C--:B------:R-:W-:Y:S01]  /*157c0*/  FMUL.FTZ R37, R37, R6.reuse ;  /* 0x0000000625257220 */ /* 0x080fe20000410000 */
[----:B------:R-:W-:Y:S01]  /*157d0*/  R2UR UR51, R121 ;  /* 0x00000000793372ca */ /* 0x000fe200000e0000 */
[-C--:B------:R-:W-:Y:S01]  /*157e0*/  FMUL.FTZ R40, R40, R6.reuse ;  /* 0x0000000628287220 */ /* 0x080fe20000410000 */
[----:B------:R-:W-:Y:S01]  /*157f0*/  R2UR UR26, R124 ;  /* 0x000000007c1a72ca */ /* 0x000fe200000e0000 */
[----:B------:R-:W-:Y:S01]  /*15800*/  VIADD R124, R126, 0x606 ;  /* 0x000006067e7c7836 */ /* 0x000fe20000000000 */
[----:B------:R-:W-:Y:S01]  /*15810*/  R2UR UR22, R122 ;  /* 0x000000007a1672ca */ /* 0x000fe200000e0000 */
[----:B------:R-:W-:Y:S01]  /*15820*/  VIADD R122, R126, 0x604 ;  /* 0x000006047e7a7836 */ /* 0x000fe20000000000 */
[----:B------:R-:W-:Y:S01]  /*15830*/  R2UR UR18, R120 ;  /* 0x00000000781272ca */ /* 0x000fe200000e0000 */
[----:B------:R-:W-:Y:S01]  /*15840*/  VIADD R120, R126, 0x602 ;  /* 0x000006027e787836 */ /* 0x000fe20000000000 */
[----:B------:R-:W-:Y:S01]  /*15850*/  MOV R208, UR47 ;  /* 0x0000002f00d07c02 */ /* 0x000fe20008000f00 */
[-C--:B------:R-:W-:Y:S01]  /*15860*/  FMUL.FTZ R41, R41, R6.reuse ;  /* 0x0000000629297220 */ /* 0x080fe20000410000 */
[----:B------:R-:W-:Y:S01]  /*15870*/  MOV R15, UR43 ;  /* 0x0000002b000f7c02 */ /* 0x000fe20008000f00 */
[-C--:B------:R-:W-:Y:S01]  /*15880*/  FMUL.FTZ R44, R44, R6.reuse ;  /* 0x000000062c2c7220 */ /* 0x080fe20000410000 */
[----:B01----:R-:W-:Y:S01]  /*15890*/  MOV R9, UR39 ;  /* 0x0000002700097c02 */ /* 0x003fe20008000f00 */
[-C--:B------:R-:W-:Y:S01]  /*158a0*/  FMUL.FTZ R45, R45, R6.reuse ;  /* 0x000000062d2d7220 */ /* 0x080fe20000410000 */
[----:B------:R-:W-:Y:S01]  /*158b0*/  R2UR UR47, R123 ;  /* 0x000000007b2f72ca */ /* 0x000fe200000e0000 */
        /* <DEDUP_REMOVED lines=27> */
[----:B------:R-:W-:Y:S01]  /*15a70*/  MOV R210, UR45 ;  /* 0x0000002d00d27c02 */ /* 0x000fe20008000f00 */
        /* <DEDUP_REMOVED lines=75> */
[----:B--2---:R-:W-:-:S02]  /*15f30*/  R2UR UR48, R128 ;  /* 0x00000000803072ca */ /* 0x004fc400000e0000 */
[----:B------:R-:W-:Y:S02]  /*15f40*/  R2UR UR49, R129 ;  /* 0x00000000813172ca */ /* 0x000fe400000e0000 */
[----:B------:R-:W-:-:S11]  /*15f50*/  WARPGROUP.ARRIVE ;  /* 0x00000000000079c5 */ /* 0x000fd60000000000 */
[----:B------:R-:W-:Y:S01]  /*15f60*/  HGMMA.64x96x16.F32 R120, gdesc[UR48], RZ, !UPT, gsb0 ;  /* 0x01600000307879f0 */ /* 0x000fe2000c0008ff */
[----:B------:R-:W-:Y:S02]  /*15f70*/  R2UR UR51, R212 ;  /* 0x00000000d43372ca */ /* 0x000fe400000e0000 */
[----:B------:R-:W-:Y:S02]  /*15f80*/  R2UR UR50, R213 ;  /* 0x00000000d53272ca */ /* 0x000fe400000e0000 */
[----:B------:R-:W2:Y:S01]  /*15f90*/  LDL.64 R212, [R1+0x20] ;  /* 0x0000200001d47983 */ /* 0x000ea20000100a00 */
[----:B------:R-:W-:Y:S02]  /*15fa0*/  WARPGROUP.DEPBAR.LE gsb0, 0x0 ;  /* 0x00008000000079c5 */ /* 0x000fe40000010000 */
[----:B------:R-:W-:Y:S01]  /*15fb0*/  WARPGROUP.ARRIVE ;  /* 0x00000000000079c5 */ /* 0x000fe20000000000 */
[----:B--2---:R-:W-:Y:S02]  /*15fc0*/  R2UR UR44, R212 ;  /* 0x00000000d42c72ca */ /* 0x004fe400000e0000 */
[----:B------:R-:W-:-:S02]  /*15fd0*/  R2UR UR45, R213 ;  /* 0x00000000d52d72ca */ /* 0x000fc400000e0000 */
[----:B------:R-:W-:Y:S01]  /*15fe0*/  R2UR UR49, R214 ;  /* 0x00000000d63172ca */ /* 0x000fe200000e0000 */
[----:B------:R-:W2:Y:S10]  /*15ff0*/  LDL.64 R212, [R1] ;  /* 0x0000000001d47983 */ /* 0x000eb40000100a00 */
[----:B------:R-:W-:Y:S01]  /*16000*/  HGMMA.64x96x16.F32 R120, gdesc[UR44], R120, gsb0 ;  /* 0x016000002c7879f0 */ /* 0x000fe20008000878 */
[----:B------:R-:W-:-:S02]  /*16010*/  R2UR UR45, R210 ;  /* 0x00000000d22d72ca */ /* 0x000fc400000e0000 */
[----:B------:R-:W-:Y:S02]  /*16020*/  R2UR UR44, R211 ;  /* 0x00000000d32c72ca */ /* 0x000fe400000e0000 */
[----:B------:R-:W3:Y:S01]  /*16030*/  LDL.64 R210, [R1+0x18] ;  /* 0x0000180001d27983 */ /* 0x000ee20000100a00 */
[----:B------:R-:W-:Y:S02]  /*16040*/  R2UR UR47, R208 ;  /* 0x00000000d02f72ca */ /* 0x000fe400000e0000 */
[----:B------:R-:W-:Y:S02]  /*16050*/  R2UR UR46, R209 ;  /* 0x00000000d12e72ca */ /* 0x000fe400000e0000 */
[----:B------:R-:W4:Y:S01]  /*16060*/  LDL.64 R208, [R1+0x10] ;  /* 0x0000100001d07983 */ /* 0x000f220000100a00 */
[----:B------:R-:W-:-:S03]  /*16070*/  R2UR UR48, R215 ;  /* 0x00000000d73072ca */ /* 0x000fc600000e0000 */
[----:B------:R-:W5:Y:S01]  /*16080*/  LDL.64 R214, [R1+0x8] ;  /* 0x0000080001d67983 */ /* 0x000f620000100a00 */
[----:B------:R-:W-:Y:S02]  /*16090*/  WARPGROUP.DEPBAR.LE gsb0, 0x0 ;  /* 0x00008000000079c5 */ /* 0x000fe40000010000 */
[----:B------:R-:W-:Y:S01]  /*160a0*/  WARPGROUP.ARRIVE ;  /* 0x00000000000079c5 */ /* 0x000fe20000000000 */
[----:B---3--:R-:W-:Y:S02]  /*160b0*/  R2UR UR40, R210 ;  /* 0x00000000d22872ca */ /* 0x008fe400000e0000 */
[----:B------:R-:W-:-:S13]  /*160c0*/  R2UR UR41, R211 ;  /* 0x00000000d32972ca */ /* 0x000fda00000e0000 */
[----:B------:R-:W-:Y:S01]  /*160d0*/  HGMMA.64x96x16.F32 R120, gdesc[UR40], R120, gsb0 ;  /* 0x01600000287879f0 */ /* 0x000fe20008000878 */
[----:B----4-:R-:W-:Y:S02]  /*160e0*/  R2UR UR36, R208 ;  /* 0x00000000d02472ca */ /* 0x010fe400000e0000 */
[----:B------:R-:W-:Y:S02]  /*160f0*/  R2UR UR37, R209 ;  /* 0x00000000d12572ca */ /* 0x000fe400000e0000 */
[----:B-----5:R-:W-:Y:S02]  /*16100*/  R2UR UR32, R214 ;  /* 0x00000000d62072ca */ /* 0x020fe400000e0000 */
[----:B------:R-:W-:Y:S01]  /*16110*/  R2UR UR33, R215 ;  /* 0x00000000d72172ca */ /* 0x000fe200000e0000 */
[----:B------:R-:W-:Y:S02]  /*16120*/  WARPGROUP.DEPBAR.LE gsb0, 0x0 ;  /* 0x00008000000079c5 */ /* 0x000fe40000010000 */
[----:B------:R-:W-:-:S06]  /*16130*/  WARPGROUP.ARRIVE ;  /* 0x00000000000079c5 */ /* 0x000fcc0000000000 */
[----:B------:R-:W-:Y:S01]  /*16140*/  HGMMA.64x96x16.F32 R120, gdesc[UR36], R120, gsb0 ;  /* 0x01600000247879f0 */ /* 0x000fe20008000878 */
[----:B--2---:R-:W-:Y:S02]  /*16150*/  R2UR UR28, R212 ;  /* 0x00000000d41c72ca */ /* 0x004fe400000e0000 */
[----:B------:R-:W-:Y:S01]  /*16160*/  R2UR UR29, R213 ;  /* 0x00000000d51d72ca */ /* 0x000fe200000e0000 */
        /* <DEDUP_REMOVED lines=23> */
[----:B------:R-:W-:Y:S02]  /*162e0*/  R2UR UR41, R21 ;  /* 0x00000000152972ca */ /* 0x000fe400000e0000 */
[----:B------:R-:W-:Y:S01]  /*162f0*/  R2UR UR40, R207 ;  /* 0x00000000cf2872ca */ /* 0x000fe200000e0000 */
[----:B------:R-:W-:Y:S02]  /*16300*/  WARPGROUP.DEPBAR.LE gsb0, 0x0 ;  /* 0x00008000000079c5 */ /* 0x000fe40000010000 */
[----:B------:R-:W-:-:S06]  /*16310*/  WARPGROUP.ARRIVE ;  /* 0x00000000000079c5 */ /* 0x000fcc0000000000 */
[----:B------:R-:W-:Y:S04]  /*16320*/  HGMMA.64x96x16.F32 R120, gdesc[UR12], R120, gsb0 ;  /* 0x016000000c7879f0 */ /* 0x000fe80008000878 */
        /* <DEDUP_REMOVED lines=15> */
[----:B------:R-:W-:Y:S01]  /*16420*/  R2UR UR38, R12 ;  /* 0x000000000c2672ca */ /* 0x000fe200000e0000 */
[----:B------:R-:W-:Y:S02]  /*16430*/  WARPGROUP.DEPBAR.LE gsb0, 0x0 ;  /* 0x00008000000079c5 */ /* 0x000fe40000010000 */
[----:B------:R-:W-:-:S12]  /*16440*/  @!P0 BRA `(.L_x_1785) ;  /* 0x0000000000048947 */ /* 0x000fd80003800000 */
[----:B------:R-:W-:Y:S01]  /*16450*/  BPT.TRAP 0x1 ;  /* 0x000000040000795c */ /* 0x000fe20000300000 */
.L_x_1785:
[----:B------:R-:W-:Y:S02]  /*16460*/  SHF.L.U32 R2, R199, 0x1f, RZ ;  /* 0x0000001fc7027819 */ /* 0x000fe400000006ff */
[----:B------:R-:W-:-:S04]  /*16470*/  LEA R20, R194, R18, 0x3 ;  /* 0x00000012c2147211 */ /* 0x000fc800078e18ff */
[----:B------:R0:W1:Y:S01]  /*16480*/  SYNCS.PHASECHK.TRANS64.TRYWAIT P1, [R20+URZ+0x30850], R2 ;  /* 0x03085002140075a7 */ /* 0x000062000802017f */
[----:B------:R-:W-:Y:S05]  /*16490*/  @!P0 BRA `(.L_x_1786) ;  /* 0x0000000000048947 */ /* 0x000fea0003800000 */
[----:B------:R-:W-:Y:S01]  /*164a0*/  BPT.TRAP 0x1 ;  /* 0x000000040000795c */ /* 0x000fe20000300000 */
.L_x_1786:
[----:B------:R-:W-:Y:S04]  /*164b0*/  BSSY B2, `(.L_x_1787) ;  /* 0x0000004000027945 */ /* 0x000fe80003800000 */
[----:B-1----:R-:W-:Y:S05]  /*164c0*/  @P1 BRA `(.L_x_1788) ;  /* 0x0000000000081947 */ /* 0x002fea0003800000 */
[----:B------:R-:W1:Y:S02]  /*164d0*/  SYNCS.PHASECHK.TRANS64.TRYWAIT P1, [R20+URZ+0x30850], R2 ;  /* 0x03085002140075a7 */ /* 0x000e64000802017f */
[----:B-1----:R-:W-:Y:S05]  /*164e0*/  @!P1 BRA `(.L_x_1789) ;  /* 0x0000014000f49947 */ /* 0x002fea0003800000 */
.L_x_1788:
[----:B------:R-:W-:Y:S05]  /*164f0*/  BSYNC B2 ;  /* 0x0000000000027941 */ /* 0x000fea0003800000 */
.L_x_1787:
[----:B01----:R-:W-:Y:S01]  /*16500*/  VIADD R2, R18, 0x400 ;  /* 0x0000040012027836 */ /* 0x003fe20000000000 */
[----:B------:R-:W-:Y:S01]  /*16510*/  WARPGROUP.ARRIVE ;  /* 0x00000000000079c5 */ /* 0x000fe20000000000 */
[----:B------:R-:W-:Y:S02]  /*16520*/  IMAD.MOV.U32 R13, RZ, RZ, 0x40000040 ;  /* 0x40000040ff0d7424 */ /* 0x000fe400078e00ff */
[----:B------:R-:W-:Y:S01]  /*16530*/  IMAD.MOV.U32 R15, RZ, RZ, 0x40000040 ;  /* 0x40000040ff0f7424 */ /* 0x000fe200078e00ff */
[----:B------:R-:W-:Y:S02]  /*16540*/  SHF.R.U32.HI R2, RZ, 0x4, R2 ;  /* 0x00000004ff027819 */ /* 0x000fe40000011602 */
[----:B------:R-:W-:Y:S02]  /*16550*/  R2UR UR7, R13 ;  /* 0x000000000d0772ca */ /* 0x000fe400000e0000 */
[----:B------:R-:W-:Y:S02]  /*16560*/  LOP3.LUT R2, R2, 0x3fff, RZ, 0xc0, !PT ;  /* 0x00003fff02027812 */ /* 0x000fe400078ec0ff */
[----:B------:R-:W-:-:S02]  /*16570*/  MOV R13, 0x40000040 ;  /* 0x40000040000d7802 */ /* 0x000fc40000000f00 */
[----:B------:R-:W-:-:S05]  /*16580*/  LOP3.LUT R2, R2, 0x3000000, RZ, 0xfc, !PT ;  /* 0x0300000002027812 */ /* 0x000fca00078efcff */
[----:B------:R-:W-:-:S04]  /*16590*/  IMAD R12, R194, 0x900, R2 ;  /* 0x00000900c20c7824 */ /* 0x000fc800078e0202 */
[C---:B------:R-:W-:Y:S01]  /*165a0*/  VIADD R14, R12.reuse, 0x80 ;  /* 0x000000800c0e7836 */ /* 0x040fe20000000000 */
[----:B------:R-:W-:-:S13]  /*165b0*/  R2UR UR6, R12 ;  /* 0x000000000c0672ca */ /* 0x000fda00000e0000 */
        /* <DEDUP_REMOVED lines=15> */
[----:B------:R-:W-:Y:S01]  /*166b0*/  R2UR UR6, R14 ;  /* 0x000000000e0672ca */ /* 0x000fe200000e0000 */
[C---:B------:R-:W-:Y:S01]  /*166c0*/  VIADD R14, R12.reuse, 0x200 ;  /* 0x000002000c0e7836 */ /* 0x040fe20000000000 */
[----:B------:R-:W-:Y:S01]  /*166d0*/  R2UR UR7, R15 ;  /* 0x000000000f0772ca */ /* 0x000fe200000e0000 */
[----:B------:R-:W-:Y:S02]  /*166e0*/  IMAD.MOV.U32 R15, RZ, RZ, 0x40000040 ;  /* 0x40000040ff0f7424 */ /* 0x000fe400078e00ff */
[----:B------:R-:W-:Y:S01]  /*166f0*/  VIADD R12, R12, 0x280 ;  /* 0x000002800c0c7836 */ /* 0x000fe20000000000 */
[----:B------:R-:W-:Y:S02]  /*16700*/  WARPGROUP.DEPBAR.LE gsb0, 0x0 ;  /* 0x00008000000079c5 */ /* 0x000fe40000010000 */
[----:B------:R-:W-:-:S11]  /*16710*/  WARPGROUP.ARRIVE ;  /* 0x00000000000079c5 */ /* 0x000fd60000000000 */
        /* <DEDUP_REMOVED lines=14> */
.L_x_1790:
[----:B------:R-:W2:Y:S01]  /*16800*/  LDL R13, [R1+0x30] ;  /* 0x00003000010d7983 */ /* 0x000ea20000100800 */
[----:B------:R-:W0:Y:S03]  /*16810*/  LDC R6, c[0x0][0x448] ;  /* 0x00011200ff067b82 */ /* 0x000e260000000800 */
[----:B------:R-:W2:Y:S04]  /*16820*/  LDL R2, [R1+0x44] ;  /* 0x0000440001027983 */ /* 0x000ea80000100800 */
[----:B------:R-:W3:Y:S01]  /*16830*/  LDL R12, [R1+0x40] ;  /* 0x00004000010c7983 */ /* 0x000ee20000100800 */
[----:B0-----:R-:W-:-:S13]  /*16840*/  ISETP.NE.AND P2, PT, R6, 0x1, PT ;  /* 0x000000010600780c */ /* 0x001fda0003f45270 */
[----:B------:R-:W0:Y:S08]  /*16850*/  @P2 LDC R9, c[0x0][0x44c] ;  /* 0x00011300ff092b82 */ /* 0x000e300000000800 */
[----:B------:R-:W1:Y:S01]  /*16860*/  @P2 LDC R6, c[0x0][0x450] ;  /* 0x00011400ff062b82 */ /* 0x000e620000000800 */
[----:B------:R-:W-:Y:S01]  /*16870*/  IMAD R168, R5, -0x60, RZ ;  /* 0xffffffa005a87824 */ /* 0x000fe200078e02ff */
[----:B------:R-:W-:Y:S01]  /*16880*/  LOP3.LUT P1, RZ, R22, 0x80000, RZ, 0xc0, !PT ;  /* 0x0008000016ff7812 */ /* 0x000fe2000782c0ff */
[----:B--2---:R-:W-:-:S04]  /*16890*/  IMAD.IADD R2, R2, 0x1, R13 ;  /* 0x0000000102027824 */ /* 0x004fc800078e020d */
[----:B0-----:R-:W-:-:S05]  /*168a0*/  @P2 IMAD.HI.U32 R9, R2, R9, RZ ;  /* 0x0000000902092227 */ /* 0x001fca00078e00ff */
[----:B-1----:R-:W-:Y:S01]  /*168b0*/  @P2 SHF.R.U32.HI R2, RZ, R6, R9 ;  /* 0x00000006ff022219 */ /* 0x002fe20000011609 */
[----:B------:R-:W-:-:S04]  /*168c0*/  VIADD R9, R0, 0x30840 ;  /* 0x0003084000097836 */ /* 0x000fc80000000000 */
[----:B------:R-:W0:Y:S01]  /*168d0*/  SHFL.IDX PT, R169, R2, RZ, 0x1c1f ;  /* 0x001c1fff02a97589 */ /* 0x000e2200000e0000 */
[----:B------:R-:W-:Y:S01]  /*168e0*/  PRMT R0, R204, 0x654, R9 ;  /* 0x00000654cc007816 */ /* 0x000fe20000000009 */
[----:B------:R-:W-:Y:S02]  /*168f0*/  VIADD R6, R168, 0x1 ;  /* 0x00000001a8067836 */ /* 0x000fe40000000000 */
[----:B------:R-:W-:Y:S01]  /*16900*/  IMAD.U32 R9, RZ, RZ, UR50 ;  /* 0x00000032ff097e24 */ /* 0x000fe2000f8e00ff */
[----:B------:R3:W-:Y:S02]  /*16910*/  SYNCS.ARRIVE.TRANS64.RED.A1T0 RZ, [R0+URZ], RZ ;  /* 0x000000ff00ff79a7 */ /* 0x0007e4000810043f */
[----:B---3--:R-:W-:Y:S02]  /*16920*/  IMAD R0, R12, -0x2, R6 ;  /* 0xfffffffe0c007824 */ /* 0x008fe400078e0206 */
[----:B------:R-:W-:-:S03]  /*16930*/  LOP3.LUT R21, RZ, R9, RZ, 0x33, !PT ;  /* 0x00000009ff157212 */ /* 0x000fc600078e33ff */
[----:B------:R-:W-:-:S05]  /*16940*/  IADD3 R15, -R200, R0, R201 ;  /* 0x00000000c80f7210 */ /* 0x000fca0007ffe1c9 */
[----:B------:R-:W-:Y:S01]  /*16950*/  IMAD.IADD R21, R21, 0x1, R15 ;  /* 0x0000000115157824 */ /* 0x000fe200078e020f */
[----:B------:R-:W-:Y:S01]  /*16960*/  IADD3 R15, R15, UR54, RZ ;  /* 0x000000360f0f7c10 */ /* 0x000fe2000fffe0ff */
[----:B------:R-:W-:Y:S02]  /*16970*/  VIADD R0, R0, 0xffffffff ;  /* 0xffffffff00007836 */ /* 0x000fe40000000000 */
        /* <DEDUP_REMOVED lines=15> */
.L_x_1793:
[----:B------:R-:W-:-:S05]  /*16a70*/  IMAD.U32 R170, RZ, RZ, UR39 ;  /* 0x00000027ffaa7e24 */ /* 0x000fca000f8e00ff */
[----:B------:R-:W-:-:S13]  /*16a80*/  ISETP.NE.AND P1, PT, R170, 0x1, PT ;  /* 0x00000001aa00780c */ /* 0x000fda0003f25270 */
[----:B------:R-:W0:Y:S02]  /*16a90*/  @P1 LDC.64 R12, c[0x0][0x9e8] ;  /* 0x00027a00ff0c1b82 */ /* 0x000e240000000a00 */
[----:B0-----:R-:W-:-:S05]  /*16aa0*/  @P1 IMAD.HI.U32 R12, R169, R12, RZ ;  /* 0x0000000ca90c1227 */ /* 0x001fca00078e00ff */
[----:B------:R-:W-:-:S07]  /*16ab0*/  @P1 SHF.R.U32.HI R169, RZ, R13, R12 ;  /* 0x0000000dffa91219 */ /* 0x000fce000001160c */
.L_x_1794:
[----:B------:R-:W-:Y:S05]  /*16ac0*/  BSYNC B2 ;  /* 0x0000000000027941 */ /* 0x000fea0003800000 */
.L_x_1792:
[----:B------:R-:W-:-:S05]  /*16ad0*/  IMAD R169, R169, R170, R0 ;  /* 0x000000aaa9a97224 */ /* 0x000fca00078e0200 */
[----:B------:R-:W-:Y:S02]  /*16ae0*/  VIADDMNMX R14, R169, R170, R14, PT ;  /* 0x000000aaa90e7246 */ /* 0x000fe4000380010e */
[----:B------:R-:W-:-:S07]  /*16af0*/  VIMNMX R6, R6, R169, !PT ;  /* 0x000000a906067248 */ /* 0x000fce0007fe0100 */
.L_x_1791:
        /* <DEDUP_REMOVED lines=13> */
[----:B------:R-:W-:Y:S01]  /*16bd0*/  @P5 LOP3.LUT R22, R22, 0x4, RZ, 0xfc, !PT ;  /* 0x0000000416165812 */ /* 0x000fe200078efcff */
[----:B0-----:R-:W-:Y:S01]  /*16be0*/  IMAD.IADD R21, R21, 0x1, R2 ;  /* 0x0000000115157824 */ /* 0x001fe200078e0202 */
        /* <DEDUP_REMOVED lines=9> */
[----:B------:R-:W-:Y:S02]  /*16c80*/  ISETP.GT.AND P3, PT, R6, 0x11, !P4 ;  /* 0x000000110600780c */ /* 0x000fe40006764270 */
[----:B------:R-:W-:-:S02]  /*16c90*/  IADD3 R15, R15, R2, RZ ;  /* 0x000000020f0f7210 */ /* 0x000fc40007ffe0ff */
        /* <DEDUP_REMOVED lines=108> */
[----:B------:R-:W-:-:S04]  /*17360*/  ISETP.GT.AND P6, PT, R6, 0x59, !P6 ;  /* 0x000000590600780c */ /* 0x000fc800077c4270 */
[----:B------:R-:W-:-:S04]  /*17370*/  ISETP.LT.OR P6, PT, R14, 0x5a, P6 ;  /* 0x0000005a0e00780c */ /* 0x000fc800037c1670 */
        /* <DEDUP_REMOVED lines=15> */
.L_x_1797:
[----:B------:R-:W-:-:S05]  /*17470*/  IMAD.U32 R6, RZ, RZ, UR39 ;  /* 0x00000027ff067e24 */ /* 0x000fca000f8e00ff */
[----:B------:R-:W-:-:S13]  /*17480*/  ISETP.NE.AND P6, PT, R6, 0x1, PT ;  /* 0x000000010600780c */ /* 0x000fda0003fc5270 */
[----:B------:R-:W0:Y:S02]  /*17490*/  @P6 LDC.64 R12, c[0x0][0x9e8] ;  /* 0x00027a00ff0c6b82 */ /* 0x000e240000000a00 */
[----:B0-----:R-:W-:-:S05]  /*174a0*/  @P6 IMAD.HI.U32 R12, R2, R12, RZ ;  /* 0x0000000c020c6227 */ /* 0x001fca00078e00ff */
[----:B------:R-:W-:-:S07]  /*174b0*/  @P6 SHF.R.U32.HI R2, RZ, R13, R12 ;  /* 0x0000000dff026219 */ /* 0x000fce000001160c */
.L_x_1798:
[----:B------:R-:W-:Y:S05]  /*174c0*/  BSYNC B2 ;  /* 0x0000000000027941 */ /* 0x000fea0003800000 */
.L_x_1796:
[----:B------:R-:W-:-:S05]  /*174d0*/  IMAD R0, R2, R6, R0 ;  /* 0x0000000602007224 */ /* 0x000fca00078e0200 */
[----:B------:R-:W-:Y:S02]  /*174e0*/  VIADDMNMX R15, R0, R6, R15, PT ;  /* 0x00000006000f7246 */ /* 0x000fe4000380010f */
[----:B------:R-:W-:-:S07]  /*174f0*/  VIMNMX R21, R21, R0, !PT ;  /* 0x0000000015157248 */ /* 0x000fce0007fe0100 */
.L_x_1795:
        /* <DEDUP_REMOVED lines=8> */
[C---:B------:R-:W-:Y:S02]  /*17580*/  LOP3.LUT P2, RZ, R22.reuse, 0x20000, RZ, 0xc0, !PT ;  /* 0x0002000016ff7812 */ /* 0x040fe4000784c0ff */
        /* <DEDUP_REMOVED lines=75> */
[----:B0-----:R-:W-:Y:S01]  /*17a40*/  FMNMX.FTZ R2, R0, R2, !PT ;  /* 0x0000000200027209 */ /* 0x001fe20007810000 */
[----:B------:R-:W-:Y:S01]  /*17a50*/  IMAD.U32 R0, RZ, RZ, UR47 ;  /* 0x0000002fff007e24 */ /* 0x000fe2000f8e00ff */
[----:B------:R-:W-:-:S02]  /*17a60*/  FSEL R150, R150, -INF , !P1 ;  /* 0xff80000096967808 */ /* 0x000fc40004800000 */
[----:B------:R-:W-:Y:S01]  /*17a70*/  LOP3.LUT P1, RZ, R22, 0x200, RZ, 0xc0, !PT ;  /* 0x0000020016ff7812 */ /* 0x000fe2000782c0ff */
[----:B------:R-:W0:Y:S01]  /*17a80*/  SHFL.BFLY PT, R12, R2, 0x1, 0x1f ;  /* 0x0c201f00020c7f89 */ /* 0x000e2200000e0000 */
[C---:B------:R-:W-:Y:S02]  /*17a90*/  ISETP.GT.AND P5, PT, R21.reuse, 0x58, !P5 ;  /* 0x000000581500780c */ /* 0x040fe40006fa4270 */
[----:B------:R-:W-:Y:S02]  /*17aa0*/  ISETP.GT.AND P1, PT, R21, 0x39, !P1 ;  /* 0x000000391500780c */ /* 0x000fe40004f24270 */
[C---:B------:R-:W-:Y:S02]  /*17ab0*/  ISETP.LT.OR P4, PT, R15.reuse, 0x52, P4 ;  /* 0x000000520f00780c */ /* 0x040fe40002781670 */
[C---:B------:R-:W-:Y:S02]  /*17ac0*/  ISETP.LT.OR P1, PT, R15.reuse, 0x3a, P1 ;  /* 0x0000003a0f00780c */ /* 0x040fe40000f21670 */
[----:B------:R-:W-:-:S02]  /*17ad0*/  ISETP.LT.OR P5, PT, R15, 0x59, P5 ;  /* 0x000000590f00780c */ /* 0x000fc40002fa1670 */
[----:B------:R-:W-:Y:S02]  /*17ae0*/  FSEL R151, R151, -INF , !P1 ;  /* 0xff80000097977808 */ /* 0x000fe40004800000 */
[----:B------:R-:W-:Y:S02]  /*17af0*/  LOP3.LUT P1, RZ, R22, 0x100, RZ, 0xc0, !PT ;  /* 0x0000010016ff7812 */ /* 0x000fe4000782c0ff */
[----:B------:R-:W-:Y:S02]  /*17b00*/  FSEL R163, R163, -INF , !P4 ;  /* 0xff800000a3a37808 */ /* 0x000fe40006000000 */
[----:B------:R-:W-:Y:S02]  /*17b10*/  ISETP.GT.AND P1, PT, R21, 0x40, !P1 ;  /* 0x000000401500780c */ /* 0x000fe40004f24270 */
[----:B------:R-:W-:Y:S02]  /*17b20*/  FSEL R166, R166, -INF , !P5 ;  /* 0xff800000a6a67808 */ /* 0x000fe40006800000 */
[----:B------:R-:W-:-:S02]  /*17b30*/  ISETP.LT.OR P1, PT, R15, 0x41, P1 ;  /* 0x000000410f00780c */ /* 0x000fc40000f21670 */
[----:B0-----:R-:W-:Y:S02]  /*17b40*/  FMNMX.FTZ R12, R2, R12, !PT ;  /* 0x0000000c020c7209 */ /* 0x001fe40007810000 */
[----:B------:R-:W-:Y:S02]  /*17b50*/  FSEL R154, R154, -INF , !P1 ;  /* 0xff8000009a9a7808 */ /* 0x000fe40004800000 */
[----:B------:R-:W-:Y:S01]  /*17b60*/  LOP3.LUT P1, RZ, R22, 0x80, RZ, 0xc0, !PT ;  /* 0x0000008016ff7812 */ /* 0x000fe2000782c0ff */
[----:B------:R-:W-:-:S03]  /*17b70*/  FMUL.FTZ R13, R12, R0 ;  /* 0x000000000c0d7220 */ /* 0x000fc60000410000 */
[----:B------:R-:W-:-:S04]  /*17b80*/  ISETP.GT.AND P1, PT, R21, 0x41, !P1 ;  /* 0x000000411500780c */ /* 0x000fc80004f24270 */
[----:B------:R-:W-:-:S04]  /*17b90*/  ISETP.LT.OR P1, PT, R15, 0x42, P1 ;  /* 0x000000420f00780c */ /* 0x000fc80000f21670 */
[----:B------:R-:W-:Y:S02]  /*17ba0*/  FSEL R155, R155, -INF , !P1 ;  /* 0xff8000009b9b7808 */ /* 0x000fe40004800000 */
[----:B------:R-:W-:Y:S02]  /*17bb0*/  ISETP.GT.AND P1, PT, R21, 0x48, !P2 ;  /* 0x000000481500780c */ /* 0x000fe40005724270 */
[----:B------:R-:W-:Y:S02]  /*17bc0*/  LOP3.LUT P2, RZ, R22, 0x2, RZ, 0xc0, !PT ;  /* 0x0000000216ff7812 */ /* 0x000fe4000784c0ff */
[----:B------:R-:W-:-:S04]  /*17bd0*/  ISETP.LT.OR P1, PT, R15, 0x49, P1 ;  /* 0x000000490f00780c */ /* 0x000fc80000f21670 */
[----:B------:R-:W-:Y:S02]  /*17be0*/  FSEL R158, R158, -INF , !P1 ;  /* 0xff8000009e9e7808 */ /* 0x000fe40004800000 */
[----:B------:R-:W-:Y:S02]  /*17bf0*/  ISETP.GT.AND P1, PT, R21, 0x49, !P6 ;  /* 0x000000491500780c */ /* 0x000fe40007724270 */
[----:B------:R-:W-:Y:S02]  /*17c00*/  LOP3.LUT P6, RZ, R22, 0x1, RZ, 0xc0, !PT ;  /* 0x0000000116ff7812 */ /* 0x000fe400078cc0ff */
[----:B------:R-:W-:-:S04]  /*17c10*/  ISETP.LT.OR P1, PT, R15, 0x4a, P1 ;  /* 0x0000004a0f00780c */ /* 0x000fc80000f21670 */
[----:B------:R-:W-:Y:S02]  /*17c20*/  FSEL R159, R159, -INF , !P1 ;  /* 0xff8000009f9f7808 */ /* 0x000fe40004800000 */
[C---:B------:R-:W-:Y:S02]  /*17c30*/  ISETP.GT.AND P1, PT, R21.reuse, RZ, !P2 ;  /* 0x000000ff1500720c */ /* 0x040fe40005724270 */
[----:B------:R-:W-:Y:S02]  /*17c40*/  ISETP.GT.AND P2, PT, R21, 0x59, !P6 ;  /* 0x000000591500780c */ /* 0x000fe40007744270 */
[C---:B------:R-:W-:Y:S02]  /*17c50*/  ISETP.LT.OR P1, PT, R15.reuse, 0x1, P1 ;  /* 0x000000010f00780c */ /* 0x040fe40000f21670 */
[----:B------:R-:W-:Y:S02]  /*17c60*/  ISETP.LT.OR P2, PT, R15, 0x5a, P2 ;  /* 0x0000005a0f00780c */ /* 0x000fe40001741670 */
[----:B------:R-:W-:-:S02]  /*17c70*/  FSEL R122, R122, -INF , !P1 ;  /* 0xff8000007a7a7808 */ /* 0x000fc40004800000 */
[----:B------:R-:W-:Y:S02]  /*17c80*/  FSEL R167, R167, -INF , !P2 ;  /* 0xff800000a7a77808 */ /* 0x000fe40005000000 */
[----:B------:R-:W-:Y:S02]  /*17c90*/  FMNMX.FTZ R2, R122, R3, !PT ;  /* 0x000000037a027209 */ /* 0x000fe40007810000 */
[----:B------:R-:W-:Y:S02]  /*17ca0*/  FSETP.NEU.FTZ.AND P1, PT, R12, -INF , PT ;  /* 0xff8000000c00780b */ /* 0x000fe40003f3d000 */
[----:B------:R-:W-:Y:S02]  /*17cb0*/  FMNMX.FTZ R2, R123, R2, !PT ;  /* 0x000000027b027209 */ /* 0x000fe40007810000 */
[----:B------:R-:W-:Y:S02]  /*17cc0*/  FSEL R13, R13, RZ, P1 ;  /* 0x000000ff0d0d7208 */ /* 0x000fe40000800000 */
[----:B------:R-:W-:-:S03]  /*17cd0*/  FMNMX.FTZ R2, R126, R2, !PT ;  /* 0x000000027e027209 */ /* 0x000fc60007810000 */
        /* <DEDUP_REMOVED lines=56> */
[----:B0-----:R-:W-:-:S07]  /*18060*/  FMNMX.FTZ R2, R2, R6, !PT ;  /* 0x0000000602027209 */ /* 0x001fce0007810000 */
[----:B------:R-:W-:Y:S01]  /*18070*/  MUFU.EX2 R182, R182 ;  /* 0x000000b600b67308 */ /* 0x000fe20000000800 */
[----:B------:R-:W0:Y:S07]  /*18080*/  SHFL.BFLY PT, R6, R2, 0x1, 0x1f ;  /* 0x0c201f0002067f89 */ /* 0x000e2e00000e0000 */
[----:B------:R-:W-:Y:S08]  /*18090*/  MUFU.EX2 R124, R124 ;  /* 0x0000007c007c7308 */ /* 0x000ff00000000800 */
[----:B------:R-:W-:Y:S08]  /*180a0*/  MUFU.EX2 R176, R176 ;  /* 0x000000b000b07308 */ /* 0x000ff00000000800 */
[----:B------:R-:W-:Y:S01]  /*180b0*/  MUFU.EX2 R133, R133 ;  /* 0x0000008500857308 */ /* 0x000fe20000000800 */
[----:B0-----:R-:W-:-:S02]  /*180c0*/  FMNMX.FTZ R13, R2, R6, !PT ;  /* 0x00000006020d7209 */ /* 0x001fc40007810000 */
[----:B------:R-:W-:Y:S02]  /*180d0*/  FSEL R2, R12, RZ, P1 ;  /* 0x000000ff0c027208 */ /* 0x000fe40000800000 */
[C---:B------:R-:W-:Y:S01]  /*180e0*/  FSETP.NEU.FTZ.AND P1, PT, R13.reuse, -INF , PT ;  /* 0xff8000000d00780b */ /* 0x040fe20003f3d000 */
[-C--:B------:R-:W-:Y:S02]  /*180f0*/  FMUL.FTZ R137, R13, R0.reuse ;  /* 0x000000000d897220 */ /* 0x080fe40000410000 */
[----:B------:R-:W-:Y:S01]  /*18100*/  MUFU.EX2 R178, R178 ;  /* 0x000000b200b27308 */ /* 0x000fe20000000800 */
[----:B------:R-:W-:Y:S02]  /*18110*/  FADD.FTZ R2, -R2, R4 ;  /* 0x0000000402027221 */ /* 0x000fe40000010100 */
[----:B------:R-:W-:Y:S02]  /*18120*/  FSEL R137, R137, RZ, P1 ;  /* 0x000000ff89897208 */ /* 0x000fe40000800000 */
[----:B------:R-:W-:-:S03]  /*18130*/  FMUL.FTZ R2, R2, R0 ;  /* 0x0000000002027220 */ /* 0x000fc60000410000 */
        /* <DEDUP_REMOVED lines=8> */
[----:B------:R0:W1:Y:S01]  /*181c0*/  MUFU.EX2 R6, R2 ;  /* 0x0000000200067308 */ /* 0x0000620000000800 */
        /* <DEDUP_REMOVED lines=8> */
[----:B0-----:R-:W-:Y:S01]  /*18250*/  FSEL R2, R13, RZ, P1 ;  /* 0x000000ff0d027208 */ /* 0x001fe20000800000 */
[-CC-:B------:R-:W-:Y:S01]  /*18260*/  FFMA.FTZ R179, R150, R0.reuse, -R137.reuse ;  /* 0x0000000096b37223 */ /* 0x180fe20000010889 */
[-CC-:B------:R-:W-:Y:S01]  /*18270*/  FFMA.FTZ R134, R151, R0.reuse, -R137.reuse ;  /* 0x0000000097867223 */ /* 0x180fe20000010889 */
[-CC-:B------:R-:W-:Y:S01]  /*18280*/  FFMA.FTZ R173, R154, R0.reuse, -R137.reuse ;  /* 0x000000009aad7223 */ /* 0x180fe20000010889 */
[-C--:B------:R-:W-:Y:S01]  /*18290*/  FFMA.FTZ R131, R155, R0.reuse, -R137 ;  /* 0x000000009b837223 */ /* 0x080fe20000010889 */
[----:B------:R-:W-:Y:S01]  /*182a0*/  FADD.FTZ R2, -R2, R3 ;  /* 0x0000000302027221 */ /* 0x000fe20000010100 */
[--C-:B------:R-:W-:Y:S01]  /*182b0*/  FFMA.FTZ R175, R158, R0, -R137.reuse ;  /* 0x000000009eaf7223 */ /* 0x100fe20000010889 */
[----:B------:R-:W-:Y:S01]  /*182c0*/  MUFU.EX2 R136, R136 ;  /* 0x0000008800887308 */ /* 0x000fe20000000800 */
[----:B-1----:R-:W-:Y:S01]  /*182d0*/  FFMA.FTZ R8, R6, R8, R188 ;  /* 0x0000000806087223 */ /* 0x002fe200000100bc */
[-C--:B------:R-:W-:Y:S01]  /*182e0*/  FMUL.FTZ R2, R2, R0.reuse ;  /* 0x0000000002027220 */ /* 0x080fe20000410000 */
[-CC-:B------:R-:W-:Y:S01]  /*182f0*/  FFMA.FTZ R130, R159, R0.reuse, -R137.reuse ;  /* 0x000000009f827223 */ /* 0x180fe20000010889 */
[-CC-:B------:R-:W-:Y:S01]  /*18300*/  FFMA.FTZ R169, R162, R0.reuse, -R137.reuse ;  /* 0x00000000a2a97223 */ /* 0x180fe20000010889 */
[----:B------:R-:W-:Y:S01]  /*18310*/  FADD.FTZ R8, R121, R8 ;  /* 0x0000000879087221 */ /* 0x000fe20000010000 */
[-CC-:B------:R-:W-:Y:S01]  /*18320*/  FFMA.FTZ R3, R163, R0.reuse, -R137.reuse ;  /* 0x00000000a3037223 */ /* 0x180fe20000010889 */
[-CC-:B------:R-:W-:Y:S01]  /*18330*/  FFMA.FTZ R171, R166, R0.reuse, -R137.reuse ;  /* 0x00000000a6ab7223 */ /* 0x180fe20000010889 */
[----:B------:R-:W0:Y:S01]  /*18340*/  MUFU.EX2 R2, R2 ;  /* 0x0000000200027308 */ /* 0x000e220000000800 */
[----:B------:R-:W-:Y:S01]  /*18350*/  FADD.FTZ R8, R190, R8 ;  /* 0x00000008be087221 */ /* 0x000fe20000010000 */
[----:B------:R-:W-:-:S03]  /*18360*/  FFMA.FTZ R137, R167, R0, -R137 ;  /* 0x00000000a7897223 */ /* 0x000fc60000010889 */
[----:B------:R-:W-:-:S03]  /*18370*/  FADD.FTZ R8, R120, R8 ;  /* 0x0000000878087221 */ /* 0x000fc60000010000 */
[----:B------:R-:W1:Y:S01]  /*18380*/  MUFU.EX2 R191, R191 ;  /* 0x000000bf00bf7308 */ /* 0x000e620000000800 */
[----:B------:R-:W-:-:S04]  /*18390*/  FADD.FTZ R8, R184, R8 ;  /* 0x00000008b8087221 */ /* 0x000fc80000010000 */
[----:B------:R-:W-:-:S03]  /*183a0*/  FADD.FTZ R8, R21, R8 ;  /* 0x0000000815087221 */ /* 0x000fc60000010000 */
[----:B------:R-:W2:Y:S01]  /*183b0*/  MUFU.EX2 R127, R127 ;  /* 0x0000007f007f7308 */ /* 0x000ea20000000800 */
[----:B0-----:R-:W-:Y:S01]  /*183c0*/  FFMA.FTZ R7, R2, R7, R189 ;  /* 0x0000000702077223 */ /* 0x001fe200000100bd */
[----:B------:R-:W-:-:S03]  /*183d0*/  FADD.FTZ R8, R186, R8 ;  /* 0x00000008ba087221 */ /* 0x000fc60000010000 */
[----:B------:R-:W-:Y:S01]  /*183e0*/  FADD.FTZ R7, R136, R7 ;  /* 0x0000000788077221 */ /* 0x000fe20000010000 */
[----:B------:R-:W-:Y:S02]  /*183f0*/  FADD.FTZ R8, R15, R8 ;  /* 0x000000080f087221 */ /* 0x000fe40000010000 */
[----:B------:R-:W0:Y:S01]  /*18400*/  MUFU.EX2 R185, R185 ;  /* 0x000000b900b97308 */ /* 0x000e220000000800 */
[----:B-1----:R-:W-:Y:S01]  /*18410*/  FADD.FTZ R7, R191, R7 ;  /* 0x00000007bf077221 */ /* 0x002fe20000010000 */
[----:B------:R-:W-:-:S04]  /*18420*/  FADD.FTZ R8, R180, R8 ;  /* 0x00000008b4087221 */ /* 0x000fc80000010000 */
[----:B------:R-:W-:Y:S02]  /*18430*/  FADD.FTZ R8, R14, R8 ;  /* 0x000000080e087221 */ /* 0x000fe40000010000 */
[----:B------:R-:W1:Y:S01]  /*18440*/  MUFU.EX2 R126, R126 ;  /* 0x0000007e007e7308 */ /* 0x000e620000000800 */
[----:B--2---:R-:W-:Y:S01]  /*18450*/  FADD.FTZ R7, R127, R7 ;  /* 0x000000077f077221 */ /* 0x004fe20000010000 */
[----:B------:R-:W-:-:S04]  /*18460*/  FADD.FTZ R8, R182, R8 ;  /* 0x00000008b6087221 */ /* 0x000fc80000010000 */
[----:B------:R-:W-:Y:S02]  /*18470*/  FADD.FTZ R8, R124, R8 ;  /* 0x000000087c087221 */ /* 0x000fe40000010000 */
[----:B------:R-:W2:Y:S01]  /*18480*/  MUFU.EX2 R187, R187 ;  /* 0x000000bb00bb7308 */ /* 0x000ea20000000800 */
[----:B0-----:R-:W-:Y:S01]  /*18490*/  FADD.FTZ R7, R185, R7 ;  /* 0x00000007b9077221 */ /* 0x001fe20000010000 */
[----:B------:R-:W-:-:S04]  /*184a0*/  FADD.FTZ R8, R176, R8 ;  /* 0x00000008b0087221 */ /* 0x000fc80000010000 */
        /* <DEDUP_REMOVED lines=57> */
.L_x_1799:
[----:B------:R-:W-:Y:S01]  /*18840*/  ISETP.GT.AND P1, PT, R5, R226, PT ;  /* 0x000000e20500720c */ /* 0x000fe20003f24270 */
[----:B------:R-:W-:Y:S01]  /*18850*/  VIADD R139, R20, 0x30860 ;  /* 0x00030860148b7836 */ /* 0x000fe20000000000 */
[----:B------:R-:W-:Y:S01]  /*18860*/  F2FP.F16.F32.PACK_AB R169, R3, R169 ;  /* 0x000000a903a9723e */ /* 0x000fe200000000ff */
[----:B------:R-:W-:Y:S01]  /*18870*/  IMAD.MOV.U32 R3, RZ, RZ, R13 ;  /* 0x000000ffff037224 */ /* 0x000fe200078e000d */
[----:B------:R-:W-:Y:S01]  /*18880*/  F2FP.F16.F32.PACK_AB R170, R4, R170 ;  /* 0x000000aa04aa723e */ /* 0x000fe200000000ff */
[----:B------:R-:W-:Y:S01]  /*18890*/  IMAD.MOV.U32 R4, RZ, RZ, R12 ;  /* 0x000000ffff047224 */ /* 0x000fe200078e000c */
[----:B------:R-:W-:Y:S01]  /*188a0*/  PRMT R20, R204, 0x654, R139 ;  /* 0x00000654cc147816 */ /* 0x000fe2000000008b */
[----:B------:R-:W-:Y:S01]  /*188b0*/  IMAD.MOV.U32 R199, RZ, RZ, R11 ;  /* 0x000000ffffc77224 */ /* 0x000fe200078e000b */
[----:B------:R-:W-:Y:S01]  /*188c0*/  F2FP.F16.F32.PACK_AB R188, R121, R188 ;  /* 0x000000bc79bc723e */ /* 0x000fe200000000ff */
[----:B------:R-:W-:Y:S01]  /*188d0*/  IMAD.MOV.U32 R194, RZ, RZ, R10 ;  /* 0x000000ffffc27224 */ /* 0x000fe200078e000a */
[----:B------:R0:W-:Y:S01]  /*188e0*/  SYNCS.ARRIVE.TRANS64.RED.A1T0 RZ, [R20+URZ], RZ ;  /* 0x000000ff14ff79a7 */ /* 0x0001e2000810043f */
        /* <DEDUP_REMOVED lines=21> */
[----:B------:R-:W-:Y:S01]  /*18a40*/  IADD3 R5, R5, -0x1, RZ ;  /* 0xffffffff05057810 */ /* 0x000fe20007ffe0ff */
[----:B0-----:R-:W-:Y:S06]  /*18a50*/  @P1 BRA `(.L_x_1800) ;  /* 0xffffffc8008c1947 */ /* 0x001fec000383ffff */
[----:B------:R-:W-:Y:S05]  /*18a60*/  BSYNC B0 ;  /* 0x0000000000007941 */ /* 0x000fea0003800000 */
.L_x_1779:
[----:B------:R-:W-:Y:S01]  /*18a70*/  IMAD.MOV.U32 R3, RZ, RZ, R13 ;  /* 0x000000ffff037224 */ /* 0x000fe200078e000d */
[----:B------:R-:W-:Y:S01]  /*18a80*/  MOV R4, R12 ;  /* 0x0000000c00047202 */ /* 0x000fe20000000f00 */
[----:B------:R-:W-:Y:S02]  /*18a90*/  IMAD.MOV.U32 R194, RZ, RZ, R10 ;  /* 0x000000ffffc27224 */ /* 0x000fe400078e000a */
[----:B------:R-:W-:-:S07]  /*18aa0*/  IMAD.MOV.U32 R199, RZ, RZ, R11 ;  /* 0x000000ffffc77224 */ /* 0x000fce00078e000b */
.L_x_1778:
[----:B------:R-:W-:Y:S05]  /*18ab0*/  BSYNC B1 ;  /* 0x0000000000017941 */ /* 0x000fea0003800000 */
.L_x_1777:
[----:B------:R-:W2:Y:S01]  /*18ac0*/  LDL R10, [R1+0x30] ;  /* 0x00003000010a7983 */ /* 0x000ea20000100800 */
[----:B------:R-:W0:Y:S01]  /*18ad0*/  LDC R11, c[0x0][0x448] ;  /* 0x00011200ff0b7b82 */ /* 0x000e220000000800 */
[----:B------:R-:W-:Y:S02]  /*18ae0*/  LOP3.LUT R22, R22, 0xfff7ffff, RZ, 0xc0, !PT ;  /* 0xfff7ffff16167812 */ /* 0x000fe400078ec0ff */
[----:B------:R-:W-:-:S05]  /*18af0*/  IADD3 R13, R201, 0x1, -R200 ;  /* 0x00000001c90d7810 */ /* 0x000fca0007ffe8c8 */
[----:B------:R-:W1:Y:S01]  /*18b00*/  LDC R14, c[0x0][0x9e4] ;  /* 0x00027900ff0e7b82 */ /* 0x000e620000000800 */
[----:B0-----:R-:W-:-:S13]  /*18b10*/  ISETP.NE.AND P1, PT, R11, 0x1, PT ;  /* 0x000000010b00780c */ /* 0x001fda0003f25270 */
[----:B------:R-:W0:Y:S01]  /*18b20*/  @P1 LDC R11, c[0x0][0x44c] ;  /* 0x00011300ff0b1b82 */ /* 0x000e220000000800 */
[----:B------:R-:W-:-:S04]  /*18b30*/  @P1 LOP3.LUT R22, R22, 0x80000, RZ, 0xfc, !PT ;  /* 0x0008000016161812 */ /* 0x000fc800078efcff */
[----:B------:R-:W-:-:S03]  /*18b40*/  LOP3.LUT R22, R22, 0xffefffff, RZ, 0xc0, !PT ;  /* 0xffefffff16167812 */ /* 0x000fc600078ec0ff */
[----:B------:R-:W3:Y:S01]  /*18b50*/  @P1 LDC R12, c[0x0][0x450] ;  /* 0x00011400ff0c1b82 */ /* 0x000ee20000000800 */
[----:B--2---:R-:W-:-:S04]  /*18b60*/  VIADD R10, R10, 0x7f ;  /* 0x0000007f0a0a7836 */ /* 0x004fc80000000000 */
[----:B0-----:R-:W-:-:S05]  /*18b70*/  @P1 IMAD.HI.U32 R11, R10, R11, RZ ;  /* 0x0000000b0a0b1227 */ /* 0x001fca00078e00ff */
[----:B---3--:R-:W-:Y:S02]  /*18b80*/  @P1 SHF.R.U32.HI R10, RZ, R12, R11 ;  /* 0x0000000cff0a1219 */ /* 0x008fe4000001160b */
[----:B-1----:R-:W-:-:S03]  /*18b90*/  ISETP.GE.AND P1, PT, R14, 0x1, PT ;  /* 0x000000010e00780c */ /* 0x002fc60003f26270 */
[----:B------:R-:W-:-:S04]  /*18ba0*/  IMAD.IADD R10, R13, 0x1, R10 ;  /* 0x000000010d0a7824 */ /* 0x000fc800078e020a */
[----:B------:R-:W-:-:S06]  /*18bb0*/  IMAD.IADD R12, R10, 0x1, -R9 ;  /* 0x000000010a0c7824 */ /* 0x000fcc00078e0a09 */
[----:B------:R-:W-:Y:S01]  /*18bc0*/  @P1 LOP3.LUT R22, R22, 0x100000, RZ, 0xfc, !PT ;  /* 0x0010000016161812 */ /* 0x000fe200078efcff */
[----:B------:R-:W-:Y:S06]  /*18bd0*/  @!P1 BRA `(.L_x_1801) ;  /* 0x0000000000489947 */ /* 0x000fec0003800000 */
[----:B------:R-:W-:Y:S01]  /*18be0*/  MOV R9, R10 ;  /* 0x0000000a00097202 */ /* 0x000fe20000000f00 */
        /* <DEDUP_REMOVED lines=10> */
.L_x_1803:
[----:B------:R-:W-:-:S13]  /*18c90*/  ISETP.NE.AND P1, PT, R14, 0x1, PT ;  /* 0x000000010e00780c */ /* 0x000fda0003f25270 */
[----:B------:R-:W0:Y:S02]  /*18ca0*/  @P1 LDC.64 R10, c[0x0][0x9e8] ;  /* 0x00027a00ff0a1b82 */ /* 0x000e240000000a00 */
[----:B0-----:R-:W-:-:S05]  /*18cb0*/  @P1 IMAD.HI.U32 R10, R9, R10, RZ ;  /* 0x0000000a090a1227 */ /* 0x001fca00078e00ff */
[----:B------:R-:W-:-:S07]  /*18cc0*/  @P1 SHF.R.U32.HI R9, RZ, R11, R10 ;  /* 0x0000000bff091219 */ /* 0x000fce000001160a */
.L_x_1804:
[----:B------:R-:W-:Y:S05]  /*18cd0*/  BSYNC B0 ;  /* 0x0000000000007941 */ /* 0x000fea0003800000 */
.L_x_1802:
[----:B------:R-:W-:-:S05]  /*18ce0*/  IMAD R9, R9, R14, RZ ;  /* 0x0000000e09097224 */ /* 0x000fca00078e02ff */
[----:B------:R-:W-:-:S07]  /*18cf0*/  VIMNMX R12, R12, R9, !PT ;  /* 0x000000090c0c7248 */ /* 0x000fce0007fe0100 */
.L_x_1801:
[----:B------:R-:W2:Y:S01]  /*18d00*/  LDL R10, [R1+0x3c] ;  /* 0x00003c00010a7983 */ /* 0x000ea20000100800 */
[----:B------:R-:W-:Y:S01]  /*18d10*/  VIADD R12, R12, 0x5f ;  /* 0x0000005f0c0c7836 */ /* 0x000fe20000000000 */
[----:B------:R-:W-:Y:S03]  /*18d20*/  BSSY B0, `(.L_x_1805) ;  /* 0x000023d000007945 */ /* 0x000fe60003800000 */
[----:B------:R-:W-:-:S05]  /*18d30*/  IMAD.HI R12, R12, 0x2aaaaaab, RZ ;  /* 0x2aaaaaab0c0c7827 */ /* 0x000fca00078e02ff */
[----:B------:R-:W-:-:S04]  /*18d40*/  SHF.R.U32.HI R9, RZ, 0x1f, R12 ;  /* 0x0000001fff097819 */ /* 0x000fc8000001160c */
[----:B------:R-:W-:-:S04]  /*18d50*/  LEA.HI.SX32 R9, R12, R9, 0x1c ;  /* 0x000000090c097211 */ /* 0x000fc800078fe2ff */
[----:B--2---:R-:W-:-:S04]  /*18d60*/  VIMNMX R226, R10, R9, !PT ;  /* 0x000000090ae27248 */ /* 0x004fc80007fe0100 */
[----:B------:R-:W-:-:S13]  /*18d70*/  ISETP.GE.AND P1, PT, R5, R226, PT ;  /* 0x000000e20500720c */ /* 0x000fda0003f26270 */
[----:B------:R-:W-:Y:S05]  /*18d80*/  @!P1 BRA `(.L_x_1806) ;  /* 0x0000002000d89947 */ /* 0x000fea0003800000 */
[----:B------:R-:W-:Y:S01]  /*18d90*/  BSSY B1, `(.L_x_1806) ;  /* 0x0000235000017945 */ /* 0x000fe20003800000 */
[----:B------:R-:W-:Y:S02]  /*18da0*/  IMAD.MOV.U32 R9, RZ, RZ, R3 ;  /* 0x000000ffff097224 */ /* 0x000fe400078e0003 */
[----:B------:R-:W-:Y:S02]  /*18db0*/  IMAD.MOV.U32 R10, RZ, RZ, R4 ;  /* 0x000000ffff0a7224 */ /* 0x000fe400078e0004 */
[----:B------:R-:W-:Y:S02]  /*18dc0*/  IMAD.MOV.U32 R12, RZ, RZ, R199 ;  /* 0x000000ffff0c7224 */ /* 0x000fe400078e00c7 */
[----:B------:R-:W-:-:S07]  /*18dd0*/  IMAD.MOV.U32 R13, RZ, RZ, R194 ;  /* 0x000000ffff0d7224 */ /* 0x000fce00078e00c2 */
.L_x_1819:
[----:B------:R-:W-:-:S04]  /*18de0*/  ISETP.NE.AND P1, PT, R13, 0x1, PT ;  /* 0x000000010d00780c */ /* 0x000fc80003f25270 */
[----:B------:R-:W-:-:S04]  /*18df0*/  SEL R199, RZ, 0x1, P1 ;  /* 0x00000001ffc77807 */ /* 0x000fc80000800000 */
[----:B------:R-:W-:Y:S01]  /*18e00*/  LOP3.LUT R199, R12, R199, RZ, 0x3c, !PT ;  /* 0x000000c70cc77212 */ /* 0x000fe200078e3cff */
[----:B------:R-:W-:Y:S06]  /*18e10*/  @!P0 BRA `(.L_x_1807) ;  /* 0x0000000000048947 */ /* 0x000fec0003800000 */
[----:B------:R-:W-:Y:S01]  /*18e20*/  BPT.TRAP 0x1 ;  /* 0x000000040000795c */ /* 0x000fe20000300000 */
.L_x_1807:
[----:B------:R-:W-:Y:S02]  /*18e30*/  IADD3 R194, R13, 0x1, RZ ;  /* 0x000000010dc27810 */ /* 0x000fe40007ffe0ff */
[----:B------:R-:W-:Y:S02]  /*18e40*/  SHF.L.U32 R0, R199, 0x1f, RZ ;  /* 0x0000001fc7007819 */ /* 0x000fe400000006ff */
[----:B------:R-:W-:-:S04]  /*18e50*/  ISETP.NE.AND P1, PT, R194, 0x2, PT ;  /* 0x00000002c200780c */ /* 0x000fc80003f25270 */
[----:B------:R-:W-:-:S05]  /*18e60*/  SEL R194, R194, RZ, P1 ;  /* 0x000000ffc2c27207 */ /* 0x000fca0000800000 */
[----:B------:R-:W-:-:S04]  /*18e70*/  IMAD R11, R194, 0x8, R18 ;  /* 0x00000008c20b7824 */ /* 0x000fc800078e0212 */
[----:B------:R0:W1:Y:S01]  /*18e80*/  SYNCS.PHASECHK.TRANS64.TRYWAIT P1, [R11+URZ+0x30830], R0 ;  /* 0x030830000b0075a7 */ /* 0x000062000802017f */
[----:B------:R-:W-:Y:S05]  /*18e90*/  @!P0 BRA `(.L_x_1808) ;  /* 0x0000000000048947 */ /* 0x000fea0003800000 */
[----:B------:R-:W-:Y:S01]  /*18ea0*/  BPT.TRAP 0x1 ;  /* 0x000000040000795c */ /* 0x000fe20000300000 */
.L_x_1808:
[----:B------:R-:W-:Y:S01]  /*18eb0*/  IMAD R126, R194, 0x900, R217 ;  /* 0x00000900c27e7824 */ /* 0x000fe200078e02d9 */
[----:B------:R-:W-:Y:S03]  /*18ec0*/  BSSY B2, `(.L_x_1809) ;  /* 0x0000006000027945 */ /* 0x000fe60003800000 */
[C---:B------:R-:W-:Y:S02]  /*18ed0*/  VIADD R122, R126.reuse, 0x2 ;  /* 0x000000027e7a7836 */ /* 0x040fe40000000000 */
[----:B------:R-:W-:Y:S01]  /*18ee0*/  VIADD R124, R126, 0x4 ;  /* 0x000000047e7c7836 */ /* 0x000fe20000000000 */
[----:B-1----:R-:W-:Y:S06]  /*18ef0*/  @P1 BRA `(.L_x_1810) ;  /* 0x0000000000081947 */ /* 0x002fec0003800000 */
[----:B------:R-:W1:Y:S02]  /*18f00*/  SYNCS.PHASECHK.TRANS64.TRYWAIT P1, [R11+URZ+0x30830], R0 ;  /* 0x030830000b0075a7 */ /* 0x000e64000802017f */
[----:B-1----:R-:W-:Y:S05]  /*18f10*/  @!P1 BRA `(.L_x_1811) ;  /* 0x00000118007c9947 */ /* 0x002fea0003800000 */
.L_x_1810:
[----:B------:R-:W-:Y:S05]  /*18f20*/  BSYNC B2 ;  /* 0x0000000000027941 */ /* 0x000fea0003800000 */
.L_x_1809:
[----:B------:R-:W2:Y:S01]  /*18f30*/  LDL.64 R128, [R1+0x28] ;  /* 0x0000280001807983 */ /* 0x000ea20000100a00 */
[----:B------:R-:W-:Y:S01]  /*18f40*/  IMAD.MOV.U32 R120, RZ, RZ, R126 ;  /* 0x000000ffff787224 */ /* 0x000fe200078e007e */
[----:B------:R-:W-:Y:S01]  /*18f50*/  MOV R213, UR50 ;  /* 0x0000003200d57c02 */ /* 0x000fe20008000f00 */
[----:B------:R-:W-:Y:S01]  /*18f60*/  IMAD.MOV.U32 R121, RZ, RZ, 0x40000040 ;  /* 0x40000040ff797424 */ /* 0x000fe200078e00ff */
[----:B------:R-:W-:Y:S01]  /*18f70*/  MOV R3, UR38 ;  /* 0x0000002600037c02 */ /* 0x000fe20008000f00 */
[----:B------:R-:W-:Y:S01]  /*18f80*/  IMAD.MOV.U32 R123, RZ, RZ, 0x40000040 ;  /* 0x40000040ff7b7424 */ /* 0x000fe200078e00ff */
[----:B------:R-:W-:Y:S01]  /*18f90*/  R2UR UR50, R120 ;  /* 0x00000000783272ca */ /* 0x000fe200000e0000 */
[----:B------:R-:W-:Y:S01]  /*18fa0*/  IMAD.MOV.U32 R125, RZ, RZ, 0x40000040 ;  /* 0x40000040ff7d7424 */ /* 0x000fe200078e00ff */
[----:B------:R-:W-:Y:S01]  /*18fb0*/  IADD3 R120, R126, 0x6, RZ ;  /* 0x000000067e787810 */ /* 0x000fe20007ffe0ff */
[-C--:B------:R-:W-:Y:S01]  /*18fc0*/  FMUL.FTZ R24, R24, R6.reuse ;  /* 0x0000000618187220 */ /* 0x080fe20000410000 */
        /* <DEDUP_REMOVED lines=223> */
.L_x_1812:
[----:B------:R-:W-:Y:S01]  /*19dc0*/  SHF.L.U32 R0, R12, 0x1f, RZ ;  /* 0x0000001f0c007819 */ /* 0x000fe200000006ff */
[----:B------:R-:W-:-:S04]  /*19dd0*/  IMAD R14, R13, 0x8, R18 ;  /* 0x000000080d0e7824 */ /* 0x000fc800078e0212 */
[----:B------:R0:W1:Y:S01]  /*19de0*/  SYNCS.PHASECHK.TRANS64.TRYWAIT P1, [R14+URZ+0x30850], R0 ;  /* 0x030850000e0075a7 */ /* 0x000062000802017f */
[----:B------:R-:W-:Y:S05]  /*19df0*/  @!P0 BRA `(.L_x_1813) ;  /* 0x0000000000048947 */ /* 0x000fea0003800000 */
[----:B------:R-:W-:Y:S01]  /*19e00*/  BPT.TRAP 0x1 ;  /* 0x000000040000795c */ /* 0x000fe20000300000 */
.L_x_1813:
[----:B------:R-:W-:Y:S04]  /*19e10*/  BSSY B2, `(.L_x_1814) ;  /* 0x0000004000027945 */ /* 0x000fe80003800000 */
[----:B-1----:R-:W-:Y:S05]  /*19e20*/  @P1 BRA `(.L_x_1815) ;  /* 0x0000000000081947 */ /* 0x002fea0003800000 */
[----:B------:R-:W1:Y:S02]  /*19e30*/  SYNCS.PHASECHK.TRANS64.TRYWAIT P1, [R14+URZ+0x30850], R0 ;  /* 0x030850000e0075a7 */ /* 0x000e64000802017f */
[----:B-1----:R-:W-:Y:S05]  /*19e40*/  @!P1 BRA `(.L_x_1816) ;  /* 0x0000010800c49947 */ /* 0x002fea0003800000 */
.L_x_1815:
[----:B------:R-:W-:Y:S05]  /*19e50*/  BSYNC B2 ;  /* 0x0000000000027941 */ /* 0x000fea0003800000 */
.L_x_1814:
[----:B01----:R-:W-:Y:S01]  /*19e60*/  IADD3 R0, R18, 0x400, RZ ;  /* 0x0000040012007810 */ /* 0x003fe20007ffe0ff */
[----:B------:R-:W-:Y:S01]  /*19e70*/  IMAD.MOV.U32 R3, RZ, RZ, 0x40000040 ;  /* 0x40000040ff037424 */ /* 0x000fe200078e00ff */
[----:B------:R-:W-:Y:S02]  /*19e80*/  WARPGROUP.ARRIVE ;  /* 0x00000000000079c5 */ /* 0x000fe40000000000 */
[----:B------:R-:W-:Y:S02]  /*19e90*/  SHF.R.U32.HI R0, RZ, 0x4, R0 ;  /* 0x00000004ff007819 */ /* 0x000fe40000011600 */
[----:B------:R-:W-:Y:S01]  /*19ea0*/  R2UR UR7, R3 ;  /* 0x00000000030772ca */ /* 0x000fe200000e0000 */
[----:B------:R-:W-:Y:S01]  /*19eb0*/  IMAD.MOV.U32 R3, RZ, RZ, 0x40000040 ;  /* 0x40000040ff037424 */ /* 0x000fe200078e00ff */
[----:B------:R-:W-:-:S04]  /*19ec0*/  LOP3.LUT R0, R0, 0x3fff, RZ, 0xc0, !PT ;  /* 0x00003fff00007812 */ /* 0x000fc800078ec0ff */
[----:B------:R-:W-:-:S05]  /*19ed0*/  LOP3.LUT R0, R0, 0x3000000, RZ, 0xfc, !PT ;  /* 0x0300000000007812 */ /* 0x000fca00078efcff */
[----:B------:R-:W-:Y:S02]  /*19ee0*/  IMAD R2, R13, 0x900, R0 ;  /* 0x000009000d027824 */ /* 0x000fe400078e0200 */
[----:B------:R-:W-:Y:S02]  /*19ef0*/  IMAD.MOV.U32 R13, RZ, RZ, 0x40000040 ;  /* 0x40000040ff0d7424 */ /* 0x000fe400078e00ff */
        /* <DEDUP_REMOVED lines=38> */
.L_x_1817:
[----:B------:R-:W-:Y:S01]  /*1a160*/  FMNMX.FTZ R0, R122, R9, !PT ;  /* 0x000000097a007209 */ /* 0x000fe20007810000 */
[----:B------:R-:W-:Y:S01]  /*1a170*/  VIADD R11, R11, 0x30840 ;  /* 0x000308400b0b7836 */ /* 0x000fe20000000000 */
        /* <DEDUP_REMOVED lines=47> */
[----:B------:R-:W-:Y:S01]  /*1a470*/  PRMT R11, R204, 0x654, R11 ;  /* 0x00000654cc0b7816 */ /* 0x000fe2000000000b */
[----:B------:R-:W0:Y:S03]  /*1a480*/  SHFL.BFLY PT, R0, R3, 0x2, 0x1f ;  /* 0x0c401f0003007f89 */ /* 0x000e2600000e0000 */
[----:B------:R1:W-:Y:S01]  /*1a490*/  SYNCS.ARRIVE.TRANS64.RED.A1T0 RZ, [R11+URZ], RZ ;  /* 0x000000ff0bff79a7 */ /* 0x0003e2000810043f */
[----:B------:R-:W2:Y:S01]  /*1a4a0*/  SHFL.BFLY PT, R2, R4, 0x2, 0x1f ;  /* 0x0c401f0004027f89 */ /* 0x000ea200000e0000 */
[----:B0-----:R-:W-:Y:S02]  /*1a4b0*/  FMNMX.FTZ R3, R3, R0, !PT ;  /* 0x0000000003037209 */ /* 0x001fe40007810000 */
[----:B--2---:R-:W-:-:S03]  /*1a4c0*/  FMNMX.FTZ R4, R4, R2, !PT ;  /* 0x0000000204047209 */ /* 0x004fc60007810000 */
[----:B------:R-:W0:Y:S04]  /*1a4d0*/  SHFL.BFLY PT, R0, R3, 0x1, 0x1f ;  /* 0x0c201f0003007f89 */ /* 0x000e2800000e0000 */
[----:B------:R-:W2:Y:S01]  /*1a4e0*/  SHFL.BFLY PT, R2, R4, 0x1, 0x1f ;  /* 0x0c201f0004027f89 */ /* 0x000ea200000e0000 */
[----:B0-----:R-:W-:Y:S02]  /*1a4f0*/  FMNMX.FTZ R3, R3, R0, !PT ;  /* 0x0000000003037209 */ /* 0x001fe40007810000 */
[----:B------:R-:W-:Y:S02]  /*1a500*/  MOV R0, UR46 ;  /* 0x0000002e00007c02 */ /* 0x000fe40008000f00 */
[----:B--2---:R-:W-:Y:S01]  /*1a510*/  FMNMX.FTZ R4, R4, R2, !PT ;  /* 0x0000000204047209 */ /* 0x004fe20007810000 */
[----:B------:R-:W-:-:S04]  /*1a520*/  FADD.FTZ R2, -R3, R9 ;  /* 0x0000000903027221 */ /* 0x000fc80000010100 */
[CC--:B------:R-:W-:Y:S01]  /*1a530*/  FMUL.FTZ R9, R4.reuse, R0.reuse ;  /* 0x0000000004097220 */ /* 0x0c0fe20000410000 */
[----:B------:R-:W-:Y:S01]  /*1a540*/  FADD.FTZ R6, -R4, R10 ;  /* 0x0000000a04067221 */ /* 0x000fe20000010100 */
[-C--:B------:R-:W-:Y:S02]  /*1a550*/  FMUL.FTZ R2, R2, R0.reuse ;  /* 0x0000000002027220 */ /* 0x080fe40000410000 */
[-CC-:B------:R-:W-:Y:S01]  /*1a560*/  FFMA.FTZ R190, R124, R0.reuse, -R9.reuse ;  /* 0x000000007cbe7223 */ /* 0x180fe20000010809 */
[-CC-:B------:R-:W-:Y:S01]  /*1a570*/  FFMA.FTZ R124, R129, R0.reuse, -R9.reuse ;  /* 0x00000000817c7223 */ /* 0x180fe20000010809 */
[-C--:B------:R-:W-:Y:S01]  /*1a580*/  FMUL.FTZ R129, R3, R0.reuse ;  /* 0x0000000003817220 */ /* 0x080fe20000410000 */
[-C--:B------:R-:W-:Y:S01]  /*1a590*/  FMUL.FTZ R6, R6, R0.reuse ;  /* 0x0000000006067220 */ /* 0x080fe20000410000 */
[-CC-:B------:R-:W-:Y:S01]  /*1a5a0*/  FFMA.FTZ R188, R120, R0.reuse, -R9.reuse ;  /* 0x0000000078bc7223 */ /* 0x180fe20000010809 */
[-C--:B------:R-:W-:Y:S01]  /*1a5b0*/  FFMA.FTZ R182, R140, R0.reuse, -R9 ;  /* 0x000000008cb67223 */ /* 0x080fe20000010809 */
[-C--:B------:R-:W-:Y:S01]  /*1a5c0*/  FFMA.FTZ R189, R122, R0.reuse, -R129 ;  /* 0x000000007abd7223 */ /* 0x080fe20000010881 */
[-C--:B------:R-:W-:Y:S01]  /*1a5d0*/  FFMA.FTZ R169, R121, R0.reuse, -R9 ;  /* 0x0000000079a97223 */ /* 0x080fe20000010809 */
[-CC-:B------:R-:W-:Y:S01]  /*1a5e0*/  FFMA.FTZ R140, R123, R0.reuse, -R129.reuse ;  /* 0x000000007b8c7223 */ /* 0x180fe20000010881 */
[----:B------:R-:W-:Y:S01]  /*1a5f0*/  MUFU.EX2 R6, R6 ;  /* 0x0000000600067308 */ /* 0x000fe20000000800 */
        /* <DEDUP_REMOVED lines=12> */
[-CC-:B------:R-:W-:Y:S01]  /*1a6c0*/  FFMA.FTZ R133, R135, R0.reuse, -R129.reuse ;  /* 0x0000000087857223 */ /* 0x180fe20000010881 */
[-CC-:B------:R-:W-:Y:S01]  /*1a6d0*/  FFMA.FTZ R181, R138, R0.reuse, -R129.reuse ;  /* 0x000000008ab57223 */ /* 0x180fe20000010881 */
[-CC-:B------:R-:W-:Y:S01]  /*1a6e0*/  FFMA.FTZ R132, R139, R0.reuse, -R129.reuse ;  /* 0x000000008b847223 */ /* 0x180fe20000010881 */
[----:B------:R-:W0:Y:S01]  /*1a6f0*/  MUFU.EX2 R188, R188 ;  /* 0x000000bc00bc7308 */ /* 0x000e220000000800 */
[-C--:B------:R-:W-:Y:S01]  /*1a700*/  FFMA.FTZ R183, R142, R0.reuse, -R129 ;  /* 0x000000008eb77223 */ /* 0x080fe20000010881 */
[-C--:B------:R-:W-:Y:S01]  /*1a710*/  FFMA.FTZ R21, R141, R0.reuse, -R9 ;  /* 0x000000008d157223 */ /* 0x080fe20000010809 */
[-C--:B------:R-:W-:Y:S01]  /*1a720*/  FFMA.FTZ R131, R143, R0.reuse, -R129 ;  /* 0x000000008f837223 */ /* 0x080fe20000010881 */
[-C--:B------:R-:W-:Y:S01]  /*1a730*/  FFMA.FTZ R176, R144, R0.reuse, -R9 ;  /* 0x0000000090b07223 */ /* 0x080fe20000010809 */
[-C--:B------:R-:W-:Y:S01]  /*1a740*/  FFMA.FTZ R177, R146, R0.reuse, -R129 ;  /* 0x0000000092b17223 */ /* 0x080fe20000010881 */
[-C--:B------:R-:W-:Y:S01]  /*1a750*/  FFMA.FTZ R20, R145, R0.reuse, -R9 ;  /* 0x0000000091147223 */ /* 0x080fe20000010809 */
[-C--:B------:R-:W-:Y:S01]  /*1a760*/  FFMA.FTZ R130, R147, R0.reuse, -R129 ;  /* 0x0000000093827223 */ /* 0x080fe20000010881 */
[----:B------:R-:W2:Y:S01]  /*1a770*/  MUFU.EX2 R189, R189 ;  /* 0x000000bd00bd7308 */ /* 0x000ea20000000800 */
[-C--:B------:R-:W-:Y:S01]  /*1a780*/  FFMA.FTZ R178, R148, R0.reuse, -R9 ;  /* 0x0000000094b27223 */ /* 0x080fe20000010809 */
[-C--:B------:R-:W-:Y:S01]  /*1a790*/  FFMA.FTZ R179, R150, R0.reuse, -R129 ;  /* 0x0000000096b37223 */ /* 0x080fe20000010881 */
[-C--:B------:R-:W-:Y:S01]  /*1a7a0*/  FFMA.FTZ R15, R149, R0.reuse, -R9 ;  /* 0x00000000950f7223 */ /* 0x080fe20000010809 */
[-C--:B------:R-:W-:Y:S01]  /*1a7b0*/  FFMA.FTZ R128, R151, R0.reuse, -R129 ;  /* 0x0000000097807223 */ /* 0x080fe20000010881 */
[-C--:B------:R-:W-:Y:S01]  /*1a7c0*/  FFMA.FTZ R172, R152, R0.reuse, -R9 ;  /* 0x0000000098ac7223 */ /* 0x080fe20000010809 */
[-C--:B------:R-:W-:Y:S01]  /*1a7d0*/  FFMA.FTZ R173, R154, R0.reuse, -R129 ;  /* 0x000000009aad7223 */ /* 0x080fe20000010881 */
[----:B------:R-:W-:Y:S01]  /*1a7e0*/  FFMA.FTZ R13, R153, R0, -R9 ;  /* 0x00000000990d7223 */ /* 0x000fe20000010809 */
[----:B------:R-:W3:Y:S01]  /*1a7f0*/  MUFU.EX2 R169, R169 ;  /* 0x000000a900a97308 */ /* 0x000ee20000000800 */
        /* <DEDUP_REMOVED lines=8> */
[----:B--2---:R-:W-:Y:S01]  /*1a880*/  FFMA.FTZ R7, R2, R7, R189 ;  /* 0x0000000702077223 */ /* 0x004fe200000100bd */
[-C--:B------:R-:W-:Y:S01]  /*1a890*/  FFMA.FTZ R122, R162, R0.reuse, -R129 ;  /* 0x00000000a27a7223 */ /* 0x080fe20000010881 */
[-C--:B------:R-:W-:Y:S01]  /*1a8a0*/  FFMA.FTZ R10, R161, R0.reuse, -R9 ;  /* 0x00000000a10a7223 */ /* 0x080fe20000010809 */
[-C--:B------:R-:W-:Y:S01]  /*1a8b0*/  FFMA.FTZ R123, R163, R0.reuse, -R129 ;  /* 0x00000000a37b7223 */ /* 0x080fe20000010881 */
[-C--:B------:R-:W-:Y:S01]  /*1a8c0*/  FFMA.FTZ R170, R164, R0.reuse, -R9 ;  /* 0x00000000a4aa7223 */ /* 0x080fe20000010809 */
[-C--:B------:R-:W-:Y:S01]  /*1a8d0*/  FFMA.FTZ R171, R166, R0.reuse, -R129 ;  /* 0x00000000a6ab7223 */ /* 0x080fe20000010881 */
[-C--:B------:R-:W-:Y:S01]  /*1a8e0*/  FFMA.FTZ R9, R165, R0.reuse, -R9 ;  /* 0x00000000a5097223 */ /* 0x080fe20000010809 */
[----:B------:R-:W2:Y:S01]  /*1a8f0*/  MUFU.EX2 R190, R190 ;  /* 0x000000be00be7308 */ /* 0x000ea20000000800 */
[----:B---3--:R-:W-:Y:S01]  /*1a900*/  FADD.FTZ R8, R169, R8 ;  /* 0x00000008a9087221 */ /* 0x008fe20000010000 */
[----:B------:R-:W-:-:S06]  /*1a910*/  FFMA.FTZ R129, R167, R0, -R129 ;  /* 0x00000000a7817223 */ /* 0x000fcc0000010881 */
[----:B------:R-:W3:Y:S01]  /*1a920*/  MUFU.EX2 R191, R191 ;  /* 0x000000bf00bf7308 */ /* 0x000ee20000000800 */
[----:B0-----:R-:W-:-:S07]  /*1a930*/  FADD.FTZ R7, R140, R7 ;  /* 0x000000078c077221 */ /* 0x001fce0000010000 */
[----:B------:R-:W0:Y:S01]  /*1a940*/  MUFU.EX2 R125, R125 ;  /* 0x0000007d007d7308 */ /* 0x000e220000000800 */
[----:B--2---:R-:W-:-:S07]  /*1a950*/  FADD.FTZ R8, R190, R8 ;  /* 0x00000008be087221 */ /* 0x004fce0000010000 */
[----:B------:R-:W2:Y:S01]  /*1a960*/  MUFU.EX2 R137, R137 ;  /* 0x0000008900897308 */ /* 0x000ea20000000800 */
[----:B---3--:R-:W-:-:S07]  /*1a970*/  FADD.FTZ R7, R191, R7 ;  /* 0x00000007bf077221 */ /* 0x008fce0000010000 */
        /* <DEDUP_REMOVED lines=78> */
[----:B-1----:R-:W1:Y:S01]  /*1ae60*/  MUFU.EX2 R11, R129 ;  /* 0x00000081000b7308 */ /* 0x002e620000000800 */
[----:B0-----:R-:W-:Y:S01]  /*1ae70*/  FADD.FTZ R7, R171, R7 ;  /* 0x00000007ab077221 */ /* 0x001fe20000010000 */
[----:B--2---:R-:W-:-:S03]  /*1ae80*/  FADD.FTZ R8, R9, R8 ;  /* 0x0000000809087221 */ /* 0x004fc60000010000 */
[----:B-1----:R-:W-:Y:S01]  /*1ae90*/  FADD.FTZ R7, R11, R7 ;  /* 0x000000070b077221 */ /* 0x002fe20000010000 */
[----:B------:R-:W-:Y:S06]  /*1aea0*/  @!P0 BRA `(.L_x_1818) ;  /* 0x0000000000048947 */ /* 0x000fec0003800000 */
[----:B------:R-:W-:Y:S01]  /*1aeb0*/  BPT.TRAP 0x1 ;  /* 0x000000040000795c */ /* 0x000fe20000300000 */
.L_x_1818:
[----:B------:R-:W-:Y:S01]  /*1aec0*/  ISETP.GT.AND P1, PT, R5, R226, PT ;  /* 0x000000e20500720c */ /* 0x000fe20003f24270 */
[----:B------:R-:W-:Y:S01]  /*1aed0*/  VIADD R129, R14, 0x30860 ;  /* 0x000308600e817836 */ /* 0x000fe20000000000 */
[----:B------:R-:W-:Y:S01]  /*1aee0*/  F2FP.F16.F32.PACK_AB R188, R169, R188 ;  /* 0x000000bca9bc723e */ /* 0x000fe200000000ff */
[----:B------:R-:W-:Y:S01]  /*1aef0*/  VIADD R5, R5, 0xffffffff ;  /* 0xffffffff05057836 */ /* 0x000fe20000000000 */
[----:B------:R-:W-:Y:S01]  /*1af00*/  F2FP.F16.F32.PACK_AB R172, R13, R172 ;  /* 0x000000ac0dac723e */ /* 0x000fe200000000ff */
[----:B------:R-:W-:Y:S01]  /*1af10*/  IMAD.MOV.U32 R13, RZ, RZ, R194 ;  /* 0x000000ffff0d7224 */ /* 0x000fe200078e00c2 */
[----:B------:R-:W-:Y:S02]  /*1af20*/  PRMT R14, R204, 0x654, R129 ;  /* 0x00000654cc0e7816 */ /* 0x000fe40000000081 */
[----:B------:R-:W-:Y:S02]  /*1af30*/  F2FP.F16.F32.PACK_AB R174, R12, R174 ;  /* 0x000000ae0cae723e */ /* 0x000fe400000000ff */
[----:B------:R0:W-:Y:S01]  /*1af40*/  SYNCS.ARRIVE.TRANS64.RED.A1T0 RZ, [R14+URZ], RZ ;  /* 0x000000ff0eff79a7 */ /* 0x0001e2000810043f */
[----:B------:R-:W-:Y:S01]  /*1af50*/  F2FP.F16.F32.PACK_AB R168, R10, R168 ;  /* 0x000000a80aa8723e */ /* 0x000fe200000000ff */
[----:B------:R-:W-:Y:S01]  /*1af60*/  IMAD.MOV.U32 R10, RZ, RZ, R4 ;  /* 0x000000ffff0a7224 */ /* 0x000fe200078e0004 */
        /* <DEDUP_REMOVED lines=21> */
[----:B------:R-:W-:Y:S01]  /*1b0c0*/  MOV R12, R199 ;  /* 0x000000c7000c7202 */ /* 0x000fe20000000f00 */
[----:B0-----:R-:W-:Y:S06]  /*1b0d0*/  @P1 BRA `(.L_x_1819) ;  /* 0xffffffdc00401947 */ /* 0x001fec000383ffff */
[----:B------:R-:W-:Y:S05]  /*1b0e0*/  BSYNC B1 ;  /* 0x0000000000017941 */ /* 0x000fea0003800000 */
.L_x_1806:
[----:B------:R-:W-:Y:S05]  /*1b0f0*/  BSYNC B0 ;  /* 0x0000000000007941 */ /* 0x000fea0003800000 */
.L_x_1805:
[----:B------:R-:W2:Y:S01]  /*1b100*/  LDL R9, [R1+0x3c] ;  /* 0x00003c0001097983 */ /* 0x000ea20000100800 */
[----:B------:R-:W-:Y:S01]  /*1b110*/  BSSY B0, `(.L_x_1820) ;  /* 0x0000366000007945 */ /* 0x000fe20003800000 */
[----:B--2---:R-:W-:-:S13]  /*1b120*/  ISETP.GE.AND P1, PT, R5, R9, PT ;  /* 0x000000090500720c */ /* 0x004fda0003f26270 */
[----:B------:R-:W-:Y:S05]  /*1b130*/  @!P1 BRA `(.L_x_1821) ;  /* 0x00000034008c9947 */ /* 0x000fea0003800000 */
[----:B------:R-:W-:Y:S02]  /*1b140*/  IMAD.MOV.U32 R9, RZ, RZ, R3 ;  /* 0x000000ffff097224 */ /* 0x000fe400078e0003 */
[----:B------:R-:W-:Y:S02]  /*1b150*/  IMAD.MOV.U32 R10, RZ, RZ, R4 ;  /* 0x000000ffff0a7224 */ /* 0x000fe400078e0004 */
[----:B------:R-:W-:Y:S02]  /*1b160*/  IMAD.MOV.U32 R11, RZ, RZ, R199 ;  /* 0x000000ffff0b7224 */ /* 0x000fe400078e00c7 */
[----:B------:R-:W-:-:S07]  /*1b170*/  IMAD.MOV.U32 R12, RZ, RZ, R194 ;  /* 0x000000ffff0c7224 */ /* 0x000fce00078e00c2 */
.L_x_1842:
[----:B------:R-:W-:-:S04]  /*1b180*/  ISETP.NE.AND P1, PT, R12, 0x1, PT ;  /* 0x000000010c00780c */ /* 0x000fc80003f25270 */
[----:B------:R-:W-:-:S04]  /*1b190*/  SEL R0, RZ, 0x1, P1 ;  /* 0x00000001ff007807 */ /* 0x000fc80000800000 */
[----:B------:R-:W-:Y:S01]  /*1b1a0*/  LOP3.LUT R199, R11, R0, RZ, 0x3c, !PT ;  /* 0x000000000bc77212 */ /* 0x000fe200078e3cff */
[----:B------:R-:W-:Y:S06]  /*1b1b0*/  @!P0 BRA `(.L_x_1822) ;  /* 0x0000000000048947 */ /* 0x000fec0003800000 */
[----:B------:R-:W-:Y:S01]  /*1b1c0*/  BPT.TRAP 0x1 ;  /* 0x000000040000795c */ /* 0x000fe20000300000 */
.L_x_1822:
        /* <DEDUP_REMOVED lines=8> */
.L_x_1823:
[----:B------:R-:W-:Y:S01]  /*1b250*/  IMAD R126, R194, 0x900, R217 ;  /* 0x00000900c27e7824 */ /* 0x000fe200078e02d9 */
[----:B------:R-:W-:Y:S03]  /*1b260*/  BSSY B1, `(.L_x_1824) ;  /* 0x0000006000017945 */ /* 0x000fe60003800000 */
[C---:B------:R-:W-:Y:S02]  /*1b270*/  VIADD R122, R126.reuse, 0x2 ;  /* 0x000000027e7a7836 */ /* 0x040fe40000000000 */
[----:B------:R-:W-:Y:S01]  /*1b280*/  VIADD R124, R126, 0x4 ;  /* 0x000000047e7c7836 */ /* 0x000fe20000000000 */
[----:B-1----:R-:W-:Y:S06]  /*1b290*/  @P1 BRA `(.L_x_1825) ;  /* 0x0000000000081947 */ /* 0x002fec0003800000 */
[----:B------:R-:W1:Y:S02]  /*1b2a0*/  SYNCS.PHASECHK.TRANS64.TRYWAIT P1, [R0+URZ+0x30830], R3 ;  /* 0x03083003000075a7 */ /* 0x000e64000802017f */
[----:B-1----:R-:W-:Y:S05]  /*1b2b0*/  @!P1 BRA `(.L_x_1826) ;  /* 0x000000f400bc9947 */ /* 0x002fea0003800000 */
.L_x_1825:
[----:B------:R-:W-:Y:S05]  /*1b2c0*/  BSYNC B1 ;  /* 0x0000000000017941 */ /* 0x000fea0003800000 */
.L_x_1824:
        /* <DEDUP_REMOVED lines=233> */
.L_x_1827:
[----:B------:R-:W-:Y:S01]  /*1c160*/  SHF.L.U32 R2, R11, 0x1f, RZ ;  /* 0x0000001f0b027819 */ /* 0x000fe200000006ff */
[----:B------:R-:W-:-:S04]  /*1c170*/  IMAD R11, R12, 0x8, R18 ;  /* 0x000000080c0b7824 */ /* 0x000fc800078e0212 */
[----:B------:R0:W1:Y:S01]  /*1c180*/  SYNCS.PHASECHK.TRANS64.TRYWAIT P1, [R11+URZ+0x30850], R2 ;  /* 0x030850020b0075a7 */ /* 0x000062000802017f */
[----:B------:R-:W-:Y:S05]  /*1c190*/  @!P0 BRA `(.L_x_1828) ;  /* 0x0000000000048947 */ /* 0x000fea0003800000 */
[----:B------:R-:W-:Y:S01]  /*1c1a0*/  BPT.TRAP 0x1 ;  /* 0x000000040000795c */ /* 0x000fe20000300000 */
.L_x_1828:
[----:B------:R-:W-:Y:S04]  /*1c1b0*/  BSSY B1, `(.L_x_1829) ;  /* 0x0000004000017945 */ /* 0x000fe80003800000 */
[----:B-1----:R-:W-:Y:S05]  /*1c1c0*/  @P1 BRA `(.L_x_1830) ;  /* 0x0000000000081947 */ /* 0x002fea0003800000 */
[----:B------:R-:W1:Y:S02]  /*1c1d0*/  SYNCS.PHASECHK.TRANS64.TRYWAIT P1, [R11+URZ+0x30850], R2 ;  /* 0x030850020b0075a7 */ /* 0x000e64000802017f */
[----:B-1----:R-:W-:Y:S05]  /*1c1e0*/  @!P1 BRA `(.L_x_1831) ;  /* 0x000000e800049947 */ /* 0x002fea0003800000 */
.L_x_1830:
[----:B------:R-:W-:Y:S05]  /*1c1f0*/  BSYNC B1 ;  /* 0x0000000000017941 */ /* 0x000fea0003800000 */
.L_x_1829:
[----:B01----:R-:W-:Y:S01]  /*1c200*/  IADD3 R2, R18, 0x400, RZ ;  /* 0x0000040012027810 */ /* 0x003fe20007ffe0ff */
[----:B------:R-:W-:Y:S01]  /*1c210*/  IMAD.MOV.U32 R3, RZ, RZ, 0x40000040 ;  /* 0x40000040ff037424 */ /* 0x000fe200078e00ff */
[----:B------:R-:W-:Y:S01]  /*1c220*/  WARPGROUP.ARRIVE ;  /* 0x00000000000079c5 */ /* 0x000fe20000000000 */
[----:B------:R-:W-:Y:S01]  /*1c230*/  IMAD.MOV.U32 R13, RZ, RZ, 0x40000040 ;  /* 0x40000040ff0d7424 */ /* 0x000fe200078e00ff */
        /* <DEDUP_REMOVED lines=44> */
.L_x_1832:
[----:B------:R-:W2:Y:S01]  /*1c500*/  LDL R12, [R1+0x30] ;  /* 0x00003000010c7983 */ /* 0x000ea20000100800 */
[----:B------:R-:W0:Y:S03]  /*1c510*/  LDC R2, c[0x0][0x448] ;  /* 0x00011200ff027b82 */ /* 0x000e260000000800 */
[----:B------:R-:W2:Y:S04]  /*1c520*/  LDL R4, [R1+0x44] ;  /* 0x0000440001047983 */ /* 0x000ea80000100800 */
[----:B------:R-:W3:Y:S01]  /*1c530*/  LDL R6, [R1+0x40] ;  /* 0x0000400001067983 */ /* 0x000ee20000100800 */
[----:B------:R-:W1:Y:S01]  /*1c540*/  LDC R168, c[0x0][0x9e4] ;  /* 0x00027900ffa87b82 */ /* 0x000e620000000800 */
[----:B0-----:R-:W-:-:S13]  /*1c550*/  ISETP.NE.AND P1, PT, R2, 0x1, PT ;  /* 0x000000010200780c */ /* 0x001fda0003f25270 */
[----:B------:R-:W0:Y:S08]  /*1c560*/  @P1 LDC R3, c[0x0][0x44c] ;  /* 0x00011300ff031b82 */ /* 0x000e300000000800 */
[----:B------:R-:W4:Y:S01]  /*1c570*/  @P1 LDC R2, c[0x0][0x450] ;  /* 0x00011400ff021b82 */ /* 0x000f220000000800 */
[----:B------:R-:W-:Y:S01]  /*1c580*/  IMAD R15, R5, -0x60, RZ ;  /* 0xffffffa0050f7824 */ /* 0x000fe200078e02ff */
[----:B------:R-:W-:Y:S01]  /*1c590*/  ULOP3.LUT UR4, URZ, UR42, URZ, 0x33, !UPT ;  /* 0x0000002a3f047292 */ /* 0x000fe2000f8e333f */
[----:B--2---:R-:W-:-:S05]  /*1c5a0*/  IADD3 R4, R4, R12, RZ ;  /* 0x0000000c04047210 */ /* 0x004fca0007ffe0ff */
[----:B0-----:R-:W-:-:S05]  /*1c5b0*/  @P1 IMAD.HI.U32 R3, R4, R3, RZ ;  /* 0x0000000304031227 */ /* 0x001fca00078e00ff */
[----:B----4-:R-:W-:Y:S01]  /*1c5c0*/  @P1 SHF.R.U32.HI R4, RZ, R2, R3 ;  /* 0x00000002ff041219 */ /* 0x010fe20000011603 */
[----:B------:R-:W-:-:S04]  /*1c5d0*/  VIADD R3, R0, 0x30840 ;  /* 0x0003084000037836 */ /* 0x000fc80000000000 */
[----:B------:R-:W0:Y:S01]  /*1c5e0*/  SHFL.IDX PT, R20, R4, RZ, 0x1c1f ;  /* 0x001c1fff04147589 */ /* 0x000e2200000e0000 */
[----:B------:R-:W-:Y:S01]  /*1c5f0*/  PRMT R0, R204, 0x654, R3 ;  /* 0x00000654cc007816 */ /* 0x000fe20000000003 */
[----:B------:R-:W-:Y:S01]  /*1c600*/  VIADD R2, R15, 0x1 ;  /* 0x000000010f027836 */ /* 0x000fe20000000000 */
[----:B-1----:R-:W-:Y:S02]  /*1c610*/  ISETP.GE.AND P1, PT, R168, 0x1, PT ;  /* 0x00000001a800780c */ /* 0x002fe40003f26270 */
[----:B------:R3:W-:Y:S02]  /*1c620*/  SYNCS.ARRIVE.TRANS64.RED.A1T0 RZ, [R0+URZ], RZ ;  /* 0x000000ff00ff79a7 */ /* 0x0007e4000810043f */
[----:B---3--:R-:W-:-:S05]  /*1c630*/  IMAD R0, R6, -0x2, R2 ;  /* 0xfffffffe06007824 */ /* 0x008fca00078e0202 */
[----:B------:R-:W-:-:S05]  /*1c640*/  IADD3 R13, -R200, R0, R201 ;  /* 0x00000000c80d7210 */ /* 0x000fca0007ffe1c9 */
[C---:B------:R-:W-:Y:S02]  /*1c650*/  VIADD R14, R13.reuse, UR51 ;  /* 0x000000330d0e7c36 */ /* 0x040fe40008000000 */
[----:B------:R-:W-:Y:S02]  /*1c660*/  VIADD R13, R13, UR4 ;  /* 0x000000040d0d7c36 */ /* 0x000fe40008000000 */
[----:B------:R-:W-:Y:S01]  /*1c670*/  VIADD R0, R0, 0xffffffff ;  /* 0xffffffff00007836 */ /* 0x000fe20000000000 */
[----:B0-----:R-:W-:Y:S01]  /*1c680*/  IADD3 R12, R14, R20, RZ ;  /* 0x000000140e0c7210 */ /* 0x001fe20007ffe0ff */
        /* <DEDUP_REMOVED lines=14> */
.L_x_1835:
[----:B------:R-:W-:-:S05]  /*1c770*/  IMAD.U32 R21, RZ, RZ, UR38 ;  /* 0x00000026ff157e24 */ /* 0x000fca000f8e00ff */
[----:B------:R-:W-:-:S13]  /*1c780*/  ISETP.NE.AND P1, PT, R21, 0x1, PT ;  /* 0x000000011500780c */ /* 0x000fda0003f25270 */
[----:B------:R-:W0:Y:S02]  /*1c790*/  @P1 LDC.64 R2, c[0x0][0x9e8] ;  /* 0x00027a00ff021b82 */ /* 0x000e240000000a00 */
[----:B0-----:R-:W-:-:S05]  /*1c7a0*/  @P1 IMAD.HI.U32 R2, R20, R2, RZ ;  /* 0x0000000214021227 */ /* 0x001fca00078e00ff */
[----:B------:R-:W-:-:S07]  /*1c7b0*/  @P1 SHF.R.U32.HI R20, RZ, R3, R2 ;  /* 0x00000003ff141219 */ /* 0x000fce0000011602 */
.L_x_1836:
[----:B------:R-:W-:Y:S05]  /*1c7c0*/  BSYNC B1 ;  /* 0x0000000000017941 */ /* 0x000fea0003800000 */
.L_x_1834:
[----:B------:R-:W-:-:S05]  /*1c7d0*/  IMAD R20, R20, R21, R0 ;  /* 0x0000001514147224 */ /* 0x000fca00078e0200 */
[----:B------:R-:W-:Y:S02]  /*1c7e0*/  VIADDMNMX R12, R20, R21, R12, PT ;  /* 0x00000015140c7246 */ /* 0x000fe4000380010c */
[----:B------:R-:W-:-:S07]  /*1c7f0*/  VIMNMX R6, R6, R20, !PT ;  /* 0x0000001406067248 */ /* 0x000fce0007fe0100 */
.L_x_1833:
[C---:B------:R-:W-:Y:S01]  /*1c800*/  ISETP.GE.AND P1, PT, R15.reuse, 0x2, PT ;  /* 0x000000020f00780c */ /* 0x040fe20003f26270 */
[----:B------:R-:W0:Y:S01]  /*1c810*/  SHFL.IDX PT, R4, R4, 0x1, 0x1c1f ;  /* 0x003c1f0004047f89 */ /* 0x000e2200000e0000 */
[C---:B------:R-:W-:Y:S02]  /*1c820*/  ISETP.GE.AND P2, PT, R15.reuse, 0x9, PT ;  /* 0x000000090f00780c */ /* 0x040fe40003f46270 */
[C---:B------:R-:W-:Y:S02]  /*1c830*/  ISETP.GT.AND P4, PT, R6.reuse, 0x1, !P1 ;  /* 0x000000010600780c */ /* 0x040fe40004f84270 */
        /* <DEDUP_REMOVED lines=10> */
[--C-:B0-----:R-:W-:Y:S01]  /*1c8e0*/  IMAD.IADD R14, R14, 0x1, R4.reuse ;  /* 0x000000010e0e7824 */ /* 0x101fe200078e0204 */
[----:B------:R-:W-:Y:S01]  /*1c8f0*/  ISETP.LT.OR P3, PT, R12, 0xa, P3 ;  /* 0x0000000a0c00780c */ /* 0x000fe20001f61670 */
[----:B------:R-:W-:Y:S01]  /*1c900*/  IMAD.IADD R13, R13, 0x1, R4 ;  /* 0x000000010d0d7824 */ /* 0x000fe200078e0204 */
        /* <DEDUP_REMOVED lines=126> */
[----:B------:R-:W-:Y:S02]  /*1d0f0*/  MOV R6, UR38 ;  /* 0x0000002600067c02 */ /* 0x000fe40008000f00 */
[----:B------:R-:W-:Y:S02]  /*1d100*/  LOP3.LUT R4, RZ, R4, RZ, 0x33, !PT ;  /* 0x00000004ff047212 */ /* 0x000fe400078e33ff */
[----:B------:R-:W-:-:S13]  /*1d110*/  ISETP.NE.AND P6, PT, R6, 0x1, PT ;  /* 0x000000010600780c */ /* 0x000fda0003fc5270 */
[----:B------:R-:W0:Y:S02]  /*1d120*/  @P6 LDC.64 R2, c[0x0][0x9e8] ;  /* 0x00027a00ff026b82 */ /* 0x000e240000000a00 */
[----:B0-----:R-:W-:-:S05]  /*1d130*/  @P6 IMAD.HI.U32 R2, R4, R2, RZ ;  /* 0x0000000204026227 */ /* 0x001fca00078e00ff */
[----:B------:R-:W-:-:S04]  /*1d140*/  @P6 SHF.R.U32.HI R4, RZ, R3, R2 ;  /* 0x00000003ff046219 */ /* 0x000fc80000011602 */
[----:B------:R-:W-:Y:S01]  /*1d150*/  LOP3.LUT R4, RZ, R4, RZ, 0x33, !PT ;  /* 0x00000004ff047212 */ /* 0x000fe200078e33ff */
[----:B------:R-:W-:Y:S06]  /*1d160*/  BRA `(.L_x_1840) ;  /* 0x0000000000147947 */ /* 0x000fec0003800000 */
.L_x_1839:
[----:B------:R-:W-:-:S05]  /*1d170*/  IMAD.U32 R6, RZ, RZ, UR38 ;  /* 0x00000026ff067e24 */ /* 0x000fca000f8e00ff */
[----:B------:R-:W-:-:S13]  /*1d180*/  ISETP.NE.AND P6, PT, R6, 0x1, PT ;  /* 0x000000010600780c */ /* 0x000fda0003fc5270 */
[----:B------:R-:W0:Y:S02]  /*1d190*/  @P6 LDC.64 R2, c[0x0][0x9e8] ;  /* 0x00027a00ff026b82 */ /* 0x000e240000000a00 */
[----:B0-----:R-:W-:-:S05]  /*1d1a0*/  @P6 IMAD.HI.U32 R2, R4, R2, RZ ;  /* 0x0000000204026227 */ /* 0x001fca00078e00ff */
[----:B------:R-:W-:-:S07]  /*1d1b0*/  @P6 SHF.R.U32.HI R4, RZ, R3, R2 ;  /* 0x00000003ff046219 */ /* 0x000fce0000011602 */
.L_x_1840:
[----:B------:R-:W-:Y:S05]  /*1d1c0*/  BSYNC B1 ;  /* 0x0000000000017941 */ /* 0x000fea0003800000 */
.L_x_1838:
[----:B------:R-:W-:-:S05]  /*1d1d0*/  IMAD R3, R4, R6, R0 ;  /* 0x0000000604037224 */ /* 0x000fca00078e0200 */
[----:B------:R-:W-:Y:S02]  /*1d1e0*/  VIADDMNMX R14, R3, R6, R14, PT ;  /* 0x00000006030e7246 */ /* 0x000fe4000380010e */
[----:B------:R-:W-:-:S07]  /*1d1f0*/  VIMNMX R13, R13, R3, !PT ;  /* 0x000000030d0d7248 */ /* 0x000fce0007fe0100 */
.L_x_1837:
        /* <DEDUP_REMOVED lines=69> */
[----:B------:R-:W-:Y:S01]  /*1d650*/  FMNMX.FTZ R2, R165, R0, !PT ;  /* 0x00000000a5027209 */ /* 0x000fe20007810000 */
[----:B------:R-:W-:Y:S01]  /*1d660*/  IMAD.U32 R0, RZ, RZ, UR43 ;  /* 0x0000002bff007e24 */ /* 0x000fe2000f8e00ff */
        /* <DEDUP_REMOVED lines=11> */
[C---:B------:R-:W-:Y:S02]  /*1d720*/  ISETP.GT.AND P1, PT, R13.reuse, 0x38, !P1 ;  /* 0x000000380d00780c */ /* 0x040fe40004f24270 */
        /* <DEDUP_REMOVED lines=21> */
[----:B------:R-:W-:Y:S01]  /*1d880*/  FMUL.FTZ R3, R4, R0 ;  /* 0x0000000004037220 */ /* 0x000fe20000410000 */
        /* <DEDUP_REMOVED lines=54> */
[----:B------:R-:W-:Y:S01]  /*1dbf0*/  FSEL R129, R4, RZ, P1 ;  /* 0x000000ff04817208 */ /* 0x000fe20000800000 */
[----:B------:R-:W-:Y:S01]  /*1dc00*/  MUFU.EX2 R188, R188 ;  /* 0x000000bc00bc7308 */ /* 0x000fe20000000800 */
[----:B------:R-:W-:-:S03]  /*1dc10*/  FMNMX.FTZ R2, R146, R2, !PT ;  /* 0x0000000292027209 */ /* 0x000fc60007810000 */
[----:B------:R-:W-:Y:S01]  /*1dc20*/  FADD.FTZ R129, -R129, R10 ;  /* 0x0000000a81817221 */ /* 0x000fe20000010100 */
        /* <DEDUP_REMOVED lines=27> */
[----:B------:R-:W-:-:S06]  /*1dde0*/  FMUL.FTZ R6, R129, R0 ;  /* 0x0000000081067220 */ /* 0x000fcc0000410000 */
[----:B------:R-:W-:Y:S01]  /*1ddf0*/  MUFU.EX2 R125, R125 ;  /* 0x0000007d007d7308 */ /* 0x000fe20000000800 */
[C---:B------:R-:W-:Y:S01]  /*1de00*/  FSETP.NEU.FTZ.AND P1, PT, R3.reuse, -INF , PT ;  /* 0xff8000000300780b */ /* 0x040fe20003f3d000 */
[----:B------:R-:W-:-:S05]  /*1de10*/  FMUL.FTZ R2, R3, R0 ;  /* 0x0000000003027220 */ /* 0x000fca0000410000 */
[----:B------:R-:W-:Y:S01]  /*1de20*/  FSEL R129, R2, RZ, P1 ;  /* 0x000000ff02817208 */ /* 0x000fe20000800000 */
[----:B------:R-:W0:Y:S01]  /*1de30*/  MUFU.EX2 R6, R6 ;  /* 0x0000000600067308 */ /* 0x000e220000000800 */
[----:B------:R-:W-:-:S03]  /*1de40*/  FSEL R2, R3, RZ, P1 ;  /* 0x000000ff03027208 */ /* 0x000fc60000800000 */
[-CC-:B------:R-:W-:Y:S01]  /*1de50*/  FFMA.FTZ R189, R122, R0.reuse, -R129.reuse ;  /* 0x000000007abd7223 */ /* 0x180fe20000010881 */
[-C--:B------:R-:W-:Y:S01]  /*1de60*/  FFMA.FTZ R132, R123, R0.reuse, -R129 ;  /* 0x000000007b847223 */ /* 0x080fe20000010881 */
[----:B------:R-:W-:Y:S01]  /*1de70*/  FADD.FTZ R2, -R2, R9 ;  /* 0x0000000902027221 */ /* 0x000fe20000010100 */
[-CC-:B------:R-:W-:Y:S01]  /*1de80*/  FFMA.FTZ R191, R126, R0.reuse, -R129.reuse ;  /* 0x000000007ebf7223 */ /* 0x180fe20000010881 */
[-CC-:B------:R-:W-:Y:S01]  /*1de90*/  FFMA.FTZ R127, R127, R0.reuse, -R129.reuse ;  /* 0x000000007f7f7223 */ /* 0x180fe20000010881 */
[-CC-:B------:R-:W-:Y:S01]  /*1dea0*/  FFMA.FTZ R185, R130, R0.reuse, -R129.reuse ;  /* 0x0000000082b97223 */ /* 0x180fe20000010881 */
[-C--:B------:R-:W-:Y:S01]  /*1deb0*/  FMUL.FTZ R2, R2, R0.reuse ;  /* 0x0000000002027220 */ /* 0x080fe20000410000 */
[----:B------:R-:W-:Y:S01]  /*1dec0*/  MUFU.EX2 R189, R189 ;  /* 0x000000bd00bd7308 */ /* 0x000fe20000000800 */
[-CC-:B------:R-:W-:Y:S01]  /*1ded0*/  FFMA.FTZ R126, R131, R0.reuse, -R129.reuse ;  /* 0x00000000837e7223 */ /* 0x180fe20000010881 */
[-CC-:B------:R-:W-:Y:S01]  /*1dee0*/  FFMA.FTZ R187, R134, R0.reuse, -R129.reuse ;  /* 0x0000000086bb7223 */ /* 0x180fe20000010881 */
[-CC-:B------:R-:W-:Y:S01]  /*1def0*/  FFMA.FTZ R123, R135, R0.reuse, -R129.reuse ;  /* 0x00000000877b7223 */ /* 0x180fe20000010881 */
[-CC-:B------:R-:W-:Y:S01]  /*1df00*/  FFMA.FTZ R181, R138, R0.reuse, -R129.reuse ;  /* 0x000000008ab57223 */ /* 0x180fe20000010881 */
[--C-:B------:R-:W-:Y:S01]  /*1df10*/  FFMA.FTZ R122, R139, R0, -R129.reuse ;  /* 0x000000008b7a7223 */ /* 0x100fe20000010881 */
[----:B0-----:R-:W-:Y:S01]  /*1df20*/  FFMA.FTZ R8, R6, R8, R188 ;  /* 0x0000000806087223 */ /* 0x001fe200000100bc */
[-CC-:B------:R-:W-:Y:S01]  /*1df30*/  FFMA.FTZ R183, R142, R0.reuse, -R129.reuse ;  /* 0x000000008eb77223 */ /* 0x180fe20000010881 */
[----:B------:R-:W0:Y:S01]  /*1df40*/  MUFU.EX2 R2, R2 ;  /* 0x0000000200027308 */ /* 0x000e220000000800 */
[-CC-:B------:R-:W-:Y:S01]  /*1df50*/  FFMA.FTZ R135, R143, R0.reuse, -R129.reuse ;  /* 0x000000008f877223 */ /* 0x180fe20000010881 */
[----:B------:R-:W-:Y:S01]  /*1df60*/  FADD.FTZ R8, R21, R8 ;  /* 0x0000000815087221 */ /* 0x000fe20000010000 */
[-CC-:B------:R-:W-:Y:S01]  /*1df70*/  FFMA.FTZ R177, R146, R0.reuse, -R129.reuse ;  /* 0x0000000092b17223 */ /* 0x180fe20000010881 */
[-CC-:B------:R-:W-:Y:S01]  /*1df80*/  FFMA.FTZ R134, R147, R0.reuse, -R129.reuse ;  /* 0x0000000093867223 */ /* 0x180fe20000010881 */
[-CC-:B------:R-:W-:Y:S01]  /*1df90*/  FFMA.FTZ R179, R150, R0.reuse, -R129.reuse ;  /* 0x0000000096b37223 */ /* 0x180fe20000010881 */
[----:B------:R-:W-:Y:S01]  /*1dfa0*/  FADD.FTZ R8, R190, R8 ;  /* 0x00000008be087221 */ /* 0x000fe20000010000 */
[-CC-:B------:R-:W-:Y:S01]  /*1dfb0*/  FFMA.FTZ R133, R151, R0.reuse, -R129.reuse ;  /* 0x0000000097857223 */ /* 0x180fe20000010881 */
[----:B------:R-:W1:Y:S01]  /*1dfc0*/  MUFU.EX2 R132, R132 ;  /* 0x0000008400847308 */ /* 0x000e620000000800 */
[-CC-:B------:R-:W-:Y:S01]  /*1dfd0*/  FFMA.FTZ R173, R154, R0.reuse, -R129.reuse ;  /* 0x000000009aad7223 */ /* 0x180fe20000010881 */
[----:B------:R-:W-:Y:S01]  /*1dfe0*/  FADD.FTZ R8, R20, R8 ;  /* 0x0000000814087221 */ /* 0x000fe20000010000 */
[-CC-:B------:R-:W-:Y:S01]  /*1dff0*/  FFMA.FTZ R131, R155, R0.reuse, -R129.reuse ;  /* 0x000000009b837223 */ /* 0x180fe20000010881 */
[-CC-:B------:R-:W-:Y:S01]  /*1e000*/  FFMA.FTZ R175, R158, R0.reuse, -R129.reuse ;  /* 0x000000009eaf7223 */ /* 0x180fe20000010881 */
[-CC-:B------:R-:W-:Y:S01]  /*1e010*/  FFMA.FTZ R130, R159, R0.reuse, -R129.reuse ;  /* 0x000000009f827223 */ /* 0x180fe20000010881 */
[----:B------:R-:W-:Y:S01]  /*1e020*/  FADD.FTZ R8, R184, R8 ;  /* 0x00000008b8087221 */ /* 0x000fe20000010000 */
[-C--:B------:R-:W-:Y:S01]  /*1e030*/  FFMA.FTZ R169, R162, R0.reuse, -R129 ;  /* 0x00000000a2a97223 */ /* 0x080fe20000010881 */
[----:B------:R-:W2:Y:S01]  /*1e040*/  MUFU.EX2 R191, R191 ;  /* 0x000000bf00bf7308 */ /* 0x000ea20000000800 */
[----:B0-----:R-:W-:Y:S01]  /*1e050*/  FFMA.FTZ R7, R2, R7, R189 ;  /* 0x0000000702077223 */ /* 0x001fe200000100bd */
[----:B------:R-:W-:Y:S01]  /*1e060*/  FADD.FTZ R8, R15, R8 ;  /* 0x000000080f087221 */ /* 0x000fe20000010000 */
[-CC-:B------:R-:W-:Y:S01]  /*1e070*/  FFMA.FTZ R9, R163, R0.reuse, -R129.reuse ;  /* 0x00000000a3097223 */ /* 0x180fe20000010881 */
[-CC-:B------:R-:W-:Y:S01]  /*1e080*/  FFMA.FTZ R171, R166, R0.reuse, -R129.reuse ;  /* 0x00000000a6ab7223 */ /* 0x180fe20000010881 */
[----:B------:R-:W-:Y:S01]  /*1e090*/  FFMA.FTZ R129, R167, R0, -R129 ;  /* 0x00000000a7817223 */ /* 0x000fe20000010881 */
[----:B------:R-:W-:-:S02]  /*1e0a0*/  FADD.FTZ R8, R186, R8 ;  /* 0x00000008ba087221 */ /* 0x000fc40000010000 */
        /* <DEDUP_REMOVED lines=73> */
.L_x_1841:
[----:B------:R-:W2:Y:S01]  /*1e540*/  LDL R136, [R1+0x3c] ;  /* 0x00003c0001887983 */ /* 0x000ea20000100800 */
[----:B------:R-:W-:Y:S01]  /*1e550*/  VIADD R11, R11, 0x30860 ;  /* 0x000308600b0b7836 */ /* 0x000fe20000000000 */
[----:B------:R-:W-:Y:S01]  /*1e560*/  F2FP.F16.F32.PACK_AB R186, R12, R186 ;  /* 0x000000ba0cba723e */ /* 0x000fe200000000ff */
[----:B------:R-:W-:Y:S01]  /*1e570*/  IMAD.MOV.U32 R12, RZ, RZ, R194 ;  /* 0x000000ffff0c7224 */ /* 0x000fe200078e00c2 */
[----:B------:R-:W-:Y:S01]  /*1e580*/  F2FP.F16.F32.PACK_AB R169, R9, R169 ;  /* 0x000000a909a9723e */ /* 0x000fe200000000ff */
[----:B------:R-:W-:Y:S01]  /*1e590*/  IMAD.MOV.U32 R9, RZ, RZ, R3 ;  /* 0x000000ffff097224 */ /* 0x000fe200078e0003 */
[----:B------:R-:W-:Y:S02]  /*1e5a0*/  PRMT R11, R204, 0x654, R11 ;  /* 0x00000654cc0b7816 */ /* 0x000fe4000000000b */
[----:B------:R-:W-:Y:S02]  /*1e5b0*/  F2FP.F16.F32.PACK_AB R170, R10, R170 ;  /* 0x000000aa0aaa723e */ /* 0x000fe400000000ff */
[----:B------:R0:W-:Y:S01]  /*1e5c0*/  SYNCS.ARRIVE.TRANS64.RED.A1T0 RZ, [R11+URZ], RZ ;  /* 0x000000ff0bff79a7 */ /* 0x0001e2000810043f */
[----:B------:R-:W-:-:S02]  /*1e5d0*/  F2FP.F16.F32.PACK_AB R188, R21, R188 ;  /* 0x000000bc15bc723e */ /* 0x000fc400000000ff */
[----:B------:R-:W-:Y:S02]  /*1e5e0*/  F2FP.F16.F32.PACK_AB R189, R132, R189 ;  /* 0x000000bd84bd723e */ /* 0x000fe400000000ff */
[----:B------:R-:W-:Y:S02]  /*1e5f0*/  F2FP.F16.F32.PACK_AB R190, R20, R190 ;  /* 0x000000be14be723e */ /* 0x000fe400000000ff */
[----:B------:R-:W-:Y:S01]  /*1e600*/  F2FP.F16.F32.PACK_AB R191, R127, R191 ;  /* 0x000000bf7fbf723e */ /* 0x000fe200000000ff */
[----:B0-----:R-:W-:Y:S01]  /*1e610*/  IMAD.MOV.U32 R11, RZ, RZ, R199 ;  /* 0x000000ffff0b7224 */ /* 0x001fe200078e00c7 */
        /* <DEDUP_REMOVED lines=17> */
[----:B------:R-:W-:Y:S02]  /*1e730*/  MOV R10, R4 ;  /* 0x00000004000a7202 */ /* 0x000fe40000000f00 */
[C---:B--2---:R-:W-:Y:S01]  /*1e740*/  ISETP.GT.AND P1, PT, R5.reuse, R136, PT ;  /* 0x000000880500720c */ /* 0x044fe20003f24270 */
[----:B------:R-:W-:-:S12]  /*1e750*/  VIADD R5, R5, 0xffffffff ;  /* 0xffffffff05057836 */ /* 0x000fd80000000000 */
[----:B------:R-:W-:Y:S05]  /*1e760*/  @P1 BRA `(.L_x_1842) ;  /* 0xffffffc800841947 */ /* 0x000fea000383ffff */
.L_x_1821:
[----:B------:R-:W-:Y:S05]  /*1e770*/  BSYNC B0 ;  /* 0x0000000000007941 */ /* 0x000fea0003800000 */
.L_x_1820:
        /* <DEDUP_REMOVED lines=99> */
.L_x_1843:
[----:B------:R-:W-:Y:S01]  /*1edb0*/  IMAD R9, R194, 0x8, R18 ;  /* 0x00000008c2097824 */ /* 0x000fe200078e0212 */
[----:B------:R-:W-:-:S04]  /*1edc0*/  SHF.L.U32 R6, R199, 0x1f, RZ ;  /* 0x0000001fc7067819 */ /* 0x000fc800000006ff */
[----:B------:R0:W1:Y:S01]  /*1edd0*/  SYNCS.PHASECHK.TRANS64.TRYWAIT P1, [R9+URZ+0x30850], R6 ;  /* 0x03085006090075a7 */ /* 0x000062000802017f */
[----:B------:R-:W-:Y:S05]  /*1ede0*/  @!P0 BRA `(.L_x_1844) ;  /* 0x0000000000048947 */ /* 0x000fea0003800000 */
[----:B------:R-:W-:Y:S01]  /*1edf0*/  BPT.TRAP 0x1 ;  /* 0x000000040000795c */ /* 0x000fe20000300000 */
.L_x_1844:
[----:B------:R-:W-:Y:S01]  /*1ee00*/  VIADD R18, R18, 0x400 ;  /* 0x0000040012127836 */ /* 0x000fe20000000000 */
[----:B------:R-:W-:Y:S04]  /*1ee10*/  BSSY B0, `(.L_x_1845) ;  /* 0x0000008000007945 */ /* 0x000fe80003800000 */
[----:B------:R-:W-:-:S04]  /*1ee20*/  SHF.R.U32.HI R18, RZ, 0x4, R18 ;  /* 0x00000004ff127819 */ /* 0x000fc80000011612 */
[----:B------:R-:W-:-:S04]  /*1ee30*/  LOP3.LUT R18, R18, 0x3fff, RZ, 0xc0, !PT ;  /* 0x00003fff12127812 */ /* 0x000fc800078ec0ff */
[----:B------:R-:W-:-:S05]  /*1ee40*/  LOP3.LUT R5, R18, 0x3000000, RZ, 0xfc, !PT ;  /* 0x0300000012057812 */ /* 0x000fca00078efcff */
[----:B------:R-:W-:Y:S01]  /*1ee50*/  IMAD R2, R194, 0x900, R5 ;  /* 0x00000900c2027824 */ /* 0x000fe200078e0205 */
[----:B-1----:R-:W-:Y:S06]  /*1ee60*/  @P1 BRA `(.L_x_1846) ;  /* 0x0000000000081947 */ /* 0x002fec0003800000 */
[----:B------:R-:W1:Y:S02]  /*1ee70*/  SYNCS.PHASECHK.TRANS64.TRYWAIT P1, [R9+URZ+0x30850], R6 ;  /* 0x03085006090075a7 */ /* 0x000e64000802017f */
[----:B-1----:R-:W-:Y:S05]  /*1ee80*/  @!P1 BRA `(.L_x_1847) ;  /* 0x000000b800f09947 */ /* 0x002fea0003800000 */
.L_x_1846:
[----:B------:R-:W-:Y:S05]  /*1ee90*/  BSYNC B0 ;  /* 0x0000000000007941 */ /* 0x000fea0003800000 */
.L_x_1845:
[----:B------:R-:W-:Y:S01]  /*1eea0*/  IMAD.MOV.U32 R10, RZ, RZ, R2 ;  /* 0x000000ffff0a7224 */ /* 0x000fe200078e0002 */
[----:B------:R-:W-:Y:S01]  /*1eeb0*/  MOV R11, 0x40000040 ;  /* 0x40000040000b7802 */ /* 0x000fe20000000f00 */
[----:B------:R-:W-:Y:S01]  /*1eec0*/  WARPGROUP.ARRIVE ;  /* 0x00000000000079c5 */ /* 0x000fe20000000000 */
[----:B------:R-:W2:Y:S02]  /*1eed0*/  SHFL.BFLY PT, R5, R8, 0x2, 0x1f ;  /* 0x0c401f0008057f89 */ /* 0x000ea400000e0000 */
[----:B------:R-:W-:Y:S01]  /*1eee0*/  R2UR UR6, R10 ;  /* 0x000000000a0672ca */ /* 0x000fe200000e0000 */
[----:B------:R-:W-:Y:S01]  /*1eef0*/  VIADD R10, R2, 0x80 ;  /* 0x00000080020a7836 */ /* 0x000fe20000000000 */
[----:B------:R-:W-:Y:S01]  /*1ef00*/  R2UR UR7, R11 ;  /* 0x000000000b0772ca */ /* 0x000fe200000e0000 */
[----:B------:R-:W-:-:S12]  /*1ef10*/  IMAD.MOV.U32 R11, RZ, RZ, 0x40000040 ;  /* 0x40000040ff0b7424 */ /* 0x000fd800078e00ff */
[----:B------:R-:W-:Y:S01]  /*1ef20*/  HGMMA.64x192x16.F32 R24, R188, gdesc[UR4].tnspB, R24, gsb0 ;  /* 0x42e00004bc187df0 */ /* 0x000fe20008000818 */
[----:B------:R-:W-:Y:S01]  /*1ef30*/  R2UR UR6, R10 ;  /* 0x000000000a0672ca */ /* 0x000fe200000e0000 */
[----:B------:R-:W-:Y:S01]  /*1ef40*/  VIADD R10, R2, 0x100 ;  /* 0x00000100020a7836 */ /* 0x000fe20000000000 */
[----:B------:R-:W-:Y:S01]  /*1ef50*/  R2UR UR7, R11 ;  /* 0x000000000b0772ca */ /* 0x000fe200000e0000 */
[----:B------:R-:W-:Y:S02]  /*1ef60*/  IMAD.MOV.U32 R11, RZ, RZ, 0x40000040 ;  /* 0x40000040ff0b7424 */ /* 0x000fe400078e00ff */
[----:B--2---:R-:W-:Y:S01]  /*1ef70*/  FADD.FTZ R5, R5, R8 ;  /* 0x0000000805057221 */ /* 0x004fe20000010000 */
[----:B------:R-:W-:Y:S02]  /*1ef80*/  WARPGROUP.DEPBAR.LE gsb0, 0x0 ;  /* 0x00008000000079c5 */ /* 0x000fe40000010000 */
[----:B------:R-:W-:-:S11]  /*1ef90*/  WARPGROUP.ARRIVE ;  /* 0x00000000000079c5 */ /* 0x000fd60000000000 */
        /* <DEDUP_REMOVED lines=16> */
[----:B------:R-:W-:Y:S01]  /*1f0a0*/  VIADD R10, R2, 0x280 ;  /* 0x00000280020a7836 */ /* 0x000fe20000000000 */
[----:B------:R-:W-:Y:S01]  /*1f0b0*/  R2UR UR7, R11 ;  /* 0x000000000b0772ca */ /* 0x000fe200000e0000 */
[----:B------:R-:W-:Y:S01]  /*1f0c0*/  IMAD.MOV.U32 R11, RZ, RZ, 0x40000040 ;  /* 0x40000040ff0b7424 */ /* 0x000fe200078e00ff */
[----:B------:R-:W0:Y:S02]  /*1f0d0*/  SHFL.BFLY PT, R2, R7, 0x2, 0x1f ;  /* 0x0c401f0007027f89 */ /* 0x000e2400000e0000 */
[----:B01----:R-:W-:Y:S01]  /*1f0e0*/  FADD.FTZ R6, R2, R7 ;  /* 0x0000000702067221 */ /* 0x003fe20000010000 */
[----:B------:R-:W-:Y:S01]  /*1f0f0*/  IMAD.MOV.U32 R7, RZ, RZ, RZ ;  /* 0x000000ffff077224 */ /* 0x000fe200078e00ff */
[----:B------:R-:W0:Y:S02]  /*1f100*/  SHFL.BFLY PT, R2, R5, 0x1, 0x1f ;  /* 0x0c201f0005027f89 */ /* 0x000e2400000e0000 */
[----:B0-----:R-:W-:Y:S01]  /*1f110*/  FADD.FTZ R12, R5, R2 ;  /* 0x00000002050c7221 */ /* 0x001fe20000010000 */
[----:B------:R-:W-:Y:S01]  /*1f120*/  MOV R2, RZ ;  /* 0x000000ff00027202 */ /* 0x000fe20000000f00 */
[----:B------:R-:W-:-:S03]  /*1f130*/  IMAD.MOV.U32 R5, RZ, RZ, -0x800000 ;  /* 0xff800000ff057424 */ /* 0x000fc600078e00ff */
[----:B------:R-:W-:-:S13]  /*1f140*/  FSETP.NE.FTZ.AND P1, PT, R12, RZ, PT ;  /* 0x000000ff0c00720b */ /* 0x000fda0003f35000 */
[----:B------:R-:W-:Y:S01]  /*1f150*/  @P1 MUFU.RCP R7, R12 ;  /* 0x0000000c00071308 */ /* 0x000fe20000001000 */
[----:B------:R-:W-:Y:S02]  /*1f160*/  WARPGROUP.DEPBAR.LE gsb0, 0x0 ;  /* 0x00008000000079c5 */ /* 0x000fe40000010000 */
[----:B------:R-:W-:-:S06]  /*1f170*/  WARPGROUP.ARRIVE ;  /* 0x00000000000079c5 */ /* 0x000fcc0000000000 */
[----:B------:R-:W-:Y:S01]  /*1f180*/  HGMMA.64x192x16.F32 R24, R172, gdesc[UR4].tnspB, R24, gsb0 ;  /* 0x42e00004ac187df0 */ /* 0x000fe20008000818 */
[----:B------:R-:W-:Y:S02]  /*1f190*/  R2UR UR6, R10 ;  /* 0x000000000a0672ca */ /* 0x000fe400000e0000 */
[----:B------:R-:W-:Y:S01]  /*1f1a0*/  R2UR UR7, R11 ;  /* 0x000000000b0772ca */ /* 0x000fe200000e0000 */
[----:B------:R-:W0:Y:S01]  /*1f1b0*/  @P1 MUFU.LG2 R10, R12 ;  /* 0x0000000c000a1308 */ /* 0x000e220000000c00 */
[----:B------:R-:W1:Y:S01]  /*1f1c0*/  SHFL.BFLY PT, R11, R6, 0x1, 0x1f ;  /* 0x0c201f00060b7f89 */ /* 0x000e6200000e0000 */
[----:B0-----:R-:W-:Y:S01]  /*1f1d0*/  @P1 FMUL.FTZ R10, R10, 0.69314718246459960938 ;  /* 0x3f3172180a0a1820 */ /* 0x001fe20000410000 */
[----:B-1----:R-:W-:Y:S01]  /*1f1e0*/  FADD.FTZ R13, R6, R11 ;  /* 0x0000000b060d7221 */ /* 0x002fe20000010000 */
[----:B------:R-:W-:Y:S01]  /*1f1f0*/  @P1 FMUL.FTZ R11, R0, 0.69314718246459960938 ;  /* 0x3f317218000b1820 */ /* 0x000fe20000410000 */
[----:B------:R-:W-:-:S03]  /*1f200*/  IMAD.MOV.U32 R6, RZ, RZ, -0x800000 ;  /* 0xff800000ff067424 */ /* 0x000fc600078e00ff */
[----:B------:R-:W-:Y:S01]  /*1f210*/  FSETP.NE.FTZ.AND P2, PT, R13, RZ, PT ;  /* 0x000000ff0d00720b */ /* 0x000fe20003f55000 */
[----:B------:R-:W-:-:S12]  /*1f220*/  @P1 FFMA.FTZ R6, R11, R4, R10 ;  /* 0x000000040b061223 */ /* 0x000fd8000001000a */
[----:B------:R-:W0:Y:S01]  /*1f230*/  @P2 MUFU.LG2 R8, R13 ;  /* 0x0000000d00082308 */ /* 0x000e220000000c00 */
[----:B------:R-:W-:-:S07]  /*1f240*/  @P2 FMUL.FTZ R15, R0, 0.69314718246459960938 ;  /* 0x3f317218000f2820 */ /* 0x000fce0000410000 */
        /* <DEDUP_REMOVED lines=9> */
.L_x_1848:
[----:B------:R-:W2:Y:S01]  /*1f2e0*/  LDL.LU R11, [R1+0x58] ;  /* 0x00005800010b7983 */ /* 0x000ea20000300800 */
[----:B------:R-:W-:Y:S02]  /*1f2f0*/  VIADD R9, R9, 0x30860 ;  /* 0x0003086009097836 */ /* 0x000fe40000000000 */
[-C--:B------:R-:W-:Y:S01]  /*1f300*/  FMUL.FTZ R124, R83, R2.reuse ;  /* 0x00000002537c7220 */ /* 0x080fe20000410000 */
        /* <DEDUP_REMOVED lines=9> */
[----:B------:R-:W-:Y:S01]  /*1f3a0*/  SEL R8, RZ, 0x1, P1 ;  /* 0x00000001ff087807 */ /* 0x000fe20000800000 */
        /* <DEDUP_REMOVED lines=95> */
.L_x_1701:
[----:B------:R-:W1:Y:S08]  /*1f9a0*/  S2UR UR4, SR_CgaCtaId ;  /* 0x00000000000479c3 */ /* 0x000e700000008800 */
[----:B------:R-:W-:Y:S01]  /*1f9b0*/  BAR.SYNC.DEFER_BLOCKING 0x5, 0x180 ;  /* 0x0146000000007b1d */ /* 0x000fe20000010000 */
[----:B0-----:R-:W-:-:S05]  /*1f9c0*/  MOV R9, 0x400 ;  /* 0x0000040000097802 */ /* 0x001fca0000000f00 */
[----:B------:R-:W-:Y:S01]  /*1f9d0*/  BSSY B0, `(.L_x_1849) ;  /* 0x0000273000007945 */ /* 0x000fe20003800000 */
[----:B-1----:R-:W-:-:S04]  /*1f9e0*/  MOV R204, UR4 ;  /* 0x0000000400cc7c02 */ /* 0x002fc80008000f00 */
[----:B------:R-:W-:-:S05]  /*1f9f0*/  LEA R18, R204, R9, 0x18 ;  /* 0x00000009cc127211 */ /* 0x000fca00078ec0ff */
[----:B------:R0:W1:Y:S01]  /*1fa00*/  LDS.128 R28, [R18+0x308d0] ;  /* 0x0308d000121c7984 */ /* 0x0000620000000c00 */
[----:B------:R-:W-:Y:S06]  /*1fa10*/  BAR.ARV 0x4, 0x180 ;  /* 0x0106000000007b1d */ /* 0x000fec0000002000 */
[----:B------:R-:W-:Y:S05]  /*1fa20*/  @P0 BRA `(.L_x_1850) ;  /* 0x0000001800940947 */ /* 0x000fea0003800000 */
[----:B------:R-:W2:Y:S04]  /*1fa30*/  LDL R2, [R1+0x88] ;  /* 0x0000880001027983 */ /* 0x000ea80000100800 */
[----:B------:R-:W3:Y:S01]  /*1fa40*/  LDL R102, [R1+0x54] ;  /* 0x0000540001667983 */ /* 0x000ee20000100800 */
[----:B------:R-:W4:Y:S01]  /*1fa50*/  S2R R11, SR_SWINHI ;  /* 0x00000000000b7919 */ /* 0x000f220000002f00 */
[----:B------:R-:W-:Y:S01]  /*1fa60*/  F2FP.F16.F32.PACK_AB R24, R25, R24 ;  /* 0x000000181918723e */ /* 0x000fe200000000ff */
[----:B------:R-:W-:Y:S01]  /*1fa70*/  ULDC.64 UR4, c[0x0][0xc00] ;  /* 0x0003000000047ab9 */ /* 0x000fe20000000a00 */
[----:B------:R-:W-:Y:S01]  /*1fa80*/  F2FP.F16.F32.PACK_AB R25, R138, R26 ;  /* 0x0000001a8a19723e */ /* 0x000fe200000000ff */
[----:B------:R-:W3:Y:S01]  /*1fa90*/  LDL R94, [R1+0x50] ;  /* 0x00005000015e7983 */ /* 0x000ee20000100800 */
[----:B------:R-:W-:-:S02]  /*1faa0*/  F2FP.F16.F32.PACK_AB R26, R3, R0 ;  /* 0x00000000031a723e */ /* 0x000fc400000000ff */
[----:B------:R-:W-:Y:S02]  /*1fab0*/  MOV R8, R18 ;  /* 0x0000001200087202 */ /* 0x000fe40000000f00 */
[----:B----4-:R-:W-:Y:S02]  /*1fac0*/  MOV R9, R11 ;  /* 0x0000000b00097202 */ /* 0x010fe40000000f00 */
        /* <DEDUP_REMOVED lines=38> */
[----:B------:R-:W-:Y:S01]  /*1fd30*/  F2FP.F16.F32.PACK_AB R115, R119, R118 ;  /* 0x000000767773723e */ /* 0x000fe200000000ff */
[----:B--2---:R-:W-:-:S03]  /*1fd40*/  IMAD.WIDE R74, R2, 0x2, R8 ;  /* 0x00000002024a7825 */ /* 0x004fc600078e0208 */
[C---:B-----5:R-:W-:Y:S02]  /*1fd50*/  IADD3 R137, P1, R74.reuse, 0x40, RZ ;  /* 0x000000404a897810 */ /* 0x060fe40007f3e0ff */
[C---:B------:R-:W-:Y:S02]  /*1fd60*/  IADD3 R111, P2, R74.reuse, 0x20, RZ ;  /* 0x000000204a6f7810 */ /* 0x040fe40007f5e0ff */
[C---:B------:R-:W-:Y:S01]  /*1fd70*/  LOP3.LUT R11, R74.reuse, 0x380, RZ, 0xc0, !PT ;  /* 0x000003804a0b7812 */ /* 0x040fe200078ec0ff */
[----:B------:R-:W-:Y:S01]  /*1fd80*/  IMAD.X R15, RZ, RZ, R75, P1 ;  /* 0x000000ffff0f7224 */ /* 0x000fe200008e064b */
[C---:B------:R-:W-:Y:S02]  /*1fd90*/  IADD3 R2, P1, R74.reuse, 0x8020, RZ ;  /* 0x000080204a027810 */ /* 0x040fe40007f3e0ff */
[C---:B------:R-:W-:Y:S02]  /*1fda0*/  IADD3 R139, P6, R74.reuse, 0x60, RZ ;  /* 0x000000604a8b7810 */ /* 0x040fe40007fde0ff */
[----:B------:R-:W-:-:S02]  /*1fdb0*/  IADD3 R141, P5, R74, 0x4000, RZ ;  /* 0x000040004a8d7810 */ /* 0x000fc40007fbe0ff */
[----:B------:R-:W-:Y:S02]  /*1fdc0*/  LOP3.LUT R12, R111, 0x380, RZ, 0xc0, !PT ;  /* 0x000003806f0c7812 */ /* 0x000fe400078ec0ff */
[----:B------:R-:W-:Y:S02]  /*1fdd0*/  SHF.R.U64 R11, R11, 0x3, RZ ;  /* 0x000000030b0b7819 */ /* 0x000fe400000012ff */
[----:B------:R-:W-:Y:S01]  /*1fde0*/  LOP3.LUT R66, R2, 0x380, RZ, 0xc0, !PT ;  /* 0x0000038002427812 */ /* 0x000fe200078ec0ff */
[--C-:B------:R-:W-:Y:S01]  /*1fdf0*/  IMAD.X R13, RZ, RZ, R75.reuse, P2 ;  /* 0x000000ffff0d7224 */ /* 0x100fe200010e064b */
[----:B------:R-:W-:Y:S01]  /*1fe00*/  SHF.R.U64 R12, R12, 0x3, RZ ;  /* 0x000000030c0c7819 */ /* 0x000fe200000012ff */
[--C-:B------:R-:W-:Y:S01]  /*1fe10*/  IMAD.X R21, RZ, RZ, R75.reuse, P6 ;  /* 0x000000ffff157224 */ /* 0x100fe200030e064b */
[C---:B------:R-:W-:Y:S01]  /*1fe20*/  IADD3 R143, P0, R74.reuse, 0x4020, RZ ;  /* 0x000040204a8f7810 */ /* 0x040fe20007f1e0ff */
[----:B------:R-:W-:Y:S01]  /*1fe30*/  IMAD.X R39, RZ, RZ, R75, P5 ;  /* 0x000000ffff277224 */ /* 0x000fe200028e064b */
[----:B------:R-:W-:-:S02]  /*1fe40*/  IADD3 R145, P4, R74, 0x4040, RZ ;  /* 0x000040404a917810 */ /* 0x000fc40007f9e0ff */
[C---:B------:R-:W-:Y:S02]  /*1fe50*/  IADD3 R147, P3, R74.reuse, 0x4060, RZ ;  /* 0x000040604a937810 */ /* 0x040fe40007f7e0ff */
[C---:B------:R-:W-:Y:S02]  /*1fe60*/  IADD3 R149, P2, R74.reuse, 0x8000, RZ ;  /* 0x000080004a957810 */ /* 0x040fe40007f5e0ff */
[C---:B------:R-:W-:Y:S02]  /*1fe70*/  IADD3 R70, P6, R74.reuse, 0x8040, RZ ;  /* 0x000080404a467810 */ /* 0x040fe40007fde0ff */
[----:B-1----:R-:W-:Y:S02]  /*1fe80*/  IADD3 R28, P5, R74, 0x8060, RZ ;  /* 0x000080604a1c7810 */ /* 0x002fe40007fbe0ff */
[----:B------:R-:W-:Y:S02]  /*1fe90*/  LOP3.LUT R74, R11, R74, RZ, 0x3c, !PT ;  /* 0x0000004a0b4a7212 */ /* 0x000fe400078e3cff */
[----:B------:R-:W-:-:S02]  /*1fea0*/  SHF.R.U64 R3, R66, 0x3, RZ ;  /* 0x0000000342037819 */ /* 0x000fc400000012ff */
[----:B------:R-:W-:Y:S02]  /*1feb0*/  LOP3.LUT R12, R12, R111, RZ, 0x3c, !PT ;  /* 0x0000006f0c0c7212 */ /* 0x000fe400078e3cff */
[----:B------:R-:W-:Y:S01]  /*1fec0*/  MOV R74, R74 ;  /* 0x0000004a004a7202 */ /* 0x000fe20000000f00 */
[----:B------:R-:W-:Y:S01]  /*1fed0*/  BAR.SYNC.DEFER_BLOCKING 0x1, 0x100 ;  /* 0x0044000000007b1d */ /* 0x000fe20000010000 */
[----:B------:R-:W-:Y:S02]  /*1fee0*/  LOP3.LUT R66, R3, R2, RZ, 0x3c, !PT ;  /* 0x0000000203427212 */ /* 0x000fe400078e3cff */
[----:B------:R-:W-:Y:S01]  /*1fef0*/  MOV R2, R12 ;  /* 0x0000000c00027202 */ /* 0x000fe20000000f00 */
[----:B------:R-:W-:Y:S01]  /*1ff00*/  IMAD.X R47, RZ, RZ, R75, P0 ;  /* 0x000000ffff2f7224 */ /* 0x000fe200000e064b */
[----:B------:R-:W-:Y:S02]  /*1ff10*/  ISETP.NE.U32.AND P0, PT, RZ, UR4, PT ;  /* 0x00000004ff007c0c */ /* 0x000fe4000bf05070 */
[----:B------:R-:W-:-:S02]  /*1ff20*/  LOP3.LUT R14, R137, 0x380, RZ, 0xc0, !PT ;  /* 0x00000380890e7812 */ /* 0x000fc400078ec0ff */
[----:B------:R-:W-:Y:S02]  /*1ff30*/  LOP3.LUT R20, R139, 0x380, RZ, 0xc0, !PT ;  /* 0x000003808b147812 */ /* 0x000fe400078ec0ff */
[----:B------:R-:W-:Y:S02]  /*1ff40*/  LOP3.LUT R58, R147, 0x380, RZ, 0xc0, !PT ;  /* 0x00000380933a7812 */ /* 0x000fe400078ec0ff */
[----:B------:R-:W-:Y:S02]  /*1ff50*/  LOP3.LUT R38, R141, 0x380, RZ, 0xc0, !PT ;  /* 0x000003808d267812 */ /* 0x000fe400078ec0ff */
[----:B------:R-:W-:Y:S01]  /*1ff60*/  ISETP.NE.AND.EX P0, PT, RZ, UR5, PT, P0 ;  /* 0x00000005ff007c0c */ /* 0x000fe2000bf05300 */
[----:B------:R-:W-:Y:S01]  /*1ff70*/  ULDC.64 UR4, c[0x0][0xc08] ;  /* 0x0003020000047ab9 */ /* 0x000fe20000000a00 */
[----:B------:R-:W-:Y:S04]  /*1ff80*/  STSM.16.M88.4 [R74], R24 ;  /* 0x000000184a007844 */ /* 0x000fe80000000200 */
[----:B------:R1:W-:Y:S01]  /*1ff90*/  STSM.16.M88.4 [R2], R32 ;  /* 0x0000002002007844 */ /* 0x0003e20000000200 */
[----:B------:R-:W-:Y:S01]  /*1ffa0*/  LOP3.LUT R46, R143, 0x380, RZ, 0xc0, !PT ;  /* 0x000003808f2e7812 */ /* 0x000fe200078ec0ff */
[----:B------:R-:W-:Y:S01]  /*1ffb0*/  IMAD.X R63, RZ, RZ, R75, P2 ;  /* 0x000000ffff3f7224 */ /* 0x000fe200010e064b */
[----:B------:R-:W-:-:S02]  /*1ffc0*/  SHF.R.U64 R14, R14, 0x3, RZ ;  /* 0x000000030e0e7819 */ /* 0x000fc400000012ff */
[----:B------:R-:W-:Y:S01]  /*1ffd0*/  LOP3.LUT R54, R145, 0x380, RZ, 0xc0, !PT ;  /* 0x0000038091367812 */ /* 0x000fe200078ec0ff */
[--C-:B------:R-:W-:Y:S01]  /*1ffe0*/  IMAD.X R59, RZ, RZ, R75.reuse, P3 ;  /* 0x000000ffff3b7224 */ /* 0x100fe200018e064b */
[----:B------:R-:W-:Y:S01]  /*1fff0*/  SHF.R.U64 R20, R20, 0x3, RZ ;  /* 0x0000000314147819 */ /* 0x000fe200000012ff */
[----:B-1----:R-:W3:Y:S01]  /*20000*/  LDC.64 R2, c[0x0][0xc00] ;  /* 0x00030000ff027b82 */ /* 0x002ee20000000a00 */
[----:B------:R-:W-:Y:S01]  /*20010*/  SHF.R.U64 R58, R58, 0x3, RZ ;  /* 0x000000033a3a7819 */ /* 0x000fe200000012ff */
[--C-:B------:R-:W-:Y:S01]  /*20020*/  IMAD.X R67, RZ, RZ, R75.reuse, P1 ;  /* 0x000000ffff437224 */ /* 0x100fe200008e064b */
[----:B------:R-:W-:Y:S01]  /*20030*/  ISETP.NE.U32.AND P2, PT, RZ, UR4, PT ;  /* 0x00000004ff007c0c */ /* 0x000fe2000bf45070 */
[--C-:B------:R-:W-:Y:S01]  /*20040*/  IMAD.X R71, RZ, RZ, R75.reuse, P6 ;  /* 0x000000ffff477224 */ /* 0x100fe200030e064b */
[----:B------:R-:W-:Y:S01]  /*20050*/  IADD3.X R55, RZ, R75, RZ, P4, !PT ;  /* 0x0000004bff377210 */ /* 0x000fe200027fe4ff */
[----:B------:R-:W-:Y:S01]  /*20060*/  IMAD.X R11, RZ, RZ, R75, P5 ;  /* 0x000000ffff0b7224 */ /* 0x000fe200028e064b */
[----:B------:R-:W-:-:S02]  /*20070*/  SHF.R.U64 R38, R38, 0x3, RZ ;  /* 0x0000000326267819 */ /* 0x000fc400000012ff */
[----:B------:R-:W-:Y:S02]  /*20080*/  LOP3.LUT R62, R149, 0x380, RZ, 0xc0, !PT ;  /* 0x00000380953e7812 */ /* 0x000fe400078ec0ff */
[----:B------:R-:W-:Y:S02]  /*20090*/  SHF.R.U64 R46, R46, 0x3, RZ ;  /* 0x000000032e2e7819 */ /* 0x000fe400000012ff */
[----:B------:R-:W-:Y:S02]  /*200a0*/  LOP3.LUT R75, R70, 0x380, RZ, 0xc0, !PT ;  /* 0x00000380464b7812 */ /* 0x000fe400078ec0ff */
[----:B------:R-:W-:Y:S02]  /*200b0*/  LOP3.LUT R14, R14, R137, RZ, 0x3c, !PT ;  /* 0x000000890e0e7212 */ /* 0x000fe400078e3cff */
[----:B------:R-:W-:Y:S02]  /*200c0*/  SHF.R.U64 R54, R54, 0x3, RZ ;  /* 0x0000000336367819 */ /* 0x000fe400000012ff */
[----:B------:R-:W-:-:S02]  /*200d0*/  LOP3.LUT R111, R28, 0x380, RZ, 0xc0, !PT ;  /* 0x000003801c6f7812 */ /* 0x000fc400078ec0ff */
[----:B------:R-:W-:Y:S02]  /*200e0*/  LOP3.LUT R20, R20, R139, RZ, 0x3c, !PT ;  /* 0x0000008b14147212 */ /* 0x000fe400078e3cff */
[----:B------:R-:W-:Y:S02]  /*200f0*/  LOP3.LUT R58, R58, R147, RZ, 0x3c, !PT ;  /* 0x000000933a3a7212 */ /* 0x000fe400078e3cff */
[----:B------:R-:W-:Y:S02]  /*20100*/  ISETP.NE.AND.EX P2, PT, RZ, UR5, PT, P2 ;  /* 0x00000005ff007c0c */ /* 0x000fe4000bf45320 */
[----:B------:R-:W-:Y:S02]  /*20110*/  LOP3.LUT R38, R38, R141, RZ, 0x3c, !PT ;  /* 0x0000008d26267212 */ /* 0x000fe400078e3cff */
[----:B------:R-:W-:Y:S02]  /*20120*/  SHF.R.U64 R62, R62, 0x3, RZ ;  /* 0x000000033e3e7819 */ /* 0x000fe400000012ff */
[----:B------:R-:W-:-:S02]  /*20130*/  LOP3.LUT R46, R46, R143, RZ, 0x3c, !PT ;  /* 0x0000008f2e2e7212 */ /* 0x000fc400078e3cff */
[----:B------:R-:W-:Y:S02]  /*20140*/  SHF.R.U64 R75, R75, 0x3, RZ ;  /* 0x000000034b4b7819 */ /* 0x000fe400000012ff */
[----:B------:R-:W-:Y:S02]  /*20150*/  LOP3.LUT R54, R54, R145, RZ, 0x3c, !PT ;  /* 0x0000009136367212 */ /* 0x000fe400078e3cff */
[----:B------:R-:W-:Y:S02]  /*20160*/  SHF.R.U64 R111, R111, 0x3, RZ ;  /* 0x000000036f6f7819 */ /* 0x000fe400000012ff */
[----:B------:R-:W-:Y:S02]  /*20170*/  MOV R14, R14 ;  /* 0x0000000e000e7202 */ /* 0x000fe40000000f00 */
[----:B------:R-:W-:Y:S02]  /*20180*/  MOV R20, R20 ;  /* 0x0000001400147202 */ /* 0x000fe40000000f00 */
[----:B------:R-:W-:-:S02]  /*20190*/  MOV R13, R58 ;  /* 0x0000003a000d7202 */ /* 0x000fc40000000f00 */
[----:B------:R-:W-:Y:S02]  /*201a0*/  LOP3.LUT R62, R62, R149, RZ, 0x3c, !PT ;  /* 0x000000953e3e7212 */ /* 0x000fe400078e3cff */
[----:B------:R-:W-:Y:S02]  /*201b0*/  MOV R38, R38 ;  /* 0x0000002600267202 */ /* 0x000fe40000000f00 */
[----:B------:R-:W-:Y:S02]  /*201c0*/  MOV R12, R66 ;  /* 0x00000042000c7202 */ /* 0x000fe40000000f00 */
[----:B------:R-:W-:Y:S02]  /*201d0*/  F2FP.F16.F32.PACK_AB R58, R61, R60 ;  /* 0x0000003c3d3a723e */ /* 0x000fe400000000ff */
[----:B------:R-:W-:Y:S02]  /*201e0*/  F2FP.F16.F32.PACK_AB R59, R129, R7 ;  /* 0x00000007813b723e */ /* 0x000fe400000000ff */
[----:B------:R-:W-:-:S02]  /*201f0*/  LOP3.LUT R70, R75, R70, RZ, 0x3c, !PT ;  /* 0x000000464b467212 */ /* 0x000fc400078e3cff */
[----:B------:R-:W-:Y:S02]  /*20200*/  MOV R46, R46 ;  /* 0x0000002e002e7202 */ /* 0x000fe40000000f00 */
[----:B------:R-:W-:Y:S02]  /*20210*/  F2FP.F16.F32.PACK_AB R66, R69, R68 ;  /* 0x000000444542723e */ /* 0x000fe400000000ff */
[----:B------:R-:W-:Y:S01]  /*20220*/  F2FP.F16.F32.PACK_AB R67, R127, R121 ;  /* 0x000000797f43723e */ /* 0x000fe200000000ff */
[----:B------:R-:W-:Y:S01]  /*20230*/  STSM.16.M88.4 [R14], R40 ;  /* 0x000000280e007844 */ /* 0x000fe20000000200 */
[----:B------:R-:W-:Y:S02]  /*20240*/  LOP3.LUT R10, R111, R28, RZ, 0x3c, !PT ;  /* 0x0000001c6f0a7212 */ /* 0x000fe400078e3cff */
[----:B------:R-:W-:Y:S02]  /*20250*/  MOV R54, R54 ;  /* 0x0000003600367202 */ /* 0x000fe40000000f00 */
[----:B------:R-:W-:-:S02]  /*20260*/  F2FP.F16.F32.PACK_AB R74, R77, R76 ;  /* 0x0000004c4d4a723e */ /* 0x000fc400000000ff */
[----:B------:R-:W-:Y:S01]  /*20270*/  F2FP.F16.F32.PACK_AB R75, R125, R78 ;  /* 0x0000004e7d4b723e */ /* 0x000fe200000000ff */
[----:B------:R1:W-:Y:S01]  /*20280*/  STSM.16.M88.4 [R20], R48 ;  /* 0x0000003014007844 */ /* 0x0003e20000000200 */
[----:B------:R-:W-:Y:S02]  /*20290*/  MOV R62, R62 ;  /* 0x0000003e003e7202 */ /* 0x000fe40000000f00 */
[----:B------:R-:W-:Y:S01]  /*202a0*/  MOV R70, R70 ;  /* 0x0000004600467202 */ /* 0x000fe20000000f00 */
[----:B------:R-:W-:Y:S01]  /*202b0*/  STSM.16.M88.4 [R38], R56 ;  /* 0x0000003826007844 */ /* 0x000fe20000000200 */
[----:B------:R-:W-:Y:S01]  /*202c0*/  MOV R0, R10 ;  /* 0x0000000a00007202 */ /* 0x000fe20000000f00 */
[----:B---3--:R-:W-:Y:S02]  /*202d0*/  IMAD.WIDE R10, R102, 0x4, R2 ;  /* 0x00000004660a7825 */ /* 0x008fe400078e0202 */
[----:B------:R2:W-:Y:S01]  /*202e0*/  STSM.16.M88.4 [R46], R64 ;  /* 0x000000402e007844 */ /* 0x0005e20000000200 */
[----:B------:R-:W3:Y:S03]  /*202f0*/  @P2 LDC.64 R2, c[0x0][0xc08] ;  /* 0x00030200ff022b82 */ /* 0x000ee60000000a00 */
[----:B------:R4:W-:Y:S04]  /*20300*/  STSM.16.M88.4 [R54], R72 ;  /* 0x0000004836007844 */ /* 0x0009e80000000200 */
[----:B------:R4:W-:Y:S01]  /*20310*/  STSM.16.M88.4 [R13], R80 ;  /* 0x000000500d007844 */ /* 0x0009e20000000200 */
[----:B------:R-:W-:Y:S01]  /*20320*/  ULDC UR4, c[0x0][0xa88] ;  /* 0x0002a20000047ab9 */ /* 0x000fe20000000800 */
[----:B------:R-:W-:Y:S01]  /*20330*/  MOV R21, RZ ;  /* 0x000000ff00157202 */ /* 0x000fe20000000f00 */
[----:B-1----:R-:W1:Y:S01]  /*20340*/  LDC R20, c[0x0][0xbe8] ;  /* 0x0002fa00ff147b82 */ /* 0x002e620000000800 */
[----:B------:R4:W-:Y:S04]  /*20350*/  STSM.16.M88.4 [R62], R88 ;  /* 0x000000583e007844 */ /* 0x0009e80000000200 */
[----:B------:R4:W-:Y:S04]  /*20360*/  STSM.16.M88.4 [R12], R96 ;  /* 0x000000600c007844 */ /* 0x0009e80000000200 */
[----:B------:R4:W-:Y:S04]  /*20370*/  STSM.16.M88.4 [R70], R104 ;  /* 0x0000006846007844 */ /* 0x0009e80000000200 */
[----:B------:R4:W-:Y:S01]  /*20380*/  STSM.16.M88.4 [R0], R112 ;  /* 0x0000007000007844 */ /* 0x0009e20000000200 */
[----:B------:R-:W-:Y:S01]  /*20390*/  BAR.SYNC.DEFER_BLOCKING 0x1, 0x100 ;  /* 0x0044000000007b1d */ /* 0x000fe20000010000 */
[----:B--2---:R-:W-:-:S02]  /*203a0*/  IMAD.U32 R65, RZ, RZ, UR4 ;  /* 0x00000004ff417e24 */ /* 0x004fc4000f8e00ff */
[----:B---3--:R-:W-:-:S03]  /*203b0*/  @P2 IMAD.WIDE R2, R102, 0x4, R2 ;  /* 0x0000000466022825 */ /* 0x008fc600078e0202 */
[----:B------:R4:W5:Y:S04]  /*203c0*/  @P0 LDG.E R21, desc[UR60][R10.64] ;  /* 0x0000003c0a150981 */ /* 0x000968000c1e1900 */
[----:B------:R4:W5:Y:S01]  /*203d0*/  @P2 LDG.E R65, desc[UR60][R2.64] ;  /* 0x0000003c02412981 */ /* 0x000962000c1e1900 */
[----:B-1----:R-:W-:-:S13]  /*203e0*/  ISETP.NE.AND P1, PT, R20, 0x1, PT ;  /* 0x000000011400780c */ /* 0x002fda0003f25270 */
[----:B------:R-:W1:Y:S08]  /*203f0*/  @P1 LDC R4, c[0x0][0xbec] ;  /* 0x0002fb00ff041b82 */ /* 0x000e700000000800 */
[----:B------:R-:W2:Y:S01]  /*20400*/  @P1 LDC R7, c[0x0][0xbf0] ;  /* 0x0002fc00ff071b82 */ /* 0x000ea20000000800 */
[----:B------:R-:W-:Y:S01]  /*20410*/  SHF.R.S32.HI R28, RZ, 0x1f, R94 ;  /* 0x0000001fff1c7819 */ /* 0x000fe2000001145e */
[----:B----4-:R-:W-:Y:S06]  /*20420*/  @P2 BRA `(.L_x_1851) ;  /* 0x0000000000102947 */ /* 0x010fec0003800000 */
[----:B------:R-:W-:Y:S05]  /*20430*/  @!P0 BRA `(.L_x_1851) ;  /* 0x00000000000c8947 */ /* 0x000fea0003800000 */
[----:B------:R-:W3:Y:S04]  /*20440*/  LDG.E R0, desc[UR60][R10.64] ;  /* 0x0000003c0a007981 */ /* 0x000ee8000c1e1900 */
[----:B-----5:R-:W3:Y:S02]  /*20450*/  LDG.E R65, desc[UR60][R10.64+0x4] ;  /* 0x0000043c0a417981 */ /* 0x020ee4000c1e1900 */
[----:B---3--:R-:W-:-:S07]  /*20460*/  IMAD.IADD R65, R65, 0x1, -R0 ;  /* 0x0000000141417824 */ /* 0x008fce00078e0a00 */
.L_x_1851:
[----:B------:R-:W3:Y:S04]  /*20470*/  LDL R10, [R1+0x44] ;  /* 0x00004400010a7983 */ /* 0x000ee80000100800 */
[----:B------:R-:W4:Y:S01]  /*20480*/  LDL R68, [R1+0x4c] ;  /* 0x00004c0001447983 */ /* 0x000f220000100800 */
[--C-:B-----5:R-:W-:Y:S01]  /*20490*/  SHF.R.S32.HI R3, RZ, 0x1f, R21.reuse ;  /* 0x0000001fff037819 */ /* 0x120fe20000011415 */
[----:B------:R-:W-:Y:S01]  /*204a0*/  IMAD.MOV.U32 R2, RZ, RZ, R21 ;  /* 0x000000ffff027224 */ /* 0x000fe200078e0015 */
[----:B------:R-:W-:Y:S01]  /*204b0*/  ULDC.64 UR4, c[0x0][0xb90] ;  /* 0x0002e40000047ab9 */ /* 0x000fe20000000a00 */
[----:B------:R-:W3:Y:S01]  /*204c0*/  LDL.LU R72, [R1+0x30] ;  /* 0x0000300001487983 */ /* 0x000ee20000300800 */
[----:B------:R-:W-:Y:S01]  /*204d0*/  SEL R64, R102, RZ, !P0 ;  /* 0x000000ff66407207 */ /* 0x000fe20004000000 */
[----:B------:R-:W0:Y:S02]  /*204e0*/  @P1 LDC R69, c[0x0][0xbec] ;  /* 0x0002fb00ff451b82 */ /* 0x000e240000000800 */
[----:B------:R-:W2:Y:S01]  /*204f0*/  LDL R71, [R1+0x60] ;  /* 0x0000600001477983 */ /* 0x000ea20000100800 */
[----:B------:R-:W-:-:S03]  /*20500*/  IMAD R0, R28, UR4, RZ ;  /* 0x000000041c007c24 */ /* 0x000fc6000f8e02ff */
[----:B------:R-:W2:Y:S01]  /*20510*/  LDL R26, [R1+0x84] ;  /* 0x00008400011a7983 */ /* 0x000ea20000100800 */
[----:B------:R-:W-:Y:S01]  /*20520*/  IMAD R13, R94, UR5, R0 ;  /* 0x000000055e0d7c24 */ /* 0x000fe2000f8e0200 */
[----:B------:R-:W0:Y:S02]  /*20530*/  @P1 LDC R70, c[0x0][0xbf0] ;  /* 0x0002fc00ff461b82 */ /* 0x000e240000000800 */
[----:B------:R-:W2:Y:S01]  /*20540*/  LDL R34, [R1+0x64] ;  /* 0x0000640001227983 */ /* 0x000ea20000100800 */
[----:B------:R-:W-:Y:S01]  /*20550*/  IMAD R65, R65, R20, RZ ;  /* 0x0000001441417224 */ /* 0x000fe200078e02ff */
[----:B------:R-:W-:Y:S01]  /*20560*/  BSSY B1, `(.L_x_1852) ;  /* 0x00000b9000017945 */ /* 0x000fe20003800000 */
[----:B----4-:R-:W-:Y:S01]  /*20570*/  SHF.L.U32 R0, R68, 0x3, RZ ;  /* 0x0000000344007819 */ /* 0x010fe200000006ff */
[----:B---3--:R-:W-:Y:S02]  /*20580*/  IMAD.IADD R27, R10, 0x1, R72 ;  /* 0x000000010a1b7824 */ /* 0x008fe400078e0248 */
[----:B------:R-:W-:Y:S01]  /*20590*/  IMAD.WIDE.U32 R10, R94, UR4, R2 ;  /* 0x000000045e0a7c25 */ /* 0x000fe2000f8e0002 */
[----:B------:R-:W-:-:S03]  /*205a0*/  ULDC.64 UR4, c[0x0][0xb98] ;  /* 0x0002e60000047ab9 */ /* 0x000fc60000000a00 */
[----:B-1----:R-:W-:Y:S01]  /*205b0*/  @P1 IMAD.HI.U32 R2, R27, R4, RZ ;  /* 0x000000041b021227 */ /* 0x002fe200078e00ff */
[----:B------:R-:W-:-:S03]  /*205c0*/  SHF.R.S32.HI R4, RZ, 0x1f, R102 ;  /* 0x0000001fff047819 */ /* 0x000fc60000011466 */
[----:B------:R-:W-:Y:S01]  /*205d0*/  IMAD.MOV.U32 R15, RZ, RZ, R27 ;  /* 0x000000ffff0f7224 */ /* 0x000fe200078e001b */
[----:B--2---:R-:W-:Y:S01]  /*205e0*/  @P1 SHF.R.U32.HI R15, RZ, R7, R2 ;  /* 0x00000007ff0f1219 */ /* 0x004fe20000011602 */
[----:B------:R-:W-:Y:S01]  /*205f0*/  IMAD R7, R71, 0x40, R0 ;  /* 0x0000004047077824 */ /* 0x000fe200078e0200 */
[----:B------:R-:W-:Y:S01]  /*20600*/  SEL R2, R4, RZ, !P0 ;  /* 0x000000ff04027207 */ /* 0x000fe20004000000 */
[----:B------:R-:W-:Y:S02]  /*20610*/  IMAD.IADD R11, R11, 0x1, R13 ;  /* 0x000000010b0b7824 */ /* 0x000fe400078e020d */
[----:B------:R-:W-:Y:S02]  /*20620*/  IMAD.MOV R25, RZ, RZ, -R15 ;  /* 0x000000ffff197224 */ /* 0x000fe400078e0a0f */
[----:B------:R-:W-:-:S04]  /*20630*/  IMAD.WIDE R8, R7, 0x2, R8 ;  /* 0x0000000207087825 */ /* 0x000fc800078e0208 */
[----:B------:R-:W-:Y:S02]  /*20640*/  IMAD R13, R2, UR4, RZ ;  /* 0x00000004020d7c24 */ /* 0x000fe4000f8e02ff */
[----:B------:R-:W-:-:S04]  /*20650*/  IMAD.WIDE.U32 R10, R64, UR4, R10 ;  /* 0x00000004400a7c25 */ /* 0x000fc8000f8e000a */
[----:B------:R-:W-:Y:S01]  /*20660*/  IMAD R7, R20, R25, R27 ;  /* 0x0000001914077224 */ /* 0x000fe200078e021b */
[----:B------:R-:W-:Y:S01]  /*20670*/  IADD3 R14, P0, R15, R10, RZ ;  /* 0x0000000a0f0e7210 */ /* 0x000fe20007f1e0ff */
[----:B------:R-:W-:Y:S01]  /*20680*/  IMAD R12, R64, UR5, R13 ;  /* 0x00000005400c7c24 */ /* 0x000fe2000f8e020d */
[----:B------:R-:W-:Y:S01]  /*20690*/  SHF.R.S32.HI R13, RZ, 0x1f, R15 ;  /* 0x0000001fff0d7819 */ /* 0x000fe2000001140f */
[----:B------:R-:W-:Y:S01]  /*206a0*/  ULDC.64 UR4, c[0x0][0xb88] ;  /* 0x0002e20000047ab9 */ /* 0x000fe20000000a00 */
[----:B------:R-:W-:Y:S02]  /*206b0*/  SHF.R.S32.HI R4, RZ, 0x1f, R7 ;  /* 0x0000001fff047819 */ /* 0x000fe40000011407 */
[----:B------:R-:W-:-:S03]  /*206c0*/  IADD3.X R15, R13, R11, R12, P0, !PT ;  /* 0x0000000b0d0f7210 */ /* 0x000fc600007fe40c */
[----:B------:R-:W-:Y:S02]  /*206d0*/  IMAD R4, R4, UR4, RZ ;  /* 0x0000000404047c24 */ /* 0x000fe4000f8e02ff */
[----:B------:R-:W-:-:S04]  /*206e0*/  IMAD.WIDE.U32 R14, R7, UR4, R14 ;  /* 0x00000004070e7c25 */ /* 0x000fc8000f8e000e */
[----:B------:R-:W-:Y:S01]  /*206f0*/  IMAD R11, R7, UR5, R4 ;  /* 0x00000005070b7c24 */ /* 0x000fe2000f8e0204 */
[----:B------:R-:W-:-:S03]  /*20700*/  ULDC.64 UR4, c[0x0][0xb50] ;  /* 0x0002d40000047ab9 */ /* 0x000fc60000000a00 */
[----:B------:R-:W-:Y:S01]  /*20710*/  IMAD.IADD R7, R15, 0x1, R11 ;  /* 0x000000010f077824 */ /* 0x000fe200078e020b */
[----:B------:R-:W-:Y:S02]  /*20720*/  LEA R15, P0, R14, UR4, 0x2 ;  /* 0x000000040e0f7c11 */ /* 0x000fe4000f8010ff */
[----:B------:R-:W-:Y:S02]  /*20730*/  IADD3 R25, P2, R8, 0x1000, RZ ;  /* 0x0000100008197810 */ /* 0x000fe40007f5e0ff */
[----:B------:R-:W-:Y:S01]  /*20740*/  LEA.HI.X R14, R14, UR5, R7, 0x2, P0 ;  /* 0x000000050e0e7c11 */ /* 0x000fe200080f1407 */
[----:B------:R-:W-:Y:S01]  /*20750*/  ULDC.64 UR4, c[0x0][0xaa0] ;  /* 0x0002a80000047ab9 */ /* 0x000fe20000000a00 */
[----:B------:R-:W-:Y:S01]  /*20760*/  LOP3.LUT R10, R25, 0x380, RZ, 0xc0, !PT ;  /* 0x00000380190a7812 */ /* 0x000fe200078ec0ff */
[----:B------:R-:W-:-:S03]  /*20770*/  IMAD R66, R3, UR4, RZ ;  /* 0x0000000403427c24 */ /* 0x000fc6000f8e02ff */
[----:B------:R-:W-:Y:S01]  /*20780*/  SHF.R.U64 R10, R10, 0x3, RZ ;  /* 0x000000030a0a7819 */ /* 0x000fe200000012ff */
[C---:B------:R-:W-:Y:S02]  /*20790*/  IMAD R3, R21.reuse, UR5, R66 ;  /* 0x0000000515037c24 */ /* 0x040fe4000f8e0242 */
[----:B------:R-:W-:Y:S01]  /*207a0*/  IMAD.WIDE.U32 R66, R21, UR4, RZ ;  /* 0x0000000415427c25 */ /* 0x000fe2000f8e00ff */
[----:B------:R-:W-:Y:S01]  /*207b0*/  LOP3.LUT R10, R10, R25, RZ, 0x3c, !PT ;  /* 0x000000190a0a7212 */ /* 0x000fe200078e3cff */
[----:B------:R-:W-:Y:S01]  /*207c0*/  ULDC.64 UR4, c[0x0][0xae8] ;  /* 0x0002ba0000047ab9 */ /* 0x000fe20000000a00 */
[C---:B------:R-:W-:Y:S01]  /*207d0*/  IADD3 R37, P0, R8.reuse, 0x5000, RZ ;  /* 0x0000500008257810 */ /* 0x040fe20007f1e0ff */
[----:B------:R-:W-:Y:S01]  /*207e0*/  IMAD.IADD R67, R67, 0x1, R3 ;  /* 0x0000000143437824 */ /* 0x000fe200078e0203 */
[----:B------:R-:W-:Y:S01]  /*207f0*/  IADD3 R13, P6, R8, 0x2000, RZ ;  /* 0x00002000080d7810 */ /* 0x000fe20007fde0ff */
[----:B------:R-:W-:Y:S01]  /*20800*/  IMAD R3, R68, 0x20, R71 ;  /* 0x0000002044037824 */ /* 0x000fe200078e0247 */
[----:B------:R-:W-:-:S02]  /*20810*/  IADD3 R25, P5, R8, 0x3000, RZ ;  /* 0x0000300008197810 */ /* 0x000fc40007fbe0ff */
[C---:B------:R-:W-:Y:S01]  /*20820*/  IADD3 R33, P4, R8.reuse, 0x4000, RZ ;  /* 0x0000400008217810 */ /* 0x040fe20007f9e0ff */
[----:B------:R-:W-:Y:S01]  /*20830*/  IMAD.X R11, RZ, RZ, R9, P2 ;  /* 0x000000ffff0b7224 */ /* 0x000fe200010e0609 */
[----:B------:R-:W-:Y:S01]  /*20840*/  IADD3 R41, P3, R8, 0x6000, RZ ;  /* 0x0000600008297810 */ /* 0x000fe20007f7e0ff */
[----:B------:R-:W-:Y:S01]  /*20850*/  IMAD R28, R28, UR4, RZ ;  /* 0x000000041c1c7c24 */ /* 0x000fe2000f8e02ff */
[----:B------:R-:W-:Y:S01]  /*20860*/  LOP3.LUT R36, R37, 0x380, RZ, 0xc0, !PT ;  /* 0x0000038025247812 */ /* 0x000fe200078ec0ff */
[----:B------:R-:W-:Y:S01]  /*20870*/  IMAD.IADD R68, R72, 0x1, R3 ;  /* 0x0000000148447824 */ /* 0x000fe200078e0203 */
[----:B------:R-:W-:Y:S02]  /*20880*/  IADD3 R45, P2, R8, 0x7000, RZ ;  /* 0x00007000082d7810 */ /* 0x000fe40007f5e0ff */
[----:B------:R-:W-:Y:S02]  /*20890*/  LOP3.LUT R12, R13, 0x380, RZ, 0xc0, !PT ;  /* 0x000003800d0c7812 */ /* 0x000fe400078ec0ff */
[----:B------:R-:W-:-:S02]  /*208a0*/  LOP3.LUT R24, R25, 0x380, RZ, 0xc0, !PT ;  /* 0x0000038019187812 */ /* 0x000fc400078ec0ff */
[----:B------:R-:W-:Y:S01]  /*208b0*/  LOP3.LUT R32, R33, 0x380, RZ, 0xc0, !PT ;  /* 0x0000038021207812 */ /* 0x000fe200078ec0ff */
[----:B------:R-:W-:Y:S01]  /*208c0*/  SHFL.IDX PT, R54, R15, RZ, 0x1c1f ;  /* 0x001c1fff0f367589 */ /* 0x000fe200000e0000 */
[----:B------:R-:W-:Y:S01]  /*208d0*/  LOP3.LUT R40, R41, 0x380, RZ, 0xc0, !PT ;  /* 0x0000038029287812 */ /* 0x000fe200078ec0ff */
[----:B------:R-:W-:Y:S01]  /*208e0*/  IMAD R21, R94, UR5, R28 ;  /* 0x000000055e157c24 */ /* 0x000fe2000f8e021c */
[----:B------:R-:W-:Y:S01]  /*208f0*/  SHF.R.U64 R36, R36, 0x3, RZ ;  /* 0x0000000324247819 */ /* 0x000fe200000012ff */
[----:B------:R-:W1:Y:S01]  /*20900*/  SHFL.IDX PT, R55, R14, RZ, 0x1c1f ;  /* 0x001c1fff0e377589 */ /* 0x000e6200000e0000 */
[----:B------:R-:W-:Y:S01]  /*20910*/  LOP3.LUT R44, R45, 0x380, RZ, 0xc0, !PT ;  /* 0x000003802d2c7812 */ /* 0x000fe200078ec0ff */
[----:B------:R-:W-:Y:S01]  /*20920*/  IMAD.WIDE.U32 R66, R94, UR4, R66 ;  /* 0x000000045e427c25 */ /* 0x000fe2000f8e0042 */
[----:B------:R-:W-:Y:S01]  /*20930*/  SHF.R.U64 R12, R12, 0x3, RZ ;  /* 0x000000030c0c7819 */ /* 0x000fe200000012ff */
[----:B------:R-:W-:Y:S01]  /*20940*/  SHFL.IDX PT, R58, R15, 0x1, 0x1c1f ;  /* 0x003c1f000f3a7f89 */ /* 0x000fe200000e0000 */
[----:B------:R-:W-:Y:S01]  /*20950*/  SHF.R.U64 R24, R24, 0x3, RZ ;  /* 0x0000000318187819 */ /* 0x000fe200000012ff */
[----:B0-----:R-:W-:Y:S01]  /*20960*/  @P1 IMAD.HI.U32 R3, R68, R69, RZ ;  /* 0x0000004544031227 */ /* 0x001fe200078e00ff */
[----:B------:R-:W-:Y:S01]  /*20970*/  SHF.R.U64 R32, R32, 0x3, RZ ;  /* 0x0000000320207819 */ /* 0x000fe200000012ff */
[----:B------:R-:W0:Y:S01]  /*20980*/  SHFL.IDX PT, R59, R14, 0x1, 0x1c1f ;  /* 0x003c1f000e3b7f89 */ /* 0x000e2200000e0000 */
[----:B------:R-:W-:Y:S01]  /*20990*/  SHF.R.U64 R40, R40, 0x3, RZ ;  /* 0x0000000328287819 */ /* 0x000fe200000012ff */
[----:B------:R-:W-:Y:S01]  /*209a0*/  IMAD.IADD R26, R26, 0x1, R72 ;  /* 0x000000011a1a7824 */ /* 0x000fe200078e0248 */
[----:B------:R-:W-:Y:S01]  /*209b0*/  LOP3.LUT R36, R36, R37, RZ, 0x3c, !PT ;  /* 0x0000002524247212 */ /* 0x000fe200078e3cff */
[----:B------:R-:W-:Y:S01]  /*209c0*/  IMAD.IADD R67, R67, 0x1, R21 ;  /* 0x0000000143437824 */ /* 0x000fe200078e0215 */
[----:B------:R-:W-:Y:S01]  /*209d0*/  SHF.R.U64 R44, R44, 0x3, RZ ;  /* 0x000000032c2c7819 */ /* 0x000fe200000012ff */
[--C-:B------:R-:W-:Y:S01]  /*209e0*/  IMAD.X R37, RZ, RZ, R9.reuse, P0 ;  /* 0x000000ffff257224 */ /* 0x100fe200000e0609 */
[----:B------:R-:W-:Y:S01]  /*209f0*/  LOP3.LUT R12, R12, R13, RZ, 0x3c, !PT ;  /* 0x0000000d0c0c7212 */ /* 0x000fe200078e3cff */
[----:B------:R-:W-:Y:S01]  /*20a00*/  IMAD.MOV.U32 R21, RZ, RZ, R68 ;  /* 0x000000ffff157224 */ /* 0x000fe200078e0044 */
[----:B------:R-:W-:Y:S01]  /*20a10*/  LOP3.LUT R24, R24, R25, RZ, 0x3c, !PT ;  /* 0x0000001918187212 */ /* 0x000fe200078e3cff */
[--C-:B------:R-:W-:Y:S01]  /*20a20*/  IMAD.X R25, RZ, RZ, R9.reuse, P5 ;  /* 0x000000ffff197224 */ /* 0x100fe200028e0609 */
[----:B------:R-:W-:Y:S01]  /*20a30*/  LOP3.LUT R32, R32, R33, RZ, 0x3c, !PT ;  /* 0x0000002120207212 */ /* 0x000fe200078e3cff */
[----:B------:R-:W-:Y:S01]  /*20a40*/  IMAD.X R33, RZ, RZ, R9, P4 ;  /* 0x000000ffff217224 */ /* 0x000fe200020e0609 */
[----:B------:R-:W-:Y:S01]  /*20a50*/  LOP3.LUT R40, R40, R41, RZ, 0x3c, !PT ;  /* 0x0000002928287212 */ /* 0x000fe200078e3cff */
[----:B------:R-:W-:Y:S01]  /*20a60*/  VIADD R4, R26, 0x8 ;  /* 0x000000081a047836 */ /* 0x000fe20000000000 */
[----:B------:R-:W-:Y:S01]  /*20a70*/  IADD3.X R13, RZ, R9, RZ, P6, !PT ;  /* 0x00000009ff0d7210 */ /* 0x000fe200037fe4ff */
[----:B------:R-:W-:Y:S01]  /*20a80*/  ULDC.64 UR4, c[0x0][0xaf0] ;  /* 0x0002bc0000047ab9 */ /* 0x000fe20000000a00 */
[----:B------:R-:W-:-:S02]  /*20a90*/  LOP3.LUT P0, RZ, R34, 0x3, RZ, 0xc0, !PT ;  /* 0x0000000322ff7812 */ /* 0x000fc4000780c0ff */
[----:B------:R-:W-:Y:S01]  /*20aa0*/  @P1 SHF.R.U32.HI R21, RZ, R70, R3 ;  /* 0x00000046ff151219 */ /* 0x000fe20000011603 */
[----:B------:R-:W-:Y:S01]  /*20ab0*/  IMAD R69, R2, UR4, RZ ;  /* 0x0000000402457c24 */ /* 0x000fe2000f8e02ff */
[C---:B------:R-:W-:Y:S02]  /*20ac0*/  IADD3 R49, P6, R8.reuse, 0x8000, RZ ;  /* 0x0000800008317810 */ /* 0x040fe40007fde0ff */
[C---:B------:R-:W-:Y:S02]  /*20ad0*/  IADD3 R53, P5, R8.reuse, 0x9000, RZ ;  /* 0x0000900008357810 */ /* 0x040fe40007fbe0ff */
[----:B------:R-:W-:Y:S02]  /*20ae0*/  IADD3 R57, P4, R8, 0xa000, RZ ;  /* 0x0000a00008397810 */ /* 0x000fe40007f9e0ff */
[----:B------:R-:W-:Y:S01]  /*20af0*/  IADD3.X R41, RZ, R9, RZ, P3, !PT ;  /* 0x00000009ff297210 */ /* 0x000fe20001ffe4ff */
[----:B------:R-:W-:Y:S01]  /*20b00*/  IMAD.WIDE.U32 R2, R64, UR4, R66 ;  /* 0x0000000440027c25 */ /* 0x000fe2000f8e0042 */
[----:B------:R-:W-:-:S02]  /*20b10*/  LOP3.LUT R44, R44, R45, RZ, 0x3c, !PT ;  /* 0x0000002d2c2c7212 */ /* 0x000fc400078e3cff */
[----:B------:R-:W-:Y:S01]  /*20b20*/  IADD3 R7, P3, R8, 0xb000, RZ ;  /* 0x0000b00008077810 */ /* 0x000fe20007f7e0ff */
[----:B------:R-:W-:Y:S01]  /*20b30*/  IMAD.X R45, RZ, RZ, R9, P2 ;  /* 0x000000ffff2d7224 */ /* 0x000fe200010e0609 */
[----:B------:R-:W-:Y:S02]  /*20b40*/  ISETP.GE.OR P2, PT, R26, R65, P0 ;  /* 0x000000411a00720c */ /* 0x000fe40000746670 */
[----:B------:R-:W-:Y:S02]  /*20b50*/  IADD3 R67, -R21, RZ, RZ ;  /* 0x000000ff15437210 */ /* 0x000fe40007ffe1ff */
[----:B------:R-:W-:Y:S02]  /*20b60*/  LOP3.LUT R48, R49, 0x380, RZ, 0xc0, !PT ;  /* 0x0000038031307812 */ /* 0x000fe400078ec0ff */
[----:B------:R-:W-:Y:S02]  /*20b70*/  LOP3.LUT R52, R53, 0x380, RZ, 0xc0, !PT ;  /* 0x0000038035347812 */ /* 0x000fe400078ec0ff */
[----:B------:R-:W-:-:S02]  /*20b80*/  LOP3.LUT R56, R57, 0x380, RZ, 0xc0, !PT ;  /* 0x0000038039387812 */ /* 0x000fc400078ec0ff */
[----:B------:R-:W-:Y:S02]  /*20b90*/  LOP3.LUT R61, R8, 0x380, RZ, 0xc0, !PT ;  /* 0x00000380083d7812 */ /* 0x000fe400078ec0ff */
[----:B------:R-:W-:Y:S01]  /*20ba0*/  ISETP.GE.OR P0, PT, R4, R65, P0 ;  /* 0x000000410400720c */ /* 0x000fe20000706670 */
[----:B------:R-:W-:Y:S01]  /*20bb0*/  IMAD R69, R64, UR5, R69 ;  /* 0x0000000540457c24 */ /* 0x000fe2000f8e0245 */
[----:B------:R-:W-:Y:S01]  /*20bc0*/  LOP3.LUT R4, R7, 0x380, RZ, 0xc0, !PT ;  /* 0x0000038007047812 */ /* 0x000fe200078ec0ff */
[----:B------:R-:W-:Y:S01]  /*20bd0*/  ULDC.64 UR4, c[0x0][0xae0] ;  /* 0x0002b80000047ab9 */ /* 0x000fe20000000a00 */
[----:B------:R-:W-:Y:S01]  /*20be0*/  SHF.R.S32.HI R28, RZ, 0x1f, R21 ;  /* 0x0000001fff1c7819 */ /* 0x000fe20000011415 */
[----:B------:R-:W-:Y:S01]  /*20bf0*/  IMAD R67, R20, R67, R68 ;  /* 0x0000004314437224 */ /* 0x000fe200078e0244 */
[----:B------:R-:W-:Y:S02]  /*20c00*/  SHF.R.U64 R48, R48, 0x3, RZ ;  /* 0x0000000330307819 */ /* 0x000fe400000012ff */
[----:B------:R-:W-:-:S02]  /*20c10*/  SHF.R.U64 R52, R52, 0x3, RZ ;  /* 0x0000000334347819 */ /* 0x000fc400000012ff */
[----:B------:R-:W-:Y:S02]  /*20c20*/  SHF.R.U64 R56, R56, 0x3, RZ ;  /* 0x0000000338387819 */ /* 0x000fe400000012ff */
[----:B------:R-:W-:Y:S01]  /*20c30*/  SHF.R.U64 R61, R61, 0x3, RZ ;  /* 0x000000033d3d7819 */ /* 0x000fe200000012ff */
[----:B------:R-:W-:Y:S01]  /*20c40*/  IMAD.IADD R3, R3, 0x1, R69 ;  /* 0x0000000103037824 */ /* 0x000fe200078e0245 */
[----:B------:R-:W-:Y:S01]  /*20c50*/  SHF.R.U64 R4, R4, 0x3, RZ ;  /* 0x0000000304047819 */ /* 0x000fe200000012ff */
[----:B------:R-:W-:Y:S01]  /*20c60*/  IMAD R28, R28, UR4, RZ ;  /* 0x000000041c1c7c24 */ /* 0x000fe2000f8e02ff */
        /* <DEDUP_REMOVED lines=8> */
[----:B------:R-:W-:Y:S01]  /*20cf0*/  MOV R61, R9 ;  /* 0x00000009003d7202 */ /* 0x000fe20000000f00 */
[C---:B------:R-:W-:Y:S01]  /*20d00*/  IMAD R69, R21.reuse, UR5, R28 ;  /* 0x0000000515457c24 */ /* 0x040fe2000f8e021c */
[----:B------:R-:W-:Y:S01]  /*20d10*/  LOP3.LUT R62, R4, R7, RZ, 0x3c, !PT ;  /* 0x00000007043e7212 */ /* 0x000fe200078e3cff */
[----:B------:R-:W-:Y:S01]  /*20d20*/  IMAD.WIDE.U32 R2, R21, UR4, R2 ;  /* 0x0000000415027c25 */ /* 0x000fe2000f8e0002 */
[----:B------:R-:W-:Y:S01]  /*20d30*/  SHF.R.S32.HI R20, RZ, 0x1f, R67 ;  /* 0x0000001fff147819 */ /* 0x000fe20000011443 */
[----:B-1----:R-:W-:Y:S01]  /*20d40*/  @!P2 ST.E desc[UR60][R54.64], R6 ;  /* 0x000000063600a985 */ /* 0x002fe2000c10193c */
[----:B------:R-:W-:Y:S01]  /*20d50*/  ULDC.64 UR4, c[0x0][0xad8] ;  /* 0x0002b60000047ab9 */ /* 0x000fe20000000a00 */
[----:B------:R-:W-:-:S02]  /*20d60*/  IMAD.IADD R3, R3, 0x1, R69 ;  /* 0x0000000103037824 */ /* 0x000fc400078e0245 */
[----:B0-----:R0:W-:Y:S01]  /*20d70*/  @!P0 ST.E desc[UR60][R58.64], R5 ;  /* 0x000000053a008985 */ /* 0x0011e2000c10193c */
[----:B------:R-:W-:-:S03]  /*20d80*/  IMAD R20, R20, UR4, RZ ;  /* 0x0000000414147c24 */ /* 0x000fc6000f8e02ff */
[----:B------:R-:W5:Y:S01]  /*20d90*/  LD.E.128 R8, desc[UR60][R10.64] ;  /* 0x0000003c0a087980 */ /* 0x000f62000c101d00 */
[----:B------:R-:W-:-:S03]  /*20da0*/  IMAD.IADD R68, R71, 0x1, R72 ;  /* 0x0000000147447824 */ /* 0x000fc600078e0248 */
[----:B------:R-:W5:Y:S04]  /*20db0*/  LD.E.128 R12, desc[UR60][R12.64] ;  /* 0x0000003c0c0c7980 */ /* 0x000f68000c101d00 */
[----:B0-----:R0:W5:Y:S01]  /*20dc0*/  LD.E.128 R4, desc[UR60][R60.64] ;  /* 0x0000003c3c047980 */ /* 0x001162000c101d00 */
[----:B------:R-:W-:-:S03]  /*20dd0*/  IMAD R21, R67, UR5, R20 ;  /* 0x0000000543157c24 */ /* 0x000fc6000f8e0214 */
[----:B------:R-:W5:Y:S01]  /*20de0*/  LD.E.128 R24, desc[UR60][R24.64] ;  /* 0x0000003c18187980 */ /* 0x000f62000c101d00 */
[----:B------:R-:W-:Y:S01]  /*20df0*/  IMAD.WIDE.U32 R2, R67, UR4, R2 ;  /* 0x0000000443027c25 */ /* 0x000fe2000f8e0002 */
[----:B------:R-:W-:Y:S02]  /*20e00*/  ULDC.64 UR4, c[0x0][0xa80] ;  /* 0x0002a00000047ab9 */ /* 0x000fe40000000a00 */
[----:B------:R-:W5:Y:S04]  /*20e10*/  LD.E.128 R32, desc[UR60][R32.64] ;  /* 0x0000003c20207980 */ /* 0x000f68000c101d00 */
[----:B------:R-:W5:Y:S04]  /*20e20*/  LD.E.128 R36, desc[UR60][R36.64] ;  /* 0x0000003c24247980 */ /* 0x000f68000c101d00 */
[----:B------:R-:W5:Y:S04]  /*20e30*/  LD.E.128 R40, desc[UR60][R40.64] ;  /* 0x0000003c28287980 */ /* 0x000f68000c101d00 */
[----:B------:R-:W5:Y:S04]  /*20e40*/  LD.E.128 R44, desc[UR60][R44.64] ;  /* 0x0000003c2c2c7980 */ /* 0x000f68000c101d00 */
[----:B------:R-:W5:Y:S04]  /*20e50*/  LD.E.128 R48, desc[UR60][R48.64] ;  /* 0x0000003c30307980 */ /* 0x000f68000c101d00 */
[----:B------:R-:W5:Y:S04]  /*20e60*/  LD.E.128 R52, desc[UR60][R52.64] ;  /* 0x0000003c34347980 */ /* 0x000f68000c101d00 */
[----:B------:R-:W5:Y:S04]  /*20e70*/  LD.E.128 R56, desc[UR60][R56.64] ;  /* 0x0000003c38387980 */ /* 0x000f68000c101d00 */
[----:B------:R-:W5:Y:S01]  /*20e80*/  LD.E.128 R60, desc[UR60][R62.64] ;  /* 0x0000003c3e3c7980 */ /* 0x000f62000c101d00 */
[----:B------:R-:W-:Y:S01]  /*20e90*/  @!PT LDS RZ, [RZ] ;  /* 0x00000000fffff984 */ /* 0x000fe20000000800 */
[----:B------:R-:W-:Y:S01]  /*20ea0*/  @!PT LDS RZ, [RZ] ;  /* 0x00000000fffff984 */ /* 0x000fe20000000800 */
[----:B------:R-:W-:Y:S01]  /*20eb0*/  @!PT LDS RZ, [RZ] ;  /* 0x00000000fffff984 */ /* 0x000fe20000000800 */
[----:B------:R-:W-:Y:S01]  /*20ec0*/  @!PT LDS RZ, [RZ] ;  /* 0x00000000fffff984 */ /* 0x000fe20000000800 */
[----:B------:R1:W-:Y:S06]  /*20ed0*/  MEMBAR.ALL.CTA ;  /* 0x0000000000007992 */ /* 0x0003ec0000008000 */
[----:B-1----:R-:W1:Y:S01]  /*20ee0*/  FENCE.VIEW.ASYNC.S ;  /* 0x00000000000073c6 */ /* 0x002e620000000000 */
[----:B------:R-:W-:Y:S01]  /*20ef0*/  VIADD R28, R68, 0x40 ;  /* 0x00000040441c7836 */ /* 0x000fe20000000000 */
[----:B------:R-:W-:-:S02]  /*20f00*/  IADD3 R21, R3, R21, RZ ;  /* 0x0000001503157210 */ /* 0x000fc40007ffe0ff */
[----:B------:R-:W-:Y:S02]  /*20f10*/  LEA R64, P2, R2, UR4, 0x1 ;  /* 0x0000000402407c11 */ /* 0x000fe4000f8408ff */
[-C--:B------:R-:W-:Y:S02]  /*20f20*/  ISETP.GE.AND P0, PT, R28, R65.reuse, PT ;  /* 0x000000411c00720c */ /* 0x080fe40003f06270 */
[----:B------:R-:W-:Y:S02]  /*20f30*/  LEA.HI.X R28, R2, UR5, R21, 0x1, P2 ;  /* 0x00000005021c7c11 */ /* 0x000fe400090f0c15 */
[----:B------:R-:W-:Y:S01]  /*20f40*/  ISETP.GE.AND P2, PT, R68, R65, PT ;  /* 0x000000414400720c */ /* 0x000fe20003f46270 */
[----:B------:R-:W-:Y:S02]  /*20f50*/  VIADD R3, R18, 0x30820 ;  /* 0x0003082012037836 */ /* 0x000fe40000000000 */
[----:B------:R-:W-:-:S03]  /*20f60*/  VIADD R20, R68, 0x20 ;  /* 0x0000002044147836 */ /* 0x000fc60000000000 */
[----:B------:R-:W-:Y:S01]  /*20f70*/  PRMT R3, RZ, 0x654, R3 ;  /* 0x00000654ff037816 */ /* 0x000fe20000000003 */
[C---:B------:R-:W-:Y:S02]  /*20f80*/  VIADD R70, R0.reuse, 0x40 ;  /* 0x0000004000467836 */ /* 0x040fe40000000000 */
[----:B------:R-:W-:Y:S01]  /*20f90*/  VIADD R72, R0, 0x80 ;  /* 0x0000008000487836 */ /* 0x000fe20000000000 */
[----:B-1----:R0:W1:Y:S01]  /*20fa0*/  SHFL.IDX PT, R21, R64, RZ, 0x181f ;  /* 0x00181fff40157589 */ /* 0x00206200000e0000 */
[----:B------:R-:W-:Y:S01]  /*20fb0*/  ISETP.GE.AND P1, PT, R20, R65, PT ;  /* 0x000000411400720c */ /* 0x000fe20003f26270 */
[----:B------:R0:W-:Y:S02]  /*20fc0*/  SYNCS.ARRIVE.TRANS64.RED.A1T0 RZ, [R3+URZ], RZ ;  /* 0x000000ff03ff79a7 */ /* 0x0001e4000810043f */
[----:B------:R0:W2:Y:S01]  /*20fd0*/  SHFL.IDX PT, R67, R28, RZ, 0x181f ;  /* 0x00181fff1c437589 */ /* 0x0000a200000e0000 */
[----:B------:R-:W-:Y:S02]  /*20fe0*/  SHF.R.S32.HI R69, RZ, 0x1f, R0 ;  /* 0x0000001fff457819 */ /* 0x000fe40000011400 */
[----:B------:R-:W-:-:S02]  /*20ff0*/  SHF.R.S32.HI R71, RZ, 0x1f, R70 ;  /* 0x0000001fff477819 */ /* 0x000fc40000011446 */
[----:B------:R-:W-:Y:S01]  /*21000*/  SHF.R.S32.HI R73, RZ, 0x1f, R72 ;  /* 0x0000001fff497819 */ /* 0x000fe20000011448 */
[----:B------:R-:W-:Y:S06]  /*21010*/  @P2 BRA `(.L_x_1853) ;  /* 0x0000000000342947 */ /* 0x000fec0003800000 */
[----:B------:R-:W-:Y:S02]  /*21020*/  ULDC UR4, c[0x0][0xac8] ;  /* 0x0002b20000047ab9 */ /* 0x000fe40000000800 */
[----:B------:R-:W-:Y:S02]  /*21030*/  ISETP.GE.AND P4, PT, R0, UR4, PT ;  /* 0x0000000400007c0c */ /* 0x000fe4000bf86270 */
[----:B------:R-:W-:Y:S02]  /*21040*/  ISETP.GE.AND P3, PT, R70, UR4, PT ;  /* 0x0000000446007c0c */ /* 0x000fe4000bf66270 */
[----:B------:R-:W-:-:S09]  /*21050*/  ISETP.GE.AND P2, PT, R72, UR4, PT ;  /* 0x0000000448007c0c */ /* 0x000fd2000bf46270 */
[-C--:B-1----:R-:W-:Y:S02]  /*21060*/  @!P4 LEA R2, P6, R0, R21.reuse, 0x1 ;  /* 0x000000150002c211 */ /* 0x082fe400078c08ff */
[----:B------:R-:W-:Y:S02]  /*21070*/  @!P3 LEA R20, P5, R70, R21, 0x1 ;  /* 0x000000154614b211 */ /* 0x000fe400078a08ff */
[----:B0-2---:R-:W-:Y:S02]  /*21080*/  @!P4 LEA.HI.X R3, R0, R67, R69, 0x1, P6 ;  /* 0x000000430003c211 */ /* 0x005fe400030f0c45 */
[----:B------:R-:W-:Y:S02]  /*21090*/  @!P2 LEA R66, P6, R72, R21, 0x1 ;  /* 0x000000154842a211 */ /* 0x000fe400078c08ff */
[-C--:B------:R-:W-:Y:S01]  /*210a0*/  @!P3 LEA.HI.X R21, R70, R67.reuse, R71, 0x1, P5 ;  /* 0x000000434615b211 */ /* 0x080fe200028f0c47 */
[----:B-----5:R3:W-:Y:S01]  /*210b0*/  @!P4 ST.E.128 desc[UR60][R2.64], R4 ;  /* 0x000000040200c985 */ /* 0x0207e2000c101d3c */
[----:B------:R-:W-:-:S03]  /*210c0*/  @!P2 LEA.HI.X R67, R72, R67, R73, 0x1, P6 ;  /* 0x000000434843a211 */ /* 0x000fc600030f0c49 */
[----:B------:R3:W-:Y:S04]  /*210d0*/  @!P3 ST.E.128 desc[UR60][R20.64], R32 ;  /* 0x000000201400b985 */ /* 0x0007e8000c101d3c */
[----:B------:R3:W-:Y:S02]  /*210e0*/  @!P2 ST.E.128 desc[UR60][R66.64], R48 ;  /* 0x000000304200a985 */ /* 0x0007e4000c101d3c */
.L_x_1853:
[----:B------:R-:W-:Y:S05]  /*210f0*/  BSYNC B1 ;  /* 0x0000000000017941 */ /* 0x000fea0003800000 */
.L_x_1852:
[----:B---3-5:R3:W4:Y:S01]  /*21100*/  SHFL.IDX PT, R7, R28, 0x1, 0x181f ;  /* 0x00381f001c077f89 */ /* 0x02872200000e0000 */
[----:B------:R-:W-:Y:S03]  /*21110*/  BSSY B1, `(.L_x_1854) ;  /* 0x0000010000017945 */ /* 0x000fe60003800000 */
[----:B0-----:R3:W0:Y:S01]  /*21120*/  SHFL.IDX PT, R3, R64, 0x1, 0x181f ;  /* 0x00381f0040037f89 */ /* 0x00162200000e0000 */
        /* <DEDUP_REMOVED lines=14> */
.L_x_1855:
[----:B------:R-:W-:Y:S05]  /*21210*/  BSYNC B1 ;  /* 0x0000000000017941 */ /* 0x000fea0003800000 */
.L_x_1854:
        /* <DEDUP_REMOVED lines=17> */
.L_x_1857:
[----:B------:R-:W-:Y:S05]  /*21330*/  BSYNC B1 ;  /* 0x0000000000017941 */ /* 0x000fea0003800000 */
.L_x_1856:
[----:B0-----:R-:W-:Y:S01]  /*21340*/  VIADD R2, R68, 0x60 ;  /* 0x0000006044027836 */ /* 0x001fe20000000000 */
[----:B----4-:R0:W4:Y:S04]  /*21350*/  SHFL.IDX PT, R7, R28, 0x3, 0x181f ;  /* 0x00781f001c077f89 */ /* 0x01012800000e0000 */
[----:B------:R-:W-:Y:S01]  /*21360*/  ISETP.GE.AND P0, PT, R2, R65, PT ;  /* 0x000000410200720c */ /* 0x000fe20003f06270 */
[----:B------:R0:W0:-:S12]  /*21370*/  SHFL.IDX PT, R9, R64, 0x3, 0x181f ;  /* 0x00781f0040097f89 */ /* 0x00001800000e0000 */
[----:B------:R-:W-:Y:S05]  /*21380*/  @P0 BRA `(.L_x_1858) ;  /* 0x0000000c005c0947 */ /* 0x000fea0003800000 */
[----:B------:R-:W-:Y:S02]  /*21390*/  ULDC UR4, c[0x0][0xac8] ;  /* 0x0002b20000047ab9 */ /* 0x000fe40000000800 */
[----:B------:R-:W-:Y:S02]  /*213a0*/  ISETP.GE.AND P2, PT, R0, UR4, PT ;  /* 0x0000000400007c0c */ /* 0x000fe4000bf46270 */
[----:B------:R-:W-:-:S11]  /*213b0*/  ISETP.GE.AND P3, PT, R70, UR4, PT ;  /* 0x0000000446007c0c */ /* 0x000fd6000bf66270 */
[-C--:B0-----:R-:W-:Y:S02]  /*213c0*/  @!P2 LEA R2, P0, R0, R9.reuse, 0x1 ;  /* 0x000000090002a211 */ /* 0x081fe400078008ff */
[----:B------:R-:W-:Y:S02]  /*213d0*/  @!P3 LEA R4, P1, R70, R9, 0x1 ;  /* 0x000000094604b211 */ /* 0x000fe400078208ff */
        /* <DEDUP_REMOVED lines=10> */
.L_x_1850:
[----:B------:R-:W2:Y:S01]  /*21480*/  LDL R9, [R1+0x54] ;  /* 0x0000540001097983 */ /* 0x000ea20000100800 */
[----:B------:R-:W-:Y:S01]  /*21490*/  ULDC.64 UR4, c[0x0][0xc00] ;  /* 0x0003000000047ab9 */ /* 0x000fe20000000a00 */
[----:B------:R-:W2:Y:S01]  /*214a0*/  LDC.64 R2, c[0x0][0xc00] ;  /* 0x00030000ff027b82 */ /* 0x000ea20000000a00 */
[----:B------:R-:W-:Y:S01]  /*214b0*/  ISETP.NE.U32.AND P0, PT, RZ, UR4, PT ;  /* 0x00000004ff007c0c */ /* 0x000fe2000bf05070 */
[----:B------:R-:W-:-:S03]  /*214c0*/  IMAD.MOV.U32 R6, RZ, RZ, RZ ;  /* 0x000000ffff067224 */ /* 0x000fc600078e00ff */
[----:B------:R-:W-:Y:S01]  /*214d0*/  ISETP.NE.AND.EX P0, PT, RZ, UR5, PT, P0 ;  /* 0x00000005ff007c0c */ /* 0x000fe2000bf05300 */
[----:B------:R-:W-:Y:S02]  /*214e0*/  ULDC.64 UR4, c[0x0][0xc08] ;  /* 0x0003020000047ab9 */ /* 0x000fe40000000a00 */
[----:B------:R-:W-:Y:S01]  /*214f0*/  ISETP.NE.U32.AND P1, PT, RZ, UR4, PT ;  /* 0x00000004ff007c0c */ /* 0x000fe2000bf25070 */
[----:B------:R-:W3:Y:S03]  /*21500*/  LDC R25, c[0x0][0xbe8] ;  /* 0x0002fa00ff197b82 */ /* 0x000ee60000000800 */
[----:B------:R-:W-:-:S13]  /*21510*/  ISETP.NE.AND.EX P1, PT, RZ, UR5, PT, P1 ;  /* 0x00000005ff007c0c */ /* 0x000fda000bf25310 */
[----:B------:R-:W4:Y:S01]  /*21520*/  @P1 LDC.64 R4, c[0x0][0xc08] ;  /* 0x00030200ff041b82 */ /* 0x000f220000000a00 */
[----:B------:R-:W-:Y:S02]  /*21530*/  ULDC UR4, c[0x0][0xa88] ;  /* 0x0002a20000047ab9 */ /* 0x000fe40000000800 */
[----:B------:R-:W-:Y:S01]  /*21540*/  MOV R0, UR4 ;  /* 0x0000000400007c02 */ /* 0x000fe20008000f00 */
[----:B------:R-:W0:Y:S01]  /*21550*/  S2R R8, SR_TID.X ;  /* 0x0000000000087919 */ /* 0x000e220000002100 */
[----:B--2---:R-:W-:-:S04]  /*21560*/  IMAD.WIDE R2, R9, 0x4, R2 ;  /* 0x0000000409027825 */ /* 0x004fc800078e0202 */
[----:B----4-:R-:W-:Y:S01]  /*21570*/  @P1 IMAD.WIDE R4, R9, 0x4, R4 ;  /* 0x0000000409041825 */ /* 0x010fe200078e0204 */
[----:B------:R2:W5:Y:S04]  /*21580*/  @P0 LDG.E R6, desc[UR60][R2.64] ;  /* 0x0000003c02060981 */ /* 0x000568000c1e1900 */
[----:B------:R2:W5:Y:S01]  /*21590*/  @P1 LDG.E R0, desc[UR60][R4.64] ;  /* 0x0000003c04001981 */ /* 0x000562000c1e1900 */
[----:B---3--:R-:W-:Y:S01]  /*215a0*/  ISETP.NE.AND P2, PT, R25, 0x1, PT ;  /* 0x000000011900780c */ /* 0x008fe20003f45270 */
[----:B0-----:R-:W-:-:S05]  /*215b0*/  VIADD R7, R8, 0xffffff80 ;  /* 0xffffff8008077836 */ /* 0x001fca0000000000 */
[----:B------:R-:W-:Y:S02]  /*215c0*/  ISETP.GE.AND P3, PT, R7, 0x80, PT ;  /* 0x000000800700780c */ /* 0x000fe40003f66270 */
[----:B------:R-:W-:-:S05]  /*215d0*/  SHF.R.S32.HI R7, RZ, 0x1f, R9 ;  /* 0x0000001fff077819 */ /* 0x000fca0000011409 */
[----:B------:R-:W0:Y:S08]  /*215e0*/  @P2 LDC R14, c[0x0][0xbec] ;  /* 0x0002fb00ff0e2b82 */ /* 0x000e300000000800 */
[----:B------:R-:W3:Y:S01]  /*215f0*/  @P2 LDC R27, c[0x0][0xbf0] ;  /* 0x0002fc00ff1b2b82 */ /* 0x000ee20000000800 */
[----:B--2---:R-:W-:Y:S05]  /*21600*/  @P1 BRA `(.L_x_1859) ;  /* 0x0000000000101947 */ /* 0x004fea0003800000 */
[----:B------:R-:W-:Y:S05]  /*21610*/  @!P0 BRA `(.L_x_1859) ;  /* 0x00000000000c8947 */ /* 0x000fea0003800000 */
[----:B------:R-:W2:Y:S04]  /*21620*/  LDG.E R5, desc[UR60][R2.64] ;  /* 0x0000003c02057981 */ /* 0x000ea8000c1e1900 */
[----:B-----5:R-:W2:Y:S02]  /*21630*/  LDG.E R0, desc[UR60][R2.64+0x4] ;  /* 0x0000043c02007981 */ /* 0x020ea4000c1e1900 */
[----:B--2---:R-:W-:-:S07]  /*21640*/  IMAD.IADD R0, R0, 0x1, -R5 ;  /* 0x0000000100007824 */ /* 0x004fce00078e0a05 */
.L_x_1859:
[----:B------:R-:W2:Y:S04]  /*21650*/  LDL R24, [R1+0x50] ;  /* 0x0000500001187983 */ /* 0x000ea80000100800 */
[----:B------:R4:W5:Y:S01]  /*21660*/  LDL R20, [R1+0x30] ;  /* 0x0000300001147983 */ /* 0x0009620000100800 */
[----:B------:R-:W-:Y:S01]  /*21670*/  BSSY B1, `(.L_x_1860) ;  /* 0x000002c000017945 */ /* 0x000fe20003800000 */
[----:B------:R-:W-:Y:S02]  /*21680*/  SEL R13, R9, RZ, !P0 ;  /* 0x000000ff090d7207 */ /* 0x000fe40004000000 */
[----:B------:R-:W-:Y:S02]  /*21690*/  SEL R12, R7, RZ, !P0 ;  /* 0x000000ff070c7207 */ /* 0x000fe40004000000 */
[----:B-----5:R-:W-:-:S02]  /*216a0*/  SHF.R.S32.HI R11, RZ, 0x1f, R6 ;  /* 0x0000001fff0b7819 */ /* 0x020fc40000011406 */
[----:B--2---:R-:W-:Y:S01]  /*216b0*/  SHF.R.S32.HI R10, RZ, 0x1f, R24 ;  /* 0x0000001fff0a7819 */ /* 0x004fe20000011418 */
[----:B----4-:R-:W-:Y:S06]  /*216c0*/  @P3 BRA `(.L_x_1861) ;  /* 0x0000000000983947 */ /* 0x010fec0003800000 */
[----:B------:R-:W2:Y:S01]  /*216d0*/  LDC R9, c[0x0][0xbe8] ;  /* 0x0002fa00ff097b82 */ /* 0x000ea20000000800 */
[----:B------:R-:W-:Y:S01]  /*216e0*/  IADD3 R8, R20, -0x80, R8 ;  /* 0xffffff8014087810 */ /* 0x000fe20007ffe008 */
[----:B--2---:R-:W-:-:S05]  /*216f0*/  IMAD R2, R0, R9, RZ ;  /* 0x0000000900027224 */ /* 0x004fca00078e02ff */
        /* <DEDUP_REMOVED lines=9> */
[----:B------:R-:W2:Y:S01]  /*21790*/  @P0 LDC R15, c[0x0][0xbec] ;  /* 0x0002fb00ff0f0b82 */ /* 0x000ea20000000800 */
[----:B------:R-:W-:Y:S01]  /*217a0*/  IMAD R7, R24, UR5, R7 ;  /* 0x0000000518077c24 */ /* 0x000fe2000f8e0207 */
[----:B------:R-:W-:-:S04]  /*217b0*/  ULDC.64 UR4, c[0x0][0xb98] ;  /* 0x0002e60000047ab9 */ /* 0x000fc80000000a00 */
[----:B------:R-:W-:Y:S02]  /*217c0*/  IADD3 R3, R3, R7, RZ ;  /* 0x0000000703037210 */ /* 0x000fe40007ffe0ff */
[----:B------:R-:W4:Y:S01]  /*217d0*/  @P0 LDC R21, c[0x0][0xbf0] ;  /* 0x0002fc00ff150b82 */ /* 0x000f220000000800 */
[----:B------:R-:W-:-:S04]  /*217e0*/  IMAD.WIDE.U32 R2, R13, UR4, R2 ;  /* 0x000000040d027c25 */ /* 0x000fc8000f8e0002 */
[----:B--2---:R-:W-:-:S05]  /*217f0*/  @P0 IMAD.HI.U32 R4, R8, R15, RZ ;  /* 0x0000000f08040227 */ /* 0x004fca00078e00ff */
        /* <DEDUP_REMOVED lines=19> */
.L_x_1861:
[----:B------:R-:W-:Y:S05]  /*21930*/  BSYNC B1 ;  /* 0x0000000000017941 */ /* 0x000fea0003800000 */
.L_x_1860:
[----:B------:R-:W4:Y:S01]  /*21940*/  LDL R8, [R1+0x60] ;  /* 0x0000600001087983 */ /* 0x000f220000100800 */
[----:B------:R-:W-:-:S03]  /*21950*/  ULDC.64 UR4, c[0x0][0xaa0] ;  /* 0x0002a80000047ab9 */ /* 0x000fc60000000a00 */
[----:B------:R-:W4:Y:S01]  /*21960*/  LDL R15, [R1+0x4c] ;  /* 0x00004c00010f7983 */ /* 0x000f220000100800 */
[----:B--2---:R-:W-:Y:S01]  /*21970*/  IMAD R3, R11, UR4, RZ ;  /* 0x000000040b037c24 */ /* 0x004fe2000f8e02ff */
[----:B------:R-:W-:Y:S03]  /*21980*/  BSSY B1, `(.L_x_1862) ;  /* 0x0000041000017945 */ /* 0x000fe60003800000 */
[C---:B------:R-:W-:Y:S02]  /*21990*/  IMAD R5, R6.reuse, UR5, R3 ;  /* 0x0000000506057c24 */ /* 0x040fe4000f8e0203 */
[----:B------:R-:W-:Y:S01]  /*219a0*/  IMAD.WIDE.U32 R2, R6, UR4, RZ ;  /* 0x0000000406027c25 */ /* 0x000fe2000f8e00ff */
        /* <DEDUP_REMOVED lines=8> */
[C---:B------:R-:W-:Y:S02]  /*21a30*/  IMAD R7, R13.reuse, UR5, R6 ;  /* 0x000000050d077c24 */ /* 0x040fe4000f8e0206 */
[----:B------:R-:W-:Y:S01]  /*21a40*/  IMAD.WIDE.U32 R2, R13, UR4, R2 ;  /* 0x000000040d027c25 */ /* 0x000fe2000f8e0002 */
[----:B------:R-:W-:-:S03]  /*21a50*/  ULDC.64 UR4, c[0x0][0xae0] ;  /* 0x0002b80000047ab9 */ /* 0x000fc60000000a00 */
[----:B------:R-:W-:Y:S02]  /*21a60*/  IMAD.IADD R3, R3, 0x1, R7 ;  /* 0x0000000103037824 */ /* 0x000fe400078e0207 */
[----:B----4-:R-:W-:Y:S01]  /*21a70*/  IMAD R4, R15, 0x20, R8 ;  /* 0x000000200f047824 */ /* 0x010fe200078e0208 */
[----:B------:R-:W-:-:S04]  /*21a80*/  IADD3 R8, R8, R20, RZ ;  /* 0x0000001408087210 */ /* 0x000fc80007ffe0ff */
[----:B------:R-:W-:-:S05]  /*21a90*/  IADD3 R9, R20, R4, RZ ;  /* 0x0000000414097210 */ /* 0x000fca0007ffe0ff */
[----:B0-----:R-:W-:-:S04]  /*21aa0*/  @P2 IMAD.HI.U32 R4, R9, R14, RZ ;  /* 0x0000000e09042227 */ /* 0x001fc800078e00ff */
[----:B------:R-:W-:Y:S01]  /*21ab0*/  IMAD.MOV.U32 R5, RZ, RZ, R9 ;  /* 0x000000ffff057224 */ /* 0x000fe200078e0009 */
[----:B---3--:R-:W-:-:S04]  /*21ac0*/  @P2 SHF.R.U32.HI R5, RZ, R27, R4 ;  /* 0x0000001bff052219 */ /* 0x008fc80000011604 */
[--C-:B------:R-:W-:Y:S01]  /*21ad0*/  SHF.R.S32.HI R4, RZ, 0x1f, R5.reuse ;  /* 0x0000001fff047819 */ /* 0x100fe20000011405 */
[----:B------:R-:W-:Y:S02]  /*21ae0*/  IMAD.MOV R6, RZ, RZ, -R5 ;  /* 0x000000ffff067224 */ /* 0x000fe400078e0a05 */
[----:B------:R-:W-:-:S04]  /*21af0*/  IMAD.WIDE.U32 R2, R5, UR4, R2 ;  /* 0x0000000405027c25 */ /* 0x000fc8000f8e0002 */
[----:B------:R-:W-:Y:S02]  /*21b00*/  IMAD R4, R4, UR4, RZ ;  /* 0x0000000404047c24 */ /* 0x000fe4000f8e02ff */
[----:B------:R-:W-:Y:S02]  /*21b10*/  IMAD R7, R25, R6, R9 ;  /* 0x0000000619077224 */ /* 0x000fe400078e0209 */
[----:B------:R-:W-:Y:S01]  /*21b20*/  IMAD R9, R5, UR5, R4 ;  /* 0x0000000505097c24 */ /* 0x000fe2000f8e0204 */
[----:B------:R-:W-:Y:S01]  /*21b30*/  ULDC.64 UR4, c[0x0][0xad8] ;  /* 0x0002b60000047ab9 */ /* 0x000fe20000000a00 */
[----:B------:R-:W-:Y:S01]  /*21b40*/  IMAD R25, R0, R25, RZ ;  /* 0x0000001900197224 */ /* 0x000fe200078e02ff */
[----:B------:R-:W-:Y:S01]  /*21b50*/  SHF.R.S32.HI R4, RZ, 0x1f, R7 ;  /* 0x0000001fff047819 */ /* 0x000fe20000011407 */
[----:B------:R-:W-:Y:S02]  /*21b60*/  IMAD.IADD R3, R3, 0x1, R9 ;  /* 0x0000000103037824 */ /* 0x000fe400078e0209 */
[C---:B------:R-:W-:Y:S01]  /*21b70*/  VIADD R0, R8.reuse, 0x20 ;  /* 0x0000002008007836 */ /* 0x040fe20000000000 */
[----:B------:R-:W-:Y:S01]  /*21b80*/  ISETP.GE.AND P2, PT, R8, R25, PT ;  /* 0x000000190800720c */ /* 0x000fe20003f46270 */
[----:B------:R-:W-:-:S02]  /*21b90*/  IMAD R6, R4, UR4, RZ ;  /* 0x0000000404067c24 */ /* 0x000fc4000f8e02ff */
[----:B------:R-:W-:Y:S01]  /*21ba0*/  VIADD R4, R8, 0x40 ;  /* 0x0000004008047836 */ /* 0x000fe20000000000 */
[-C--:B------:R-:W-:Y:S01]  /*21bb0*/  ISETP.GE.AND P0, PT, R0, R25.reuse, PT ;  /* 0x000000190000720c */ /* 0x080fe20003f06270 */
[C---:B------:R-:W-:Y:S02]  /*21bc0*/  IMAD R5, R7.reuse, UR5, R6 ;  /* 0x0000000507057c24 */ /* 0x040fe4000f8e0206 */
[----:B------:R-:W-:Y:S01]  /*21bd0*/  IMAD.WIDE.U32 R2, R7, UR4, R2 ;  /* 0x0000000407027c25 */ /* 0x000fe2000f8e0002 */
[----:B------:R-:W-:Y:S01]  /*21be0*/  ULDC.64 UR4, c[0x0][0xa80] ;  /* 0x0002a00000047ab9 */ /* 0x000fe20000000a00 */
[----:B------:R-:W-:Y:S02]  /*21bf0*/  ISETP.GE.AND P1, PT, R4, R25, PT ;  /* 0x000000190400720c */ /* 0x000fe40003f26270 */
[----:B------:R-:W-:Y:S01]  /*21c00*/  IMAD.IADD R3, R3, 0x1, R5 ;  /* 0x0000000103037824 */ /* 0x000fe200078e0205 */
[----:B------:R-:W-:Y:S01]  /*21c10*/  LEA R4, P3, R2, UR4, 0x1 ;  /* 0x0000000402047c11 */ /* 0x000fe2000f8608ff */
[----:B------:R-:W-:-:S03]  /*21c20*/  IMAD.SHL.U32 R7, R15, 0x8, RZ ;  /* 0x000000080f077824 */ /* 0x000fc600078e00ff */
[----:B------:R-:W-:Y:S01]  /*21c30*/  LEA.HI.X R5, R2, UR5, R3, 0x1, P3 ;  /* 0x0000000502057c11 */ /* 0x000fe200098f0c03 */
[C---:B------:R-:W-:Y:S01]  /*21c40*/  VIADD R9, R7.reuse, 0x80 ;  /* 0x0000008007097836 */ /* 0x040fe20000000000 */
[----:B------:R-:W-:Y:S01]  /*21c50*/  IADD3 R11, R7, 0x40, RZ ;  /* 0x00000040070b7810 */ /* 0x000fe20007ffe0ff */
[----:B------:R0:W2:Y:S01]  /*21c60*/  SHFL.IDX PT, R2, R4, RZ, 0x181f ;  /* 0x00181fff04027589 */ /* 0x0000a200000e0000 */
[----:B------:R-:W-:Y:S02]  /*21c70*/  SHF.R.S32.HI R10, RZ, 0x1f, R7 ;  /* 0x0000001fff0a7819 */ /* 0x000fe40000011407 */
[----:B------:R-:W-:Y:S01]  /*21c80*/  SHF.R.S32.HI R6, RZ, 0x1f, R9 ;  /* 0x0000001fff067819 */ /* 0x000fe20000011409 */
[----:B------:R0:W3:Y:S01]  /*21c90*/  SHFL.IDX PT, R0, R5, RZ, 0x181f ;  /* 0x00181fff05007589 */ /* 0x0000e200000e0000 */
[----:B------:R-:W-:Y:S01]  /*21ca0*/  SHF.R.S32.HI R12, RZ, 0x1f, R11 ;  /* 0x0000001fff0c7819 */ /* 0x000fe2000001140b */
[----:B------:R-:W-:Y:S06]  /*21cb0*/  @P2 BRA `(.L_x_1863) ;  /* 0x0000000000342947 */ /* 0x000fec0003800000 */
[----:B------:R-:W-:Y:S02]  /*21cc0*/  ULDC UR4, c[0x0][0xac8] ;  /* 0x0002b20000047ab9 */ /* 0x000fe40000000800 */
[----:B------:R-:W-:Y:S02]  /*21cd0*/  ISETP.GE.AND P4, PT, R7, UR4, PT ;  /* 0x0000000407007c0c */ /* 0x000fe4000bf86270 */
[----:B------:R-:W-:Y:S02]  /*21ce0*/  ISETP.GE.AND P3, PT, R11, UR4, PT ;  /* 0x000000040b007c0c */ /* 0x000fe4000bf66270 */
[----:B------:R-:W-:-:S09]  /*21cf0*/  ISETP.GE.AND P2, PT, R9, UR4, PT ;  /* 0x0000000409007c0c */ /* 0x000fd2000bf46270 */
[-C--:B--2---:R-:W-:Y:S02]  /*21d00*/  @!P4 LEA R14, P6, R7, R2.reuse, 0x1 ;  /* 0x00000002070ec211 */ /* 0x084fe400078c08ff */
        /* <DEDUP_REMOVED lines=8> */
.L_x_1863:
[----:B------:R-:W-:Y:S05]  /*21d90*/  BSYNC B1 ;  /* 0x0000000000017941 */ /* 0x000fea0003800000 */
.L_x_1862:
[----:B---3--:R3:W0:Y:S01]  /*21da0*/  SHFL.IDX PT, R0, R5, 0x1, 0x181f ;  /* 0x00381f0005007f89 */ /* 0x00862200000e0000 */
[----:B------:R-:W-:Y:S03]  /*21db0*/  BSSY B1, `(.L_x_1864) ;  /* 0x0000010000017945 */ /* 0x000fe60003800000 */
[----:B--2-4-:R3:W2:Y:S01]  /*21dc0*/  SHFL.IDX PT, R2, R4, 0x1, 0x181f ;  /* 0x00381f0004027f89 */ /* 0x0146a200000e0000 */
[----:B------:R-:W-:Y:S05]  /*21dd0*/  @P0 BRA `(.L_x_1865) ;  /* 0x0000000000340947 */ /* 0x000fea0003800000 */
[----:B------:R-:W-:Y:S02]  /*21de0*/  ULDC UR4, c[0x0][0xac8] ;  /* 0x0002b20000047ab9 */ /* 0x000fe40000000800 */
[----:B------:R-:W-:Y:S02]  /*21df0*/  ISETP.GE.AND P4, PT, R7, UR4, PT ;  /* 0x0000000407007c0c */ /* 0x000fe4000bf86270 */
[----:B------:R-:W-:Y:S02]  /*21e00*/  ISETP.GE.AND P5, PT, R11, UR4, PT ;  /* 0x000000040b007c0c */ /* 0x000fe4000bfa6270 */
[----:B------:R-:W-:-:S09]  /*21e10*/  ISETP.GE.AND P6, PT, R9, UR4, PT ;  /* 0x0000000409007c0c */ /* 0x000fd2000bfc6270 */
[-C--:B--2---:R-:W-:Y:S02]  /*21e20*/  @!P4 LEA R14, P0, R7, R2.reuse, 0x1 ;  /* 0x00000002070ec211 */ /* 0x084fe400078008ff */
        /* <DEDUP_REMOVED lines=8> */
.L_x_1865:
[----:B------:R-:W-:Y:S05]  /*21eb0*/  BSYNC B1 ;  /* 0x0000000000017941 */ /* 0x000fea0003800000 */
.L_x_1864:
[----:B0-----:R0:W0:Y:S01]  /*21ec0*/  SHFL.IDX PT, R0, R5, 0x2, 0x181f ;  /* 0x00581f0005007f89 */ /* 0x00102200000e0000 */
[----:B------:R-:W-:Y:S03]  /*21ed0*/  BSSY B1, `(.L_x_1866) ;  /* 0x0000010000017945 */ /* 0x000fe60003800000 */
[----:B--2-4-:R2:W4:Y:S01]  /*21ee0*/  SHFL.IDX PT, R2, R4, 0x2, 0x181f ;  /* 0x00581f0004027f89 */ /* 0x01452200000e0000 */
[----:B------:R-:W-:Y:S05]  /*21ef0*/  @P1 BRA `(.L_x_1867) ;  /* 0x0000000000341947 */ /* 0x000fea0003800000 */
[----:B------:R-:W-:Y:S02]  /*21f00*/  ULDC UR4, c[0x0][0xac8] ;  /* 0x0002b20000047ab9 */ /* 0x000fe40000000800 */
[----:B------:R-:W-:Y:S02]  /*21f10*/  ISETP.GE.AND P3, PT, R7, UR4, PT ;  /* 0x0000000407007c0c */ /* 0x000fe4000bf66270 */
[----:B------:R-:W-:Y:S02]  /*21f20*/  ISETP.GE.AND P4, PT, R11, UR4, PT ;  /* 0x000000040b007c0c */ /* 0x000fe4000bf86270 */
[----:B------:R-:W-:-:S09]  /*21f30*/  ISETP.GE.AND P5, PT, R9, UR4, PT ;  /* 0x0000000409007c0c */ /* 0x000fd2000bfa6270 */
[-C--:B----4-:R-:W-:Y:S02]  /*21f40*/  @!P3 LEA R14, P0, R7, R2.reuse, 0x1 ;  /* 0x00000002070eb211 */ /* 0x090fe400078008ff */
        /* <DEDUP_REMOVED lines=8> */
.L_x_1867:
[----:B------:R-:W-:Y:S05]  /*21fd0*/  BSYNC B1 ;  /* 0x0000000000017941 */ /* 0x000fea0003800000 */
.L_x_1866:
[----:B0-----:R-:W-:Y:S01]  /*21fe0*/  VIADD R0, R8, 0x60 ;  /* 0x0000006008007836 */ /* 0x001fe20000000000 */
[----:B---3--:R-:W0:Y:S04]  /*21ff0*/  SHFL.IDX PT, R5, R5, 0x3, 0x181f ;  /* 0x00781f0005057f89 */ /* 0x008e2800000e0000 */
[----:B------:R-:W-:Y:S01]  /*22000*/  ISETP.GE.AND P0, PT, R0, R25, PT ;  /* 0x000000190000720c */ /* 0x000fe20003f06270 */
[----:B----4-:R3:W4:-:S12]  /*22010*/  SHFL.IDX PT, R2, R4, 0x3, 0x181f ;  /* 0x00781f0004027f89 */ /* 0x01071800000e0000 */
[----:B---3--:R-:W-:Y:S05]  /*22020*/  @P0 BRA `(.L_x_1858) ;  /* 0x0000000000340947 */ /* 0x008fea0003800000 */
        /* <DEDUP_REMOVED lines=13> */
.L_x_1858:
[----:B------:R-:W-:Y:S05]  /*22100*/  BSYNC B0 ;  /* 0x0000000000007941 */ /* 0x000fea0003800000 */
.L_x_1849:
[----:B------:R-:W-:Y:S02]  /*22110*/  ULDC UR4, c[0x0][0xc3c] ;  /* 0x00030f0000047ab9 */ /* 0x000fe40000000800 */
[----:B-1----:R-:W-:-:S13]  /*22120*/  ISETP.GE.AND P0, PT, R31, UR4, PT ;  /* 0x000000041f007c0c */ /* 0x002fda000bf06270 */
[----:B------:R-:W-:Y:S05]  /*22130*/  @!P0 BRA `(.L_x_1868) ;  /* 0xfffffdf000808947 */ /* 0x000fea000383ffff */
[----:B------:R-:W-:Y:S05]  /*22140*/  BRA `(.L_x_1568) ;  /* 0x0000007400a47947 */ /* 0x000fea0003800000 */
.L_x_1566:
[----:B------:R-:W-:-:S08]  /*22150*/  NOP ;  /* 0x0000000000007918 */ /* 0x000fd00000000000 */
[----:B0-----:R-:W0:-:S00]  /*22160*/  USETMAXREG.DEALLOC.CTAPOOL 0x28 ;  /* 0x00000028000079c8 */ /* 0x001e0000080e0500 */
        /* <DEDUP_REMOVED lines=14> */
.L_x_1869:
        /* <DEDUP_REMOVED lines=26> */
[----:B-1----:R-:W-:-:S04]  /*223f0*/  SEL R2, R2, RZ, P4 ;  /* 0x000000ff02027207 */ /* 0x002fc80002000000 */
[----:B------:R-:W-:-:S05]  /*22400*/  IADD3 R2, R3, R2, RZ ;  /* 0x0000000203027210 */ /* 0x000fca0007ffe0ff */
        /* <DEDUP_REMOVED lines=8> */
[----:B------:R-:W0:Y:S01]  /*22490*/  LDC R10, c[0x0][0xc3c] ;  /* 0x00030f00ff0a7b82 */ /* 0x000e220000000800 */
[----:B------:R-:W-:Y:S01]  /*224a0*/  IMAD.MOV.U32 R6, RZ, RZ, R3 ;  /* 0x000000ffff067224 */ /* 0x000fe200078e0003 */
[----:B------:R-:W-:Y:S01]  /*224b0*/  UMOV UR4, URZ ;  /* 0x0000003f00047c82 */ /* 0x000fe20008000000 */
[----:B------:R-:W-:Y:S01]  /*224c0*/  ULDC UR7, c[0x0][0xc3c] ;  /* 0x00030f0000077ab9 */ /* 0x000fe20000000800 */
[----:B------:R-:W-:-:S05]  /*224d0*/  ULDC UR5, c[0x0][0xc38] ;  /* 0x00030e0000057ab9 */ /* 0x000fca0000000800 */
.L_x_1875:
[----:B------:R-:W-:Y:S01]  /*224e0*/  UIADD3 UR4, UR4, 0x1f, URZ ;  /* 0x0000001f04047890 */ /* 0x000fe2000fffe03f */
[----:B------:R-:W-:-:S05]  /*224f0*/  IMAD.U32 R19, RZ, RZ, UR7 ;  /* 0x00000007ff137e24 */ /* 0x000fca000f8e00ff */
[----:B0-----:R-:W-:-:S13]  /*22500*/  ISETP.LE.AND P6, PT, R10, UR4, PT ;  /* 0x000000040a007c0c */ /* 0x001fda000bfc3270 */
[----:B------:R-:W-:Y:S05]  /*22510*/  @P6 BRA `(.L_x_1872) ;  /* 0x0000000400b06947 */ /* 0x000fea0003800000 */
[----:B------:R-:W-:Y:S01]  /*22520*/  IADD3 R7, R5, UR4, RZ ;  /* 0x0000000405077c10 */ /* 0x000fe2000fffe0ff */
[----:B------:R-:W-:Y:S01]  /*22530*/  BSSY B0, `(.L_x_1873) ;  /* 0x0000007000007945 */ /* 0x000fe20003800000 */
[----:B------:R-:W-:Y:S02]  /*22540*/  IMAD.MOV.U32 R4, RZ, RZ, RZ ;  /* 0x000000ffff047224 */ /* 0x000fe400078e00ff */
[----:B------:R-:W-:-:S13]  /*22550*/  ISETP.GE.OR P6, PT, R7, R10, !P0 ;  /* 0x0000000a0700720c */ /* 0x000fda00047c6670 */
[----:B------:R-:W-:Y:S05]  /*22560*/  @P6 BRA `(.L_x_1874) ;  /* 0x00000000000c6947 */ /* 0x000fea0003800000 */
[----:B------:R-:W0:Y:S02]  /*22570*/  LDC.64 R2, c[0x0][0xc80] ;  /* 0x00032000ff027b82 */ /* 0x000e240000000a00 */
[----:B0-----:R-:W-:-:S05]  /*22580*/  IMAD.WIDE R2, R7, 0x4, R2 ;  /* 0x0000000407027825 */ /* 0x001fca00078e0202 */
[----:B------:R0:W5:Y:S02]  /*22590*/  LDG.E R4, desc[UR60][R2.64] ;  /* 0x0000003c02047981 */ /* 0x000164000c1e1900 */
.L_x_1874:
[----:B------:R-:W-:Y:S05]  /*225a0*/  BSYNC B0 ;  /* 0x0000000000007941 */ /* 0x000fea0003800000 */
.L_x_1873:
        /* <DEDUP_REMOVED lines=15> */
[----:B------:R-:W0:Y:S02]  /*226a0*/  SHFL.IDX PT, R3, R8, 0x1f, 0x1f ;  /* 0x03e01f0008037f89 */ /* 0x000e2400000e0000 */
[----:B0-----:R-:W-:-:S04]  /*226b0*/  IMAD R3, R3, UR5, RZ ;  /* 0x0000000503037c24 */ /* 0x001fc8000f8e02ff */
[----:B------:R-:W-:-:S05]  /*226c0*/  IMAD.IADD R6, R3, 0x1, R6 ;  /* 0x0000000103067824 */ /* 0x000fca00078e0206 */
[----:B------:R-:W-:-:S13]  /*226d0*/  ISETP.GT.AND P6, PT, R6, UR6, PT ;  /* 0x0000000606007c0c */ /* 0x000fda000bfc4270 */
[----:B------:R-:W-:Y:S05]  /*226e0*/  @!P6 BRA `(.L_x_1875) ;  /* 0xfffffffc007ce947 */ /* 0x000fea000383ffff */
.L_x_1871:
        /* <DEDUP_REMOVED lines=20> */
.L_x_1876:
[----:B---3--:R-:W-:Y:S01]  /*22830*/  IMAD R16, R16, UR5, R13 ;  /* 0x0000000510107c24 */ /* 0x008fe2000f8e020d */
[----:B------:R-:W-:Y:S02]  /*22840*/  IABS R2, R6 ;  /* 0x0000000600027213 */ /* 0x000fe40000000000 */
[----:B01----:R-:W-:Y:S02]  /*22850*/  IADD3 R11, RZ, -R3, RZ ;  /* 0x80000003ff0b7210 */ /* 0x003fe40007ffe0ff */
        /* <DEDUP_REMOVED lines=11> */
[----:B------:R-:W-:Y:S01]  /*22910*/  @!P1 IMAD.IADD R3, R3, 0x1, -R12 ;  /* 0x0000000103039824 */ /* 0x000fe200078e0a0c */
[----:B------:R-:W-:Y:S02]  /*22920*/  @!P1 IADD3 R2, R2, 0x1, RZ ;  /* 0x0000000102029810 */ /* 0x000fe40007ffe0ff */
        /* <DEDUP_REMOVED lines=12> */
[----:B------:R-:W-:-:S04]  /*229f0*/  VIADDMNMX R18, R10, UR5, R7, PT ;  /* 0x000000050a127c46 */ /* 0x000fc8000b800107 */
[-C--:B------:R-:W-:Y:S02]  /*22a00*/  IABS R10, R18.reuse ;  /* 0x00000012000a7213 */ /* 0x080fe40000000000 */
[----:B------:R-:W-:Y:S02]  /*22a10*/  IABS R6, R18 ;  /* 0x0000001200067213 */ /* 0x000fe40000000000 */
[----:B------:R-:W0:Y:S08]  /*22a20*/  I2F.RP R7, R10 ;  /* 0x0000000a00077306 */ /* 0x000e300000209400 */
[----:B0-----:R-:W0:Y:S02]  /*22a30*/  MUFU.RCP R7, R7 ;  /* 0x0000000700077308 */ /* 0x001e240000001000 */
[----:B0-----:R-:W-:-:S06]  /*22a40*/  VIADD R3, R7, 0xffffffe ;  /* 0x0ffffffe07037836 */ /* 0x001fcc0000000000 */
[----:B------:R-:W0:Y:S02]  /*22a50*/  F2I.FTZ.U32.TRUNC.NTZ R3, R3 ;  /* 0x0000000300037305 */ /* 0x000e24000021f000 */
[----:B0-----:R-:W-:-:S05]  /*22a60*/  IADD3 R11, RZ, -R3, RZ ;  /* 0x80000003ff0b7210 */ /* 0x001fca0007ffe0ff */
        /* <DEDUP_REMOVED lines=15> */
[----:B------:R-:W-:-:S06]  /*22b60*/  @P0 IADD3 R2, R2, 0x1, RZ ;  /* 0x0000000102020810 */ /* 0x000fcc0007ffe0ff */
[----:B------:R-:W-:Y:S01]  /*22b70*/  @!P2 IMAD.MOV R2, RZ, RZ, -R2 ;  /* 0x000000ffff02a224 */ /* 0x000fe200078e0a02 */
[----:B------:R-:W-:Y:S01]  /*22b80*/  @!P1 LOP3.LUT R2, RZ, R18, RZ, 0x33, !PT ;  /* 0x00000012ff029212 */ /* 0x000fe200078e33ff */
[----:B------:R-:W-:-:S03]  /*22b90*/  IMAD.MOV R18, RZ, RZ, -R18 ;  /* 0x000000ffff127224 */ /* 0x000fc600078e0a12 */
[----:B------:R-:W-:Y:S01]  /*22ba0*/  LOP3.LUT R17, RZ, R2, RZ, 0x33, !PT ;  /* 0x00000002ff117212 */ /* 0x000fe200078e33ff */
[----:B------:R-:W-:-:S04]  /*22bb0*/  IMAD R18, R2, R18, R3 ;  /* 0x0000001202127224 */ /* 0x000fc800078e0203 */
[----:B------:R-:W-:Y:S01]  /*22bc0*/  IMAD.IADD R17, R4, 0x1, R17 ;  /* 0x0000000104117824 */ /* 0x000fe200078e0211 */
[----:B------:R-:W-:Y:S06]  /*22bd0*/  BRA `(.L_x_1877) ;  /* 0x00000000000c7947 */ /* 0x000fec0003800000 */
.L_x_1872:
[----:B------:R-:W-:Y:S01]  /*22be0*/  IMAD.MOV.U32 R17, RZ, RZ, RZ ;  /* 0x000000ffff117224 */ /* 0x000fe200078e00ff */
[----:B------:R-:W-:Y:S01]  /*22bf0*/  MOV R16, UR6 ;  /* 0x0000000600107c02 */ /* 0x000fe20008000f00 */
[----:B------:R-:W-:-:S07]  /*22c00*/  IMAD.MOV.U32 R18, RZ, RZ, RZ ;  /* 0x000000ffff127224 */ /* 0x000fce00078e00ff */
.L_x_1877:
[----:B------:R-:W-:-:S13]  /*22c10*/  ISETP.NE.AND P0, PT, R5, RZ, PT ;  /* 0x000000ff0500720c */ /* 0x000fda0003f05270 */
[----:B------:R-:W0:Y:S01]  /*22c20*/  @!P0 S2R R3, SR_CgaCtaId ;  /* 0x0000000000038919 */ /* 0x000e220000008800 */
[----:B------:R-:W-:-:S04]  /*22c30*/  @!P0 MOV R2, 0x400 ;  /* 0x0000040000028802 */ /* 0x000fc80000000f00 */
[----:B0-----:R-:W-:-:S05]  /*22c40*/  @!P0 LEA R2, R3, R2, 0x18 ;  /* 0x0000000203028211 */ /* 0x001fca00078ec0ff */
[----:B------:R0:W-:Y:S01]  /*22c50*/  @!P0 STS.128 [R2+0x308d0], R16 ;  /* 0x0308d01002008388 */ /* 0x0001e20000000c00 */
[----:B------:R-:W-:Y:S06]  /*22c60*/  BAR.ARV 0x5, 0x180 ;  /* 0x0146000000007b1d */ /* 0x000fec0000002000 */
.L_x_1870:
        /* <DEDUP_REMOVED lines=8> */
[C---:B------:R-:W-:Y:S01]  /*22cf0*/  IMAD.SHL.U32 R34, R0.reuse, 0x8, RZ ;  /* 0x0000000800227824 */ /* 0x040fe200078e00ff */
[----:B------:R-:W-:Y:S01]  /*22d00*/  LOP3.LUT R5, R0, 0x7f, RZ, 0xc0, !PT ;  /* 0x0000007f00057812 */ /* 0x000fe200078ec0ff */
[----:B------:R-:W-:Y:S01]  /*22d10*/  BSSY B8, `(.L_x_1878) ;  /* 0x0000673000087945 */ /* 0x000fe20003800000 */
[----:B------:R-:W-:Y:S01]  /*22d20*/  IMAD.MOV.U32 R30, RZ, RZ, 0x1 ;  /* 0x00000001ff1e7424 */ /* 0x000fe200078e00ff */
[----:B------:R-:W-:Y:S02]  /*22d30*/  CS2R R26, SRZ ;  /* 0x00000000001a7805 */ /* 0x000fe4000001ff00 */
[C---:B------:R-:W-:Y:S01]  /*22d40*/  LOP3.LUT R3, R34.reuse, 0x1f8, RZ, 0xc0, !PT ;  /* 0x000001f822037812 */ /* 0x040fe200078ec0ff */
[----:B------:R-:W-:Y:S01]  /*22d50*/  IMAD.MOV.U32 R29, RZ, RZ, 0x1 ;  /* 0x00000001ff1d7424 */ /* 0x000fe200078e00ff */
[----:B------:R-:W-:Y:S01]  /*22d60*/  LOP3.LUT R34, R34, 0x38, RZ, 0xc0, !PT ;  /* 0x0000003822227812 */ /* 0x000fe200078ec0ff */
[----:B------:R-:W-:Y:S01]  /*22d70*/  ULDC.64 UR36, c[0x0][0x198] ;  /* 0x0000660000247ab9 */ /* 0x000fe20000000a00 */
[----:B------:R-:W-:Y:S01]  /*22d80*/  LOP3.LUT R3, R3, 0x38, R0, 0x78, !PT ;  /* 0x0000003803037812 */ /* 0x000fe200078e7800 */
[----:B------:R-:W-:Y:S01]  /*22d90*/  ULDC UR38, c[0x0][0xc] ;  /* 0x0000030000267ab9 */ /* 0x000fe20000000800 */
[----:B------:R-:W-:-:S02]  /*22da0*/  SHF.L.U32 R0, R0, 0x4, RZ ;  /* 0x0000000400007819 */ /* 0x000fc400000006ff */
[C---:B------:R-:W-:Y:S02]  /*22db0*/  LOP3.LUT R37, R34.reuse, 0x40, RZ, 0xfc, !PT ;  /* 0x0000004022257812 */ /* 0x040fe400078efcff */
[----:B------:R-:W-:Y:S02]  /*22dc0*/  LOP3.LUT R36, R34, 0x80, RZ, 0xfc, !PT ;  /* 0x0000008022247812 */ /* 0x000fe400078efcff */
[----:B--2---:R-:W-:Y:S01]  /*22dd0*/  R2UR UR4, R2 ;  /* 0x00000000020472ca */ /* 0x004fe200000e0000 */
[----:B------:R-:W-:-:S05]  /*22de0*/  IMAD.SHL.U32 R2, R5, 0x8, RZ ;  /* 0x0000000805027824 */ /* 0x000fca00078e00ff */
[----:B------:R-:W-:Y:S02]  /*22df0*/  LOP3.LUT R4, R3, 0x200, R2, 0xf8, !PT ;  /* 0x0000020003047812 */ /* 0x000fe400078ef802 */
[----:B------:R-:W-:-:S03]  /*22e00*/  SHF.R.U32.HI R2, RZ, 0x3, R5 ;  /* 0x00000003ff027819 */ /* 0x000fc60000011605 */
[----:B------:R1:W-:Y:S01]  /*22e10*/  STL [R1], R4 ;  /* 0x0000000401007387 */ /* 0x0003e20000100800 */
[----:B------:R-:W-:Y:S01]  /*22e20*/  LOP3.LUT R0, R2, 0x70, R0, 0xf8, !PT ;  /* 0x0000007002007812 */ /* 0x000fe200078ef800 */
[----:B------:R-:W-:Y:S02]  /*22e30*/  ULOP3.LUT UR39, UR4, 0x2, URZ, 0xfc, !UPT ;  /* 0x0000000204277892 */ /* 0x000fe4000f8efc3f */
[----:B------:R1:W-:Y:S01]  /*22e40*/  STL [R1+0x2c], RZ ;  /* 0x00002cff01007387 */ /* 0x0003e20000100800 */
[----:B------:R-:W-:Y:S02]  /*22e50*/  UMOV UR4, 0x400 ;  /* 0x0000040000047882 */ /* 0x000fe40000000000 */
[----:B0-----:R-:W-:-:S06]  /*22e60*/  ULEA UR4, UR5, UR4, 0x18 ;  /* 0x0000000405047291 */ /* 0x001fcc000f8ec03f */
[----:B------:R-:W-:-:S04]  /*22e70*/  IMAD.U32 R23, RZ, RZ, UR4 ;  /* 0x00000004ff177e24 */ /* 0x000fc8000f8e00ff */
[----:B------:R-:W-:-:S05]  /*22e80*/  IMAD R0, R4, 0x2, R23 ;  /* 0x0000000204007824 */ /* 0x000fca00078e0217 */
[----:B------:R1:W-:Y:S02]  /*22e90*/  STL [R1+0x4], R0 ;  /* 0x0000040001007387 */ /* 0x0003e40000100800 */
.L_x_1997:
[----:B------:R-:W-:Y:S05]  /*22ea0*/  YIELD ;  /* 0x0000000000007946 */ /* 0x000fea0003800000 */
[----:B------:R-:W-:Y:S01]  /*22eb0*/  ULDC.64 UR4, c[0x0][0xa28] ;  /* 0x00028a0000047ab9 */ /* 0x000fe20000000a00 */
[----:B------:R-:W-:Y:S01]  /*22ec0*/  IMAD.MOV.U32 R11, RZ, RZ, RZ ;  /* 0x000000ffff0b7224 */ /* 0x000fe200078e00ff */
[----:B------:R-:W-:Y:S01]  /*22ed0*/  ISETP.NE.U32.AND P0, PT, RZ, UR4, PT ;  /* 0x00000004ff007c0c */ /* 0x000fe2000bf05070 */
[----:B01----:R-:W0:Y:S01]  /*22ee0*/  LDC.64 R4, c[0x0][0xa00] ;  /* 0x00028000ff047b82 */ /* 0x003e220000000a00 */
[----:B------:R-:W-:Y:S02]  /*22ef0*/  ULDC.64 UR6, c[0x0][0xa10] ;  /* 0x0002840000067ab9 */ /* 0x000fe40000000a00 */
[----:B------:R-:W-:Y:S01]  /*22f00*/  ISETP.NE.AND.EX P0, PT, RZ, UR5, PT, P0 ;  /* 0x00000005ff007c0c */ /* 0x000fe2000bf05300 */
[----:B------:R-:W-:-:S12]  /*22f10*/  ULDC.64 UR4, c[0x0][0xa18] ;  /* 0x0002860000047ab9 */ /* 0x000fd80000000a00 */
[----:B------:R-:W1:Y:S01]  /*22f20*/  @P0 LDC.64 R2, c[0x0][0xa28] ;  /* 0x00028a00ff020b82 */ /* 0x000e620000000a00 */
[----:B------:R-:W-:Y:S01]  /*22f30*/  ISETP.NE.U32.AND P1, PT, RZ, UR6, PT ;  /* 0x00000006ff007c0c */ /* 0x000fe2000bf25070 */
[----:B-1----:R-:W-:-:S05]  /*22f40*/  @P0 IMAD.WIDE R2, R19, 0x4, R2 ;  /* 0x0000000413020825 */ /* 0x002fca00078e0202 */
[----:B------:R1:W2:Y:S01]  /*22f50*/  @P0 LDG.E R11, desc[UR60][R2.64] ;  /* 0x0000003c020b0981 */ /* 0x0002a2000c1e1900 */
[----:B------:R-:W-:Y:S01]  /*22f60*/  ISETP.NE.U32.AND P0, PT, RZ, UR4, PT ;  /* 0x00000004ff007c0c */ /* 0x000fe2000bf05070 */
[----:B------:R-:W-:Y:S01]  /*22f70*/  IMAD.MOV.U32 R0, RZ, RZ, RZ ;  /* 0x000000ffff007224 */ /* 0x000fe200078e00ff */
[----:B------:R-:W-:Y:S01]  /*22f80*/  ISETP.NE.AND.EX P1, PT, RZ, UR7, PT, P1 ;  /* 0x00000007ff007c0c */ /* 0x000fe2000bf25310 */
[----:B0-----:R-:W-:Y:S01]  /*22f90*/  IMAD.WIDE R4, R19, 0x4, R4 ;  /* 0x0000000413047825 */ /* 0x001fe200078e0204 */
[----:B------:R-:W-:Y:S01]  /*22fa0*/  ISETP.NE.AND.EX P2, PT, RZ, UR5, PT, P0 ;  /* 0x00000005ff007c0c */ /* 0x000fe2000bf45300 */
[----:B------:R-:W-:Y:S01]  /*22fb0*/  ULDC.64 UR4, c[0x0][0xa00] ;  /* 0x0002800000047ab9 */ /* 0x000fe20000000a00 */
[----:B------:R-:W-:Y:S02]  /*22fc0*/  MOV R35, RZ ;  /* 0x000000ff00237202 */ /* 0x000fe40000000f00 */
[----:B------:R-:W-:Y:S01]  /*22fd0*/  ISETP.NE.U32.AND P0, PT, RZ, UR4, PT ;  /* 0x00000004ff007c0c */ /* 0x000fe2000bf05070 */
[----:B-1----:R-:W0:Y:S03]  /*22fe0*/  LDC.64 R2, c[0x0][0xa10] ;  /* 0x00028400ff027b82 */ /* 0x002e260000000a00 */
[----:B------:R-:W-:-:S05]  /*22ff0*/  ISETP.NE.AND.EX P0, PT, RZ, UR5, PT, P0 ;  /* 0x00000005ff007c0c */ /* 0x000fca000bf05300 */
[----:B------:R-:W1:Y:S08]  /*23000*/  @P2 LDC.64 R6, c[0x0][0xa18] ;  /* 0x00028600ff062b82 */ /* 0x000e700000000a00 */
[----:B------:R-:W5:Y:S01]  /*23010*/  @P0 LDG.E R35, desc[UR60][R4.64] ;  /* 0x0000003c04230981 */ /* 0x000f62000c1e1900 */
[----:B0-----:R-:W-:-:S05]  /*23020*/  IMAD.WIDE R2, R19, 0x4, R2 ;  /* 0x0000000413027825 */ /* 0x001fca00078e0202 */
[----:B------:R-:W5:Y:S01]  /*23030*/  @P1 LDG.E R0, desc[UR60][R2.64] ;  /* 0x0000003c02001981 */ /* 0x000f62000c1e1900 */
[----:B------:R-:W-:Y:S02]  /*23040*/  ULDC UR4, c[0x0][0x288] ;  /* 0x0000a20000047ab9 */ /* 0x000fe40000000800 */
[----:B------:R-:W-:Y:S01]  /*23050*/  IMAD.U32 R31, RZ, RZ, UR4 ;  /* 0x00000004ff1f7e24 */ /* 0x000fe2000f8e00ff */
[----:B------:R-:W-:Y:S02]  /*23060*/  ULDC.64 UR4, c[0x0][0x418] ;  /* 0x0001060000047ab9 */ /* 0x000fe40000000a00 */
[----:B------:R-:W-:-:S03]  /*23070*/  UISETP.NE.U32.AND UP0, UPT, UR4, URZ, UPT ;  /* 0x0000003f0400728c */ /* 0x000fc6000bf05070 */
[----:B------:R-:W-:Y:S01]  /*23080*/  ULDC UR4, c[0x0][0x424] ;  /* 0x0001090000047ab9 */ /* 0x000fe20000000800 */
[----:B------:R-:W-:Y:S01]  /*23090*/  UISETP.NE.AND.EX UP0, UPT, UR5, URZ, UPT, UP0 ;  /* 0x0000003f0500728c */ /* 0x000fe2000bf05300 */
[----:B-1----:R-:W-:Y:S02]  /*230a0*/  @P2 IMAD.WIDE R6, R19, 0x4, R6 ;  /* 0x0000000413062825 */ /* 0x002fe400078e0206 */
[----:B------:R-:W-:Y:S01]  /*230b0*/  ULDC UR5, c[0x0][0x2f0] ;  /* 0x0000bc0000057ab9 */ /* 0x000fe20000000800 */
[----:B------:R-:W-:Y:S02]  /*230c0*/  USEL UR4, UR4, 0x1, UP0 ;  /* 0x0000000104047887 */ /* 0x000fe40008000000 */
[----:B------:R0:W5:Y:S02]  /*230d0*/  @P2 LDG.E R31, desc[UR60][R6.64] ;  /* 0x0000003c061f2981 */ /* 0x000164000c1e1900 */
[----:B------:R-:W-:-:S03]  /*230e0*/  UIMAD UR4, UR4, UR5, URZ ;  /* 0x00000005040472a4 */ /* 0x000fc6000f8e023f */
[----:B------:R-:W-:-:S03]  /*230f0*/  ULDC UR5, c[0x0][0x348] ;  /* 0x0000d20000057ab9 */ /* 0x000fc60000000800 */
[----:B------:R-:W-:Y:S02]  /*23100*/  IMAD.U32 R10, RZ, RZ, UR4 ;  /* 0x00000004ff0a7e24 */ /* 0x000fe4000f8e00ff */
[----:B0-----:R-:W-:Y:S01]  /*23110*/  IMAD.U32 R6, RZ, RZ, UR5 ;  /* 0x00000005ff067e24 */ /* 0x001fe2000f8e00ff */
[----:B--2---:R0:W-:Y:S01]  /*23120*/  STL [R1+0xc], R11 ;  /* 0x00000c0b01007387 */ /* 0x0041e20000100800 */
[----:B---3--:R-:W-:Y:S05]  /*23130*/  @P2 BRA `(.L_x_1879) ;  /* 0x0000000000102947 */ /* 0x008fea0003800000 */
[----:B------:R-:W-:Y:S05]  /*23140*/  @!P0 BRA `(.L_x_1879) ;  /* 0x00000000000c8947 */ /* 0x000fea0003800000 */
[----:B------:R-:W2:Y:S04]  /*23150*/  LDG.E R8, desc[UR60][R4.64] ;  /* 0x0000003c04087981 */ /* 0x000ea8000c1e1900 */
[----:B-----5:R-:W2:Y:S02]  /*23160*/  LDG.E R31, desc[UR60][R4.64+0x4] ;  /* 0x0000043c041f7981 */ /* 0x020ea4000c1e1900 */
[----:B--2---:R-:W-:-:S07]  /*23170*/  IMAD.IADD R31, R31, 0x1, -R8 ;  /* 0x000000011f1f7824 */ /* 0x004fce00078e0a08 */
.L_x_1879:
[----:B------:R-:W-:Y:S02]  /*23180*/  ULDC.64 UR4, c[0x0][0xa20] ;  /* 0x0002880000047ab9 */ /* 0x000fe40000000a00 */
[----:B------:R-:W-:-:S04]  /*23190*/  ISETP.NE.U32.AND P0, PT, RZ, UR4, PT ;  /* 0x00000004ff007c0c */ /* 0x000fc8000bf05070 */
[----:B------:R-:W-:-:S13]  /*231a0*/  ISETP.NE.AND.EX P0, PT, RZ, UR5, PT, P0 ;  /* 0x00000005ff007c0c */ /* 0x000fda000bf05300 */
[----:B------:R-:W-:Y:S05]  /*231b0*/  @!P0 BRA `(.L_x_1880) ;  /* 0x0000000000108947 */ /* 0x000fea0003800000 */
[----:B------:R-:W1:Y:S02]  /*231c0*/  LDC.64 R4, c[0x0][0xa20] ;  /* 0x00028800ff047b82 */ /* 0x000e640000000a00 */
[----:B-1----:R-:W-:-:S05]  /*231d0*/  IMAD.WIDE R4, R19, 0x4, R4 ;  /* 0x0000000413047825 */ /* 0x002fca00078e0204 */
[----:B------:R1:W5:Y:S01]  /*231e0*/  LDG.E R10, desc[UR60][R4.64] ;  /* 0x0000003c040a7981 */ /* 0x000362000c1e1900 */
[----:B------:R-:W-:Y:S05]  /*231f0*/  BRA `(.L_x_1881) ;  /* 0x0000000000247947 */ /* 0x000fea0003800000 */
.L_x_1880:
        /* <DEDUP_REMOVED lines=8> */
[----:B--2---:R-:W-:-:S07]  /*23280*/  IADD3 R10, -R10, R7, RZ ;  /* 0x000000070a0a7210 */ /* 0x004fce0007ffe1ff */
.L_x_1881:
[----:B-1----:R-:W2:Y:S01]  /*23290*/  @P1 LDG.E R5, desc[UR60][R2.64] ;  /* 0x0000003c02051981 */ /* 0x002ea2000c1e1900 */
[----:B------:R-:W1:Y:S03]  /*232a0*/  LDC R7, c[0x0][0x448] ;  /* 0x00011200ff077b82 */ /* 0x000e660000000800 */
[----:B------:R3:W2:Y:S01]  /*232b0*/  @P1 LDG.E R4, desc[UR60][R2.64+0x4] ;  /* 0x0000043c02041981 */ /* 0x0006a2000c1e1900 */
[----:B-----5:R-:W-:Y:S02]  /*232c0*/  IMAD.IADD R10, R10, 0x1, -R11 ;  /* 0x000000010a0a7824 */ /* 0x020fe400078e0a0b */
[----:B------:R-:W-:Y:S02]  /*232d0*/  IMAD.SHL.U32 R28, R17, 0x80, RZ ;  /* 0x00000080111c7824 */ /* 0x000fe400078e00ff */
[----:B---3--:R-:W3:Y:S01]  /*232e0*/  LDC.64 R2, c[0x0][0x9e0] ;  /* 0x00027800ff027b82 */ /* 0x008ee20000000a00 */
[----:B-1----:R-:W-:Y:S01]  /*232f0*/  ISETP.NE.AND P2, PT, R7, 0x1, PT ;  /* 0x000000010700780c */ /* 0x002fe20003f45270 */
[----:B------:R-:W-:-:S12]  /*23300*/  VIADD R7, R28, 0x7f ;  /* 0x0000007f1c077836 */ /* 0x000fd80000000000 */
[----:B------:R-:W1:Y:S01]  /*23310*/  @P2 LDC R8, c[0x0][0x44c] ;  /* 0x00011300ff082b82 */ /* 0x000e620000000800 */
[----:B---3--:R-:W-:-:S07]  /*23320*/  ISETP.GE.AND P3, PT, R3, 0x1, PT ;  /* 0x000000010300780c */ /* 0x008fce0003f66270 */
[----:B------:R-:W3:Y:S01]  /*23330*/  @P2 LDC R9, c[0x0][0x450] ;  /* 0x00011400ff092b82 */ /* 0x000ee20000000800 */
[----:B--2---:R-:W-:Y:S02]  /*23340*/  @P1 IMAD.IADD R6, R4, 0x1, -R5 ;  /* 0x0000000104061824 */ /* 0x004fe400078e0a05 */
[----:B-1----:R-:W-:-:S04]  /*23350*/  @P2 IMAD.HI.U32 R4, R7, R8, RZ ;  /* 0x0000000807042227 */ /* 0x002fc800078e00ff */
[----:B------:R-:W-:Y:S01]  /*23360*/  IMAD.IADD R13, R10, 0x1, R6 ;  /* 0x000000010a0d7824 */ /* 0x000fe200078e0206 */
[----:B---3--:R-:W-:-:S04]  /*23370*/  @P2 SHF.R.U32.HI R7, RZ, R9, R4 ;  /* 0x00000009ff072219 */ /* 0x008fc80000011604 */
[----:B------:R1:W-:Y:S01]  /*23380*/  STL [R1+0x8], R13 ;  /* 0x0000080d01007387 */ /* 0x0003e20000100800 */
[C---:B------:R-:W-:Y:S02]  /*23390*/  IADD3 R4, R13.reuse, 0x5f, RZ ;  /* 0x0000005f0d047810 */ /* 0x040fe40007ffe0ff */
[----:B------:R-:W-:-:S03]  /*233a0*/  IADD3 R8, R13, 0x1, -R31 ;  /* 0x000000010d087810 */ /* 0x000fc60007ffe81f */
[----:B------:R-:W-:-:S04]  /*233b0*/  IMAD.HI R4, R4, 0x2aaaaaab, RZ ;  /* 0x2aaaaaab04047827 */ /* 0x000fc800078e02ff */
[----:B------:R-:W-:Y:S01]  /*233c0*/  IMAD.IADD R7, R8, 0x1, R7 ;  /* 0x0000000108077824 */ /* 0x000fe200078e0207 */
[----:B------:R-:W-:-:S03]  /*233d0*/  SHF.R.U32.HI R9, RZ, 0x1f, R4 ;  /* 0x0000001fff097819 */ /* 0x000fc60000011604 */
[----:B------:R-:W-:Y:S01]  /*233e0*/  IMAD.IADD R2, R7, 0x1, R2 ;  /* 0x0000000107027824 */ /* 0x000fe200078e0202 */
[----:B------:R-:W-:Y:S01]  /*233f0*/  LEA.HI.SX32 R9, R4, R9, 0x1c ;  /* 0x0000000904097211 */ /* 0x000fe200078fe2ff */
[----:B-1----:R-:W-:Y:S06]  /*23400*/  @!P3 BRA `(.L_x_1882) ;  /* 0x000000000048b947 */ /* 0x002fec0003800000 */
[C---:B------:R-:W-:Y:S01]  /*23410*/  ISETP.GT.AND P0, PT, R7.reuse, RZ, PT ;  /* 0x000000ff0700720c */ /* 0x040fe20003f04270 */
[----:B------:R-:W-:Y:S01]  /*23420*/  BSSY B0, `(.L_x_1883) ;  /* 0x000000e000007945 */ /* 0x000fe20003800000 */
[----:B0-----:R-:W-:-:S11]  /*23430*/  VIADD R11, R7, 0xffffffff ;  /* 0xffffffff070b7836 */ /* 0x001fd60000000000 */
        /* <DEDUP_REMOVED lines=8> */
.L_x_1884:
[----:B------:R-:W-:-:S13]  /*234c0*/  ISETP.NE.AND P0, PT, R3, 0x1, PT ;  /* 0x000000010300780c */ /* 0x000fda0003f05270 */
[----:B------:R-:W0:Y:S02]  /*234d0*/  @P0 LDC.64 R4, c[0x0][0x9e8] ;  /* 0x00027a00ff040b82 */ /* 0x000e240000000a00 */
[----:B0-----:R-:W-:-:S05]  /*234e0*/  @P0 IMAD.HI.U32 R4, R11, R4, RZ ;  /* 0x000000040b040227 */ /* 0x001fca00078e00ff */
[----:B------:R-:W-:-:S07]  /*234f0*/  @P0 SHF.R.U32.HI R11, RZ, R5, R4 ;  /* 0x00000005ff0b0219 */ /* 0x000fce0000011604 */
.L_x_1885:
[----:B------:R-:W-:Y:S05]  /*23500*/  BSYNC B0 ;  /* 0x0000000000007941 */ /* 0x000fea0003800000 */
.L_x_1883:
[----:B------:R-:W-:-:S05]  /*23510*/  IMAD R11, R11, R3, R3 ;  /* 0x000000030b0b7224 */ /* 0x000fca00078e0203 */
[----:B------:R-:W-:-:S07]  /*23520*/  VIMNMX R2, R2, R11, PT ;  /* 0x0000000b02027248 */ /* 0x000fce0003fe0100 */
.L_x_1882:
[----:B------:R-:W1:Y:S01]  /*23530*/  @P2 LDC R5, c[0x0][0x44c] ;  /* 0x00011300ff052b82 */ /* 0x000e620000000800 */
[----:B------:R-:W-:Y:S01]  /*23540*/  IMAD.MOV.U32 R4, RZ, RZ, R28 ;  /* 0x000000ffff047224 */ /* 0x000fe200078e001c */
[----:B------:R-:W-:Y:S01]  /*23550*/  IADD3 R7, R13, -R31, RZ ;  /* 0x8000001f0d077210 */ /* 0x000fe20007ffe0ff */
[----:B------:R-:W-:-:S05]  /*23560*/  ULDC UR4, c[0x0][0x9dc] ;  /* 0x0002770000047ab9 */ /* 0x000fca0000000800 */
[----:B------:R-:W2:Y:S01]  /*23570*/  @P2 LDC R12, c[0x0][0x450] ;  /* 0x00011400ff0c2b82 */ /* 0x000ea20000000800 */
[----:B-1----:R-:W-:-:S05]  /*23580*/  @P2 IMAD.HI.U32 R5, R28, R5, RZ ;  /* 0x000000051c052227 */ /* 0x002fca00078e00ff */
[----:B--2---:R-:W-:-:S05]  /*23590*/  @P2 SHF.R.U32.HI R4, RZ, R12, R5 ;  /* 0x0000000cff042219 */ /* 0x004fca0000011605 */
[----:B------:R-:W-:-:S04]  /*235a0*/  IMAD.IADD R12, R7, 0x1, R4 ;  /* 0x00000001070c7824 */ /* 0x000fc800078e0204 */
[----:B0-----:R-:W-:Y:S01]  /*235b0*/  VIADD R11, R12, -UR4 ;  /* 0x800000040c0b7c36 */ /* 0x001fe20008000000 */
        /* <DEDUP_REMOVED lines=11> */
.L_x_1888:
[----:B------:R-:W-:-:S13]  /*23670*/  ISETP.NE.AND P0, PT, R3, 0x1, PT ;  /* 0x000000010300780c */ /* 0x000fda0003f05270 */
[----:B------:R-:W0:Y:S02]  /*23680*/  @P0 LDC.64 R4, c[0x0][0x9e8] ;  /* 0x00027a00ff040b82 */ /* 0x000e240000000a00 */
[----:B0-----:R-:W-:-:S05]  /*23690*/  @P0 IMAD.HI.U32 R4, R12, R4, RZ ;  /* 0x000000040c040227 */ /* 0x001fca00078e00ff */
[----:B------:R-:W-:-:S07]  /*236a0*/  @P0 SHF.R.U32.HI R12, RZ, R5, R4 ;  /* 0x00000005ff0c0219 */ /* 0x000fce0000011604 */
.L_x_1889:
[----:B------:R-:W-:Y:S05]  /*236b0*/  BSYNC B0 ;  /* 0x0000000000007941 */ /* 0x000fea0003800000 */
.L_x_1887:
[----:B------:R-:W-:-:S05]  /*236c0*/  IMAD R12, R12, R3, RZ ;  /* 0x000000030c0c7224 */ /* 0x000fca00078e02ff */
[----:B------:R-:W-:-:S07]  /*236d0*/  VIMNMX R11, R11, R12, !PT ;  /* 0x0000000c0b0b7248 */ /* 0x000fce0007fe0100 */
.L_x_1886:
[----:B------:R-:W-:Y:S01]  /*236e0*/  VIADD R2, R2, 0x5f ;  /* 0x0000005f02027836 */ /* 0x000fe20000000000 */
[----:B------:R-:W-:Y:S01]  /*236f0*/  BSSY B0, `(.L_x_1890) ;  /* 0x0000158000007945 */ /* 0x000fe20003800000 */
        /* <DEDUP_REMOVED lines=11> */
[----:B------:R-:W-:-:S04]  /*237b0*/  VIMNMX R4, R5, R6, PT ;  /* 0x0000000605047248 */ /* 0x000fc80003fe0100 */
[----:B------:R-:W-:Y:S01]  /*237c0*/  ISETP.GT.AND P0, PT, R4, R3, PT ;  /* 0x000000030400720c */ /* 0x000fe20003f04270 */
[----:B------:R-:W-:-:S05]  /*237d0*/  IMAD.WIDE.U32 R2, R3, -0x55555555, RZ ;  /* 0xaaaaaaab03027825 */ /* 0x000fca00078e00ff */
[----:B------:R-:W-:-:S05]  /*237e0*/  SHF.R.U32.HI R5, RZ, 0x6, R3 ;  /* 0x00000006ff057819 */ /* 0x000fca0000011603 */
        /* <DEDUP_REMOVED lines=15> */
.L_x_2065:
[----:B-1----:R-:W-:Y:S02]  /*238e0*/  ISETP.NE.AND P0, PT, R14, RZ, PT ;  /* 0x000000ff0e00720c */ /* 0x002fe40003f05270 */
[----:B------:R-:W-:-:S11]  /*238f0*/  PLOP3.LUT P6, PT, PT, PT, PT, 0x8, 0x0 ;  /* 0x000000000000781c */ /* 0x000fd60003fce170 */
[----:B------:R-:W-:Y:S05]  /*23900*/  @P0 BRA `(.L_x_1893) ;  /* 0x00000000000c0947 */ /* 0x000fea0003800000 */
[----:B------:R-:W-:-:S03]  /*23910*/  UMOV UR4, 0xffffffff ;  /* 0xffffffff00047882 */ /* 0x000fc60000000000 */
[----:B------:R-:W-:Y:S05]  /*23920*/  BRA.DIV UR4, `(.L_x_1894) ;  /* 0x0000007204907947 */ /* 0x000fea000b800000 */
[----:B------:R-:W-:-:S13]  /*23930*/  ELECT P6, URZ, PT ;  /* 0x00000000003f782f */ /* 0x000fda00038c0000 */
.L_x_1893:
        /* <DEDUP_REMOVED lines=9> */
.L_x_2068:
[----:B------:R-:W-:Y:S05]  /*239d0*/  BSYNC B1 ;  /* 0x0000000000017941 */ /* 0x000fea0003800000 */
.L_x_1895:
        /* <DEDUP_REMOVED lines=10> */
.L_x_2069:
[----:B------:R-:W-:Y:S05]  /*23a80*/  BSYNC B2 ;  /* 0x0000000000027941 */ /* 0x000fea0003800000 */
.L_x_1899:
[----:B------:R-:W-:Y:S04]  /*23a90*/  BSSY B2, `(.L_x_1901) ;  /* 0x0000009000027945 */ /* 0x000fe80003800000 */
[----:B------:R-:W-:Y:S05]  /*23aa0*/  @P1 BRA `(.L_x_1902) ;  /* 0x00000000001c1947 */ /* 0x000fea0003800000 */
[----:B------:R-:W2:Y:S01]  /*23ab0*/  S2R R10, SR_TID.X ;  /* 0x00000000000a7919 */ /* 0x000ea20000002100 */
[----:B0-----:R-:W-:-:S04]  /*23ac0*/  IMAD.MOV.U32 R6, RZ, RZ, 0x9000 ;  /* 0x00009000ff067424 */ /* 0x001fc800078e00ff */
[----:B------:R3:W-:Y:S01]  /*23ad0*/  SYNCS.ARRIVE.TRANS64 RZ, [R3+URZ+0x30890], R6 ;  /* 0x0308900603ff79a7 */ /* 0x0007e2000800003f */
[----:B--2---:R-:W-:-:S04]  /*23ae0*/  LOP3.LUT R10, R10, 0x1f, RZ, 0xc0, !PT ;  /* 0x0000001f0a0a7812 */ /* 0x004fc800078ec0ff */
[----:B------:R-:W-:-:S13]  /*23af0*/  ISETP.NE.AND P0, PT, R10, RZ, PT ;  /* 0x000000ff0a00720c */ /* 0x000fda0003f05270 */
[----:B---3--:R-:W-:Y:S05]  /*23b00*/  @!P0 BRA `(.L_x_1902) ;  /* 0x0000000000048947 */ /* 0x008fea0003800000 */
[----:B------:R-:W-:Y:S01]  /*23b10*/  BPT.TRAP 0x1 ;  /* 0x000000040000795c */ /* 0x000fe20000300000 */
.L_x_1902:
[----:B------:R-:W-:Y:S05]  /*23b20*/  BSYNC B2 ;  /* 0x0000000000027941 */ /* 0x000fea0003800000 */
.L_x_1901:
        /* <DEDUP_REMOVED lines=8> */
[----:B------:R-:W-:Y:S01]  /*23bb0*/  VIADD R13, R6, 0x1e400 ;  /* 0x0001e400060d7836 */ /* 0x000fe20000000000 */
[----:B------:R-:W-:Y:S01]  /*23bc0*/  UIADD3.X UR5, URZ, UR37, URZ, UP0, !UPT ;  /* 0x000000253f057290 */ /* 0x000fe200087fe43f */
[----:B------:R-:W-:Y:S01]  /*23bd0*/  UMOV UR6, 0x0 ;  /* 0x0000000000067882 */ /* 0x000fe20000000000 */
[----:B------:R-:W-:-:S10]  /*23be0*/  UMOV UR7, 0x12f00000 ;  /* 0x12f0000000077882 */ /* 0x000fd40000000000 */
.L_x_1903:
        /* <DEDUP_REMOVED lines=16> */
.L_x_1904:
        /* <DEDUP_REMOVED lines=16> */
.L_x_1905:
        /* <DEDUP_REMOVED lines=13> */
.L_x_2070:
[----:B------:R-:W-:Y:S05]  /*23ec0*/  BSYNC B2 ;  /* 0x0000000000027941 */ /* 0x000fea0003800000 */
.L_x_1906:
[----:B------:R-:W-:Y:S01]  /*23ed0*/  BSSY B2, `(.L_x_1908) ;  /* 0x000000b000027945 */ /* 0x000fe20003800000 */
[----:B------:R-:W-:Y:S01]  /*23ee0*/  MOV R10, 0x0 ;  /* 0x00000000000a7802 */ /* 0x000fe20000000f00 */
[----:B01----:R-:W-:Y:S02]  /*23ef0*/  IMAD.MOV.U32 R11, RZ, RZ, 0x12f00000 ;  /* 0x12f00000ff0b7424 */ /* 0x003fe400078e00ff */
[----:B------:R-:W-:Y:S05]  /*23f00*/  @P1 BRA `(.L_x_1909) ;  /* 0x00000000001c1947 */ /* 0x000fea0003800000 */
[----:B------:R-:W0:Y:S01]  /*23f10*/  S2R R20, SR_TID.X ;  /* 0x0000000000147919 */ /* 0x000e220000002100 */
[----:B------:R-:W-:-:S04]  /*23f20*/  IMAD.MOV.U32 R13, RZ, RZ, 0x9000 ;  /* 0x00009000ff0d7424 */ /* 0x000fc800078e00ff */
[----:B------:R1:W-:Y:S01]  /*23f30*/  SYNCS.ARRIVE.TRANS64 RZ, [R3+URZ+0x308b0], R13 ;  /* 0x0308b00d03ff79a7 */ /* 0x0003e2000800003f */
[----:B0-----:R-:W-:-:S04]  /*23f40*/  LOP3.LUT R20, R20, 0x1f, RZ, 0xc0, !PT ;  /* 0x0000001f14147812 */ /* 0x001fc800078ec0ff */
[----:B------:R-:W-:-:S13]  /*23f50*/  ISETP.NE.AND P0, PT, R20, RZ, PT ;  /* 0x000000ff1400720c */ /* 0x000fda0003f05270 */
[----:B-1----:R-:W-:Y:S05]  /*23f60*/  @!P0 BRA `(.L_x_1909) ;  /* 0x0000000000048947 */ /* 0x002fea0003800000 */
[----:B------:R-:W-:Y:S01]  /*23f70*/  BPT.TRAP 0x1 ;  /* 0x000000040000795c */ /* 0x000fe20000300000 */
.L_x_1909:
[----:B------:R-:W-:Y:S05]  /*23f80*/  BSYNC B2 ;  /* 0x0000000000027941 */ /* 0x000fea0003800000 */
.L_x_1908:
[----:B------:R-:W-:Y:S01]  /*23f90*/  R2UR UR10, R14 ;  /* 0x000000000e0a72ca */ /* 0x000fe200000e0000 */
[----:B------:R-:W-:Y:S01]  /*23fa0*/  UIADD3 UR4, UP0, UR36, 0x670, URZ ;  /* 0x0000067024047890 */ /* 0x000fe2000ff1e03f */
[----:B------:R-:W-:Y:S01]  /*23fb0*/  R2UR UR6, R10 ;  /* 0x000000000a0672ca */ /* 0x000fe200000e0000 */
[----:B------:R-:W-:Y:S01]  /*23fc0*/  VIADD R3, R3, 0x308b0 ;  /* 0x000308b003037836 */ /* 0x000fe20000000000 */
[----:B------:R-:W-:Y:S01]  /*23fd0*/  R2UR UR7, R11 ;  /* 0x000000000b0772ca */ /* 0x000fe200000e0000 */
[----:B------:R-:W-:Y:S01]  /*23fe0*/  VIADD R13, R6, 0x400 ;  /* 0x00000400060d7836 */ /* 0x000fe20000000000 */
[----:B------:R-:W-:Y:S01]  /*23ff0*/  PLOP3.LUT P0, PT, PT, PT, PT, 0x80, 0x0 ;  /* 0x000000000000781c */ /* 0x000fe20003f0f070 */
[----:B------:R-:W-:-:S12]  /*24000*/  UIADD3.X UR5, URZ, UR37, URZ, UP0, !UPT ;  /* 0x000000253f057290 */ /* 0x000fd800087fe43f */
.L_x_1910:
        /* <DEDUP_REMOVED lines=15> */
.L_x_1911:
        /* <DEDUP_REMOVED lines=15> */
.L_x_1912:
        /* <DEDUP_REMOVED lines=10> */
.L_x_1898:
[----:B------:R-:W-:Y:S05]  /*24290*/  BSYNC B1 ;  /* 0x0000000000017941 */ /* 0x000fea0003800000 */
.L_x_1897:
        /* <DEDUP_REMOVED lines=9> */
.L_x_1929:
[----:B------:R-:W-:Y:S05]  /*24330*/  YIELD ;  /* 0x0000000000007946 */ /* 0x000fea0003800000 */
        /* <DEDUP_REMOVED lines=10> */
.L_x_2071:
[----:B------:R-:W-:Y:S05]  /*243e0*/  BSYNC B2 ;  /* 0x0000000000027941 */ /* 0x000fea0003800000 */
.L_x_1915:
        /* <DEDUP_REMOVED lines=9> */
.L_x_1918:
[----:B------:R-:W-:Y:S05]  /*24480*/  BSYNC B2 ;  /* 0x0000000000027941 */ /* 0x000fea0003800000 */
.L_x_1917:
        /* <DEDUP_REMOVED lines=11> */
.L_x_1919:
        /* <DEDUP_REMOVED lines=16> */
.L_x_1920:
        /* <DEDUP_REMOVED lines=16> */
.L_x_1921:
        /* <DEDUP_REMOVED lines=13> */
.L_x_2072:
[----:B------:R-:W-:Y:S05]  /*24810*/  BSYNC B2 ;  /* 0x0000000000027941 */ /* 0x000fea0003800000 */
.L_x_1922:
[----:B------:R-:W-:Y:S01]  /*24820*/  BSSY B2, `(.L_x_1924) ;  /* 0x000000b000027945 */ /* 0x000fe20003800000 */
[----:B01----:R-:W-:Y:S01]  /*24830*/  MOV R2, 0x0 ;  /* 0x0000000000027802 */ /* 0x003fe20000000f00 */
[----:B------:R-:W-:Y:S02]  /*24840*/  IMAD.MOV.U32 R3, RZ, RZ, 0x12f00000 ;  /* 0x12f00000ff037424 */ /* 0x000fe400078e00ff */
        /* <DEDUP_REMOVED lines=8> */
.L_x_1925:
[----:B------:R-:W-:Y:S05]  /*248d0*/  BSYNC B2 ;  /* 0x0000000000027941 */ /* 0x000fea0003800000 */
.L_x_1924:
        /* <DEDUP_REMOVED lines=8> */
.L_x_1926:
        /* <DEDUP_REMOVED lines=15> */
.L_x_1927:
        /* <DEDUP_REMOVED lines=15> */
.L_x_1928:
        /* <DEDUP_REMOVED lines=10> */
.L_x_1914:
[----:B------:R-:W-:Y:S05]  /*24be0*/  BSYNC B1 ;  /* 0x0000000000017941 */ /* 0x000fea0003800000 */
.L_x_1913:
[C---:B------:R-:W-:Y:S01]  /*24bf0*/  ISETP.GT.AND P2, PT, R12.reuse, R5, PT ;  /* 0x000000050c00720c */ /* 0x040fe20003f44270 */
[----:B------:R-:W-:Y:S02]  /*24c00*/  VIADD R27, R27, 0x1 ;  /* 0x000000011b1b7836 */ /* 0x000fe40000000000 */
[----:B------:R-:W-:-:S03]  /*24c10*/  VIADD R12, R12, 0xffffffff ;  /* 0xffffffff0c0c7836 */ /* 0x000fc60000000000 */
[----:B------:R-:W-:-:S04]  /*24c20*/  ISETP.NE.AND P1, PT, R27, 0x2, PT ;  /* 0x000000021b00780c */ /* 0x000fc80003f25270 */
[----:B------:R-:W-:Y:S02]  /*24c30*/  SEL R3, RZ, 0x1, P1 ;  /* 0x00000001ff037807 */ /* 0x000fe40000800000 */
[----:B------:R-:W-:Y:S02]  /*24c40*/  SEL R27, R27, RZ, P1 ;  /* 0x000000ff1b1b7207 */ /* 0x000fe40000800000 */
[----:B------:R-:W-:Y:S01]  /*24c50*/  LOP3.LUT R30, R30, R3, RZ, 0x3c, !PT ;  /* 0x000000031e1e7212 */ /* 0x000fe200078e3cff */
[----:B------:R-:W-:Y:S06]  /*24c60*/  @P2 BRA `(.L_x_1929) ;  /* 0xfffffff400b02947 */ /* 0x000fec000383ffff */
.L_x_1891:
[----:B------:R-:W-:Y:S05]  /*24c70*/  BSYNC B0 ;  /* 0x0000000000007941 */ /* 0x000fea0003800000 */
.L_x_1890:
[----:B------:R-:W1:Y:S01]  /*24c80*/  LDC R0, c[0x0][0x448] ;  /* 0x00011200ff007b82 */ /* 0x000e620000000800 */
[----:B------:R-:W-:Y:S01]  /*24c90*/  VIADD R5, R28, 0x7f ;  /* 0x0000007f1c057836 */ /* 0x000fe20000000000 */
[----:B------:R-:W-:Y:S06]  /*24ca0*/  @!P0 WARPSYNC.ALL ;  /* 0x0000000000008948 */ /* 0x000fec0003800000 */
[----:B------:R-:W2:Y:S08]  /*24cb0*/  LDC.64 R2, c[0x0][0x9e0] ;  /* 0x00027800ff027b82 */ /* 0x000eb00000000a00 */
[----:B------:R-:W-:Y:S01]  /*24cc0*/  @!P0 BAR.SYNC.DEFER_BLOCKING 0xc, 0x180 ;  /* 0x0306000000008b1d */ /* 0x000fe20000010000 */
[----:B-1----:R-:W-:-:S02]  /*24cd0*/  ISETP.NE.AND P1, PT, R0, 0x1, PT ;  /* 0x000000010000780c */ /* 0x002fc40003f25270 */
[----:B--2---:R-:W-:-:S11]  /*24ce0*/  ISETP.GE.AND P2, PT, R3, 0x1, PT ;  /* 0x000000010300780c */ /* 0x004fd60003f46270 */
[----:B------:R-:W1:Y:S08]  /*24cf0*/  @P1 LDC R0, c[0x0][0x44c] ;  /* 0x00011300ff001b82 */ /* 0x000e700000000800 */
[----:B------:R-:W2:Y:S01]  /*24d00*/  @P1 LDC R11, c[0x0][0x450] ;  /* 0x00011400ff0b1b82 */ /* 0x000ea20000000800 */
[----:B-1----:R-:W-:-:S05]  /*24d10*/  @P1 IMAD.HI.U32 R0, R5, R0, RZ ;  /* 0x0000000005001227 */ /* 0x002fca00078e00ff */
[----:B--2---:R-:W-:-:S05]  /*24d20*/  @P1 SHF.R.U32.HI R5, RZ, R11, R0 ;  /* 0x0000000bff051219 */ /* 0x004fca0000011600 */
[----:B------:R-:W-:-:S04]  /*24d30*/  IMAD.IADD R11, R8, 0x1, R5 ;  /* 0x00000001080b7824 */ /* 0x000fc800078e0205 */
[----:B------:R-:W-:Y:S01]  /*24d40*/  IMAD.IADD R2, R11, 0x1, R2 ;  /* 0x000000010b027824 */ /* 0x000fe200078e0202 */
[----:B------:R-:W-:Y:S06]  /*24d50*/  @!P2 BRA `(.L_x_1930) ;  /* 0x000000000048a947 */ /* 0x000fec0003800000 */
[C---:B------:R-:W-:Y:S01]  /*24d60*/  ISETP.GT.AND P0, PT, R11.reuse, RZ, PT ;  /* 0x000000ff0b00720c */ /* 0x040fe20003f04270 */
[----:B------:R-:W-:Y:S01]  /*24d70*/  BSSY B0, `(.L_x_1931) ;  /* 0x000000e000007945 */ /* 0x000fe20003800000 */
[----:B------:R-:W-:-:S11]  /*24d80*/  IADD3 R0, R11, -0x1, RZ ;  /* 0xffffffff0b007810 */ /* 0x000fd60007ffe0ff */
[----:B------:R-:W-:Y:S05]  /*24d90*/  @P0 BRA `(.L_x_1932) ;  /* 0x00000000001c0947 */ /* 0x000fea0003800000 */
[----:B------:R-:W-:Y:S01]  /*24da0*/  ISETP.NE.AND P0, PT, R3, 0x1, PT ;  /* 0x000000010300780c */ /* 0x000fe20003f05270 */
[----:B------:R-:W-:-:S12]  /*24db0*/  IMAD.MOV R11, RZ, RZ, -R11 ;  /* 0x000000ffff0b7224 */ /* 0x000fd800078e0a0b */
[----:B------:R-:W1:Y:S02]  /*24dc0*/  @P0 LDC.64 R4, c[0x0][0x9e8] ;  /* 0x00027a00ff040b82 */ /* 0x000e640000000a00 */
[----:B-1----:R-:W-:-:S05]  /*24dd0*/  @P0 IMAD.HI.U32 R4, R11, R4, RZ ;  /* 0x000000040b040227 */ /* 0x002fca00078e00ff */
[----:B------:R-:W-:-:S04]  /*24de0*/  @P0 SHF.R.U32.HI R11, RZ, R5, R4 ;  /* 0x00000005ff0b0219 */ /* 0x000fc80000011604 */
[----:B------:R-:W-:Y:S01]  /*24df0*/  LOP3.LUT R0, RZ, R11, RZ, 0x33, !PT ;  /* 0x0000000bff007212 */ /* 0x000fe200078e33ff */
[----:B------:R-:W-:Y:S06]  /*24e00*/  BRA `(.L_x_1933) ;  /* 0x0000000000107947 */ /* 0x000fec0003800000 */
.L_x_1932:
[----:B------:R-:W-:-:S13]  /*24e10*/  ISETP.NE.AND P0, PT, R3, 0x1, PT ;  /* 0x000000010300780c */ /* 0x000fda0003f05270 */
[----:B------:R-:W1:Y:S02]  /*24e20*/  @P0 LDC.64 R4, c[0x0][0x9e8] ;  /* 0x00027a00ff040b82 */ /* 0x000e640000000a00 */
[----:B-1----:R-:W-:-:S05]  /*24e30*/  @P0 IMAD.HI.U32 R4, R0, R4, RZ ;  /* 0x0000000400040227 */ /* 0x002fca00078e00ff */
[----:B------:R-:W-:-:S07]  /*24e40*/  @P0 SHF.R.U32.HI R0, RZ, R5, R4 ;  /* 0x00000005ff000219 */ /* 0x000fce0000011604 */
.L_x_1933:
[----:B------:R-:W-:Y:S05]  /*24e50*/  BSYNC B0 ;  /* 0x0000000000007941 */ /* 0x000fea0003800000 */
.L_x_1931:
[----:B------:R-:W-:-:S05]  /*24e60*/  IMAD R5, R0, R3, R3 ;  /* 0x0000000300057224 */ /* 0x000fca00078e0203 */
[----:B------:R-:W-:-:S07]  /*24e70*/  VIMNMX R2, R2, R5, PT ;  /* 0x0000000502027248 */ /* 0x000fce0003fe0100 */
.L_x_1930:
[----:B------:R-:W1:Y:S01]  /*24e80*/  @P1 LDC R5, c[0x0][0x44c] ;  /* 0x00011300ff051b82 */ /* 0x000e620000000800 */
[----:B------:R-:W-:Y:S01]  /*24e90*/  VIADD R2, R2, 0x5f ;  /* 0x0000005f02027836 */ /* 0x000fe20000000000 */
[----:B------:R-:W-:Y:S01]  /*24ea0*/  ULDC UR4, c[0x0][0x9dc] ;  /* 0x0002770000047ab9 */ /* 0x000fe20000000800 */
[----:B------:R-:W-:Y:S02]  /*24eb0*/  IMAD.MOV.U32 R0, RZ, RZ, R28 ;  /* 0x000000ffff007224 */ /* 0x000fe400078e001c */
[----:B------:R-:W-:-:S03]  /*24ec0*/  IMAD.HI R2, R2, 0x2aaaaaab, RZ ;  /* 0x2aaaaaab02027827 */ /* 0x000fc600078e02ff */
[----:B------:R-:W2:Y:S01]  /*24ed0*/  @P1 LDC R4, c[0x0][0x450] ;  /* 0x00011400ff041b82 */ /* 0x000ea20000000800 */
[----:B-1----:R-:W-:-:S05]  /*24ee0*/  @P1 IMAD.HI.U32 R5, R28, R5, RZ ;  /* 0x000000051c051227 */ /* 0x002fca00078e00ff */
[----:B--2---:R-:W-:Y:S02]  /*24ef0*/  @P1 SHF.R.U32.HI R0, RZ, R4, R5 ;  /* 0x00000004ff001219 */ /* 0x004fe40000011605 */
[----:B------:R-:W-:-:S03]  /*24f00*/  SHF.R.U32.HI R5, RZ, 0x1f, R2 ;  /* 0x0000001fff057819 */ /* 0x000fc60000011602 */
[----:B------:R-:W-:Y:S01]  /*24f10*/  IMAD.IADD R7, R7, 0x1, R0 ;  /* 0x0000000107077824 */ /* 0x000fe200078e0200 */
[----:B------:R-:W-:-:S03]  /*24f20*/  LEA.HI.SX32 R2, R2, R5, 0x1c ;  /* 0x0000000502027211 */ /* 0x000fc600078fe2ff */
[----:B------:R-:W-:Y:S01]  /*24f30*/  VIADD R0, R7, -UR4 ;  /* 0x8000000407007c36 */ /* 0x000fe20008000000 */
[----:B------:R-:W-:-:S05]  /*24f40*/  VIMNMX R24, R9, R2, PT ;  /* 0x0000000209187248 */ /* 0x000fca0003fe0100 */
[----:B------:R1:W-:Y:S01]  /*24f50*/  STL [R1+0x28], R24 ;  /* 0x0000281801007387 */ /* 0x0003e20000100800 */
[----:B------:R-:W-:Y:S05]  /*24f60*/  @!P2 BRA `(.L_x_1934) ;  /* 0x000000000044a947 */ /* 0x000fea0003800000 */
[----:B------:R-:W-:Y:S01]  /*24f70*/  ISETP.GT.AND P0, PT, R7, -0x1, PT ;  /* 0xffffffff0700780c */ /* 0x000fe20003f04270 */
[----:B------:R-:W-:-:S12]  /*24f80*/  BSSY B0, `(.L_x_1935) ;  /* 0x000000d000007945 */ /* 0x000fd80003800000 */
[----:B------:R-:W-:Y:S05]  /*24f90*/  @P0 BRA `(.L_x_1936) ;  /* 0x00000000001c0947 */ /* 0x000fea0003800000 */
[----:B------:R-:W-:Y:S02]  /*24fa0*/  ISETP.NE.AND P0, PT, R3, 0x1, PT ;  /* 0x000000010300780c */ /* 0x000fe40003f05270 */
[----:B------:R-:W-:-:S11]  /*24fb0*/  LOP3.LUT R7, RZ, R7, RZ, 0x33, !PT ;  /* 0x00000007ff077212 */ /* 0x000fd600078e33ff */
[----:B------:R-:W2:Y:S02]  /*24fc0*/  @P0 LDC.64 R4, c[0x0][0x9e8] ;  /* 0x00027a00ff040b82 */ /* 0x000ea40000000a00 */
[----:B--2---:R-:W-:-:S05]  /*24fd0*/  @P0 IMAD.HI.U32 R4, R7, R4, RZ ;  /* 0x0000000407040227 */ /* 0x004fca00078e00ff */
[----:B------:R-:W-:-:S04]  /*24fe0*/  @P0 SHF.R.U32.HI R7, RZ, R5, R4 ;  /* 0x00000005ff070219 */ /* 0x000fc80000011604 */
[----:B------:R-:W-:Y:S01]  /*24ff0*/  LOP3.LUT R7, RZ, R7, RZ, 0x33, !PT ;  /* 0x00000007ff077212 */ /* 0x000fe200078e33ff */
[----:B------:R-:W-:Y:S06]  /*25000*/  BRA `(.L_x_1937) ;  /* 0x0000000000107947 */ /* 0x000fec0003800000 */
.L_x_1936:
[----:B------:R-:W-:-:S13]  /*25010*/  ISETP.NE.AND P0, PT, R3, 0x1, PT ;  /* 0x000000010300780c */ /* 0x000fda0003f05270 */
[----:B------:R-:W2:Y:S02]  /*25020*/  @P0 LDC.64 R4, c[0x0][0x9e8] ;  /* 0x00027a00ff040b82 */ /* 0x000ea40000000a00 */
[----:B--2---:R-:W-:-:S05]  /*25030*/  @P0 IMAD.HI.U32 R4, R7, R4, RZ ;  /* 0x0000000407040227 */ /* 0x004fca00078e00ff */
[----:B------:R-:W-:-:S07]  /*25040*/  @P0 SHF.R.U32.HI R7, RZ, R5, R4 ;  /* 0x00000005ff070219 */ /* 0x000fce0000011604 */
.L_x_1937:
[----:B------:R-:W-:Y:S05]  /*25050*/  BSYNC B0 ;  /* 0x0000000000007941 */ /* 0x000fea0003800000 */
.L_x_1935:
[----:B------:R-:W-:-:S05]  /*25060*/  IMAD R3, R7, R3, RZ ;  /* 0x0000000307037224 */ /* 0x000fca00078e02ff */
[----:B------:R-:W-:-:S07]  /*25070*/  VIMNMX R0, R0, R3, !PT ;  /* 0x0000000300007248 */ /* 0x000fce0007fe0100 */
.L_x_1934:
[----:B------:R-:W-:Y:S01]  /*25080*/  IMAD.HI R0, R0, 0x2aaaaaab, RZ ;  /* 0x2aaaaaab00007827 */ /* 0x000fe200078e02ff */
[----:B------:R-:W-:Y:S04]  /*25090*/  BSSY B7, `(.L_x_1938) ;  /* 0x0000379000077945 */ /* 0x000fe80003800000 */
[----:B------:R-:W-:-:S04]  /*250a0*/  SHF.R.U32.HI R3, RZ, 0x1f, R0 ;  /* 0x0000001fff037819 */ /* 0x000fc80000011600 */
[----:B------:R-:W-:-:S04]  /*250b0*/  LEA.HI.SX32 R3, R0, R3, 0x1c ;  /* 0x0000000300037211 */ /* 0x000fc800078fe2ff */
[----:B------:R-:W-:-:S04]  /*250c0*/  VIMNMX R2, RZ, R3, !PT ;  /* 0x00000003ff027248 */ /* 0x000fc80007fe0100 */
[----:B------:R-:W-:Y:S01]  /*250d0*/  ISETP.GT.AND P0, PT, R24, R2, PT ;  /* 0x000000021800720c */ /* 0x000fe20003f04270 */
[----:B------:R2:W-:-:S12]  /*250e0*/  STL [R1+0x10], R2 ;  /* 0x0000100201007387 */ /* 0x0005d80000100800 */
[----:B--2---:R-:W-:Y:S05]  /*250f0*/  @P0 BRA `(.L_x_1939) ;  /* 0x0000000000440947 */ /* 0x004fea0003800000 */
[----:B------:R-:W2:Y:S02]  /*25100*/  S2R R2, SR_TID.X ;  /* 0x0000000000027919 */ /* 0x000ea40000002100 */
[----:B--2---:R-:W-:-:S04]  /*25110*/  LOP3.LUT R2, R2, 0x7f, RZ, 0xc0, !PT ;  /* 0x0000007f02027812 */ /* 0x004fc800078ec0ff */
[----:B------:R-:W-:-:S13]  /*25120*/  ISETP.NE.AND P0, PT, R2, RZ, PT ;  /* 0x000000ff0200720c */ /* 0x000fda0003f05270 */
[----:B------:R-:W-:Y:S05]  /*25130*/  @P0 BRA `(.L_x_1940) ;  /* 0x0000003400b80947 */ /* 0x000fea0003800000 */
[----:B------:R-:W2:Y:S01]  /*25140*/  S2R R5, SR_LANEID ;  /* 0x0000000000057919 */ /* 0x000ea20000000000 */
[----:B------:R-:W-:Y:S01]  /*25150*/  VOTEU.ANY UR4, UPT, PT ;  /* 0x0000000000047886 */ /* 0x000fe200038e0100 */
[----:B------:R-:W3:Y:S01]  /*25160*/  LDC.64 R2, c[0x0][0xc60] ;  /* 0x00031800ff027b82 */ /* 0x000ee20000000a00 */
[----:B------:R-:W2:Y:S02]  /*25170*/  FLO.U32 R0, UR4 ;  /* 0x0000000400007d00 */ /* 0x000ea400080e0000 */
[----:B--2---:R-:W-:-:S06]  /*25180*/  ISETP.EQ.U32.AND P0, PT, R0, R5, PT ;  /* 0x000000050000720c */ /* 0x004fcc0003f02070 */
[----:B------:R-:W3:Y:S07]  /*25190*/  POPC R5, UR4 ;  /* 0x0000000400057d09 */ /* 0x000eee0008000000 */
[----:B---3--:R-:W2:Y:S01]  /*251a0*/  @P0 ATOMG.E.ADD.STRONG.GPU PT, R3, desc[UR60][R2.64], R5 ;  /* 0x00000005020309a8 */ /* 0x008ea200081ee1fc */
[----:B------:R-:W3:Y:S02]  /*251b0*/  S2R R4, SR_LTMASK ;  /* 0x0000000000047919 */ /* 0x000ee40000003900 */
[----:B---3--:R-:W-:-:S04]  /*251c0*/  LOP3.LUT R4, R4, UR4, RZ, 0xc0, !PT ;  /* 0x0000000404047c12 */ /* 0x008fc8000f8ec0ff */
[----:B------:R-:W3:Y:S01]  /*251d0*/  POPC R7, R4 ;  /* 0x0000000400077309 */ /* 0x000ee20000000000 */
[----:B--2---:R-:W3:Y:S02]  /*251e0*/  SHFL.IDX PT, R0, R3, R0, 0x1f ;  /* 0x00001f0003007589 */ /* 0x004ee400000e0000 */
[----:B---3--:R-:W-:Y:S01]  /*251f0*/  IADD3 R16, R0, UR38, R7 ;  /* 0x0000002600107c10 */ /* 0x008fe2000fffe007 */
[----:B------:R-:W-:Y:S06]  /*25200*/  BRA `(.L_x_1940) ;  /* 0x0000003400847947 */ /* 0x000fec0003800000 */
.L_x_1939:
        /* <DEDUP_REMOVED lines=10> */
[----:B------:R-:W2:Y:S01]  /*252b0*/  LDC.64 R2, c[0x4][R2] ;  /* 0x0100000002027b82 */ /* 0x000ea20000000a00 */
[----:B------:R-:W-:Y:S02]  /*252c0*/  IMAD.U32 R5, RZ, RZ, UR7 ;  /* 0x00000007ff057e24 */ /* 0x000fe4000f8e00ff */
[----:B0-----:R-:W-:Y:S02]  /*252d0*/  IMAD.U32 R6, RZ, RZ, UR8 ;  /* 0x00000008ff067e24 */ /* 0x001fe4000f8e00ff */
[----:B------:R-:W-:-:S02]  /*252e0*/  IMAD.U32 R7, RZ, RZ, UR9 ;  /* 0x00000009ff077e24 */ /* 0x000fc4000f8e00ff */
[----:B------:R-:W-:Y:S02]  /*252f0*/  IMAD.U32 R10, RZ, RZ, UR4 ;  /* 0x00000004ff0a7e24 */ /* 0x000fe4000f8e00ff */
[----:B------:R-:W-:Y:S02]  /*25300*/  IMAD.MOV.U32 R8, RZ, RZ, 0x70 ;  /* 0x00000070ff087424 */ /* 0x000fe400078e00ff */
[----:B------:R-:W-:Y:S02]  /*25310*/  IMAD.MOV.U32 R12, RZ, RZ, 0x1 ;  /* 0x00000001ff0c7424 */ /* 0x000fe400078e00ff */
[----:B------:R-:W-:-:S07]  /*25320*/  IMAD.MOV.U32 R13, RZ, RZ, RZ ;  /* 0x000000ffff0d7224 */ /* 0x000fce00078e00ff */
[----:B------:R-:W-:-:S07]  /*25330*/  LEPC R20, `(.L_x_1942) ;  /* 0x000000001014794e */ /* 0x000fce0000000000 */
[----:B-12---:R-:W-:Y:S05]  /*25340*/  CALL.ABS.NOINC R2 ;  /* 0x0000000002007343 */ /* 0x006fea0003c00000 */
.L_x_1942:
[----:B------:R-:W-:Y:S05]  /*25350*/  BSYNC B6 ;  /* 0x0000000000067941 */ /* 0x000fea0003800000 */
.L_x_1941:
        /* <DEDUP_REMOVED lines=8> */
[----:B------:R2:W3:Y:S01]  /*253e0*/  LDC.64 R2, c[0x4][R17] ;  /* 0x0100000011027b82 */ /* 0x0004e20000000a00 */
[----:B------:R-:W-:Y:S01]  /*253f0*/  IMAD.U32 R4, RZ, RZ, UR6 ;  /* 0x00000006ff047e24 */ /* 0x000fe2000f8e00ff */
[----:B------:R-:W-:Y:S01]  /*25400*/  MOV R5, UR7 ;  /* 0x0000000700057c02 */ /* 0x000fe20008000f00 */
[----:B0-----:R-:W-:Y:S01]  /*25410*/  IMAD.U32 R6, RZ, RZ, UR8 ;  /* 0x00000008ff067e24 */ /* 0x001fe2000f8e00ff */
[----:B------:R-:W-:Y:S01]  /*25420*/  MOV R12, 0x1 ;  /* 0x00000001000c7802 */ /* 0x000fe20000000f00 */
[----:B------:R-:W-:Y:S02]  /*25430*/  IMAD.U32 R7, RZ, RZ, UR9 ;  /* 0x00000009ff077e24 */ /* 0x000fe4000f8e00ff */
[----:B------:R-:W-:-:S02]  /*25440*/  IMAD.U32 R10, RZ, RZ, UR4 ;  /* 0x00000004ff0a7e24 */ /* 0x000fc4000f8e00ff */
[----:B------:R-:W-:Y:S02]  /*25450*/  IMAD.U32 R11, RZ, RZ, UR5 ;  /* 0x00000005ff0b7e24 */ /* 0x000fe4000f8e00ff */
[----:B------:R-:W-:Y:S02]  /*25460*/  IMAD.MOV.U32 R8, RZ, RZ, 0x70 ;  /* 0x00000070ff087424 */ /* 0x000fe400078e00ff */
[----:B--2---:R-:W-:-:S07]  /*25470*/  IMAD.MOV.U32 R13, RZ, RZ, RZ ;  /* 0x000000ffff0d7224 */ /* 0x004fce00078e00ff */
[----:B------:R-:W-:-:S07]  /*25480*/  LEPC R20, `(.L_x_1945) ;  /* 0x000000001014794e */ /* 0x000fce0000000000 */
[----:B-1-3--:R-:W-:Y:S05]  /*25490*/  CALL.ABS.NOINC R2 ;  /* 0x0000000002007343 */ /* 0x00afea0003c00000 */
.L_x_1945:
[----:B------:R0:W1:Y:S01]  /*254a0*/  LDC.64 R2, c[0x4][R17] ;  /* 0x0100000011027b82 */ /* 0x0000620000000a00 */
[----:B------:R-:W-:Y:S01]  /*254b0*/  ULDC.64 UR4, c[0x4][0x88] ;  /* 0x0100220000047ab9 */ /* 0x000fe20000000a00 */
[----:B------:R-:W-:Y:S01]  /*254c0*/  ULDC.64 UR6, c[0x4][0x90] ;  /* 0x0100240000067ab9 */ /* 0x000fe20000000a00 */
[----:B------:R-:W-:Y:S01]  /*254d0*/  ULDC.64 UR8, c[0x4][0x18] ;  /* 0x0100060000087ab9 */ /* 0x000fe20000000a00 */
[----:B------:R-:W-:Y:S01]  /*254e0*/  IMAD.U32 R4, RZ, RZ, UR4 ;  /* 0x00000004ff047e24 */ /* 0x000fe2000f8e00ff */
[----:B------:R-:W-:Y:S01]  /*254f0*/  MOV R10, UR8 ;  /* 0x00000008000a7c02 */ /* 0x000fe20008000f00 */
        /* <DEDUP_REMOVED lines=9> */
.L_x_1944:
[----:B------:R-:W-:Y:S05]  /*25590*/  BSYNC B6 ;  /* 0x0000000000067941 */ /* 0x000fea0003800000 */
.L_x_1943:
[----:B------:R-:W-:Y:S01]  /*255a0*/  ULDC.64 UR4, c[0x0][0x9f8] ;  /* 0x00027e0000047ab9 */ /* 0x000fe20000000a00 */
[----:B------:R-:W2:Y:S01]  /*255b0*/  LDL R21, [R1+0x8] ;  /* 0x0000080001157983 */ /* 0x000ea20000100800 */
[----:B------:R-:W-:-:S03]  /*255c0*/  ISETP.NE.U32.AND P0, PT, RZ, UR4, PT ;  /* 0x00000004ff007c0c */ /* 0x000fc6000bf05070 */
[----:B------:R-:W3:Y:S01]  /*255d0*/  LDL R20, [R1+0xc] ;  /* 0x00000c0001147983 */ /* 0x000ee20000100800 */
[----:B------:R-:W-:Y:S01]  /*255e0*/  ISETP.NE.AND.EX P0, PT, RZ, UR5, PT, P0 ;  /* 0x00000005ff007c0c */ /* 0x000fe2000bf05300 */
[----:B------:R-:W-:Y:S01]  /*255f0*/  IMAD.MOV.U32 R33, RZ, RZ, R19 ;  /* 0x000000ffff217224 */ /* 0x000fe200078e0013 */
[----:B------:R-:W4:Y:S01]  /*25600*/  LDC R0, c[0x0][0x430] ;  /* 0x00010c00ff007b82 */ /* 0x000f220000000800 */
[----:B------:R-:W0:Y:S01]  /*25610*/  S2R R17, SR_TID.X ;  /* 0x0000000000117919 */ /* 0x000e220000002100 */
[----:B------:R-:W-:Y:S01]  /*25620*/  LOP3.LUT R22, R22, 0xfffffff7, RZ, 0xc0, !PT ;  /* 0xfffffff716167812 */ /* 0x000fe200078ec0ff */
[----:B------:R-:W-:-:S08]  /*25630*/  ULDC UR4, c[0x0][0x2f4] ;  /* 0x0000bd0000047ab9 */ /* 0x000fd00000000800 */
[----:B------:R-:W1:Y:S01]  /*25640*/  @P0 LDC.64 R2, c[0x0][0x9f8] ;  /* 0x00027e00ff020b82 */ /* 0x000e620000000a00 */
[----:B0-----:R-:W-:Y:S01]  /*25650*/  LOP3.LUT R17, R17, 0x7f, RZ, 0xc0, !PT ;  /* 0x0000007f11117812 */ /* 0x001fe200078ec0ff */
[----:B-1----:R-:W-:-:S03]  /*25660*/  @P0 IMAD.WIDE R2, R19, 0x4, R2 ;  /* 0x0000000413020825 */ /* 0x002fc600078e0202 */
[----:B------:R-:W-:Y:S02]  /*25670*/  SHF.R.U32.HI R25, RZ, 0x3, R17 ;  /* 0x00000003ff197819 */ /* 0x000fe40000011611 */
[----:B------:R0:W3:Y:S01]  /*25680*/  @P0 LDG.E R33, desc[UR60][R2.64] ;  /* 0x0000003c02210981 */ /* 0x0000e2000c1e1900 */
[----:B----4-:R-:W-:Y:S01]  /*25690*/  ISETP.NE.AND P1, PT, R0, 0x1, PT ;  /* 0x000000010000780c */ /* 0x010fe20003f25270 */
[----:B------:R-:W1:-:S12]  /*256a0*/  S2R R17, SR_TID.X ;  /* 0x0000000000117919 */ /* 0x000e580000002100 */
[----:B------:R-:W4:Y:S08]  /*256b0*/  @P1 LDC R4, c[0x0][0x434] ;  /* 0x00010d00ff041b82 */ /* 0x000f300000000800 */
[----:B------:R-:W0:Y:S01]  /*256c0*/  @P1 LDC R6, c[0x0][0x438] ;  /* 0x00010e00ff061b82 */ /* 0x000e220000000800 */
[----:B-1----:R-:W-:-:S04]  /*256d0*/  SHF.L.U32 R17, R17, 0x4, RZ ;  /* 0x0000000411117819 */ /* 0x002fc800000006ff */
[----:B------:R-:W-:Y:S01]  /*256e0*/  LOP3.LUT R17, R25, 0x70, R17, 0xf8, !PT ;  /* 0x0000007019117812 */ /* 0x000fe200078ef811 */
[----:B------:R-:W-:-:S04]  /*256f0*/  VIADD R25, R24, 0xffffffff ;  /* 0xffffffff18197836 */ /* 0x000fc80000000000 */
[----:B------:R-:W-:Y:S01]  /*25700*/  IMAD R5, R25, 0x60, R17 ;  /* 0x0000006019057824 */ /* 0x000fe200078e0211 */
[----:B------:R-:W-:Y:S01]  /*25710*/  ISETP.GE.AND P3, PT, R34, UR4, PT ;  /* 0x0000000422007c0c */ /* 0x000fe2000bf66270 */
[----:B------:R-:W-:-:S03]  /*25720*/  UMOV UR5, 0xffffffff ;  /* 0xffffffff00057882 */ /* 0x000fc60000000000 */
[----:B--2---:R-:W-:-:S04]  /*25730*/  ISETP.GE.AND P0, PT, R5, R21, PT ;  /* 0x000000150500720c */ /* 0x004fc80003f06270 */
[----:B------:R-:W-:Y:S01]  /*25740*/  ISETP.GT.U32.OR P0, PT, R17, 0x5f, P0 ;  /* 0x0000005f1100780c */ /* 0x000fe20000704470 */
[----:B---3--:R-:W-:-:S04]  /*25750*/  IMAD.IADD R5, R5, 0x1, R20 ;  /* 0x0000000105057824 */ /* 0x008fc800078e0214 */
[----:B----4-:R-:W-:-:S04]  /*25760*/  @P1 IMAD.HI.U32 R7, R5, R4, RZ ;  /* 0x0000000405071227 */ /* 0x010fc800078e00ff */
[----:B------:R-:W-:Y:S01]  /*25770*/  IMAD.MOV.U32 R4, RZ, RZ, R5 ;  /* 0x000000ffff047224 */ /* 0x000fe200078e0005 */
[----:B0-----:R-:W-:-:S03]  /*25780*/  @P1 SHF.R.U32.HI R4, RZ, R6, R7 ;  /* 0x00000006ff041219 */ /* 0x001fc60000011607 */
[----:B------:R-:W0:Y:S02]  /*25790*/  @!P0 LDC.64 R2, c[0x0][0x428] ;  /* 0x00010a00ff028b82 */ /* 0x000e240000000a00 */
[----:B------:R-:W-:-:S04]  /*257a0*/  IMAD.MOV R6, RZ, RZ, -R4 ;  /* 0x000000ffff067224 */ /* 0x000fc800078e0a04 */
[----:B------:R-:W-:Y:S01]  /*257b0*/  IMAD R0, R0, R6, R5 ;  /* 0x0000000600007224 */ /* 0x000fe200078e0205 */
[--C-:B------:R-:W-:Y:S02]  /*257c0*/  @!P0 SHF.R.S32.HI R5, RZ, 0x1f, R4.reuse ;  /* 0x0000001fff058819 */ /* 0x100fe40000011404 */
[----:B------:R-:W-:Y:S01]  /*257d0*/  SHF.R.S32.HI R8, RZ, 0x1f, R33 ;  /* 0x0000001fff087819 */ /* 0x000fe20000011421 */
[----:B0-----:R-:W-:-:S04]  /*257e0*/  @!P0 IMAD.WIDE.U32 R4, R33, R2, R4 ;  /* 0x0000000221048225 */ /* 0x001fc800078e0004 */
[----:B------:R-:W-:Y:S01]  /*257f0*/  @!P0 IMAD R6, R8, R2, RZ ;  /* 0x0000000208068224 */ /* 0x000fe200078e02ff */
[----:B------:R0:W-:Y:S03]  /*25800*/  STL [R1+0x14], R8 ;  /* 0x0000140801007387 */ /* 0x0001e60000100800 */
[----:B------:R-:W-:Y:S02]  /*25810*/  @!P0 IMAD R6, R33, R3, R6 ;  /* 0x0000000321068224 */ /* 0x000fe400078e0206 */
[----:B------:R-:W1:Y:S02]  /*25820*/  @!P0 LDC.64 R2, c[0x0][0x418] ;  /* 0x00010600ff028b82 */ /* 0x000e640000000a00 */
[----:B------:R-:W-:Y:S02]  /*25830*/  @!P0 IMAD.IADD R6, R5, 0x1, R6 ;  /* 0x0000000105068824 */ /* 0x000fe400078e0206 */
[----:B------:R-:W-:Y:S01]  /*25840*/  IMAD.U32 R5, RZ, RZ, UR39 ;  /* 0x00000027ff057e24 */ /* 0x000fe2000f8e00ff */
[----:B-1----:R-:W-:-:S04]  /*25850*/  @!P0 LEA R2, P1, R4, R2, 0x2 ;  /* 0x0000000204028211 */ /* 0x002fc800078210ff */
[----:B------:R-:W-:Y:S02]  /*25860*/  @!P0 LEA.HI.X R3, R4, R3, R6, 0x2, P1 ;  /* 0x0000000304038211 */ /* 0x000fe400008f1406 */
[----:B------:R-:W-:-:S06]  /*25870*/  MOV R4, RZ ;  /* 0x000000ff00047202 */ /* 0x000fcc0000000f00 */
[----:B------:R0:W5:Y:S01]  /*25880*/  @!P0 LDG.E R4, desc[UR60][R2.64] ;  /* 0x0000003c02048981 */ /* 0x000162000c1e1900 */
[----:B------:R-:W-:Y:S02]  /*25890*/  ISETP.GT.U32.AND P0, PT, R17, 0x5f, PT ;  /* 0x0000005f1100780c */ /* 0x000fe40003f04070 */
[----:B------:R-:W-:Y:S02]  /*258a0*/  ISETP.NE.AND P2, PT, R5, 0x3, PT ;  /* 0x000000030500780c */ /* 0x000fe40003f45270 */
[----:B------:R-:W-:-:S09]  /*258b0*/  ISETP.GE.AND P1, PT, R37, UR4, PT ;  /* 0x0000000425007c0c */ /* 0x000fd2000bf26270 */
[----:B------:R-:W-:Y:S02]  /*258c0*/  @P0 LOP3.LUT R22, R22, 0x8, RZ, 0xfc, !PT ;  /* 0x0000000816160812 */ /* 0x000fe400078efcff */
[----:B------:R-:W-:Y:S02]  /*258d0*/  ISETP.GE.AND P0, PT, R36, UR4, PT ;  /* 0x0000000424007c0c */ /* 0x000fe4000bf06270 */
[----:B------:R-:W-:-:S04]  /*258e0*/  LOP3.LUT R22, R22, 0xffffffef, RZ, 0xc0, !PT ;  /* 0xffffffef16167812 */ /* 0x000fc800078ec0ff */
[----:B------:R-:W-:-:S04]  /*258f0*/  @P2 LOP3.LUT R22, R22, 0x10, RZ, 0xfc, !PT ;  /* 0x0000001016162812 */ /* 0x000fc800078efcff */
[----:B------:R-:W-:-:S04]  /*25900*/  LOP3.LUT R22, R22, 0xfffffffb, RZ, 0xc0, !PT ;  /* 0xfffffffb16167812 */ /* 0x000fc800078ec0ff */
[----:B------:R-:W-:-:S04]  /*25910*/  @P3 LOP3.LUT R22, R22, 0x4, RZ, 0xfc, !PT ;  /* 0x0000000416163812 */ /* 0x000fc800078efcff */
[----:B------:R-:W-:-:S04]  /*25920*/  LOP3.LUT R22, R22, 0xfffffffe, RZ, 0xc0, !PT ;  /* 0xfffffffe16167812 */ /* 0x000fc800078ec0ff */
[----:B------:R-:W-:-:S04]  /*25930*/  LOP3.LUT R22, R22, 0xfffffffd, RZ, 0xc0, !PT ;  /* 0xfffffffd16167812 */ /* 0x000fc800078ec0ff */
[----:B------:R-:W-:-:S04]  /*25940*/  @P1 LOP3.LUT R22, R22, 0x2, RZ, 0xfc, !PT ;  /* 0x0000000216161812 */ /* 0x000fc800078efcff */
[----:B------:R-:W-:Y:S01]  /*25950*/  @P0 LOP3.LUT R22, R22, 0x1, RZ, 0xfc, !PT ;  /* 0x0000000116160812 */ /* 0x000fe200078efcff */
[----:B0-----:R-:W-:Y:S06]  /*25960*/  BRA.DIV UR5, `(.L_x_1946) ;  /* 0x0000005605047947 */ /* 0x001fec000b800000 */
.L_x_2075:
[----:B------:R-:W-:Y:S01]  /*25970*/  SHF.R.S32.HI R32, RZ, 0x1f, R18 ;  /* 0x0000001fff207819 */ /* 0x000fe20000011412 */
[----:B------:R-:W-:Y:S06]  /*25980*/  @!P2 BRA `(.L_x_1947) ;  /* 0x000000000004a947 */ /* 0x000fec0003800000 */
[----:B------:R-:W-:Y:S01]  /*25990*/  BPT.TRAP 0x1 ;  /* 0x000000040000795c */ /* 0x000fe20000300000 */
.L_x_1947:
        /* <DEDUP_REMOVED lines=25> */
.L_x_2076:
[----:B------:R-:W-:Y:S05]  /*25b30*/  BSYNC B0 ;  /* 0x0000000000007941 */ /* 0x000fea0003800000 */
.L_x_1948:
[----:B------:R-:W2:Y:S01]  /*25b40*/  LDL R10, [R1+0x8] ;  /* 0x00000800010a7983 */ /* 0x000ea20000100800 */
[----:B------:R-:W-:-:S03]  /*25b50*/  ULDC.64 UR4, c[0x0][0x300] ;  /* 0x0000c00000047ab9 */ /* 0x000fc60000000a00 */
[----:B------:R-:W3:Y:S01]  /*25b60*/  LDL R8, [R1] ;  /* 0x0000000001087983 */ /* 0x000ee20000100800 */
[----:B------:R-:W-:Y:S01]  /*25b70*/  IMAD R5, R5, UR4, RZ ;  /* 0x0000000405057c24 */ /* 0x000fe2000f8e02ff */
[----:B------:R-:W-:Y:S01]  /*25b80*/  LOP3.LUT P4, RZ, R22, 0x4, RZ, 0xc0, !PT ;  /* 0x0000000416ff7812 */ /* 0x000fe2000788c0ff */
[----:B0-----:R-:W-:Y:S01]  /*25b90*/  IMAD.WIDE.U32 R2, R0, UR4, RZ ;  /* 0x0000000400027c25 */ /* 0x001fe2000f8e00ff */
[----:B------:R-:W0:Y:S01]  /*25ba0*/  S2R R9, SR_TID.X ;  /* 0x0000000000097919 */ /* 0x000e220000002100 */
[----:B------:R-:W-:Y:S02]  /*25bb0*/  LOP3.LUT P3, RZ, R22, 0x2, RZ, 0xc0, !PT ;  /* 0x0000000216ff7812 */ /* 0x000fe4000786c0ff */
[----:B------:R-:W-:Y:S01]  /*25bc0*/  IMAD R5, R0, UR5, R5 ;  /* 0x0000000500057c24 */ /* 0x000fe2000f8e0205 */
[----:B------:R-:W-:Y:S01]  /*25bd0*/  ULDC.64 UR4, c[0x0][0x310] ;  /* 0x0000c40000047ab9 */ /* 0x000fe20000000a00 */
[----:B------:R-:W-:Y:S01]  /*25be0*/  LOP3.LUT P2, RZ, R22, 0x1, RZ, 0xc0, !PT ;  /* 0x0000000116ff7812 */ /* 0x000fe2000784c0ff */
[----:B------:R-:W-:-:S02]  /*25bf0*/  IMAD R6, R6, UR4, RZ ;  /* 0x0000000406067c24 */ /* 0x000fc4000f8e02ff */
[----:B------:R-:W-:Y:S02]  /*25c00*/  IADD3 R3, R3, R5, RZ ;  /* 0x0000000503037210 */ /* 0x000fe40007ffe0ff */
        /* <DEDUP_REMOVED lines=11> */
[----:B0-----:R-:W-:-:S03]  /*25cc0*/  LOP3.LUT R9, R9, 0x7f, RZ, 0xc0, !PT ;  /* 0x0000007f09097812 */ /* 0x001fc600078ec0ff */
[----:B------:R-:W-:Y:S02]  /*25cd0*/  LEA.HI.X R0, R2, UR5, R0, 0x1, P0 ;  /* 0x0000000502007c11 */ /* 0x000fe400080f0c00 */
[----:B------:R-:W-:Y:S01]  /*25ce0*/  SHF.R.U32.HI R9, RZ, 0x3, R9 ;  /* 0x00000003ff097819 */ /* 0x000fe20000011609 */
[----:B--2---:R-:W-:-:S04]  /*25cf0*/  IMAD R6, R25, -0x60, R10 ;  /* 0xffffffa019067824 */ /* 0x004fc800078e020a */
[----:B------:R-:W-:Y:S02]  /*25d00*/  IMAD.IADD R6, R6, 0x1, -R9 ;  /* 0x0000000106067824 */ /* 0x000fe400078e0a09 */
[----:B---3--:R-:W-:-:S03]  /*25d10*/  IMAD R5, R26, 0x4800, R8 ;  /* 0x000048001a057824 */ /* 0x008fc600078e0208 */
        /* <DEDUP_REMOVED lines=55> */
[----:B0-----:R-:W-:-:S04]  /*26090*/  @P1 LEA R3, P0, R34, R3, 0x1 ;  /* 0x0000000322031211 */ /* 0x001fc800078008ff */
[----:B-1----:R-:W-:-:S04]  /*260a0*/  @P1 IADD3.X R2, RZ, R2, RZ, P0, !PT ;  /* 0x00000002ff021210 */ /* 0x002fc800007fe4ff */
[----:B------:R-:W-:-:S04]  /*260b0*/  @P1 LOP3.LUT R3, R3, R2, RZ, 0x3c, !PT ;  /* 0x0000000203031212 */ /* 0x000fc800078e3cff */
[----:B------:R-:W-:-:S04]  /*260c0*/  @P1 LOP3.LUT R2, R3, R2, RZ, 0x3c, !PT ;  /* 0x0000000203021212 */ /* 0x000fc800078e3cff */
[----:B------:R-:W-:-:S05]  /*260d0*/  @P1 LOP3.LUT R3, R3, R2, RZ, 0x3c, !PT ;  /* 0x0000000203031212 */ /* 0x000fca00078e3cff */
[----:B------:R-:W-:Y:S04]  /*260e0*/  @P1 LDGSTS.E.BYPASS.LTC128B.128 [R8+0x20400], desc[UR60][R2.64], !P4 ;  /* 0x2040000002081fae */ /* 0x000fe8000e101d7c */
[----:B------:R-:W-:Y:S04]  /*260f0*/  @P1 LDGSTS.E.BYPASS.LTC128B.128 [R8+0x23400], desc[UR60][R2.64+0x80], !P3 ;  /* 0x2340008002081fae */ /* 0x000fe8000d901d7c */
[----:B------:R0:W-:Y:S04]  /*26100*/  @P1 LDGSTS.E.BYPASS.LTC128B.128 [R8+0x26400], desc[UR60][R2.64+0x100], !P2 ;  /* 0x2640010002081fae */ /* 0x0001e8000d101d7c */
[----:B0-2---:R0:W1:Y:S02]  /*26110*/  SHFL.IDX PT, R2, R4, 0x5, 0x181f ;  /* 0x00b81f0004027f89 */ /* 0x00506400000e0000 */
.L_x_2090:
        /* <DEDUP_REMOVED lines=12> */
.L_x_1951:
        /* <DEDUP_REMOVED lines=10> */
.L_x_1952:
[----:B------:R2:W-:Y:S02]  /*26280*/  SYNCS.ARRIVE.TRANS64.A1T0 RZ, [R7+URZ+0x30830], RZ ;  /* 0x030830ff07ff79a7 */ /* 0x0005e4000810003f */
[----:B------:R-:W-:Y:S05]  /*26290*/  WARPSYNC.ALL ;  /* 0x0000000000007948 */ /* 0x000fea0003800000 */
[----:B------:R-:W-:Y:S01]  /*262a0*/  ULDC.64 UR4, c[0x0][0xa00] ;  /* 0x0002800000047ab9 */ /* 0x000fe20000000a00 */
[----:B-1----:R-:W-:Y:S01]  /*262b0*/  VIADD R2, R23, 0x12400 ;  /* 0x0001240017027836 */ /* 0x002fe20000000000 */
[----:B------:R-:W-:Y:S01]  /*262c0*/  BAR.SYNC.DEFER_BLOCKING 0x8, 0x180 ;  /* 0x0206000000007b1d */ /* 0x000fe20000010000 */
[----:B------:R-:W-:Y:S02]  /*262d0*/  ISETP.NE.U32.AND P0, PT, RZ, UR4, PT ;  /* 0x00000004ff007c0c */ /* 0x000fe4000bf05070 */
[----:B------:R-:W-:-:S02]  /*262e0*/  SHF.R.S32.HI R0, RZ, 0x1f, R19 ;  /* 0x0000001fff007819 */ /* 0x000fc40000011413 */
[----:B------:R-:W-:Y:S01]  /*262f0*/  ISETP.NE.AND.EX P0, PT, RZ, UR5, PT, P0 ;  /* 0x00000005ff007c0c */ /* 0x000fe2000bf05300 */
[----:B------:R-:W-:Y:S01]  /*26300*/  ULDC.64 UR4, c[0x0][0x298] ;  /* 0x0000a60000047ab9 */ /* 0x000fe20000000a00 */
[----:B------:R-:W-:Y:S01]  /*26310*/  LOP3.LUT P1, RZ, R2, 0x3ff, RZ, 0xc0, !PT ;  /* 0x000003ff02ff7812 */ /* 0x000fe2000782c0ff */
[----:B------:R-:W-:Y:S01]  /*26320*/  BSSY B6, `(.L_x_1953) ;  /* 0x000001c000067945 */ /* 0x000fe20003800000 */
[----:B------:R-:W-:Y:S02]  /*26330*/  SEL R0, R0, RZ, !P0 ;  /* 0x000000ff00007207 */ /* 0x000fe40004000000 */
[----:B------:R-:W-:-:S03]  /*26340*/  SEL R2, R19, RZ, !P0 ;  /* 0x000000ff13027207 */ /* 0x000fc60004000000 */
[----:B------:R1:W-:Y:S04]  /*26350*/  STL [R1+0x30], R0 ;  /* 0x0000300001007387 */ /* 0x0003e80000100800 */
[----:B------:R3:W-:Y:S01]  /*26360*/  STL [R1+0x1c], R2 ;  /* 0x00001c0201007387 */ /* 0x0007e20000100800 */
[----:B-1----:R-:W-:Y:S01]  /*26370*/  SHF.R.S32.HI R0, RZ, 0x1f, R35 ;  /* 0x0000001fff007819 */ /* 0x002fe20000011423 */
[----:B---3--:R-:W-:-:S04]  /*26380*/  IMAD.WIDE.U32 R2, R35, UR4, RZ ;  /* 0x0000000423027c25 */ /* 0x008fc8000f8e00ff */
[----:B------:R-:W-:Y:S01]  /*26390*/  IMAD R0, R0, UR4, RZ ;  /* 0x0000000400007c24 */ /* 0x000fe2000f8e02ff */
[----:B------:R1:W-:Y:S03]  /*263a0*/  STL.64 [R1+0x20], R2 ;  /* 0x0000200201007387 */ /* 0x0003e60000100a00 */
[----:B------:R-:W-:-:S04]  /*263b0*/  IMAD R0, R35, UR5, R0 ;  /* 0x0000000523007c24 */ /* 0x000fc8000f8e0200 */
[----:B------:R-:W-:Y:S01]  /*263c0*/  IMAD.IADD R35, R3, 0x1, R0 ;  /* 0x0000000103237824 */ /* 0x000fe200078e0200 */
[----:B------:R-:W-:Y:S06]  /*263d0*/  @!P1 BRA `(.L_x_1954) ;  /* 0x0000000000409947 */ /* 0x000fec0003800000 */
[----:B-1----:R-:W-:Y:S01]  /*263e0*/  MOV R2, 0x0 ;  /* 0x0000000000027802 */ /* 0x002fe20000000f00 */
[----:B------:R-:W-:Y:S01]  /*263f0*/  ULDC.64 UR4, c[0x4][0x88] ;  /* 0x0100220000047ab9 */ /* 0x000fe20000000a00 */
[----:B------:R-:W-:Y:S01]  /*26400*/  ULDC.64 UR6, c[0x4][0x90] ;  /* 0x0100240000067ab9 */ /* 0x000fe20000000a00 */
[----:B------:R-:W-:Y:S01]  /*26410*/  ULDC.64 UR8, c[0x4][0x20] ;  /* 0x0100080000087ab9 */ /* 0x000fe20000000a00 */
[----:B0-----:R-:W-:Y:S01]  /*26420*/  MOV R4, UR4 ;  /* 0x0000000400047c02 */ /* 0x001fe20008000f00 */
[----:B------:R-:W-:Y:S01]  /*26430*/  IMAD.U32 R5, RZ, RZ, UR5 ;  /* 0x00000005ff057e24 */ /* 0x000fe2000f8e00ff */
[----:B------:R-:W0:Y:S01]  /*26440*/  LDC.64 R2, c[0x4][R2] ;  /* 0x0100000002027b82 */ /* 0x000e220000000a00 */
[----:B------:R-:W-:Y:S01]  /*26450*/  IMAD.U32 R6, RZ, RZ, UR6 ;  /* 0x00000006ff067e24 */ /* 0x000fe2000f8e00ff */
[----:B------:R-:W-:Y:S01]  /*26460*/  MOV R8, 0x70 ;  /* 0x0000007000087802 */ /* 0x000fe20000000f00 */
[----:B--2---:R-:W-:Y:S02]  /*26470*/  IMAD.U32 R7, RZ, RZ, UR7 ;  /* 0x00000007ff077e24 */ /* 0x004fe4000f8e00ff */
[----:B------:R-:W-:-:S02]  /*26480*/  IMAD.U32 R10, RZ, RZ, UR8 ;  /* 0x00000008ff0a7e24 */ /* 0x000fc4000f8e00ff */
[----:B------:R-:W-:Y:S02]  /*26490*/  IMAD.U32 R11, RZ, RZ, UR9 ;  /* 0x00000009ff0b7e24 */ /* 0x000fe4000f8e00ff */
[----:B------:R-:W-:Y:S02]  /*264a0*/  IMAD.MOV.U32 R12, RZ, RZ, 0x1 ;  /* 0x00000001ff0c7424 */ /* 0x000fe400078e00ff */
[----:B------:R-:W-:-:S07]  /*264b0*/  IMAD.MOV.U32 R13, RZ, RZ, RZ ;  /* 0x000000ffff0d7224 */ /* 0x000fce00078e00ff */
[----:B------:R-:W-:-:S07]  /*264c0*/  LEPC R20, `(.L_x_1954) ;  /* 0x000000001014794e */ /* 0x000fce0000000000 */
[----:B0-----:R-:W-:Y:S05]  /*264d0*/  CALL.ABS.NOINC R2 ;  /* 0x0000000002007343 */ /* 0x001fea0003c00000 */
.L_x_1954:
[----:B------:R-:W-:Y:S05]  /*264e0*/  BSYNC B6 ;  /* 0x0000000000067941 */ /* 0x000fea0003800000 */
.L_x_1953:
[----:B------:R-:W3:Y:S01]  /*264f0*/  LDL.LU R20, [R1+0x30] ;  /* 0x0000300001147983 */ /* 0x000ee20000300800 */
[----:B------:R-:W-:Y:S01]  /*26500*/  ULDC.64 UR4, c[0x0][0x2d8] ;  /* 0x0000b60000047ab9 */ /* 0x000fe20000000a00 */
[----:B--2---:R-:W2:Y:S02]  /*26510*/  LDC R7, c[0x0][0x448] ;  /* 0x00011200ff077b82 */ /* 0x004ea40000000800 */
[----:B------:R-:W4:Y:S04]  /*26520*/  LDL.LU R21, [R1+0x1c] ;  /* 0x00001c0001157983 */ /* 0x000f280000300800 */
[----:B-1----:R-:W3:Y:S01]  /*26530*/  LDL.LU.64 R2, [R1+0x20] ;  /* 0x0000200001027983 */ /* 0x002ee20000300a00 */
[----:B------:R-:W-:-:S03]  /*26540*/  IMAD R0, R32, UR4, RZ ;  /* 0x0000000420007c24 */ /* 0x000fc6000f8e02ff */
[----:B------:R1:W5:Y:S01]  /*26550*/  LDL R8, [R1+0x4] ;  /* 0x0000040001087983 */ /* 0x0003620000100800 */
[----:B------:R-:W-:Y:S01]  /*26560*/  IMAD R0, R18, UR5, R0 ;  /* 0x0000000512007c24 */ /* 0x000fe2000f8e0200 */
[----:B--2---:R-:W-:-:S13]  /*26570*/  ISETP.NE.AND P0, PT, R7, 0x1, PT ;  /* 0x000000010700780c */ /* 0x004fda0003f05270 */
[----:B------:R-:W2:Y:S01]  /*26580*/  @P0 LDC R6, c[0x0][0x44c] ;  /* 0x00011300ff060b82 */ /* 0x000ea20000000800 */
[----:B---3--:R-:W-:Y:S02]  /*26590*/  IMAD.MOV.U32 R3, RZ, RZ, R35 ;  /* 0x000000ffff037224 */ /* 0x008fe400078e0023 */
[----:B------:R-:W-:Y:S01]  /*265a0*/  IMAD.WIDE.U32 R2, R18, UR4, R2 ;  /* 0x0000000412027c25 */ /* 0x000fe2000f8e0002 */
[----:B------:R-:W-:-:S03]  /*265b0*/  ULDC.64 UR4, c[0x0][0x2e0] ;  /* 0x0000b80000047ab9 */ /* 0x000fc60000000a00 */
[----:B------:R-:W-:Y:S02]  /*265c0*/  IMAD.IADD R3, R3, 0x1, R0 ;  /* 0x0000000103037824 */ /* 0x000fe400078e0200 */
[----:B------:R-:W-:Y:S02]  /*265d0*/  IMAD R0, R20, UR4, RZ ;  /* 0x0000000414007c24 */ /* 0x000fe4000f8e02ff */
[----:B------:R-:W3:Y:S01]  /*265e0*/  S2R R20, SR_TID.X ;  /* 0x0000000000147919 */ /* 0x000ee20000002100 */
[----:B----4-:R-:W-:-:S04]  /*265f0*/  IMAD.WIDE.U32 R2, R21, UR4, R2 ;  /* 0x0000000415027c25 */ /* 0x010fc8000f8e0002 */
[----:B------:R-:W-:Y:S01]  /*26600*/  IMAD R0, R21, UR5, R0 ;  /* 0x0000000515007c24 */ /* 0x000fe2000f8e0200 */
[----:B------:R-:W-:-:S03]  /*26610*/  ULDC.64 UR4, c[0x0][0x2d0] ;  /* 0x0000b40000047ab9 */ /* 0x000fc60000000a00 */
[----:B------:R-:W-:Y:S02]  /*26620*/  IMAD.IADD R3, R3, 0x1, R0 ;  /* 0x0000000103037824 */ /* 0x000fe400078e0200 */
[----:B------:R-:W4:Y:S01]  /*26630*/  @P0 LDC R0, c[0x0][0x450] ;  /* 0x00011400ff000b82 */ /* 0x000f220000000800 */
[----:B---3--:R-:W-:-:S04]  /*26640*/  LOP3.LUT R20, R20, 0x7f, RZ, 0xc0, !PT ;  /* 0x0000007f14147812 */ /* 0x008fc800078ec0ff */
[----:B------:R-:W-:Y:S02]  /*26650*/  SHF.R.U32.HI R21, RZ, 0x3, R20 ;  /* 0x00000003ff157819 */ /* 0x000fe40000011614 */
[----:B------:R-:W3:Y:S02]  /*26660*/  S2R R20, SR_TID.X ;  /* 0x0000000000147919 */ /* 0x000ee40000002100 */
[----:B---3--:R-:W-:-:S04]  /*26670*/  SHF.L.U32 R20, R20, 0x4, RZ ;  /* 0x0000000414147819 */ /* 0x008fc800000006ff */
[----:B------:R-:W-:-:S05]  /*26680*/  LOP3.LUT R20, R21, 0x70, R20, 0xf8, !PT ;  /* 0x0000007015147812 */ /* 0x000fca00078ef814 */
[----:B------:R-:W-:-:S04]  /*26690*/  IMAD.IADD R5, R20, 0x1, R28 ;  /* 0x0000000114057824 */ /* 0x000fc800078e021c */
[----:B--2---:R-:W-:-:S04]  /*266a0*/  @P0 IMAD.HI.U32 R6, R5, R6, RZ ;  /* 0x0000000605060227 */ /* 0x004fc800078e00ff */
[----:B0-----:R-:W-:Y:S01]  /*266b0*/  IMAD.MOV.U32 R4, RZ, RZ, R5 ;  /* 0x000000ffff047224 */ /* 0x001fe200078e0005 */
[----:B----4-:R-:W-:Y:S01]  /*266c0*/  @P0 SHF.R.U32.HI R4, RZ, R0, R6 ;  /* 0x00000000ff040219 */ /* 0x010fe20000011606 */
[----:B------:R-:W0:Y:S04]  /*266d0*/  S2R R20, SR_TID.X ;  /* 0x0000000000147919 */ /* 0x000e280000002100 */
[----:B------:R-:W-:-:S04]  /*266e0*/  IMAD.MOV R0, RZ, RZ, -R4 ;  /* 0x000000ffff007224 */ /* 0x000fc800078e0a04 */
        /* <DEDUP_REMOVED lines=24> */
[----:B------:R-:W-:Y:S01]  /*26870*/  IMAD R31, R31, R7, RZ ;  /* 0x000000071f1f7224 */ /* 0x000fe200078e02ff */
[----:B------:R-:W-:Y:S02]  /*26880*/  IADD3 R28, R9, R28, RZ ;  /* 0x0000001c091c7210 */ /* 0x000fe40007ffe0ff */
[----:B------:R-:W1:Y:S02]  /*26890*/  SHFL.IDX PT, R2, R4, RZ, 0x181f ;  /* 0x00181fff04027589 */ /* 0x000e6400000e0000 */
[----:B------:R-:W-:Y:S02]  /*268a0*/  ISETP.GE.AND P1, PT, R28, R31, PT ;  /* 0x0000001f1c00720c */ /* 0x000fe40003f26270 */
[----:B------:R-:W-:Y:S11]  /*268b0*/  SHFL.IDX PT, R14, R0, 0x7, 0x181f ;  /* 0x00f81f00000e7f89 */ /* 0x000ff600000e0000 */
[----:B0-----:R-:W-:-:S05]  /*268c0*/  @!P1 LEA R5, P4, R34, R3, 0x1 ;  /* 0x0000000322059211 */ /* 0x001fca00078808ff */
[----:B-1----:R-:W-:Y:S02]  /*268d0*/  @!P1 IMAD.X R3, RZ, RZ, R2, P4 ;  /* 0x000000ffff039224 */ /* 0x002fe400020e0602 */
[----:B------:R-:W-:Y:S02]  /*268e0*/  @!P1 IMAD.MOV.U32 R2, RZ, RZ, R5 ;  /* 0x000000ffff029224 */ /* 0x000fe400078e0005 */
[----:B------:R-:W-:-:S03]  /*268f0*/  VIADD R5, R28, 0x10 ;  /* 0x000000101c057836 */ /* 0x000fc60000000000 */
[----:B-----5:R-:W-:Y:S04]  /*26900*/  @!P1 LDGSTS.E.BYPASS.LTC128B.128 [R8+0x12400], desc[UR60][R2.64], !P3 ;  /* 0x1240000002089fae */ /* 0x020fe8000d901d7c */
        /* <DEDUP_REMOVED lines=8> */
[----:B------:R-:W-:Y:S01]  /*26990*/  VIADD R5, R28, 0x20 ;  /* 0x000000201c057836 */ /* 0x000fe20000000000 */
[----:B------:R-:W-:-:S05]  /*269a0*/  @!P1 MOV R3, R6 ;  /* 0x0000000600039202 */ /* 0x000fca0000000f00 */
        /* <DEDUP_REMOVED lines=17> */
[----:B0-----:R-:W-:-:S04]  /*26ac0*/  @!P1 LEA R5, P4, R34, R3, 0x1 ;  /* 0x0000000322059211 */ /* 0x001fc800078808ff */
[----:B-1----:R-:W-:Y:S01]  /*26ad0*/  @!P1 IADD3.X R6, RZ, R2, RZ, P4, !PT ;  /* 0x00000002ff069210 */ /* 0x002fe200027fe4ff */
[----:B------:R-:W-:Y:S02]  /*26ae0*/  @!P1 IMAD.MOV.U32 R2, RZ, RZ, R5 ;  /* 0x000000ffff029224 */ /* 0x000fe400078e0005 */
[----:B------:R-:W-:Y:S02]  /*26af0*/  VIADD R5, R28, 0x40 ;  /* 0x000000401c057836 */ /* 0x000fe40000000000 */
[----:B------:R-:W-:-:S05]  /*26b00*/  @!P1 IMAD.MOV.U32 R3, RZ, RZ, R6 ;  /* 0x000000ffff039224 */ /* 0x000fca00078e0006 */
        /* <DEDUP_REMOVED lines=29> */
[----:B0-----:R-:W-:-:S04]  /*26ce0*/  @!P1 LEA R5, P4, R34, R3, 0x1 ;  /* 0x0000000322059211 */ /* 0x001fc800078808ff */
[----:B-1----:R-:W-:Y:S01]  /*26cf0*/  @!P1 IADD3.X R6, RZ, R2, RZ, P4, !PT ;  /* 0x00000002ff069210 */ /* 0x002fe200027fe4ff */
[----:B------:R-:W-:-:S04]  /*26d00*/  @!P1 IMAD.MOV.U32 R2, RZ, RZ, R5 ;  /* 0x000000ffff029224 */ /* 0x000fc800078e0005 */
[----:B------:R-:W-:-:S05]  /*26d10*/  @!P1 IMAD.MOV.U32 R3, RZ, RZ, R6 ;  /* 0x000000ffff039224 */ /* 0x000fca00078e0006 */
[----:B------:R0:W-:Y:S04]  /*26d20*/  @!P1 LDGSTS.E.BYPASS.LTC128B.128 [R8+0x15400], desc[UR60][R2.64], !P3 ;  /* 0x1540000002089fae */ /* 0x0001e8000d901d7c */
[----:B------:R0:W-:Y:S04]  /*26d30*/  @!P1 LDGSTS.E.BYPASS.LTC128B.128 [R8+0x19400], desc[UR60][R2.64+0x80], !P2 ;  /* 0x1940008002089fae */ /* 0x0001e8000d101d7c */
[----:B--2---:R0:W-:Y:S02]  /*26d40*/  @!P1 LDGSTS.E.BYPASS.LTC128B.128 [R8+0x1d400], desc[UR60][R2.64+0x100], !P0 ;  /* 0x1d40010002089fae */ /* 0x0041e4000c101d7c */
.L_x_2107:
        /* <DEDUP_REMOVED lines=12> */
.L_x_1957:
[----:B------:R-:W-:Y:S05]  /*26e10*/  BSYNC B0 ;  /* 0x0000000000007941 */ /* 0x000fea0003800000 */
.L_x_1956:
[----:B------:R-:W-:Y:S01]  /*26e20*/  NOP ;  /* 0x0000000000007918 */ /* 0x000fe20000000000 */
[----:B------:R-:W-:-:S13]  /*26e30*/  PLOP3.LUT P0, PT, PT, PT, PT, 0x80, 0x0 ;  /* 0x000000000000781c */ /* 0x000fda0003f0f070 */
.L_x_1958:
[----:B------:R-:W-:Y:S02]  /*26e40*/  PLOP3.LUT P1, PT, P1, P0, PT, 0xa2, 0x0 ;  /* 0x000000000000781c */ /* 0x000fe40000f21472 */
[----:B------:R-:W-:-:S08]  /*26e50*/  @P0 R2UR P1, UR4, R23 ;  /* 0x00000000170402ca */ /* 0x000fd00000020000 */
[----:B------:R-:W-:-:S05]  /*26e60*/  @P0 PLOP3.LUT P0, PT, P1, PT, PT, 0x80, 0x0 ;  /* 0x000000000000081c */ /* 0x000fca0000f0f070 */
[----:B------:R-:W-:Y:S01]  /*26e70*/  @!P1 SYNCS.ARRIVE.TRANS64.RED.A0T1 RZ, [UR4+0x30800], RZ ;  /* 0x030800ffffff99a7 */ /* 0x000fe20008200404 */
[----:B------:R-:W-:Y:S07]  /*26e80*/  @!P1 ARRIVES.LDGSTSBAR.64.TRANSCNT [UR4+0x30800] ;  /* 0x03080000ff0099b0 */ /* 0x000fee0008000a84 */
[----:B------:R-:W-:Y:S05]  /*26e90*/  @P0 BRA.U.ANY `(.L_x_1958) ;  /* 0xfffffffd00e80947 */ /* 0x000fea000393ffff */
[----:B01----:R-:W2:Y:S02]  /*26ea0*/  LDL.LU R2, [R1+0x2c] ;  /* 0x00002c0001027983 */ /* 0x003ea40000300800 */
[----:B--2---:R-:W-:-:S05]  /*26eb0*/  VIADD R2, R2, 0x1 ;  /* 0x0000000102027836 */ /* 0x004fca0000000000 */
[----:B------:R0:W-:Y:S01]  /*26ec0*/  STL [R1+0x2c], R2 ;  /* 0x00002c0201007387 */ /* 0x0001e20000100800 */
[----:B------:R-:W-:-:S04]  /*26ed0*/  LEA.HI R0, R2, R2, RZ, 0x1 ;  /* 0x0000000202007211 */ /* 0x000fc800078f08ff */
[----:B------:R-:W-:-:S04]  /*26ee0*/  LOP3.LUT R0, R0, 0xfffffffe, RZ, 0xc0, !PT ;  /* 0xfffffffe00007812 */ /* 0x000fc800078ec0ff */
[----:B------:R-:W-:-:S04]  /*26ef0*/  IADD3 R0, R2, -R0, RZ ;  /* 0x8000000002007210 */ /* 0x000fc80007ffe0ff */
[----:B------:R-:W-:Y:S01]  /*26f00*/  SHF.L.U32 R0, R0, 0x1f, RZ ;  /* 0x0000001f00007819 */ /* 0x000fe200000006ff */
[----:B------:R-:W-:Y:S01]  /*26f10*/  NOP ;  /* 0x0000000000007918 */ /* 0x000fe20000000000 */
[----:B0-----:R-:W2:Y:S01]  /*26f20*/  LDL.LU R2, [R1+0x28] ;  /* 0x0000280001027983 */ /* 0x001ea20000300800 */
[----:B------:R0:W-:Y:S01]  /*26f30*/  SYNCS.ARRIVE.TRANS64.A1T0 RZ, [R23+URZ+0x30800], RZ ;  /* 0x030800ff17ff79a7 */ /* 0x0001e2000810003f */
[----:B------:R-:W-:Y:S01]  /*26f40*/  BSSY B0, `(.L_x_1959) ;  /* 0x0000004000007945 */ /* 0x000fe20003800000 */
[----:B------:R-:W1:Y:S01]  /*26f50*/  SYNCS.PHASECHK.TRANS64.TRYWAIT P0, [R23+URZ+0x30820], R0 ;  /* 0x03082000170075a7 */ /* 0x000e62000800017f */
[----:B--2---:R-:W-:Y:S02]  /*26f60*/  VIADD R6, R2, 0xfffffffe ;  /* 0xfffffffe02067836 */ /* 0x004fe40000000000 */
[----:B01----:R-:W-:Y:S05]  /*26f70*/  @!P0 BRA `(.L_x_1960) ;  /* 0x0000005000a88947 */ /* 0x003fea0003800000 */
.L_x_2108:
[----:B------:R-:W-:Y:S05]  /*26f80*/  BSYNC B0 ;  /* 0x0000000000007941 */ /* 0x000fea0003800000 */
.L_x_1959:
        /* <DEDUP_REMOVED lines=11> */
.L_x_1975:
[----:B------:R-:W2:Y:S01]  /*27040*/  LDL R4, [R1+0xc] ;  /* 0x00000c0001047983 */ /* 0x000ea20000100800 */
[----:B------:R-:W1:Y:S03]  /*27050*/  LDC R7, c[0x0][0x430] ;  /* 0x00010c00ff077b82 */ /* 0x000e660000000800 */
[----:B------:R-:W3:Y:S01]  /*27060*/  LDL R8, [R1+0x14] ;  /* 0x0000140001087983 */ /* 0x000ee20000100800 */
[----:B0-----:R-:W0:Y:S01]  /*27070*/  S2R R0, SR_TID.X ;  /* 0x0000000000007919 */ /* 0x001e220000002100 */
[----:B------:R-:W4:Y:S01]  /*27080*/  S2R R3, SR_TID.X ;  /* 0x0000000000037919 */ /* 0x000f220000002100 */
[----:B-1----:R-:W-:-:S13]  /*27090*/  ISETP.NE.AND P0, PT, R7, 0x1, PT ;  /* 0x000000010700780c */ /* 0x002fda0003f05270 */
[----:B------:R-:W1:Y:S01]  /*270a0*/  @P0 LDC R2, c[0x0][0x438] ;  /* 0x00010e00ff020b82 */ /* 0x000e620000000800 */
[----:B0-----:R-:W-:Y:S01]  /*270b0*/  LOP3.LUT R0, R0, 0x7f, RZ, 0xc0, !PT ;  /* 0x0000007f00007812 */ /* 0x001fe200078ec0ff */
[----:B----4-:R-:W-:-:S03]  /*270c0*/  IMAD.SHL.U32 R3, R3, 0x10, RZ ;  /* 0x0000001003037824 */ /* 0x010fc600078e00ff */
[----:B------:R-:W-:-:S04]  /*270d0*/  SHF.R.U32.HI R0, RZ, 0x3, R0 ;  /* 0x00000003ff007819 */ /* 0x000fc80000011600 */
[----:B------:R-:W-:Y:S02]  /*270e0*/  LOP3.LUT R3, R0, 0x70, R3, 0xf8, !PT ;  /* 0x0000007000037812 */ /* 0x000fe400078ef803 */
[----:B------:R-:W0:Y:S02]  /*270f0*/  @P0 LDC R0, c[0x0][0x434] ;  /* 0x00010d00ff000b82 */ /* 0x000e240000000800 */
[----:B------:R-:W-:Y:S01]  /*27100*/  ISETP.GT.U32.AND P5, PT, R3, 0x5f, PT ;  /* 0x0000005f0300780c */ /* 0x000fe20003fa4070 */
[----:B--2---:R-:W-:-:S12]  /*27110*/  IMAD R9, R6, 0x60, R4 ;  /* 0x0000006006097824 */ /* 0x004fd800078e0204 */
[----:B------:R-:W3:Y:S01]  /*27120*/  @!P5 LDC.64 R4, c[0x0][0x428] ;  /* 0x00010a00ff04db82 */ /* 0x000ee20000000a00 */
[----:B------:R-:W-:-:S05]  /*27130*/  IADD3 R9, R3, R9, RZ ;  /* 0x0000000903097210 */ /* 0x000fca0007ffe0ff */
[----:B0-----:R-:W-:-:S04]  /*27140*/  @P0 IMAD.HI.U32 R3, R9, R0, RZ ;  /* 0x0000000009030227 */ /* 0x001fc800078e00ff */
[----:B------:R-:W-:Y:S01]  /*27150*/  IMAD.MOV.U32 R0, RZ, RZ, R9 ;  /* 0x000000ffff007224 */ /* 0x000fe200078e0009 */
[----:B-1----:R-:W-:-:S04]  /*27160*/  @P0 SHF.R.U32.HI R0, RZ, R2, R3 ;  /* 0x00000002ff000219 */ /* 0x002fc80000011603 */
[--C-:B------:R-:W-:Y:S01]  /*27170*/  @!P5 SHF.R.S32.HI R3, RZ, 0x1f, R0.reuse ;  /* 0x0000001fff03d819 */ /* 0x100fe20000011400 */
[----:B------:R-:W-:Y:S02]  /*27180*/  @!P5 IMAD.MOV.U32 R2, RZ, RZ, R0 ;  /* 0x000000ffff02d224 */ /* 0x000fe400078e0000 */
[-C--:B---3--:R-:W-:Y:S02]  /*27190*/  @!P5 IMAD R8, R8, R4.reuse, RZ ;  /* 0x000000040808d224 */ /* 0x088fe400078e02ff */
[----:B------:R-:W-:-:S04]  /*271a0*/  @!P5 IMAD.WIDE.U32 R2, R33, R4, R2 ;  /* 0x000000042102d225 */ /* 0x000fc800078e0002 */
[----:B------:R-:W-:Y:S02]  /*271b0*/  @!P5 IMAD R8, R33, R5, R8 ;  /* 0x000000052108d224 */ /* 0x000fe400078e0208 */
[----:B------:R-:W0:Y:S01]  /*271c0*/  @!P5 LDC.64 R4, c[0x0][0x418] ;  /* 0x00010600ff04db82 */ /* 0x000e220000000a00 */
[----:B------:R-:W-:Y:S02]  /*271d0*/  IMAD.MOV R0, RZ, RZ, -R0 ;  /* 0x000000ffff007224 */ /* 0x000fe400078e0a00 */
[----:B------:R-:W-:Y:S02]  /*271e0*/  @!P5 IMAD.IADD R3, R8, 0x1, R3 ;  /* 0x000000010803d824 */ /* 0x000fe400078e0203 */
[----:B------:R-:W-:Y:S01]  /*271f0*/  IMAD R9, R7, R0, R9 ;  /* 0x0000000007097224 */ /* 0x000fe200078e0209 */
[----:B------:R-:W-:Y:S02]  /*27200*/  MOV R0, RZ ;  /* 0x000000ff00007202 */ /* 0x000fe40000000f00 */
[----:B0-----:R-:W-:-:S04]  /*27210*/  @!P5 LEA R4, P0, R2, R4, 0x2 ;  /* 0x000000040204d211 */ /* 0x001fc800078010ff */
[----:B------:R-:W-:-:S05]  /*27220*/  @!P5 LEA.HI.X R5, R2, R5, R3, 0x2, P0 ;  /* 0x000000050205d211 */ /* 0x000fca00000f1403 */
[----:B------:R0:W5:Y:S01]  /*27230*/  @!P5 LDG.E R0, desc[UR60][R4.64] ;  /* 0x0000003c0400d981 */ /* 0x000162000c1e1900 */
[----:B------:R-:W-:Y:S01]  /*27240*/  LOP3.LUT P4, RZ, R22, 0x10, RZ, 0xc0, !PT ;  /* 0x0000001016ff7812 */ /* 0x000fe2000788c0ff */
[----:B------:R-:W-:-:S05]  /*27250*/  VIADD R26, R10, 0x1 ;  /* 0x000000010a1a7836 */ /* 0x000fca0000000000 */
[C---:B------:R-:W-:Y:S01]  /*27260*/  ISETP.NE.AND P0, PT, R26.reuse, 0x2, PT ;  /* 0x000000021a00780c */ /* 0x040fe20003f05270 */
[----:B------:R-:W-:Y:S05]  /*27270*/  YIELD ;  /* 0x0000000000007946 */ /* 0x000fea0003800000 */
[----:B------:R-:W-:Y:S01]  /*27280*/  SEL R29, RZ, 0x1, P0 ;  /* 0x00000001ff1d7807 */ /* 0x000fe20000000000 */
[----:B------:R-:W-:Y:S01]  /*27290*/  IMAD.MOV.U32 R25, RZ, RZ, R6 ;  /* 0x000000ffff197224 */ /* 0x000fe200078e0006 */
[----:B------:R-:W-:Y:S02]  /*272a0*/  SEL R26, R26, RZ, P0 ;  /* 0x000000ff1a1a7207 */ /* 0x000fe40000000000 */
[----:B------:R-:W-:Y:S01]  /*272b0*/  LOP3.LUT R29, R20, R29, RZ, 0x3c, !PT ;  /* 0x0000001d141d7212 */ /* 0x000fe200078e3cff */
[----:B0-----:R-:W-:Y:S06]  /*272c0*/  @!P4 BRA `(.L_x_1963) ;  /* 0x000000000004c947 */ /* 0x001fec0003800000 */
[----:B------:R-:W-:Y:S01]  /*272d0*/  BPT.TRAP 0x1 ;  /* 0x000000040000795c */ /* 0x000fe20000300000 */
.L_x_1963:
[----:B------:R-:W-:Y:S01]  /*272e0*/  IMAD R7, R26, 0x8, R23 ;  /* 0x000000081a077824 */ /* 0x000fe200078e0217 */
[----:B------:R-:W-:Y:S01]  /*272f0*/  SHF.L.U32 R2, R29, 0x1f, RZ ;  /* 0x0000001f1d027819 */ /* 0x000fe200000006ff */
[----:B------:R-:W-:Y:S03]  /*27300*/  BSSY B1, `(.L_x_1964) ;  /* 0x0000003000017945 */ /* 0x000fe60003800000 */
[----:B------:R-:W0:Y:S02]  /*27310*/  SYNCS.PHASECHK.TRANS64.TRYWAIT P0, [R7+URZ+0x30840], R2 ;  /* 0x03084002070075a7 */ /* 0x000e24000800017f */
[----:B0-----:R-:W-:Y:S05]  /*27320*/  @!P0 BRA `(.L_x_1965) ;  /* 0x0000004c00d08947 */ /* 0x001fea0003800000 */
.L_x_2109:
[----:B------:R-:W-:Y:S05]  /*27330*/  BSYNC B1 ;  /* 0x0000000000017941 */ /* 0x000fea0003800000 */
.L_x_1964:
[----:B------:R-:W2:Y:S01]  /*27340*/  LDL R5, [R1] ;  /* 0x0000000001057983 */ /* 0x000ea20000100800 */
[----:B------:R-:W-:Y:S01]  /*27350*/  SHF.R.S32.HI R21, RZ, 0x1f, R9 ;  /* 0x0000001fff157819 */ /* 0x000fe20000011409 */
[----:B------:R-:W-:Y:S01]  /*27360*/  ULDC.64 UR4, c[0x0][0x300] ;  /* 0x0000c00000047ab9 */ /* 0x000fe20000000a00 */
[----:B-----5:R-:W-:Y:S01]  /*27370*/  SHF.R.S32.HI R28, RZ, 0x1f, R0 ;  /* 0x0000001fff1c7819 */ /* 0x020fe20000011400 */
[----:B0-----:R-:W-:Y:S01]  /*27380*/  IMAD.WIDE.U32 R2, R9, UR4, RZ ;  /* 0x0000000409027c25 */ /* 0x001fe2000f8e00ff */
[C---:B------:R-:W-:Y:S02]  /*27390*/  LOP3.LUT P5, RZ, R22.reuse, 0x2, RZ, 0xc0, !PT ;  /* 0x0000000216ff7812 */ /* 0x040fe400078ac0ff */
[----:B------:R-:W-:Y:S01]  /*273a0*/  LOP3.LUT P4, RZ, R22, 0x1, RZ, 0xc0, !PT ;  /* 0x0000000116ff7812 */ /* 0x000fe2000788c0ff */
[----:B------:R-:W-:-:S04]  /*273b0*/  IMAD R4, R21, UR4, RZ ;  /* 0x0000000415047c24 */ /* 0x000fc8000f8e02ff */
        /* <DEDUP_REMOVED lines=16> */
[----:B--2---:R-:W-:Y:S01]  /*274c0*/  IMAD R5, R26, 0x4800, R5 ;  /* 0x000048001a057824 */ /* 0x004fe200078e0205 */
[----:B------:R-:W-:Y:S06]  /*274d0*/  BRA.DIV UR4, `(.L_x_1966) ;  /* 0x0000004e04787947 */ /* 0x000fec000b800000 */
[----:B------:R-:W0:Y:S01]  /*274e0*/  SHFL.IDX PT, R2, R8, RZ, 0x181f ;  /* 0x00181fff08027589 */ /* 0x000e2200000e0000 */
[----:B------:R-:W-:Y:S01]  /*274f0*/  SHF.L.U32 R4, R34, 0x1, RZ ;  /* 0x0000000122047819 */ /* 0x000fe200000006ff */
[----:B------:R-:W-:Y:S01]  /*27500*/  IMAD R5, R5, 0x2, R23 ;  /* 0x0000000205057824 */ /* 0x000fe200078e0217 */
[----:B------:R-:W-:Y:S01]  /*27510*/  LOP3.LUT P6, RZ, R22, 0x4, RZ, 0xc0, !PT ;  /* 0x0000000416ff7812 */ /* 0x000fe200078cc0ff */
        /* <DEDUP_REMOVED lines=29> */
[----:B0-----:R-:W-:-:S04]  /*276f0*/  IADD3 R2, P0, R2, R4, RZ ;  /* 0x0000000402027210 */ /* 0x001fc80007f1e0ff */
[----:B------:R-:W-:Y:S02]  /*27700*/  IADD3.X R3, RZ, R35, RZ, P0, !PT ;  /* 0x00000023ff037210 */ /* 0x000fe400007fe4ff */
[----:B------:R0:W1:Y:S04]  /*27710*/  SHFL.IDX PT, R35, R6, 0x5, 0x181f ;  /* 0x00b81f0006237f89 */ /* 0x00006800000e0000 */
[----:B------:R-:W-:Y:S04]  /*27720*/  LDGSTS.E.BYPASS.LTC128B.128 [R5+0x20400], desc[UR60][R2.64], !P6 ;  /* 0x2040000002057fae */ /* 0x000fe8000f101d7c */
[----:B------:R-:W-:Y:S04]  /*27730*/  LDGSTS.E.BYPASS.LTC128B.128 [R5+0x23400], desc[UR60][R2.64+0x80], !P5 ;  /* 0x2340008002057fae */ /* 0x000fe8000e901d7c */
[----:B------:R2:W-:Y:S04]  /*27740*/  LDGSTS.E.BYPASS.LTC128B.128 [R5+0x26400], desc[UR60][R2.64+0x100], !P4 ;  /* 0x2640010002057fae */ /* 0x0005e8000e101d7c */
[----:B-12---:R0:W2:Y:S02]  /*27750*/  SHFL.IDX PT, R2, R8, 0x5, 0x181f ;  /* 0x00b81f0008027f89 */ /* 0x0060a400000e0000 */
.L_x_2123:
        /* <DEDUP_REMOVED lines=11> */
.L_x_1967:
        /* <DEDUP_REMOVED lines=10> */
.L_x_1968:
[----:B------:R2:W-:Y:S01]  /*278b0*/  SYNCS.ARRIVE.TRANS64.A1T0 RZ, [R7+URZ+0x30830], RZ ;  /* 0x030830ff07ff79a7 */ /* 0x0005e2000810003f */
[----:B------:R-:W-:Y:S05]  /*278c0*/  @!P5 BRA `(.L_x_1969) ;  /* 0x000000000004d947 */ /* 0x000fea0003800000 */
[----:B------:R-:W-:Y:S01]  /*278d0*/  BPT.TRAP 0x1 ;  /* 0x000000040000795c */ /* 0x000fe20000300000 */
.L_x_1969:
[----:B-1----:R-:W-:Y:S01]  /*278e0*/  SHF.L.U32 R2, R20, 0x1f, RZ ;  /* 0x0000001f14027819 */ /* 0x002fe200000006ff */
[----:B0-----:R-:W-:Y:S01]  /*278f0*/  IMAD R6, R10, 0x8, R23 ;  /* 0x000000080a067824 */ /* 0x001fe200078e0217 */
[----:B------:R-:W-:Y:S03]  /*27900*/  BSSY B1, `(.L_x_1970) ;  /* 0x0000003000017945 */ /* 0x000fe60003800000 */
[----:B------:R-:W0:Y:S02]  /*27910*/  SYNCS.PHASECHK.TRANS64.TRYWAIT P0, [R6+URZ+0x30860], R2 ;  /* 0x03086002060075a7 */ /* 0x000e24000800017f */
[----:B0-----:R-:W-:Y:S05]  /*27920*/  @!P0 BRA `(.L_x_1971) ;  /* 0x0000005000448947 */ /* 0x001fea0003800000 */
.L_x_2124:
[----:B------:R-:W-:Y:S05]  /*27930*/  BSYNC B1 ;  /* 0x0000000000017941 */ /* 0x000fea0003800000 */
.L_x_1970:
[----:B--2---:R-:W2:Y:S04]  /*27940*/  LDL R7, [R1+0x8] ;  /* 0x0000080001077983 */ /* 0x004ea80000100800 */
[----:B------:R-:W3:Y:S01]  /*27950*/  LDL R5, [R1] ;  /* 0x0000000001057983 */ /* 0x000ee20000100800 */
[----:B------:R-:W1:Y:S01]  /*27960*/  S2R R3, SR_TID.X ;  /* 0x0000000000037919 */ /* 0x000e620000002100 */
[----:B------:R-:W-:Y:S01]  /*27970*/  UMOV UR4, 0xffffffff ;  /* 0xffffffff00047882 */ /* 0x000fe20000000000 */
[----:B-1----:R-:W-:-:S04]  /*27980*/  LOP3.LUT R3, R3, 0x7f, RZ, 0xc0, !PT ;  /* 0x0000007f03037812 */ /* 0x002fc800078ec0ff */
[----:B------:R-:W-:Y:S01]  /*27990*/  SHF.R.U32.HI R3, RZ, 0x3, R3 ;  /* 0x00000003ff037819 */ /* 0x000fe20000011603 */
[----:B--2---:R-:W-:Y:S02]  /*279a0*/  IMAD R7, R31, -0x60, R7 ;  /* 0xffffffa01f077824 */ /* 0x004fe400078e0207 */
[----:B---3--:R-:W-:Y:S02]  /*279b0*/  IMAD R5, R10, 0x4800, R5 ;  /* 0x000048000a057824 */ /* 0x008fe400078e0205 */
        /* <DEDUP_REMOVED lines=56> */
.L_x_2138:
        /* <DEDUP_REMOVED lines=23> */
[----:B------:R-:W-:Y:S02]  /*27eb0*/  IADD3 R3, R3, R7, RZ ;  /* 0x0000000703037210 */ /* 0x000fe40007ffe0ff */
[C---:B------:R-:W-:Y:S02]  /*27ec0*/  IMAD R5, R18.reuse, UR5, R5 ;  /* 0x0000000512057c24 */ /* 0x040fe4000f8e0205 */
[----:B------:R-:W-:Y:S01]  /*27ed0*/  IMAD.WIDE.U32 R2, R18, UR4, R2 ;  /* 0x0000000412027c25 */ /* 0x000fe2000f8e0002 */
[----:B------:R-:W-:-:S03]  /*27ee0*/  ULDC.64 UR4, c[0x0][0x318] ;  /* 0x0000c60000047ab9 */ /* 0x000fc60000000a00 */
[----:B------:R-:W-:Y:S01]  /*27ef0*/  IMAD.IADD R3, R5, 0x1, R3 ;  /* 0x0000000105037824 */ /* 0x000fe200078e0203 */
[----:B0-----:R-:W-:-:S04]  /*27f00*/  LEA R17, P0, R2, UR4, 0x1 ;  /* 0x0000000402117c11 */ /* 0x001fc8000f8008ff */
[----:B------:R-:W-:Y:S02]  /*27f10*/  LEA.HI.X R24, R2, UR5, R3, 0x1, P0 ;  /* 0x0000000502187c11 */ /* 0x000fe400080f0c03 */
[----:B------:R-:W-:-:S13]  /*27f20*/  PLOP3.LUT P0, PT, PT, PT, PT, 0x80, 0x0 ;  /* 0x000000000000781c */ /* 0x000fda0003f0f070 */
.L_x_1973:
        /* <DEDUP_REMOVED lines=10> */
.L_x_1974:
        /* <DEDUP_REMOVED lines=8> */
.L_x_1962:
[----:B------:R-:W-:Y:S05]  /*28050*/  BSYNC B0 ;  /* 0x0000000000007941 */ /* 0x000fea0003800000 */
.L_x_1961:
        /* <DEDUP_REMOVED lines=17> */
.L_x_1977:
[----:B------:R-:W-:Y:S05]  /*28170*/  BSYNC B0 ;  /* 0x0000000000007941 */ /* 0x000fea0003800000 */
.L_x_1976:
[----:B------:R-:W-:-:S13]  /*28180*/  LOP3.LUT P0, RZ, R22, 0x10, RZ, 0xc0, !PT ;  /* 0x0000001016ff7812 */ /* 0x000fda000780c0ff */
[----:B------:R-:W-:Y:S05]  /*28190*/  @!P0 BRA `(.L_x_1978) ;  /* 0x0000000000048947 */ /* 0x000fea0003800000 */
[----:B------:R-:W-:Y:S01]  /*281a0*/  BPT.TRAP 0x1 ;  /* 0x000000040000795c */ /* 0x000fe20000300000 */
.L_x_1978:
[----:B------:R-:W2:Y:S01]  /*281b0*/  LDL.LU R2, [R1+0x8] ;  /* 0x0000080001027983 */ /* 0x000ea20000300800 */
[----:B------:R-:W-:Y:S01]  /*281c0*/  LEA R0, R26, R23, 0x3 ;  /* 0x000000171a007211 */ /* 0x000fe200078e18ff */
[----:B------:R-:W-:Y:S01]  /*281d0*/  BSSY B0, `(.L_x_1979) ;  /* 0x0000005000007945 */ /* 0x000fe20003800000 */
[----:B------:R-:W-:-:S04]  /*281e0*/  SHF.L.U32 R3, R29, 0x1f, RZ ;  /* 0x0000001f1d037819 */ /* 0x000fc800000006ff */
[----:B------:R-:W0:Y:S01]  /*281f0*/  SYNCS.PHASECHK.TRANS64.TRYWAIT P0, [R0+URZ+0x30860], R3 ;  /* 0x03086003000075a7 */ /* 0x000e22000800017f */
[----:B--2---:R-:W-:Y:S01]  /*28200*/  IMAD R6, R25, -0x60, R2 ;  /* 0xffffffa019067824 */ /* 0x004fe200078e0202 */
[----:B0-----:R-:W-:Y:S06]  /*28210*/  @!P0 BRA `(.L_x_1980) ;  /* 0x0000005000308947 */ /* 0x001fec0003800000 */
.L_x_2139:
[----:B------:R-:W-:Y:S05]  /*28220*/  BSYNC B0 ;  /* 0x0000000000007941 */ /* 0x000fea0003800000 */
.L_x_1979:
[----:B------:R-:W1:Y:S02]  /*28230*/  S2R R2, SR_TID.X ;  /* 0x0000000000027919 */ /* 0x000e640000002100 */
[----:B-1----:R-:W-:-:S04]  /*28240*/  LOP3.LUT R2, R2, 0x7f, RZ, 0xc0, !PT ;  /* 0x0000007f02027812 */ /* 0x002fc800078ec0ff */
[----:B------:R-:W-:Y:S02]  /*28250*/  SHF.R.U32.HI R4, RZ, 0x3, R2 ;  /* 0x00000003ff047819 */ /* 0x000fe40000011602 */
[----:B------:R-:W2:Y:S01]  /*28260*/  LDL R2, [R1] ;  /* 0x0000000001027983 */ /* 0x000ea20000100800 */
[----:B------:R-:W-:Y:S02]  /*28270*/  UMOV UR4, 0xffffffff ;  /* 0xffffffff00047882 */ /* 0x000fe40000000000 */
[----:B------:R-:W-:Y:S02]  /*28280*/  IMAD.IADD R6, R6, 0x1, -R4 ;  /* 0x0000000106067824 */ /* 0x000fe400078e0a04 */
[----:B--2---:R-:W-:Y:S01]  /*28290*/  IMAD R4, R26, 0x4800, R2 ;  /* 0x000048001a047824 */ /* 0x004fe200078e0202 */
        /* <DEDUP_REMOVED lines=59> */
.L_x_2153:
        /* <DEDUP_REMOVED lines=13> */
.L_x_1982:
        /* <DEDUP_REMOVED lines=10> */
.L_x_1983:
[----:B------:R-:W-:Y:S01]  /*287c0*/  VIADD R26, R26, 0x1 ;  /* 0x000000011a1a7836 */ /* 0x000fe20000000000 */
[----:B------:R1:W-:Y:S04]  /*287d0*/  SYNCS.ARRIVE.TRANS64.A1T0 RZ, [R0+URZ+0x30850], RZ ;  /* 0x030850ff00ff79a7 */ /* 0x0003e8000810003f */
[----:B------:R-:W-:-:S04]  /*287e0*/  ISETP.NE.AND P0, PT, R26, 0x2, PT ;  /* 0x000000021a00780c */ /* 0x000fc80003f05270 */
[----:B-1----:R-:W-:Y:S02]  /*287f0*/  SEL R0, RZ, 0x1, P0 ;  /* 0x00000001ff007807 */ /* 0x002fe40000000000 */
[----:B------:R-:W-:Y:S02]  /*28800*/  SEL R26, R26, RZ, P0 ;  /* 0x000000ff1a1a7207 */ /* 0x000fe40000000000 */
[----:B------:R-:W-:-:S07]  /*28810*/  LOP3.LUT R29, R29, R0, RZ, 0x3c, !PT ;  /* 0x000000001d1d7212 */ /* 0x000fce00078e3cff */
.L_x_1940:
[----:B------:R-:W-:Y:S05]  /*28820*/  BSYNC B7 ;  /* 0x0000000000077941 */ /* 0x000fea0003800000 */
.L_x_1938:
[----:B------:R-:W-:-:S13]  /*28830*/  LOP3.LUT P0, RZ, R22, 0x20, RZ, 0xc0, !PT ;  /* 0x0000002016ff7812 */ /* 0x000fda000780c0ff */
[----:B------:R-:W-:Y:S05]  /*28840*/  @!P0 BRA `(.L_x_1984) ;  /* 0x0000000000248947 */ /* 0x000fea0003800000 */
[----:B------:R-:W-:Y:S05]  /*28850*/  WARPSYNC.ALL ;  /* 0x0000000000007948 */ /* 0x000fea0003800000 */
[----:B------:R-:W2:Y:S08]  /*28860*/  S2UR UR5, SR_CgaCtaId ;  /* 0x00000000000579c3 */ /* 0x000eb00000008800 */
[----:B------:R-:W-:Y:S06]  /*28870*/  BAR.SYNC.DEFER_BLOCKING 0x5, 0x180 ;  /* 0x0146000000007b1d */ /* 0x000fec0000010000 */
[----:B------:R-:W-:-:S02]  /*28880*/  UMOV UR4, 0x400 ;  /* 0x0000040000047882 */ /* 0x000fc40000000000 */
[----:B--2---:R-:W-:-:S06]  /*28890*/  ULEA UR4, UR5, UR4, 0x18 ;  /* 0x0000000405047291 */ /* 0x004fcc000f8ec03f */
[----:B0-----:R-:W-:-:S05]  /*288a0*/  IMAD.U32 R23, RZ, RZ, UR4 ;  /* 0x00000004ff177e24 */ /* 0x001fca000f8e00ff */
[----:B------:R0:W2:Y:S01]  /*288b0*/  LDS.128 R16, [R23+0x308d0] ;  /* 0x0308d00017107984 */ /* 0x0000a20000000c00 */
[----:B------:R-:W-:Y:S06]  /*288c0*/  BAR.ARV 0x4, 0x180 ;  /* 0x0106000000007b1d */ /* 0x000fec0000002000 */
[----:B------:R-:W-:Y:S05]  /*288d0*/  BRA `(.L_x_1985) ;  /* 0x0000000800cc7947 */ /* 0x000fea0003800000 */
.L_x_1984:
[----:B------:R-:W2:Y:S01]  /*288e0*/  S2R R8, SR_TID.X ;  /* 0x0000000000087919 */ /* 0x000ea20000002100 */
[----:B------:R-:W-:Y:S01]  /*288f0*/  UMOV UR4, 0xffffffff ;  /* 0xffffffff00047882 */ /* 0x000fe20000000000 */
[----:B--2---:R-:W-:-:S04]  /*28900*/  LOP3.LUT R8, R8, 0x1f, RZ, 0xc0, !PT ;  /* 0x0000001f08087812 */ /* 0x004fc800078ec0ff */
[----:B------:R-:W-:Y:S01]  /*28910*/  ISETP.NE.AND P0, PT, R8, 0x1f, PT ;  /* 0x0000001f0800780c */ /* 0x000fe20003f05270 */
[----:B------:R-:W-:-:S12]  /*28920*/  BRA.DIV UR4, `(.L_x_1986) ;  /* 0x0000005204847947 */ /* 0x000fd8000b800000 */
[----:B------:R-:W-:Y:S01]  /*28930*/  IADD3 R5, R19, R8, RZ ;  /* 0x0000000813057210 */ /* 0x000fe20007ffe0ff */
[----:B------:R-:W-:-:S03]  /*28940*/  ULDC UR4, c[0x0][0xc3c] ;  /* 0x00030f0000047ab9 */ /* 0x000fc60000000800 */
[----:B------:R-:W-:-:S13]  /*28950*/  ISETP.GE.OR P1, PT, R5, UR4, !P0 ;  /* 0x0000000405007c0c */ /* 0x000fda000c726670 */
[----:B0-----:R-:W0:Y:S02]  /*28960*/  @!P1 LDC.64 R2, c[0x0][0xc80] ;  /* 0x00032000ff029b82 */ /* 0x001e240000000a00 */
[----:B0-----:R-:W-:-:S06]  /*28970*/  @!P1 IMAD.WIDE R2, R5, 0x4, R2 ;  /* 0x0000000405029825 */ /* 0x001fcc00078e0202 */
        /* <DEDUP_REMOVED lines=25> */
[----:B------:R0:W2:Y:S02]  /*28b10*/  SHFL.IDX PT, R14, R2, 0x1f, 0x1f ;  /* 0x03e01f00020e7f89 */ /* 0x0000a400000e0000 */
.L_x_2163:
[----:B------:R-:W-:Y:S02]  /*28b20*/  ULDC UR4, c[0x0][0xc38] ;  /* 0x00030e0000047ab9 */ /* 0x000fe40000000800 */
[----:B------:R-:W-:-:S04]  /*28b30*/  IMAD.U32 R7, RZ, RZ, UR4 ;  /* 0x00000004ff077e24 */ /* 0x000fc8000f8e00ff */
[----:B--2---:R-:W-:-:S04]  /*28b40*/  IMAD R14, R14, R7, RZ ;  /* 0x000000070e0e7224 */ /* 0x004fc800078e02ff */
[----:B------:R-:W-:-:S05]  /*28b50*/  IMAD.IADD R9, R4, 0x1, R14 ;  /* 0x0000000104097824 */ /* 0x000fca00078e020e */
[----:B------:R-:W-:-:S13]  /*28b60*/  ISETP.GT.AND P6, PT, R9, R0, PT ;  /* 0x000000000900720c */ /* 0x000fda0003fc4270 */
[----:B------:R-:W-:Y:S05]  /*28b70*/  @P6 BRA `(.L_x_1987) ;  /* 0x00000000009c6947 */ /* 0x000fea0003800000 */
.L_x_1992:
[----:B0-----:R-:W0:Y:S01]  /*28b80*/  LDC R2, c[0x0][0xc3c] ;  /* 0x00030f00ff027b82 */ /* 0x001e220000000800 */
[----:B------:R-:W-:-:S05]  /*28b90*/  VIADD R19, R19, 0x1f ;  /* 0x0000001f13137836 */ /* 0x000fca0000000000 */
[----:B0-----:R-:W-:-:S13]  /*28ba0*/  ISETP.GE.AND P6, PT, R19, R2, PT ;  /* 0x000000021300720c */ /* 0x001fda0003fc6270 */
[----:B------:R-:W-:Y:S05]  /*28bb0*/  @P6 BRA `(.L_x_1988) ;  /* 0x0000000400d06947 */ /* 0x000fea0003800000 */
[----:B------:R-:W0:Y:S01]  /*28bc0*/  S2R R3, SR_TID.X ;  /* 0x0000000000037919 */ /* 0x000e220000002100 */
[----:B------:R-:W-:Y:S01]  /*28bd0*/  BSSY B0, `(.L_x_1989) ;  /* 0x0000009000007945 */ /* 0x000fe20003800000 */
[----:B------:R-:W-:Y:S02]  /*28be0*/  MOV R5, RZ ;  /* 0x000000ff00057202 */ /* 0x000fe40000000f00 */
[----:B0-----:R-:W-:-:S05]  /*28bf0*/  LOP3.LUT R3, R3, 0x1f, RZ, 0xc0, !PT ;  /* 0x0000001f03037812 */ /* 0x001fca00078ec0ff */
[----:B------:R-:W-:-:S05]  /*28c00*/  IMAD.IADD R7, R19, 0x1, R3 ;  /* 0x0000000113077824 */ /* 0x000fca00078e0203 */
[----:B------:R-:W-:-:S13]  /*28c10*/  ISETP.GE.OR P6, PT, R7, R2, !P0 ;  /* 0x000000020700720c */ /* 0x000fda00047c6670 */
[----:B------:R-:W-:Y:S05]  /*28c20*/  @P6 BRA `(.L_x_1990) ;  /* 0x00000000000c6947 */ /* 0x000fea0003800000 */
[----:B------:R-:W0:Y:S02]  /*28c30*/  LDC.64 R2, c[0x0][0xc80] ;  /* 0x00032000ff027b82 */ /* 0x000e240000000a00 */
[----:B0-----:R-:W-:-:S05]  /*28c40*/  IMAD.WIDE R2, R7, 0x4, R2 ;  /* 0x0000000407027825 */ /* 0x001fca00078e0202 */
[----:B------:R0:W5:Y:S02]  /*28c50*/  LDG.E R5, desc[UR60][R2.64] ;  /* 0x0000003c02057981 */ /* 0x000164000c1e1900 */
.L_x_1990:
[----:B------:R-:W-:Y:S05]  /*28c60*/  BSYNC B0 ;  /* 0x0000000000007941 */ /* 0x000fea0003800000 */
.L_x_1989:
[----:B------:R-:W-:-:S03]  /*28c70*/  UMOV UR4, 0xffffffff ;  /* 0xffffffff00047882 */ /* 0x000fc60000000000 */
[----:B------:R-:W-:Y:S05]  /*28c80*/  BRA.DIV UR4, `(.L_x_1991) ;  /* 0x0000005204d07947 */ /* 0x000fea000b800000 */
[----:B-----5:R-:W2:Y:S02]  /*28c90*/  SHFL.UP PT, R14, R5, 0x1, RZ ;  /* 0x04200000050e7989 */ /* 0x020ea400000e00ff */
[----:B--2---:R-:W-:-:S05]  /*28ca0*/  SEL R14, R14, RZ, P1 ;  /* 0x000000ff0e0e7207 */ /* 0x004fca0000800000 */
        /* <DEDUP_REMOVED lines=13> */
[----:B------:R0:W2:Y:S02]  /*28d80*/  SHFL.IDX PT, R14, R2, 0x1f, 0x1f ;  /* 0x03e01f00020e7f89 */ /* 0x0000a400000e0000 */
.L_x_2171:
[----:B------:R-:W-:Y:S02]  /*28d90*/  ULDC UR4, c[0x0][0xc38] ;  /* 0x00030e0000047ab9 */ /* 0x000fe40000000800 */
[----:B------:R-:W-:-:S05]  /*28da0*/  MOV R7, UR4 ;  /* 0x0000000400077c02 */ /* 0x000fca0008000f00 */
[----:B--2---:R-:W-:-:S04]  /*28db0*/  IMAD R14, R14, R7, RZ ;  /* 0x000000070e0e7224 */ /* 0x004fc800078e02ff */
[----:B------:R-:W-:-:S05]  /*28dc0*/  IMAD.IADD R9, R14, 0x1, R9 ;  /* 0x000000010e097824 */ /* 0x000fca00078e0209 */
[----:B------:R-:W-:-:S13]  /*28dd0*/  ISETP.GT.AND P6, PT, R9, R0, PT ;  /* 0x000000000900720c */ /* 0x000fda0003fc4270 */
[----:B------:R-:W-:Y:S05]  /*28de0*/  @!P6 BRA `(.L_x_1992) ;  /* 0xfffffffc0064e947 */ /* 0x000fea000383ffff */
.L_x_1987:
        /* <DEDUP_REMOVED lines=8> */
.L_x_2175:
[----:B------:R-:W-:Y:S01]  /*28e70*/  ISETP.NE.AND P0, PT, R3, RZ, PT ;  /* 0x000000ff0300720c */ /* 0x000fe20003f05270 */
[----:B------:R-:W-:-:S12]  /*28e80*/  IMAD.MOV.U32 R14, RZ, RZ, RZ ;  /* 0x000000ffff0e7224 */ /* 0x000fd800078e00ff */
[----:B------:R-:W-:Y:S05]  /*28e90*/  @!P0 BRA `(.L_x_1994) ;  /* 0x0000000000108947 */ /* 0x000fea0003800000 */
[----:B------:R-:W-:Y:S01]  /*28ea0*/  UMOV UR4, 0xffffffff ;  /* 0xffffffff00047882 */ /* 0x000fe20000000000 */
[----:B------:R-:W-:Y:S02]  /*28eb0*/  VIADD R12, R4, 0xffffffff ;  /* 0xffffffff040c7836 */ /* 0x000fe40000000000 */
[----:B------:R-:W-:Y:S05]  /*28ec0*/  BRA.DIV UR4, `(.L_x_1995) ;  /* 0x0000005604447947 */ /* 0x000fea000b800000 */
[----:B------:R4:W0:Y:S02]  /*28ed0*/  SHFL.IDX PT, R14, R2, R12, 0x1f ;  /* 0x00001f0c020e7589 */ /* 0x00082400000e0000 */
.L_x_1994:
[----:B0---4-:R-:W0:Y:S01]  /*28ee0*/  LDC.64 R2, c[0x0][0xc90] ;  /* 0x00032400ff027b82 */ /* 0x011e220000000a00 */
[----:B------:R-:W-:-:S04]  /*28ef0*/  IMAD.IADD R19, R4, 0x1, R19 ;  /* 0x0000000104137824 */ /* 0x000fc800078e0213 */
[----:B0-----:R-:W-:-:S05]  /*28f00*/  IMAD.WIDE R2, R19, 0x4, R2 ;  /* 0x0000000413027825 */ /* 0x001fca00078e0202 */
[----:B------:R0:W2:Y:S01]  /*28f10*/  LDG.E R6, desc[UR60][R2.64] ;  /* 0x0000003c02067981 */ /* 0x0000a2000c1e1900 */
[----:B------:R-:W-:Y:S02]  /*28f20*/  IMAD R16, R14, R7, R16 ;  /* 0x000000070e107224 */ /* 0x000fe400078e0210 */
[----:B0-----:R-:W-:Y:S02]  /*28f30*/  IMAD.MOV.U32 R2, RZ, RZ, RZ ;  /* 0x000000ffff027224 */ /* 0x001fe400078e00ff */
[----:B--23--:R-:W-:-:S05]  /*28f40*/  IMAD R4, R5, R6, RZ ;  /* 0x0000000605047224 */ /* 0x00cfca00078e02ff */
[----:B------:R-:W-:-:S04]  /*28f50*/  IABS R8, R4 ;  /* 0x0000000400087213 */ /* 0x000fc80000000000 */
[----:B------:R-:W0:Y:S08]  /*28f60*/  I2F.RP R10, R8 ;  /* 0x00000008000a7306 */ /* 0x000e300000209400 */
[----:B0-----:R-:W0:Y:S02]  /*28f70*/  MUFU.RCP R10, R10 ;  /* 0x0000000a000a7308 */ /* 0x001e240000001000 */
[----:B0-----:R-:W-:-:S06]  /*28f80*/  IADD3 R11, R10, 0xffffffe, RZ ;  /* 0x0ffffffe0a0b7810 */ /* 0x001fcc0007ffe0ff */
        /* <DEDUP_REMOVED lines=32> */
[----:B0-----:R-:W-:-:S05]  /*29190*/  IADD3 R2, RZ, -R3, RZ ;  /* 0x80000003ff027210 */ /* 0x001fca0007ffe0ff */
        /* <DEDUP_REMOVED lines=14> */
[----:B------:R-:W-:-:S05]  /*29280*/  @P0 VIADD R2, R2, 0x1 ;  /* 0x0000000102020836 */ /* 0x000fca0000000000 */
[----:B------:R-:W-:Y:S02]  /*29290*/  @!P2 IADD3 R2, -R2, RZ, RZ ;  /* 0x000000ff0202a210 */ /* 0x000fe40007ffe1ff */
[----:B------:R-:W-:Y:S01]  /*292a0*/  @!P1 LOP3.LUT R2, RZ, R6, RZ, 0x33, !PT ;  /* 0x00000006ff029212 */ /* 0x000fe200078e33ff */
[----:B------:R-:W-:-:S04]  /*292b0*/  IMAD.MOV R6, RZ, RZ, -R6 ;  /* 0x000000ffff067224 */ /* 0x000fc800078e0a06 */
[----:B------:R-:W-:Y:S01]  /*292c0*/  IMAD R18, R2, R6, R9 ;  /* 0x0000000602127224 */ /* 0x000fe200078e0209 */
[----:B------:R-:W-:-:S05]  /*292d0*/  LOP3.LUT R2, RZ, R2, RZ, 0x33, !PT ;  /* 0x00000002ff027212 */ /* 0x000fca00078e33ff */
[----:B------:R-:W-:Y:S01]  /*292e0*/  IMAD.IADD R17, R5, 0x1, R2 ;  /* 0x0000000105117824 */ /* 0x000fe200078e0202 */
[----:B------:R-:W-:Y:S06]  /*292f0*/  BRA `(.L_x_1996) ;  /* 0x00000000001c7947 */ /* 0x000fec0003800000 */
.L_x_1988:
[----:B------:R-:W-:Y:S01]  /*29300*/  UMOV UR4, URZ ;  /* 0x0000003f00047c82 */ /* 0x000fe20008000000 */
[----:B------:R-:W-:Y:S01]  /*29310*/  UMOV UR5, URZ ;  /* 0x0000003f00057c82 */ /* 0x000fe20008000000 */
[----:B------:R-:W-:Y:S01]  /*29320*/  ULDC UR6, c[0x0][0xc3c] ;  /* 0x00030f0000067ab9 */ /* 0x000fe20000000800 */
[----:B------:R-:W-:Y:S01]  /*29330*/  IMAD.MOV.U32 R16, RZ, RZ, R0 ;  /* 0x000000ffff107224 */ /* 0x000fe200078e0000 */
[----:B------:R-:W-:Y:S01]  /*29340*/  MOV R18, UR5 ;  /* 0x0000000500127c02 */ /* 0x000fe20008000f00 */
[----:B------:R-:W-:Y:S02]  /*29350*/  IMAD.U32 R17, RZ, RZ, UR4 ;  /* 0x00000004ff117e24 */ /* 0x000fe4000f8e00ff */
[----:B------:R-:W-:-:S07]  /*29360*/  IMAD.U32 R19, RZ, RZ, UR6 ;  /* 0x00000006ff137e24 */ /* 0x000fce000f8e00ff */
.L_x_1996:
[----:B------:R-:W0:Y:S01]  /*29370*/  S2R R0, SR_TID.X ;  /* 0x0000000000007919 */ /* 0x000e220000002100 */
[----:B------:R-:W-:Y:S05]  /*29380*/  WARPSYNC.ALL ;  /* 0x0000000000007948 */ /* 0x000fea0003800000 */
[----:B------:R-:W-:Y:S01]  /*29390*/  BAR.SYNC.DEFER_BLOCKING 0x4, 0x180 ;  /* 0x0106000000007b1d */ /* 0x000fe20000010000 */
[----:B0-----:R-:W-:-:S04]  /*293a0*/  LOP3.LUT R0, R0, 0x1f, RZ, 0xc0, !PT ;  /* 0x0000001f00007812 */ /* 0x001fc800078ec0ff */
[----:B------:R-:W-:-:S13]  /*293b0*/  ISETP.NE.AND P0, PT, R0, RZ, PT ;  /* 0x000000ff0000720c */ /* 0x000fda0003f05270 */
[----:B------:R-:W0:Y:S01]  /*293c0*/  @!P0 S2R R3, SR_CgaCtaId ;  /* 0x0000000000038919 */ /* 0x000e220000008800 */
[----:B------:R-:W-:-:S04]  /*293d0*/  @!P0 MOV R0, 0x400 ;  /* 0x0000040000008802 */ /* 0x000fc80000000f00 */
[----:B0-----:R-:W-:-:S05]  /*293e0*/  @!P0 LEA R23, R3, R0, 0x18 ;  /* 0x0000000003178211 */ /* 0x001fca00078ec0ff */
[----:B------:R3:W-:Y:S01]  /*293f0*/  @!P0 STS.128 [R23+0x308d0], R16 ;  /* 0x0308d01017008388 */ /* 0x0007e20000000c00 */
[----:B------:R-:W-:Y:S06]  /*29400*/  BAR.ARV 0x5, 0x180 ;  /* 0x0146000000007b1d */ /* 0x000fec0000002000 */
.L_x_1985:
[----:B------:R-:W-:Y:S02]  /*29410*/  ULDC UR4, c[0x0][0xc3c] ;  /* 0x00030f0000047ab9 */ /* 0x000fe40000000800 */
[----:B--2---:R-:W-:-:S13]  /*29420*/  ISETP.GE.AND P0, PT, R19, UR4, PT ;  /* 0x0000000413007c0c */ /* 0x004fda000bf06270 */
[----:B------:R-:W-:Y:S05]  /*29430*/  @!P0 BRA `(.L_x_1997) ;  /* 0xffffff9800988947 */ /* 0x000fea000383ffff */
[----:B------:R-:W-:Y:S05]  /*29440*/  BSYNC B8 ;  /* 0x0000000000087941 */ /* 0x000fea0003800000 */
.L_x_1878:
[----:B------:R-:W2:Y:S01]  /*29450*/  LDL.LU R0, [R1+0x2c] ;  /* 0x00002c0001007983 */ /* 0x000ea20000300800 */
[----:B------:R-:W-:Y:S01]  /*29460*/  BSSY B0, `(.L_x_1998) ;  /* 0x000000b000007945 */ /* 0x000fe20003800000 */
[----:B------:R-:W4:Y:S01]  /*29470*/  S2R R5, SR_CgaCtaId ;  /* 0x0000000000057919 */ /* 0x000f220000008800 */
[----:B--2---:R-:W-:-:S05]  /*29480*/  VIADD R0, R0, 0x1 ;  /* 0x0000000100007836 */ /* 0x004fca0000000000 */
[----:B0-----:R-:W-:-:S04]  /*29490*/  LEA.HI R2, R0, R0, RZ, 0x1 ;  /* 0x0000000000027211 */ /* 0x001fc800078f08ff */
[----:B------:R-:W-:Y:S02]  /*294a0*/  LOP3.LUT R3, R2, 0xfffffffe, RZ, 0xc0, !PT ;  /* 0xfffffffe02037812 */ /* 0x000fe400078ec0ff */
[----:B------:R-:W-:-:S03]  /*294b0*/  MOV R2, 0x400 ;  /* 0x0000040000027802 */ /* 0x000fc60000000f00 */
[----:B------:R-:W-:Y:S01]  /*294c0*/  IMAD.IADD R0, R0, 0x1, -R3 ;  /* 0x0000000100007824 */ /* 0x000fe200078e0a03 */
[----:B----4-:R-:W-:-:S04]  /*294d0*/  LEA R5, R5, R2, 0x18 ;  /* 0x0000000205057211 */ /* 0x010fc800078ec0ff */
[----:B------:R-:W-:-:S04]  /*294e0*/  SHF.L.U32 R0, R0, 0x1f, RZ ;  /* 0x0000001f00007819 */ /* 0x000fc800000006ff */
[----:B------:R-:W0:Y:S02]  /*294f0*/  SYNCS.PHASECHK.TRANS64.TRYWAIT P0, [R5+URZ+0x30820], R0 ;  /* 0x03082000050075a7 */ /* 0x000e24000800017f */
[----:B0-----:R-:W-:Y:S05]  /*29500*/  @!P0 BRA `(.L_x_1999) ;  /* 0x0000004c00d88947 */ /* 0x001fea0003800000 */
.L_x_2178:
[----:B------:R-:W-:Y:S05]  /*29510*/  BSYNC B0 ;  /* 0x0000000000007941 */ /* 0x000fea0003800000 */
.L_x_1998:
[----:B------:R-:W-:-:S03]  /*29520*/  UMOV UR4, 0xffffffff ;  /* 0xffffffff00047882 */ /* 0x000fc60000000000 */
[----:B------:R-:W-:Y:S05]  /*29530*/  BRA.DIV UR4, `(.L_x_2000) ;  /* 0x0000004e04e07947 */ /* 0x000fea000b800000 */
[----:B0-----:R-:W0:Y:S02]  /*29540*/  S2R R0, SR_TID.X ;  /* 0x0000000000007919 */ /* 0x001e240000002100 */
[----:B0-----:R-:W-:-:S04]  /*29550*/  SHF.R.U32.HI R0, RZ, 0x5, R0 ;  /* 0x00000005ff007819 */ /* 0x001fc80000011600 */
[----:B------:R-:W-:-:S05]  /*29560*/  LOP3.LUT R0, R0, 0x3, RZ, 0xc0, !PT ;  /* 0x0000000300007812 */ /* 0x000fca00078ec0ff */
[----:B------:R0:W2:Y:S02]  /*29570*/  SHFL.IDX PT, R14, R0, RZ, 0x1f ;  /* 0x00001fff000e7589 */ /* 0x0000a400000e0000 */
.L_x_2181:
[----:B--2---:R-:W-:-:S13]  /*29580*/  ISETP.NE.AND P0, PT, R14, RZ, PT ;  /* 0x000000ff0e00720c */ /* 0x004fda0003f05270 */
[----:B------:R-:W-:Y:S05]  /*29590*/  @P0 BRA `(.L_x_1568) ;  /* 0x0000000000900947 */ /* 0x000fea0003800000 */
[----:B------:R-:W-:-:S03]  /*295a0*/  UMOV UR4, 0xffffffff ;  /* 0xffffffff00047882 */ /* 0x000fc60000000000 */
[----:B------:R-:W-:Y:S05]  /*295b0*/  BRA.DIV UR4, `(.L_x_2001) ;  /* 0x0000004e04f47947 */ /* 0x000fea000b800000 */
[----:B------:R-:W-:-:S13]  /*295c0*/  ELECT P6, URZ, PT ;  /* 0x00000000003f782f */ /* 0x000fda00038c0000 */
.L_x_2184:
        /* <DEDUP_REMOVED lines=8> */
.L_x_2002:
[C---:B------:R-:W-:Y:S01]  /*29650*/  IMAD R3, R26.reuse, 0x8, R5 ;  /* 0x000000081a037824 */ /* 0x040fe200078e0205 */
[----:B------:R-:W-:Y:S02]  /*29660*/  SHF.L.U32 R2, R29, 0x1f, RZ ;  /* 0x0000001f1d027819 */ /* 0x000fe400000006ff */
[----:B------:R-:W-:Y:S02]  /*29670*/  IADD3 R26, R26, 0x1, RZ ;  /* 0x000000011a1a7810 */ /* 0x000fe40007ffe0ff */
[----:B------:R-:W0:Y:S02]  /*29680*/  SYNCS.PHASECHK.TRANS64.TRYWAIT P1, [R3+URZ+0x30840], R2 ;  /* 0x03084002030075a7 */ /* 0x000e24000802017f */
[----:B------:R-:W-:-:S04]  /*29690*/  ISETP.NE.AND P2, PT, R26, 0x2, PT ;  /* 0x000000021a00780c */ /* 0x000fc80003f45270 */
[----:B------:R-:W-:Y:S01]  /*296a0*/  SEL R0, RZ, 0x1, P2 ;  /* 0x00000001ff007807 */ /* 0x000fe20001000000 */
[----:B0-----:R-:W-:Y:S08]  /*296b0*/  @!P1 BRA `(.L_x_2003) ;  /* 0x0000004c00d49947 */ /* 0x001ff00003800000 */
.L_x_2185:
[----:B------:R-:W-:Y:S02]  /*296c0*/  SEL R26, R26, RZ, P2 ;  /* 0x000000ff1a1a7207 */ /* 0x000fe40001000000 */
[----:B------:R-:W-:Y:S01]  /*296d0*/  LOP3.LUT R0, R29, R0, RZ, 0x3c, !PT ;  /* 0x000000001d007212 */ /* 0x000fe200078e3cff */
[----:B------:R-:W-:Y:S06]  /*296e0*/  @!P0 BRA `(.L_x_2004) ;  /* 0x0000000000048947 */ /* 0x000fec0003800000 */
[----:B------:R-:W-:Y:S01]  /*296f0*/  BPT.TRAP 0x1 ;  /* 0x000000040000795c */ /* 0x000fe20000300000 */
.L_x_2004:
[----:B------:R-:W-:Y:S01]  /*29700*/  IMAD R5, R26, 0x8, R5 ;  /* 0x000000081a057824 */ /* 0x000fe200078e0205 */
[----:B------:R-:W-:-:S04]  /*29710*/  SHF.L.U32 R0, R0, 0x1f, RZ ;  /* 0x0000001f00007819 */ /* 0x000fc800000006ff */
[----:B------:R-:W2:Y:S02]  /*29720*/  SYNCS.PHASECHK.TRANS64.TRYWAIT P1, [R5+URZ+0x30840], R0 ;  /* 0x03084000050075a7 */ /* 0x000ea4000802017f */
[----:B--2---:R-:W-:Y:S05]  /*29730*/  @!P1 BRA `(.L_x_2005) ;  /* 0x0000004c00c89947 */ /* 0x004fea0003800000 */
.L_x_2186:
[----:B------:R-:W-:Y:S05]  /*29740*/  @!P0 BRA `(.L_x_2006) ;  /* 0x0000000000048947 */ /* 0x000fea0003800000 */
[----:B------:R-:W-:Y:S01]  /*29750*/  BPT.TRAP 0x1 ;  /* 0x000000040000795c */ /* 0x000fe20000300000 */
.L_x_2006:
[----:B------:R-:W4:Y:S02]  /*29760*/  SYNCS.PHASECHK.TRANS64.TRYWAIT P1, [R3+URZ+0x30860], R2 ;  /* 0x03086002030075a7 */ /* 0x000f24000802017f */
[----:B----4-:R-:W-:Y:S05]  /*29770*/  @!P1 BRA `(.L_x_2007) ;  /* 0x0000004c00cc9947 */ /* 0x010fea0003800000 */
.L_x_2187:
[----:B------:R-:W-:Y:S05]  /*29780*/  @!P0 BRA `(.L_x_2008) ;  /* 0x0000000000048947 */ /* 0x000fea0003800000 */
[----:B------:R-:W-:Y:S01]  /*29790*/  BPT.TRAP 0x1 ;  /* 0x000000040000795c */ /* 0x000fe20000300000 */
.L_x_2008:
[----:B------:R0:W0:Y:S02]  /*297a0*/  SYNCS.PHASECHK.TRANS64.TRYWAIT P0, [R5+URZ+0x30860], R0 ;  /* 0x03086000050075a7 */ /* 0x000024000800017f */
[----:B0-----:R-:W-:Y:S05]  /*297b0*/  @!P0 NANOSLEEP.SYNCS 0x989680 ;  /* 0x009896800000895d */ /* 0x001fea0003900000 */
[----:B------:R-:W0:Y:S02]  /*297c0*/  @!P0 SYNCS.PHASECHK.TRANS64 P0, [R5+URZ+0x30860], R0 ;  /* 0x03086000050085a7 */ /* 0x000e24000800007f */
[----:B0-----:R-:W-:Y:S05]  /*297d0*/  @!P0 BRA `(.L_x_2008) ;  /* 0xfffffffc00f08947 */ /* 0x001fea000383ffff */
.L_x_1568:
[----:B------:R-:W-:Y:S05]  /*297e0*/  BSYNC B9 ;  /* 0x0000000000097941 */ /* 0x000fea0003800000 */
.L_x_1565:
[----:B------:R-:W-:Y:S05]  /*297f0*/  EXIT ;  /* 0x000000000000794d */ /* 0x000fea0003800000 */
.L_x_1594:
[----:B0-----:R0:W1:Y:S02]  /*29800*/  SYNCS.PHASECHK.TRANS64.TRYWAIT P5, [R86+URZ+0x30890], R87 ;  /* 0x03089057560075a7 */ /* 0x00106400080a017f */
[----:B-1----:R-:W-:Y:S05]  /*29810*/  @!P5 NANOSLEEP.SYNCS 0x989680 ;  /* 0x009896800000d95d */ /* 0x002fea0003900000 */
[----:B------:R-:W1:Y:S02]  /*29820*/  @!P5 SYNCS.PHASECHK.TRANS64 P5, [R86+URZ+0x30890], R87 ;  /* 0x030890575600d5a7 */ /* 0x000e6400080a007f */
[----:B-1----:R-:W-:Y:S05]  /*29830*/  @!P5 BRA `(.L_x_1594) ;  /* 0xfffffffc00f0d947 */ /* 0x002fea000383ffff */
[----:B------:R-:W-:Y:S05]  /*29840*/  BRA `(.L_x_2009) ;  /* 0xfffffda000647947 */ /* 0x000fea000383ffff */
.L_x_1595:
        /* <DEDUP_REMOVED lines=8> */
.L_x_2011:
[----:B------:R-:W-:Y:S05]  /*298d0*/  BSYNC B1 ;  /* 0x0000000000017941 */ /* 0x000fea0003800000 */
.L_x_2010:
[----:B------:R-:W-:Y:S01]  /*298e0*/  IMAD.MOV.U32 R13, RZ, RZ, R118 ;  /* 0x000000ffff0d7224 */ /* 0x000fe200078e0076 */
[----:B------:R-:W-:Y:S01]  /*298f0*/  MOV R82, R14 ;  /* 0x0000000e00527202 */ /* 0x000fe20000000f00 */
[----:B------:R-:W-:Y:S02]  /*29900*/  IMAD.MOV.U32 R12, RZ, RZ, RZ ;  /* 0x000000ffff0c7224 */ /* 0x000fe400078e00ff */
[----:B------:R-:W-:Y:S02]  /*29910*/  IMAD.MOV.U32 R11, RZ, RZ, 0x1c1f ;  /* 0x00001c1fff0b7424 */ /* 0x000fe400078e00ff */
[----:B------:R-:W-:-:S07]  /*29920*/  IMAD.MOV.U32 R15, RZ, RZ, -0x1 ;  /* 0xffffffffff0f7424 */ /* 0x000fce00078e00ff */
[----:B------:R-:W-:Y:S05]  /*29930*/  WARPSYNC.COLLECTIVE R15, `(.L_x_2012) ;  /* 0x000000000f087348 */ /* 0x000fea0003c00000 */
[----:B------:R0:W1:Y:S02]  /*29940*/  SHFL.IDX P6, R14, R13, R12, R11 ;  /* 0x0000000c0d0e7389 */ /* 0x00006400000c000b */
[----:B01----:R-:W-:Y:S01]  /*29950*/  ENDCOLLECTIVE ;  /* 0x000000000000791b */ /* 0x003fe20003800000 */
.L_x_2012:
[----:B------:R-:W-:Y:S01]  /*29960*/  IMAD.MOV.U32 R83, RZ, RZ, R14 ;  /* 0x000000ffff537224 */ /* 0x000fe200078e000e */
[----:B------:R-:W-:Y:S06]  /*29970*/  BRA `(.L_x_2013) ;  /* 0xfffffda0002c7947 */ /* 0x000fec000383ffff */
.L_x_1620:
[----:B------:R-:W-:Y:S01]  /*29980*/  BSSY B1, `(.L_x_2014) ;  /* 0x0000008000017945 */ /* 0x000fe20003800000 */
[----:B0---4-:R-:W-:Y:S01]  /*29990*/  MOV R13, R115 ;  /* 0x00000073000d7202 */ /* 0x011fe20000000f00 */
[----:B------:R-:W-:Y:S02]  /*299a0*/  IMAD.MOV.U32 R12, RZ, RZ, 0x1 ;  /* 0x00000001ff0c7424 */ /* 0x000fe400078e00ff */
[----:B------:R-:W-:Y:S02]  /*299b0*/  IMAD.MOV.U32 R11, RZ, RZ, 0x1c1f ;  /* 0x00001c1fff0b7424 */ /* 0x000fe400078e00ff */
[----:B------:R-:W-:-:S07]  /*299c0*/  IMAD.MOV.U32 R15, RZ, RZ, -0x1 ;  /* 0xffffffffff0f7424 */ /* 0x000fce00078e00ff */
[----:B-123--:R-:W-:Y:S05]  /*299d0*/  WARPSYNC.COLLECTIVE R15, `(.L_x_2015) ;  /* 0x000000000f087348 */ /* 0x00efea0003c00000 */
[----:B------:R0:W4:Y:S02]  /*299e0*/  SHFL.IDX P6, R14, R13, R12, R11 ;  /* 0x0000000c0d0e7389 */ /* 0x00012400000c000b */
[----:B01234-:R-:W-:Y:S01]  /*299f0*/  ENDCOLLECTIVE ;  /* 0x000000000000791b */ /* 0x01ffe20003800000 */
.L_x_2015:
[----:B------:R-:W-:Y:S05]  /*29a00*/  BSYNC B1 ;  /* 0x0000000000017941 */ /* 0x000fea0003800000 */
.L_x_2014:
[----:B------:R-:W-:Y:S01]  /*29a10*/  IMAD.MOV.U32 R13, RZ, RZ, R118 ;  /* 0x000000ffff0d7224 */ /* 0x000fe200078e0076 */
[----:B------:R-:W-:Y:S01]  /*29a20*/  MOV R12, 0x1 ;  /* 0x00000001000c7802 */ /* 0x000fe20000000f00 */
[----:B------:R-:W-:Y:S02]  /*29a30*/  IMAD.MOV.U32 R11, RZ, RZ, 0x1c1f ;  /* 0x00001c1fff0b7424 */ /* 0x000fe400078e00ff */
[----:B------:R-:W-:Y:S02]  /*29a40*/  IMAD.MOV.U32 R15, RZ, RZ, -0x1 ;  /* 0xffffffffff0f7424 */ /* 0x000fe400078e00ff */
[----:B------:R-:W-:-:S07]  /*29a50*/  IMAD.MOV.U32 R115, RZ, RZ, R14 ;  /* 0x000000ffff737224 */ /* 0x000fce00078e000e */
[----:B------:R-:W-:Y:S05]  /*29a60*/  WARPSYNC.COLLECTIVE R15, `(.L_x_2016) ;  /* 0x000000000f087348 */ /* 0x000fea0003c00000 */
[----:B------:R0:W1:Y:S02]  /*29a70*/  SHFL.IDX P6, R14, R13, R12, R11 ;  /* 0x0000000c0d0e7389 */ /* 0x00006400000c000b */
[----:B01----:R-:W-:Y:S01]  /*29a80*/  ENDCOLLECTIVE ;  /* 0x000000000000791b */ /* 0x003fe20003800000 */
.L_x_2016:
[----:B------:R-:W-:Y:S01]  /*29a90*/  IMAD.MOV.U32 R118, RZ, RZ, R14 ;  /* 0x000000ffff767224 */ /* 0x000fe200078e000e */
[----:B------:R-:W-:Y:S06]  /*29aa0*/  BRA `(.L_x_2017) ;  /* 0xfffffdb400107947 */ /* 0x000fec000383ffff */
.L_x_1650:
[----:B-1----:R1:W2:Y:S02]  /*29ab0*/  SYNCS.PHASECHK.TRANS64.TRYWAIT P5, [R86+URZ+0x30890], R87 ;  /* 0x03089057560075a7 */ /* 0x0022a400080a017f */
[----:B--2---:R-:W-:Y:S05]  /*29ac0*/  @!P5 NANOSLEEP.SYNCS 0x989680 ;  /* 0x009896800000d95d */ /* 0x004fea0003900000 */
[----:B------:R-:W2:Y:S02]  /*29ad0*/  @!P5 SYNCS.PHASECHK.TRANS64 P5, [R86+URZ+0x30890], R87 ;  /* 0x030890575600d5a7 */ /* 0x000ea400080a007f */
[----:B--2---:R-:W-:Y:S05]  /*29ae0*/  @!P5 BRA `(.L_x_1650) ;  /* 0xfffffffc00f0d947 */ /* 0x004fea000383ffff */
[----:B------:R-:W-:Y:S05]  /*29af0*/  BRA `(.L_x_2018) ;  /* 0xfffffdd000cc7947 */ /* 0x000fea000383ffff */
.L_x_1651:
[----:B------:R-:W-:Y:S01]  /*29b00*/  BSSY B1, `(.L_x_2019) ;  /* 0x0000008000017945 */ /* 0x000fe20003800000 */
[----:B------:R-:W-:Y:S01]  /*29b10*/  IMAD.MOV.U32 R13, RZ, RZ, R115 ;  /* 0x000000ffff0d7224 */ /* 0x000fe200078e0073 */
[----:B------:R-:W-:Y:S01]  /*29b20*/  MOV R11, 0x1c1f ;  /* 0x00001c1f000b7802 */ /* 0x000fe20000000f00 */
[----:B------:R-:W-:Y:S02]  /*29b30*/  IMAD.MOV.U32 R12, RZ, RZ, RZ ;  /* 0x000000ffff0c7224 */ /* 0x000fe400078e00ff */
[----:B------:R-:W-:-:S07]  /*29b40*/  IMAD.MOV.U32 R15, RZ, RZ, -0x1 ;  /* 0xffffffffff0f7424 */ /* 0x000fce00078e00ff */
[----:B-1----:R-:W-:Y:S05]  /*29b50*/  WARPSYNC.COLLECTIVE R15, `(.L_x_2020) ;  /* 0x000000000f087348 */ /* 0x002fea0003c00000 */
[----:B------:R0:W2:Y:S02]  /*29b60*/  SHFL.IDX P6, R14, R13, R12, R11 ;  /* 0x0000000c0d0e7389 */ /* 0x0000a400000c000b */
[----:B012---:R-:W-:Y:S01]  /*29b70*/  ENDCOLLECTIVE ;  /* 0x000000000000791b */ /* 0x007fe20003800000 */
.L_x_2020:
[----:B------:R-:W-:Y:S05]  /*29b80*/  BSYNC B1 ;  /* 0x0000000000017941 */ /* 0x000fea0003800000 */
.L_x_2019:
[----:B------:R-:W-:Y:S01]  /*29b90*/  IMAD.MOV.U32 R13, RZ, RZ, R118 ;  /* 0x000000ffff0d7224 */ /* 0x000fe200078e0076 */
[----:B------:R-:W-:Y:S01]  /*29ba0*/  MOV R15, 0xffffffff ;  /* 0xffffffff000f7802 */ /* 0x000fe20000000f00 */
[----:B------:R-:W-:Y:S02]  /*29bb0*/  IMAD.MOV.U32 R12, RZ, RZ, RZ ;  /* 0x000000ffff0c7224 */ /* 0x000fe400078e00ff */
[----:B------:R-:W-:Y:S02]  /*29bc0*/  IMAD.MOV.U32 R11, RZ, RZ, 0x1c1f ;  /* 0x00001c1fff0b7424 */ /* 0x000fe400078e00ff */
[----:B------:R-:W-:-:S07]  /*29bd0*/  IMAD.MOV.U32 R117, RZ, RZ, R14 ;  /* 0x000000ffff757224 */ /* 0x000fce00078e000e */
[----:B------:R-:W-:Y:S05]  /*29be0*/  WARPSYNC.COLLECTIVE R15, `(.L_x_2021) ;  /* 0x000000000f087348 */ /* 0x000fea0003c00000 */
[----:B------:R0:W1:Y:S02]  /*29bf0*/  SHFL.IDX P6, R14, R13, R12, R11 ;  /* 0x0000000c0d0e7389 */ /* 0x00006400000c000b */
[----:B01----:R-:W-:Y:S01]  /*29c00*/  ENDCOLLECTIVE ;  /* 0x000000000000791b */ /* 0x003fe20003800000 */
.L_x_2021:
[----:B------:R-:W-:Y:S01]  /*29c10*/  IMAD.MOV.U32 R116, RZ, RZ, R14 ;  /* 0x000000ffff747224 */ /* 0x000fe200078e000e */
[----:B------:R-:W-:Y:S06]  /*29c20*/  BRA `(.L_x_2022) ;  /* 0xfffffdd000987947 */ /* 0x000fec000383ffff */
.L_x_1664:
[----:B------:R-:W-:Y:S01]  /*29c30*/  BSSY B1, `(.L_x_2023) ;  /* 0x0000008000017945 */ /* 0x000fe20003800000 */
[----:B--2-4-:R-:W-:Y:S02]  /*29c40*/  IMAD.MOV.U32 R13, RZ, RZ, R115 ;  /* 0x000000ffff0d7224 */ /* 0x014fe400078e0073 */
[----:B------:R-:W-:Y:S02]  /*29c50*/  IMAD.MOV.U32 R12, RZ, RZ, 0x1 ;  /* 0x00000001ff0c7424 */ /* 0x000fe400078e00ff */
[----:B------:R-:W-:Y:S02]  /*29c60*/  IMAD.MOV.U32 R11, RZ, RZ, 0x1c1f ;  /* 0x00001c1fff0b7424 */ /* 0x000fe400078e00ff */
[----:B------:R-:W-:-:S07]  /*29c70*/  IMAD.MOV.U32 R15, RZ, RZ, -0x1 ;  /* 0xffffffffff0f7424 */ /* 0x000fce00078e00ff */
[----:B01-3--:R-:W-:Y:S05]  /*29c80*/  WARPSYNC.COLLECTIVE R15, `(.L_x_2024) ;  /* 0x000000000f087348 */ /* 0x00bfea0003c00000 */
[----:B------:R2:W4:Y:S02]  /*29c90*/  SHFL.IDX P6, R14, R13, R12, R11 ;  /* 0x0000000c0d0e7389 */ /* 0x00052400000c000b */
[----:B01234-:R-:W-:Y:S01]  /*29ca0*/  ENDCOLLECTIVE ;  /* 0x000000000000791b */ /* 0x01ffe20003800000 */
.L_x_2024:
[----:B------:R-:W-:Y:S05]  /*29cb0*/  BSYNC B1 ;  /* 0x0000000000017941 */ /* 0x000fea0003800000 */
.L_x_2023:
[----:B------:R-:W-:Y:S01]  /*29cc0*/  IMAD.MOV.U32 R13, RZ, RZ, R118 ;  /* 0x000000ffff0d7224 */ /* 0x000fe200078e0076 */
[----:B------:R-:W-:Y:S01]  /*29cd0*/  MOV R37, R14 ;  /* 0x0000000e00257202 */ /* 0x000fe20000000f00 */
[----:B------:R-:W-:Y:S02]  /*29ce0*/  IMAD.MOV.U32 R12, RZ, RZ, 0x1 ;  /* 0x00000001ff0c7424 */ /* 0x000fe400078e00ff */
[----:B------:R-:W-:Y:S02]  /*29cf0*/  IMAD.MOV.U32 R11, RZ, RZ, 0x1c1f ;  /* 0x00001c1fff0b7424 */ /* 0x000fe400078e00ff */
[----:B------:R-:W-:-:S07]  /*29d00*/  IMAD.MOV.U32 R15, RZ, RZ, -0x1 ;  /* 0xffffffffff0f7424 */ /* 0x000fce00078e00ff */
[----:B------:R-:W-:Y:S05]  /*29d10*/  WARPSYNC.COLLECTIVE R15, `(.L_x_2025) ;  /* 0x000000000f087348 */ /* 0x000fea0003c00000 */
[----:B------:R0:W1:Y:S02]  /*29d20*/  SHFL.IDX P6, R14, R13, R12, R11 ;  /* 0x0000000c0d0e7389 */ /* 0x00006400000c000b */
[----:B01----:R-:W-:Y:S01]  /*29d30*/  ENDCOLLECTIVE ;  /* 0x000000000000791b */ /* 0x003fe20003800000 */
.L_x_2025:
[----:B------:R-:W-:Y:S01]  /*29d40*/  IMAD.MOV.U32 R36, RZ, RZ, R14 ;  /* 0x000000ffff247224 */ /* 0x000fe200078e000e */
[----:B------:R-:W-:Y:S06]  /*29d50*/  BRA `(.L_x_2026) ;  /* 0xfffffde400d47947 */ /* 0x000fec000383ffff */
.L_x_1677:
[----:B0-----:R0:W1:Y:S02]  /*29d60*/  SYNCS.PHASECHK.TRANS64.TRYWAIT P3, [R86+URZ+0x30890], R87 ;  /* 0x03089057560075a7 */ /* 0x001064000806017f */
[----:B-1----:R-:W-:Y:S05]  /*29d70*/  @!P3 NANOSLEEP.SYNCS 0x989680 ;  /* 0x009896800000b95d */ /* 0x002fea0003900000 */
[----:B------:R-:W1:Y:S02]  /*29d80*/  @!P3 SYNCS.PHASECHK.TRANS64 P3, [R86+URZ+0x30890], R87 ;  /* 0x030890575600b5a7 */ /* 0x000e64000806007f */
[----:B-1----:R-:W-:Y:S05]  /*29d90*/  @!P3 BRA `(.L_x_1677) ;  /* 0xfffffffc00f0b947 */ /* 0x002fea000383ffff */
[----:B------:R-:W-:Y:S05]  /*29da0*/  BRA `(.L_x_2027) ;  /* 0xfffffdfc00a07947 */ /* 0x000fea000383ffff */
.L_x_1678:
        /* <DEDUP_REMOVED lines=8> */
.L_x_2029:
[----:B------:R-:W-:Y:S05]  /*29e30*/  BSYNC B1 ;  /* 0x0000000000017941 */ /* 0x000fea0003800000 */
.L_x_2028:
[----:B------:R-:W-:Y:S01]  /*29e40*/  IMAD.MOV.U32 R13, RZ, RZ, R40 ;  /* 0x000000ffff0d7224 */ /* 0x000fe200078e0028 */
[----:B------:R-:W-:Y:S01]  /*29e50*/  MOV R12, RZ ;  /* 0x000000ff000c7202 */ /* 0x000fe20000000f00 */
[----:B------:R-:W-:Y:S02]  /*29e60*/  IMAD.MOV.U32 R11, RZ, RZ, 0x1c1f ;  /* 0x00001c1fff0b7424 */ /* 0x000fe400078e00ff */
[----:B------:R-:W-:Y:S02]  /*29e70*/  IMAD.MOV.U32 R15, RZ, RZ, -0x1 ;  /* 0xffffffffff0f7424 */ /* 0x000fe400078e00ff */
[----:B------:R-:W-:-:S07]  /*29e80*/  IMAD.MOV.U32 R39, RZ, RZ, R14 ;  /* 0x000000ffff277224 */ /* 0x000fce00078e000e */
[----:B------:R-:W-:Y:S05]  /*29e90*/  WARPSYNC.COLLECTIVE R15, `(.L_x_2030) ;  /* 0x000000000f087348 */ /* 0x000fea0003c00000 */
[----:B------:R0:W1:Y:S02]  /*29ea0*/  SHFL.IDX P6, R14, R13, R12, R11 ;  /* 0x0000000c0d0e7389 */ /* 0x00006400000c000b */
[----:B01----:R-:W-:Y:S01]  /*29eb0*/  ENDCOLLECTIVE ;  /* 0x000000000000791b */ /* 0x003fe20003800000 */
.L_x_2030:
[----:B------:R-:W-:Y:S01]  /*29ec0*/  IMAD.MOV.U32 R38, RZ, RZ, R14 ;  /* 0x000000ffff267224 */ /* 0x000fe200078e000e */
[----:B------:R-:W-:Y:S06]  /*29ed0*/  BRA `(.L_x_2031) ;  /* 0xfffffdfc00c47947 */ /* 0x000fec000383ffff */
.L_x_1681:
[----:B------:R-:W-:Y:S01]  /*29ee0*/  BSSY B1, `(.L_x_2032) ;  /* 0x0000008000017945 */ /* 0x000fe20003800000 */
[----:B----4-:R-:W-:Y:S01]  /*29ef0*/  IMAD.MOV.U32 R13, RZ, RZ, R41 ;  /* 0x000000ffff0d7224 */ /* 0x010fe200078e0029 */
[----:B------:R-:W-:Y:S01]  /*29f00*/  MOV R11, 0x1c1f ;  /* 0x00001c1f000b7802 */ /* 0x000fe20000000f00 */
[----:B------:R-:W-:Y:S02]  /*29f10*/  IMAD.MOV.U32 R12, RZ, RZ, 0x1 ;  /* 0x00000001ff0c7424 */ /* 0x000fe400078e00ff */
[----:B------:R-:W-:-:S07]  /*29f20*/  IMAD.MOV.U32 R15, RZ, RZ, -0x1 ;  /* 0xffffffffff0f7424 */ /* 0x000fce00078e00ff */
[----:B0123--:R-:W-:Y:S05]  /*29f30*/  WARPSYNC.COLLECTIVE R15, `(.L_x_2033) ;  /* 0x000000000f087348 */ /* 0x00ffea0003c00000 */
[----:B------:R4:W0:Y:S02]  /*29f40*/  SHFL.IDX P6, R14, R13, R12, R11 ;  /* 0x0000000c0d0e7389 */ /* 0x00082400000c000b */
[----:B01234-:R-:W-:Y:S01]  /*29f50*/  ENDCOLLECTIVE ;  /* 0x000000000000791b */ /* 0x01ffe20003800000 */
.L_x_2033:
[----:B------:R-:W-:Y:S05]  /*29f60*/  BSYNC B1 ;  /* 0x0000000000017941 */ /* 0x000fea0003800000 */
.L_x_2032:
[----:B------:R-:W-:Y:S01]  /*29f70*/  IMAD.MOV.U32 R13, RZ, RZ, R40 ;  /* 0x000000ffff0d7224 */ /* 0x000fe200078e0028 */
[----:B------:R-:W-:Y:S01]  /*29f80*/  MOV R15, 0xffffffff ;  /* 0xffffffff000f7802 */ /* 0x000fe20000000f00 */
[----:B------:R-:W-:Y:S02]  /*29f90*/  IMAD.MOV.U32 R12, RZ, RZ, 0x1 ;  /* 0x00000001ff0c7424 */ /* 0x000fe400078e00ff */
[----:B------:R-:W-:Y:S02]  /*29fa0*/  IMAD.MOV.U32 R11, RZ, RZ, 0x1c1f ;  /* 0x00001c1fff0b7424 */ /* 0x000fe400078e00ff */
[----:B------:R-:W-:-:S07]  /*29fb0*/  IMAD.MOV.U32 R39, RZ, RZ, R14 ;  /* 0x000000ffff277224 */ /* 0x000fce00078e000e */
[----:B------:R-:W-:Y:S05]  /*29fc0*/  WARPSYNC.COLLECTIVE R15, `(.L_x_2034) ;  /* 0x000000000f087348 */ /* 0x000fea0003c00000 */
[----:B------:R0:W1:Y:S02]  /*29fd0*/  SHFL.IDX P6, R14, R13, R12, R11 ;  /* 0x0000000c0d0e7389 */ /* 0x00006400000c000b */
[----:B01----:R-:W-:Y:S01]  /*29fe0*/  ENDCOLLECTIVE ;  /* 0x000000000000791b */ /* 0x003fe20003800000 */
.L_x_2034:
[----:B------:R-:W-:Y:S01]  /*29ff0*/  IMAD.MOV.U32 R38, RZ, RZ, R14 ;  /* 0x000000ffff267224 */ /* 0x000fe200078e000e */
[----:B------:R-:W-:Y:S06]  /*2a000*/  BRA `(.L_x_2035) ;  /* 0xfffffe0000207947 */ /* 0x000fec000383ffff */
.L_x_1685:
[----:B------:R0:W0:Y:S02]  /*2a010*/  SYNCS.PHASECHK.TRANS64.TRYWAIT P2, [R86+URZ+0x308b0], R87 ;  /* 0x0308b057560075a7 */ /* 0x000024000804017f */
[----:B0-----:R-:W-:Y:S05]  /*2a020*/  @!P2 NANOSLEEP.SYNCS 0x989680 ;  /* 0x009896800000a95d */ /* 0x001fea0003900000 */
[----:B------:R-:W0:Y:S02]  /*2a030*/  @!P2 SYNCS.PHASECHK.TRANS64 P2, [R86+URZ+0x308b0], R87 ;  /* 0x0308b0575600a5a7 */ /* 0x000e24000804007f */
[----:B0-----:R-:W-:Y:S05]  /*2a040*/  @!P2 BRA `(.L_x_1685) ;  /* 0xfffffffc00f0a947 */ /* 0x001fea000383ffff */
[----:B------:R-:W-:Y:S05]  /*2a050*/  BRA `(.L_x_2036) ;  /* 0xfffffe0000f87947 */ /* 0x000fea000383ffff */
.L_x_1711:
        /* <DEDUP_REMOVED lines=8> */
.L_x_2038:
[----:B------:R-:W-:Y:S05]  /*2a0e0*/  BSYNC B1 ;  /* 0x0000000000017941 */ /* 0x000fea0003800000 */
.L_x_2037:
        /* <DEDUP_REMOVED lines=8> */
.L_x_2039:
[----:B------:R-:W-:Y:S01]  /*2a170*/  MOV R13, R8 ;  /* 0x00000008000d7202 */ /* 0x000fe20000000f00 */
[----:B------:R-:W-:-:S07]  /*2a180*/  IMAD.MOV.U32 R0, RZ, RZ, R14 ;  /* 0x000000ffff007224 */ /* 0x000fce00078e000e */
[----:B------:R-:W-:Y:S05]  /*2a190*/  WARPSYNC.COLLECTIVE R15, `(.L_x_2040) ;  /* 0x000000000f087348 */ /* 0x000fea0003c00000 */
[----:B------:R0:W1:Y:S02]  /*2a1a0*/  SHFL.IDX P6, R14, R13, R12, R11 ;  /* 0x0000000c0d0e7389 */ /* 0x00006400000c000b */
[----:B01----:R-:W-:Y:S01]  /*2a1b0*/  ENDCOLLECTIVE ;  /* 0x000000000000791b */ /* 0x003fe20003800000 */
.L_x_2040:
[----:B------:R-:W-:Y:S02]  /*2a1c0*/  IMAD.MOV.U32 R13, RZ, RZ, R4 ;  /* 0x000000ffff0d7224 */ /* 0x000fe400078e0004 */
[----:B------:R-:W-:-:S07]  /*2a1d0*/  IMAD.MOV.U32 R5, RZ, RZ, R14 ;  /* 0x000000ffff057224 */ /* 0x000fce00078e000e */
[----:B------:R-:W-:Y:S05]  /*2a1e0*/  WARPSYNC.COLLECTIVE R15, `(.L_x_2041) ;  /* 0x000000000f087348 */ /* 0x000fea0003c00000 */
[----:B------:R0:W1:Y:S02]  /*2a1f0*/  SHFL.IDX P6, R14, R13, R12, R11 ;  /* 0x0000000c0d0e7389 */ /* 0x00006400000c000b */
[----:B01----:R-:W-:Y:S01]  /*2a200*/  ENDCOLLECTIVE ;  /* 0x000000000000791b */ /* 0x003fe20003800000 */
.L_x_2041:
[----:B------:R-:W-:Y:S05]  /*2a210*/  BRA `(.L_x_2042) ;  /* 0xfffffe1800547947 */ /* 0x000fea000383ffff */
.L_x_1714:
[----:B------:R-:W-:Y:S01]  /*2a220*/  BSSY B1, `(.L_x_2043) ;  /* 0x0000008000017945 */ /* 0x000fe20003800000 */
[----:B------:R-:W-:Y:S01]  /*2a230*/  IMAD.MOV.U32 R13, RZ, RZ, R7 ;  /* 0x000000ffff0d7224 */ /* 0x000fe200078e0007 */
[----:B------:R-:W-:Y:S01]  /*2a240*/  MOV R15, 0xffffffff ;  /* 0xffffffff000f7802 */ /* 0x000fe20000000f00 */
[----:B------:R-:W-:Y:S02]  /*2a250*/  IMAD.MOV.U32 R12, RZ, RZ, 0x1 ;  /* 0x00000001ff0c7424 */ /* 0x000fe400078e00ff */
[----:B------:R-:W-:-:S07]  /*2a260*/  IMAD.MOV.U32 R11, RZ, RZ, 0x1c1f ;  /* 0x00001c1fff0b7424 */ /* 0x000fce00078e00ff */
[----:B0---4-:R-:W-:Y:S05]  /*2a270*/  WARPSYNC.COLLECTIVE R15, `(.L_x_2044) ;  /* 0x000000000f087348 */ /* 0x011fea0003c00000 */
[----:B----4-:R1:W2:Y:S02]  /*2a280*/  SHFL.IDX P6, R14, R13, R12, R11 ;  /* 0x0000000c0d0e7389 */ /* 0x0102a400000c000b */
[----:B012---:R-:W-:Y:S01]  /*2a290*/  ENDCOLLECTIVE ;  /* 0x000000000000791b */ /* 0x007fe20003800000 */
.L_x_2044:
[----:B------:R-:W-:Y:S05]  /*2a2a0*/  BSYNC B1 ;  /* 0x0000000000017941 */ /* 0x000fea0003800000 */
.L_x_2043:
[----:B------:R-:W-:Y:S02]  /*2a2b0*/  IMAD.MOV.U32 R13, RZ, RZ, R6 ;  /* 0x000000ffff0d7224 */ /* 0x000fe400078e0006 */
[----:B------:R-:W-:Y:S02]  /*2a2c0*/  IMAD.MOV.U32 R12, RZ, RZ, 0x1 ;  /* 0x00000001ff0c7424 */ /* 0x000fe400078e00ff */
[----:B------:R-:W-:Y:S02]  /*2a2d0*/  IMAD.MOV.U32 R11, RZ, RZ, 0x1c1f ;  /* 0x00001c1fff0b7424 */ /* 0x000fe400078e00ff */
[----:B------:R-:W-:Y:S02]  /*2a2e0*/  IMAD.MOV.U32 R15, RZ, RZ, -0x1 ;  /* 0xffffffffff0f7424 */ /* 0x000fe400078e00ff */
[----:B------:R-:W-:-:S07]  /*2a2f0*/  IMAD.MOV.U32 R3, RZ, RZ, R14 ;  /* 0x000000ffff037224 */ /* 0x000fce00078e000e */
[----:B------:R-:W-:Y:S05]  /*2a300*/  WARPSYNC.COLLECTIVE R15, `(.L_x_2045) ;  /* 0x000000000f087348 */ /* 0x000fea0003c00000 */
[----:B------:R0:W1:Y:S02]  /*2a310*/  SHFL.IDX P6, R14, R13, R12, R11 ;  /* 0x0000000c0d0e7389 */ /* 0x00006400000c000b */
[----:B01----:R-:W-:Y:S01]  /*2a320*/  ENDCOLLECTIVE ;  /* 0x000000000000791b */ /* 0x003fe20003800000 */
.L_x_2045:
[----:B------:R-:W-:Y:S01]  /*2a330*/  IMAD.MOV.U32 R13, RZ, RZ, R8 ;  /* 0x000000ffff0d7224 */ /* 0x000fe200078e0008 */
[----:B------:R-:W-:-:S07]  /*2a340*/  MOV R0, R14 ;  /* 0x0000000e00007202 */ /* 0x000fce0000000f00 */
[----:B------:R-:W-:Y:S05]  /*2a350*/  WARPSYNC.COLLECTIVE R15, `(.L_x_2046) ;  /* 0x000000000f087348 */ /* 0x000fea0003c00000 */
[----:B------:R0:W1:Y:S02]  /*2a360*/  SHFL.IDX P6, R14, R13, R12, R11 ;  /* 0x0000000c0d0e7389 */ /* 0x00006400000c000b */
[----:B01----:R-:W-:Y:S01]  /*2a370*/  ENDCOLLECTIVE ;  /* 0x000000000000791b */ /* 0x003fe20003800000 */
.L_x_2046:
[----:B------:R-:W-:Y:S02]  /*2a380*/  IMAD.MOV.U32 R13, RZ, RZ, R4 ;  /* 0x000000ffff0d7224 */ /* 0x000fe400078e0004 */
[----:B------:R-:W-:-:S07]  /*2a390*/  IMAD.MOV.U32 R5, RZ, RZ, R14 ;  /* 0x000000ffff057224 */ /* 0x000fce00078e000e */
[----:B------:R-:W-:Y:S05]  /*2a3a0*/  WARPSYNC.COLLECTIVE R15, `(.L_x_2047) ;  /* 0x000000000f087348 */ /* 0x000fea0003c00000 */
[----:B------:R0:W1:Y:S02]  /*2a3b0*/  SHFL.IDX P6, R14, R13, R12, R11 ;  /* 0x0000000c0d0e7389 */ /* 0x00006400000c000b */
[----:B01----:R-:W-:Y:S01]  /*2a3c0*/  ENDCOLLECTIVE ;  /* 0x000000000000791b */ /* 0x003fe20003800000 */
.L_x_2047:
[----:B------:R-:W-:Y:S01]  /*2a3d0*/  IMAD.MOV.U32 R4, RZ, RZ, R14 ;  /* 0x000000ffff047224 */ /* 0x000fe200078e000e */
[----:B------:R-:W-:Y:S06]  /*2a3e0*/  BRA `(.L_x_2048) ;  /* 0xfffffe1c00e87947 */ /* 0x000fec000383ffff */
.L_x_1718:
[----:B0-----:R0:W1:Y:S02]  /*2a3f0*/  SYNCS.PHASECHK.TRANS64.TRYWAIT P0, [R18+URZ+0x30800], R5 ;  /* 0x03080005120075a7 */ /* 0x001064000800017f */
[----:B-1----:R-:W-:Y:S05]  /*2a400*/  @!P0 NANOSLEEP.SYNCS 0x989680 ;  /* 0x009896800000895d */ /* 0x002fea0003900000 */
[----:B------:R-:W1:Y:S02]  /*2a410*/  @!P0 SYNCS.PHASECHK.TRANS64 P0, [R18+URZ+0x30800], R5 ;  /* 0x03080005120085a7 */ /* 0x000e64000800007f */
[----:B-1----:R-:W-:Y:S05]  /*2a420*/  @!P0 BRA `(.L_x_1718) ;  /* 0xfffffffc00f08947 */ /* 0x002fea000383ffff */
[----:B------:R-:W-:Y:S05]  /*2a430*/  BRA `(.L_x_2049) ;  /* 0xfffffe2800007947 */ /* 0x000fea000383ffff */
.L_x_1742:
[----:B------:R-:W-:Y:S01]  /*2a440*/  BSSY B1, `(.L_x_2050) ;  /* 0x0000008000017945 */ /* 0x000fe20003800000 */
[----:B------:R-:W-:Y:S01]  /*2a450*/  IMAD.MOV.U32 R13, RZ, RZ, R7 ;  /* 0x000000ffff0d7224 */ /* 0x000fe200078e0007 */
[----:B------:R-:W-:Y:S01]  /*2a460*/  MOV R12, RZ ;  /* 0x000000ff000c7202 */ /* 0x000fe20000000f00 */
[----:B------:R-:W-:Y:S02]  /*2a470*/  IMAD.MOV.U32 R11, RZ, RZ, 0x1c1f ;  /* 0x00001c1fff0b7424 */ /* 0x000fe400078e00ff */
[----:B------:R-:W-:-:S07]  /*2a480*/  IMAD.MOV.U32 R15, RZ, RZ, -0x1 ;  /* 0xffffffffff0f7424 */ /* 0x000fce00078e00ff */
[----:B------:R-:W-:Y:S05]  /*2a490*/  WARPSYNC.COLLECTIVE R15, `(.L_x_2051) ;  /* 0x000000000f087348 */ /* 0x000fea0003c00000 */
[----:B------:R0:W1:Y:S02]  /*2a4a0*/  SHFL.IDX P6, R14, R13, R12, R11 ;  /* 0x0000000c0d0e7389 */ /* 0x00006400000c000b */
[----:B01----:R-:W-:Y:S01]  /*2a4b0*/  ENDCOLLECTIVE ;  /* 0x000000000000791b */ /* 0x003fe20003800000 */
.L_x_2051:
[----:B------:R-:W-:Y:S05]  /*2a4c0*/  BSYNC B1 ;  /* 0x0000000000017941 */ /* 0x000fea0003800000 */
.L_x_2050:
[----:B------:R-:W-:Y:S01]  /*2a4d0*/  IMAD.MOV.U32 R13, RZ, RZ, R6 ;  /* 0x000000ffff0d7224 */ /* 0x000fe200078e0006 */
[----:B------:R-:W-:Y:S01]  /*2a4e0*/  MOV R11, 0x1c1f ;  /* 0x00001c1f000b7802 */ /* 0x000fe20000000f00 */
[----:B------:R-:W-:Y:S02]  /*2a4f0*/  IMAD.MOV.U32 R12, RZ, RZ, RZ ;  /* 0x000000ffff0c7224 */ /* 0x000fe400078e00ff */
[----:B------:R-:W-:Y:S02]  /*2a500*/  IMAD.MOV.U32 R15, RZ, RZ, -0x1 ;  /* 0xffffffffff0f7424 */ /* 0x000fe400078e00ff */
[----:B------:R-:W-:-:S07]  /*2a510*/  IMAD.MOV.U32 R3, RZ, RZ, R14 ;  /* 0x000000ffff037224 */ /* 0x000fce00078e000e */
[----:B------:R-:W-:Y:S05]  /*2a520*/  WARPSYNC.COLLECTIVE R15, `(.L_x_2052) ;  /* 0x000000000f087348 */ /* 0x000fea0003c00000 */
[----:B------:R0:W1:Y:S02]  /*2a530*/  SHFL.IDX P6, R14, R13, R12, R11 ;  /* 0x0000000c0d0e7389 */ /* 0x00006400000c000b */
[----:B01----:R-:W-:Y:S01]  /*2a540*/  ENDCOLLECTIVE ;  /* 0x000000000000791b */ /* 0x003fe20003800000 */
.L_x_2052:
[----:B------:R-:W-:Y:S02]  /*2a550*/  IMAD.MOV.U32 R13, RZ, RZ, R21 ;  /* 0x000000ffff0d7224 */ /* 0x000fe400078e0015 */
[----:B------:R-:W-:-:S07]  /*2a560*/  IMAD.MOV.U32 R0, RZ, RZ, R14 ;  /* 0x000000ffff007224 */ /* 0x000fce00078e000e */
[----:B------:R-:W-:Y:S05]  /*2a570*/  WARPSYNC.COLLECTIVE R15, `(.L_x_2053) ;  /* 0x000000000f087348 */ /* 0x000fea0003c00000 */
[----:B------:R0:W1:Y:S02]  /*2a580*/  SHFL.IDX P6, R14, R13, R12, R11 ;  /* 0x0000000c0d0e7389 */ /* 0x00006400000c000b */
[----:B01----:R-:W-:Y:S01]  /*2a590*/  ENDCOLLECTIVE ;  /* 0x000000000000791b */ /* 0x003fe20003800000 */
.L_x_2053:
[----:B------:R-:W-:Y:S02]  /*2a5a0*/  IMAD.MOV.U32 R13, RZ, RZ, R20 ;  /* 0x000000ffff0d7224 */ /* 0x000fe400078e0014 */
[----:B------:R-:W-:-:S07]  /*2a5b0*/  IMAD.MOV.U32 R5, RZ, RZ, R14 ;  /* 0x000000ffff057224 */ /* 0x000fce00078e000e */
[----:B------:R-:W-:Y:S05]  /*2a5c0*/  WARPSYNC.COLLECTIVE R15, `(.L_x_2054) ;  /* 0x000000000f087348 */ /* 0x000fea0003c00000 */
[----:B------:R0:W1:Y:S02]  /*2a5d0*/  SHFL.IDX P6, R14, R13, R12, R11 ;  /* 0x0000000c0d0e7389 */ /* 0x00006400000c000b */
[----:B01----:R-:W-:Y:S01]  /*2a5e0*/  ENDCOLLECTIVE ;  /* 0x000000000000791b */ /* 0x003fe20003800000 */
.L_x_2054:
[----:B------:R-:W-:Y:S05]  /*2a5f0*/  BRA `(.L_x_2055) ;  /* 0xfffffe4800d87947 */ /* 0x000fea000383ffff */
.L_x_1745:
[----:B------:R-:W-:Y:S01]  /*2a600*/  BSSY B1, `(.L_x_2056) ;  /* 0x0000008000017945 */ /* 0x000fe20003800000 */
[----:B------:R-:W-:Y:S01]  /*2a610*/  MOV R13, R7 ;  /* 0x00000007000d7202 */ /* 0x000fe20000000f00 */
[----:B------:R-:W-:Y:S02]  /*2a620*/  IMAD.MOV.U32 R12, RZ, RZ, 0x1 ;  /* 0x00000001ff0c7424 */ /* 0x000fe400078e00ff */
[----:B------:R-:W-:Y:S02]  /*2a630*/  IMAD.MOV.U32 R11, RZ, RZ, 0x1c1f ;  /* 0x00001c1fff0b7424 */ /* 0x000fe400078e00ff */
[----:B------:R-:W-:-:S07]  /*2a640*/  IMAD.MOV.U32 R15, RZ, RZ, -0x1 ;  /* 0xffffffffff0f7424 */ /* 0x000fce00078e00ff */
[----:B0---4-:R-:W-:Y:S05]  /*2a650*/  WARPSYNC.COLLECTIVE R15, `(.L_x_2057) ;  /* 0x000000000f087348 */ /* 0x011fea0003c00000 */
[----:B----4-:R1:W2:Y:S02]  /*2a660*/  SHFL.IDX P6, R14, R13, R12, R11 ;  /* 0x0000000c0d0e7389 */ /* 0x0102a400000c000b */
[----:B012---:R-:W-:Y:S01]  /*2a670*/  ENDCOLLECTIVE ;  /* 0x000000000000791b */ /* 0x007fe20003800000 */
.L_x_2057:
[----:B------:R-:W-:Y:S05]  /*2a680*/  BSYNC B1 ;  /* 0x0000000000017941 */ /* 0x000fea0003800000 */
.L_x_2056:
        /* <DEDUP_REMOVED lines=8> */
.L_x_2058:
[----:B------:R-:W-:Y:S02]  /*2a710*/  IMAD.MOV.U32 R13, RZ, RZ, R21 ;  /* 0x000000ffff0d7224 */ /* 0x000fe400078e0015 */
[----:B------:R-:W-:-:S07]  /*2a720*/  IMAD.MOV.U32 R0, RZ, RZ, R14 ;  /* 0x000000ffff007224 */ /* 0x000fce00078e000e */
[----:B------:R-:W-:Y:S05]  /*2a730*/  WARPSYNC.COLLECTIVE R15, `(.L_x_2059) ;  /* 0x000000000f087348 */ /* 0x000fea0003c00000 */
[----:B------:R0:W1:Y:S02]  /*2a740*/  SHFL.IDX P6, R14, R13, R12, R11 ;  /* 0x0000000c0d0e7389 */ /* 0x00006400000c000b */
[----:B01----:R-:W-:Y:S01]  /*2a750*/  ENDCOLLECTIVE ;  /* 0x000000000000791b */ /* 0x003fe20003800000 */
.L_x_2059:
[----:B------:R-:W-:Y:S01]  /*2a760*/  MOV R13, R20 ;  /* 0x00000014000d7202 */ /* 0x000fe20000000f00 */
[----:B------:R-:W-:-:S07]  /*2a770*/  IMAD.MOV.U32 R21, RZ, RZ, R14 ;  /* 0x000000ffff157224 */ /* 0x000fce00078e000e */
[----:B------:R-:W-:Y:S05]  /*2a780*/  WARPSYNC.COLLECTIVE R15, `(.L_x_2060) ;  /* 0x000000000f087348 */ /* 0x000fea0003c00000 */
[----:B------:R0:W1:Y:S02]  /*2a790*/  SHFL.IDX P6, R14, R13, R12, R11 ;  /* 0x0000000c0d0e7389 */ /* 0x00006400000c000b */
[----:B01----:R-:W-:Y:S01]  /*2a7a0*/  ENDCOLLECTIVE ;  /* 0x000000000000791b */ /* 0x003fe20003800000 */
.L_x_2060:
[----:B------:R-:W-:Y:S01]  /*2a7b0*/  IMAD.MOV.U32 R20, RZ, RZ, R14 ;  /* 0x000000ffff147224 */ /* 0x000fe200078e000e */
[----:B------:R-:W-:Y:S06]  /*2a7c0*/  BRA `(.L_x_2061) ;  /* 0xfffffe4c00fc7947 */ /* 0x000fec000383ffff */
.L_x_1749:
[----:B0-----:R0:W1:Y:S02]  /*2a7d0*/  SYNCS.PHASECHK.TRANS64.TRYWAIT P0, [R18+URZ+0x30800], R21 ;  /* 0x03080015120075a7 */ /* 0x001064000800017f */
[----:B-1----:R-:W-:Y:S05]  /*2a7e0*/  @!P0 NANOSLEEP.SYNCS 0x989680 ;  /* 0x009896800000895d */ /* 0x002fea0003900000 */
[----:B------:R-:W1:Y:S02]  /*2a7f0*/  @!P0 SYNCS.PHASECHK.TRANS64 P0, [R18+URZ+0x30800], R21 ;  /* 0x03080015120085a7 */ /* 0x000e64000800007f */
[----:B-1----:R-:W-:Y:S05]  /*2a800*/  @!P0 BRA `(.L_x_1749) ;  /* 0xfffffffc00f08947 */ /* 0x002fea000383ffff */
[----:B------:R-:W-:Y:S05]  /*2a810*/  BRA `(.L_x_2062) ;  /* 0xfffffe54007c7947 */ /* 0x000fea000383ffff */
.L_x_1763:
[----:B--2---:R2:W3:Y:S02]  /*2a820*/  SYNCS.PHASECHK.TRANS64.TRYWAIT P1, [R7+URZ+0x30830], R0 ;  /* 0x03083000070075a7 */ /* 0x0044e4000802017f */
[----:B---3--:R-:W-:Y:S05]  /*2a830*/  @!P1 NANOSLEEP.SYNCS 0x989680 ;  /* 0x009896800000995d */ /* 0x008fea0003900000 */
[----:B------:R-:W3:Y:S02]  /*2a840*/  @!P1 SYNCS.PHASECHK.TRANS64 P1, [R7+URZ+0x30830], R0 ;  /* 0x03083000070095a7 */ /* 0x000ee4000802007f */
[----:B---3--:R-:W-:Y:S05]  /*2a850*/  @!P1 BRA `(.L_x_1763) ;  /* 0xfffffffc00f09947 */ /* 0x008fea000383ffff */
[----:B------:R-:W-:Y:S05]  /*2a860*/  BRA `(.L_x_1762) ;  /* 0xfffffe7c00407947 */ /* 0x000fea000383ffff */
.L_x_1784:
[----:B-1----:R1:W2:Y:S02]  /*2a870*/  SYNCS.PHASECHK.TRANS64.TRYWAIT P1, [R0+URZ+0x30830], R9 ;  /* 0x03083009000075a7 */ /* 0x0022a4000802017f */
[----:B--2---:R-:W-:Y:S05]  /*2a880*/  @!P1 NANOSLEEP.SYNCS 0x989680 ;  /* 0x009896800000995d */ /* 0x004fea0003900000 */
[----:B------:R-:W2:Y:S02]  /*2a890*/  @!P1 SYNCS.PHASECHK.TRANS64 P1, [R0+URZ+0x30830], R9 ;  /* 0x03083009000095a7 */ /* 0x000ea4000802007f */
[----:B--2---:R-:W-:Y:S05]  /*2a8a0*/  @!P1 BRA `(.L_x_1784) ;  /* 0xfffffffc00f09947 */ /* 0x004fea000383ffff */
[----:B------:R-:W-:Y:S05]  /*2a8b0*/  BRA `(.L_x_1783) ;  /* 0xfffffeac00407947 */ /* 0x000fea000383ffff */
.L_x_1789:
[----:B-1----:R1:W2:Y:S02]  /*2a8c0*/  SYNCS.PHASECHK.TRANS64.TRYWAIT P1, [R20+URZ+0x30850], R2 ;  /* 0x03085002140075a7 */ /* 0x0022a4000802017f */
[----:B--2---:R-:W-:Y:S05]  /*2a8d0*/  @!P1 NANOSLEEP.SYNCS 0x989680 ;  /* 0x009896800000995d */ /* 0x004fea0003900000 */
[----:B------:R-:W2:Y:S02]  /*2a8e0*/  @!P1 SYNCS.PHASECHK.TRANS64 P1, [R20+URZ+0x30850], R2 ;  /* 0x03085002140095a7 */ /* 0x000ea4000802007f */
[----:B--2---:R-:W-:Y:S05]  /*2a8f0*/  @!P1 BRA `(.L_x_1789) ;  /* 0xfffffffc00f09947 */ /* 0x004fea000383ffff */
[----:B------:R-:W-:Y:S05]  /*2a900*/  BRA `(.L_x_1788) ;  /* 0xfffffeb800f87947 */ /* 0x000fea000383ffff */
.L_x_1811:
[----:B-1----:R1:W2:Y:S02]  /*2a910*/  SYNCS.PHASECHK.TRANS64.TRYWAIT P1, [R11+URZ+0x30830], R0 ;  /* 0x030830000b0075a7 */ /* 0x0022a4000802017f */
[----:B--2---:R-:W-:Y:S05]  /*2a920*/  @!P1 NANOSLEEP.SYNCS 0x989680 ;  /* 0x009896800000995d */ /* 0x004fea0003900000 */
[----:B------:R-:W2:Y:S02]  /*2a930*/  @!P1 SYNCS.PHASECHK.TRANS64 P1, [R11+URZ+0x30830], R0 ;  /* 0x030830000b0095a7 */ /* 0x000ea4000802007f */
[----:B--2---:R-:W-:Y:S05]  /*2a940*/  @!P1 BRA `(.L_x_1811) ;  /* 0xfffffffc00f09947 */ /* 0x004fea000383ffff */
[----:B------:R-:W-:Y:S05]  /*2a950*/  BRA `(.L_x_1810) ;  /* 0xfffffee400707947 */ /* 0x000fea000383ffff */
.L_x_1816:
[----:B-1----:R1:W2:Y:S02]  /*2a960*/  SYNCS.PHASECHK.TRANS64.TRYWAIT P1, [R14+URZ+0x30850], R0 ;  /* 0x030850000e0075a7 */ /* 0x0022a4000802017f */
[----:B--2---:R-:W-:Y:S05]  /*2a970*/  @!P1 NANOSLEEP.SYNCS 0x989680 ;  /* 0x009896800000995d */ /* 0x004fea0003900000 */
[----:B------:R-:W2:Y:S02]  /*2a980*/  @!P1 SYNCS.PHASECHK.TRANS64 P1, [R14+URZ+0x30850], R0 ;  /* 0x030850000e0095a7 */ /* 0x000ea4000802007f */
[----:B--2---:R-:W-:Y:S05]  /*2a990*/  @!P1 BRA `(.L_x_1816) ;  /* 0xfffffffc00f09947 */ /* 0x004fea000383ffff */
[----:B------:R-:W-:Y:S05]  /*2a9a0*/  BRA `(.L_x_1815) ;  /* 0xfffffef400287947 */ /* 0x000fea000383ffff */
.L_x_1826:
[----:B-1----:R1:W2:Y:S02]  /*2a9b0*/  SYNCS.PHASECHK.TRANS64.TRYWAIT P1, [R0+URZ+0x30830], R3 ;  /* 0x03083003000075a7 */ /* 0x0022a4000802017f */
[----:B--2---:R-:W-:Y:S05]  /*2a9c0*/  @!P1 NANOSLEEP.SYNCS 0x989680 ;  /* 0x009896800000995d */ /* 0x004fea0003900000 */
[----:B------:R-:W2:Y:S02]  /*2a9d0*/  @!P1 SYNCS.PHASECHK.TRANS64 P1, [R0+URZ+0x30830], R3 ;  /* 0x03083003000095a7 */ /* 0x000ea4000802007f */
[----:B--2---:R-:W-:Y:S05]  /*2a9e0*/  @!P1 BRA `(.L_x_1826) ;  /* 0xfffffffc00f09947 */ /* 0x004fea000383ffff */
[----:B------:R-:W-:Y:S05]  /*2a9f0*/  BRA `(.L_x_1825) ;  /* 0xffffff0800307947 */ /* 0x000fea000383ffff */
.L_x_1831:
[----:B-1----:R1:W2:Y:S02]  /*2aa00*/  SYNCS.PHASECHK.TRANS64.TRYWAIT P1, [R11+URZ+0x30850], R2 ;  /* 0x030850020b0075a7 */ /* 0x0022a4000802017f */
[----:B--2---:R-:W-:Y:S05]  /*2aa10*/  @!P1 NANOSLEEP.SYNCS 0x989680 ;  /* 0x009896800000995d */ /* 0x004fea0003900000 */
[----:B------:R-:W2:Y:S02]  /*2aa20*/  @!P1 SYNCS.PHASECHK.TRANS64 P1, [R11+URZ+0x30850], R2 ;  /* 0x030850020b0095a7 */ /* 0x000ea4000802007f */
[----:B--2---:R-:W-:Y:S05]  /*2aa30*/  @!P1 BRA `(.L_x_1831) ;  /* 0xfffffffc00f09947 */ /* 0x004fea000383ffff */
[----:B------:R-:W-:Y:S05]  /*2aa40*/  BRA `(.L_x_1830) ;  /* 0xffffff1400e87947 */ /* 0x000fea000383ffff */
.L_x_1847:
[----:B-1----:R1:W2:Y:S02]  /*2aa50*/  SYNCS.PHASECHK.TRANS64.TRYWAIT P1, [R9+URZ+0x30850], R6 ;  /* 0x03085006090075a7 */ /* 0x0022a4000802017f */
[----:B--2---:R-:W-:Y:S05]  /*2aa60*/  @!P1 NANOSLEEP.SYNCS 0x989680 ;  /* 0x009896800000995d */ /* 0x004fea0003900000 */
[----:B------:R-:W2:Y:S02]  /*2aa70*/  @!P1 SYNCS.PHASECHK.TRANS64 P1, [R9+URZ+0x30850], R6 ;  /* 0x03085006090095a7 */ /* 0x000ea4000802007f */
[----:B--2---:R-:W-:Y:S05]  /*2aa80*/  @!P1 BRA `(.L_x_1847) ;  /* 0xfffffffc00f09947 */ /* 0x004fea000383ffff */
[----:B------:R-:W-:Y:S05]  /*2aa90*/  BRA `(.L_x_1846) ;  /* 0xffffff4000fc7947 */ /* 0x000fea000383ffff */
.L_x_1892:
[----:B------:R-:W0:Y:S01]  /*2aaa0*/  S2R R12, SR_TID.X ;  /* 0x00000000000c7919 */ /* 0x000e220000002100 */
[----:B------:R-:W-:Y:S01]  /*2aab0*/  BSSY B1, `(.L_x_2063) ;  /* 0x000000a000017945 */ /* 0x000fe20003800000 */
[----:B------:R-:W-:Y:S02]  /*2aac0*/  IMAD.MOV.U32 R11, RZ, RZ, 0x1f ;  /* 0x0000001fff0b7424 */ /* 0x000fe400078e00ff */
[----:B------:R-:W-:Y:S01]  /*2aad0*/  IMAD.MOV.U32 R15, RZ, RZ, -0x1 ;  /* 0xffffffffff0f7424 */ /* 0x000fe200078e00ff */
[----:B0-----:R-:W-:-:S04]  /*2aae0*/  SHF.R.U32.HI R12, RZ, 0x5, R12 ;  /* 0x00000005ff0c7819 */ /* 0x001fc8000001160c */
[----:B------:R-:W-:-:S05]  /*2aaf0*/  LOP3.LUT R12, R12, 0x3, RZ, 0xc0, !PT ;  /* 0x000000030c0c7812 */ /* 0x000fca00078ec0ff */
[----:B------:R-:W-:Y:S02]  /*2ab00*/  IMAD.MOV.U32 R13, RZ, RZ, R12 ;  /* 0x000000ffff0d7224 */ /* 0x000fe400078e000c */
[----:B------:R-:W-:-:S07]  /*2ab10*/  IMAD.MOV.U32 R12, RZ, RZ, RZ ;  /* 0x000000ffff0c7224 */ /* 0x000fce00078e00ff */
[----:B------:R-:W-:Y:S05]  /*2ab20*/  WARPSYNC.COLLECTIVE R15, `(.L_x_2064) ;  /* 0x000000000f087348 */ /* 0x000fea0003c00000 */
[----:B------:R0:W1:Y:S02]  /*2ab30*/  SHFL.IDX P6, R14, R13, R12, R11 ;  /* 0x0000000c0d0e7389 */ /* 0x00006400000c000b */
[----:B01----:R-:W-:Y:S01]  /*2ab40*/  ENDCOLLECTIVE ;  /* 0x000000000000791b */ /* 0x003fe20003800000 */
.L_x_2064:
[----:B------:R-:W-:Y:S05]  /*2ab50*/  BSYNC B1 ;  /* 0x0000000000017941 */ /* 0x000fea0003800000 */
.L_x_2063:
[----:B------:R-:W-:Y:S05]  /*2ab60*/  BRA `(.L_x_2065) ;  /* 0xffffff8c005c7947 */ /* 0x000fea000383ffff */
.L_x_1894:
[----:B------:R-:W-:Y:S01]  /*2ab70*/  BSSY B1, `(.L_x_2066) ;  /* 0x0000006000017945 */ /* 0x000fe20003800000 */
[----:B------:R-:W-:-:S07]  /*2ab80*/  MOV R15, 0xffffffff ;  /* 0xffffffff000f7802 */ /* 0x000fce0000000f00 */
[----:B0-----:R-:W-:Y:S05]  /*2ab90*/  WARPSYNC.COLLECTIVE R15, `(.L_x_2067) ;  /* 0x000000000f0c7348 */ /* 0x001fea0003c00000 */
[----:B------:R-:W-:Y:S02]  /*2aba0*/  ELECT P6, UR62, PT ;  /* 0x00000000003e782f */ /* 0x000fe400038c0000 */
[----:B------:R-:W-:Y:S01]  /*2abb0*/  MOV R14, UR62 ;  /* 0x0000003e000e7c02 */ /* 0x000fe20008000f00 */
[----:B0-----:R-:W-:Y:S10]  /*2abc0*/  ENDCOLLECTIVE ;  /* 0x000000000000791b */ /* 0x001ff40003800000 */
.L_x_2067:
[----:B------:R-:W-:Y:S05]  /*2abd0*/  BSYNC B1 ;  /* 0x0000000000017941 */ /* 0x000fea0003800000 */
.L_x_2066:
[----:B------:R-:W-:Y:S05]  /*2abe0*/  BRA `(.L_x_1893) ;  /* 0xffffff8c00547947 */ /* 0x000fea000383ffff */
.L_x_1896:
[----:B0-----:R0:W1:Y:S02]  /*2abf0*/  SYNCS.PHASECHK.TRANS64.TRYWAIT P0, [R23+URZ+0x30820], R6 ;  /* 0x03082006170075a7 */ /* 0x001064000800017f */
[----:B-1----:R-:W-:Y:S05]  /*2ac00*/  @!P0 NANOSLEEP.SYNCS 0x989680 ;  /* 0x009896800000895d */ /* 0x002fea0003900000 */
[----:B------:R-:W1:Y:S02]  /*2ac10*/  @!P0 SYNCS.PHASECHK.TRANS64 P0, [R23+URZ+0x30820], R6 ;  /* 0x03082006170085a7 */ /* 0x000e64000800007f */
[----:B-1----:R-:W-:Y:S05]  /*2ac20*/  @!P0 BRA `(.L_x_1896) ;  /* 0xfffffffc00f08947 */ /* 0x002fea000383ffff */
[----:B------:R-:W-:Y:S05]  /*2ac30*/  BRA `(.L_x_2068) ;  /* 0xffffff8c00647947 */ /* 0x000fea000383ffff */
.L_x_1900:
[----:B-1----:R1:W2:Y:S02]  /*2ac40*/  SYNCS.PHASECHK.TRANS64.TRYWAIT P0, [R3+URZ+0x308a0], R11 ;  /* 0x0308a00b030075a7 */ /* 0x0022a4000800017f */
[----:B--2---:R-:W-:Y:S05]  /*2ac50*/  @!P0 NANOSLEEP.SYNCS 0x989680 ;  /* 0x009896800000895d */ /* 0x004fea0003900000 */
[----:B------:R-:W2:Y:S02]  /*2ac60*/  @!P0 SYNCS.PHASECHK.TRANS64 P0, [R3+URZ+0x308a0], R11 ;  /* 0x0308a00b030085a7 */ /* 0x000ea4000800007f */
[----:B--2---:R-:W-:Y:S05]  /*2ac70*/  @!P0 BRA `(.L_x_1900) ;  /* 0xfffffffc00f08947 */ /* 0x004fea000383ffff */
[----:B------:R-:W-:Y:S05]  /*2ac80*/  BRA `(.L_x_2069) ;  /* 0xffffff8c007c7947 */ /* 0x000fea000383ffff */
.L_x_1907:
[----:B0-----:R0:W2:Y:S02]  /*2ac90*/  SYNCS.PHASECHK.TRANS64.TRYWAIT P0, [R3+URZ+0x308c0], R11 ;  /* 0x0308c00b030075a7 */ /* 0x0010a4000800017f */
[----:B--2---:R-:W-:Y:S05]  /*2aca0*/  @!P0 NANOSLEEP.SYNCS 0x989680 ;  /* 0x009896800000895d */ /* 0x004fea0003900000 */
[----:B------:R-:W2:Y:S02]  /*2acb0*/  @!P0 SYNCS.PHASECHK.TRANS64 P0, [R3+URZ+0x308c0], R11 ;  /* 0x0308c00b030085a7 */ /* 0x000ea4000800007f */
[----:B--2---:R-:W-:Y:S05]  /*2acc0*/  @!P0 BRA `(.L_x_1907) ;  /* 0xfffffffc00f08947 */ /* 0x004fea000383ffff */
[----:B------:R-:W-:Y:S05]  /*2acd0*/  BRA `(.L_x_2070) ;  /* 0xffffff9000787947 */ /* 0x000fea000383ffff */
.L_x_1916:
[----:B-1----:R1:W2:Y:S02]  /*2ace0*/  SYNCS.PHASECHK.TRANS64.TRYWAIT P1, [R11+URZ+0x308a0], R2 ;  /* 0x0308a0020b0075a7 */ /* 0x0022a4000802017f */
[----:B--2---:R-:W-:Y:S05]  /*2acf0*/  @!P1 NANOSLEEP.SYNCS 0x989680 ;  /* 0x009896800000995d */ /* 0x004fea0003900000 */
[----:B------:R-:W2:Y:S02]  /*2ad00*/  @!P1 SYNCS.PHASECHK.TRANS64 P1, [R11+URZ+0x308a0], R2 ;  /* 0x0308a0020b0095a7 */ /* 0x000ea4000802007f */
[----:B--2---:R-:W-:Y:S05]  /*2ad10*/  @!P1 BRA `(.L_x_1916) ;  /* 0xfffffffc00f09947 */ /* 0x004fea000383ffff */
[----:B------:R-:W-:Y:S05]  /*2ad20*/  BRA `(.L_x_2071) ;  /* 0xffffff9400ac7947 */ /* 0x000fea000383ffff */
.L_x_1923:
[----:B0-----:R0:W2:Y:S02]  /*2ad30*/  SYNCS.PHASECHK.TRANS64.TRYWAIT P1, [R11+URZ+0x308c0], R2 ;  /* 0x0308c0020b0075a7 */ /* 0x0010a4000802017f */
[----:B--2---:R-:W-:Y:S05]  /*2ad40*/  @!P1 NANOSLEEP.SYNCS 0x989680 ;  /* 0x009896800000995d */ /* 0x004fea0003900000 */
[----:B------:R-:W2:Y:S02]  /*2ad50*/  @!P1 SYNCS.PHASECHK.TRANS64 P1, [R11+URZ+0x308c0], R2 ;  /* 0x0308c0020b0095a7 */ /* 0x000ea4000802007f */
[----:B--2---:R-:W-:Y:S05]  /*2ad60*/  @!P1 BRA `(.L_x_1923) ;  /* 0xfffffffc00f09947 */ /* 0x004fea000383ffff */
[----:B------:R-:W-:Y:S05]  /*2ad70*/  BRA `(.L_x_2072) ;  /* 0xffffff9800a47947 */ /* 0x000fea000383ffff */
.L_x_1946:
        /* <DEDUP_REMOVED lines=11> */
.L_x_2074:
[----:B------:R-:W-:Y:S05]  /*2ae30*/  BSYNC B0 ;  /* 0x0000000000007941 */ /* 0x000fea0003800000 */
.L_x_2073:
[----:B------:R-:W-:Y:S05]  /*2ae40*/  BRA `(.L_x_2075) ;  /* 0xffffffa800c87947 */ /* 0x000fea000383ffff */
.L_x_1949:
[----:B0-----:R0:W1:Y:S02]  /*2ae50*/  SYNCS.PHASECHK.TRANS64.TRYWAIT P0, [R7+URZ+0x30840], R2 ;  /* 0x03084002070075a7 */ /* 0x001064000800017f */
[----:B-1----:R-:W-:Y:S05]  /*2ae60*/  @!P0 NANOSLEEP.SYNCS 0x989680 ;  /* 0x009896800000895d */ /* 0x002fea0003900000 */
[----:B------:R-:W1:Y:S02]  /*2ae70*/  @!P0 SYNCS.PHASECHK.TRANS64 P0, [R7+URZ+0x30840], R2 ;  /* 0x03084002070085a7 */ /* 0x000e64000800007f */
[----:B-1----:R-:W-:Y:S05]  /*2ae80*/  @!P0 BRA `(.L_x_1949) ;  /* 0xfffffffc00f08947 */ /* 0x002fea000383ffff */
[----:B------:R-:W-:Y:S05]  /*2ae90*/  BRA `(.L_x_2076) ;  /* 0xffffffac00247947 */ /* 0x000fea000383ffff */
.L_x_1950:
        /* <DEDUP_REMOVED lines=8> */
.L_x_2078:
[----:B------:R-:W-:Y:S05]  /*2af20*/  BSYNC B0 ;  /* 0x0000000000007941 */ /* 0x000fea0003800000 */
.L_x_2077:
[----:B------:R-:W-:Y:S01]  /*2af30*/  MOV R13, R4 ;  /* 0x00000004000d7202 */ /* 0x000fe20000000f00 */
        /* <DEDUP_REMOVED lines=8> */
.L_x_2079:
[----:B------:R-:W-:Y:S02]  /*2afc0*/  IMAD.MOV.U32 R13, RZ, RZ, R0 ;  /* 0x000000ffff0d7224 */ /* 0x000fe400078e0000 */
[----:B------:R-:W-:Y:S02]  /*2afd0*/  IMAD.MOV.U32 R12, RZ, RZ, 0x1 ;  /* 0x00000001ff0c7424 */ /* 0x000fe400078e00ff */
[----:B------:R-:W-:-:S07]  /*2afe0*/  IMAD.MOV.U32 R3, RZ, RZ, R14 ;  /* 0x000000ffff037224 */ /* 0x000fce00078e000e */
[----:B------:R-:W-:Y:S05]  /*2aff0*/  WARPSYNC.COLLECTIVE R15, `(.L_x_2080) ;  /* 0x000000000f087348 */ /* 0x000fea0003c00000 */
[----:B------:R0:W1:Y:S02]  /*2b000*/  SHFL.IDX P6, R14, R13, R12, R11 ;  /* 0x0000000c0d0e7389 */ /* 0x00006400000c000b */
[----:B01----:R-:W-:Y:S01]  /*2b010*/  ENDCOLLECTIVE ;  /* 0x000000000000791b */ /* 0x003fe20003800000 */
.L_x_2080:
[----:B------:R-:W-:-:S04]  /*2b020*/  @P0 LEA R3, P1, R34, R3, 0x1 ;  /* 0x0000000322030211 */ /* 0x000fc800078208ff */
[----:B------:R-:W-:Y:S02]  /*2b030*/  @P0 IADD3.X R2, RZ, R2, RZ, P1, !PT ;  /* 0x00000002ff020210 */ /* 0x000fe40000ffe4ff */
[----:B------:R-:W-:Y:S02]  /*2b040*/  ISETP.GE.AND P1, PT, R6, 0x11, PT ;  /* 0x000000110600780c */ /* 0x000fe40003f26270 */
        /* <DEDUP_REMOVED lines=14> */
.L_x_2081:
[----:B------:R-:W-:Y:S02]  /*2b130*/  @P1 IMAD R8, R5, 0x2, R23 ;  /* 0x0000000205081824 */ /* 0x000fe400078e0217 */
[----:B------:R-:W-:Y:S01]  /*2b140*/  IMAD.MOV.U32 R13, RZ, RZ, R0 ;  /* 0x000000ffff0d7224 */ /* 0x000fe200078e0000 */
[----:B------:R-:W-:Y:S01]  /*2b150*/  MOV R12, 0x2 ;  /* 0x00000002000c7802 */ /* 0x000fe20000000f00 */
[----:B------:R-:W-:-:S07]  /*2b160*/  IMAD.MOV.U32 R3, RZ, RZ, R14 ;  /* 0x000000ffff037224 */ /* 0x000fce00078e000e */
[----:B------:R-:W-:Y:S05]  /*2b170*/  WARPSYNC.COLLECTIVE R15, `(.L_x_2082) ;  /* 0x000000000f087348 */ /* 0x000fea0003c00000 */
[----:B------:R0:W1:Y:S02]  /*2b180*/  SHFL.IDX P6, R14, R13, R12, R11 ;  /* 0x0000000c0d0e7389 */ /* 0x00006400000c000b */
[----:B01----:R-:W-:Y:S01]  /*2b190*/  ENDCOLLECTIVE ;  /* 0x000000000000791b */ /* 0x003fe20003800000 */
.L_x_2082:
        /* <DEDUP_REMOVED lines=17> */
.L_x_2083:
[----:B------:R-:W-:Y:S01]  /*2b2b0*/  @P1 LEA R8, R5, R23, 0x1 ;  /* 0x0000001705081211 */ /* 0x000fe200078e08ff */
[----:B------:R-:W-:Y:S02]  /*2b2c0*/  IMAD.MOV.U32 R13, RZ, RZ, R0 ;  /* 0x000000ffff0d7224 */ /* 0x000fe400078e0000 */
[----:B------:R-:W-:Y:S02]  /*2b2d0*/  IMAD.MOV.U32 R12, RZ, RZ, 0x3 ;  /* 0x00000003ff0c7424 */ /* 0x000fe400078e00ff */
[----:B------:R-:W-:-:S07]  /*2b2e0*/  IMAD.MOV.U32 R3, RZ, RZ, R14 ;  /* 0x000000ffff037224 */ /* 0x000fce00078e000e */
[----:B------:R-:W-:Y:S05]  /*2b2f0*/  WARPSYNC.COLLECTIVE R15, `(.L_x_2084) ;  /* 0x000000000f087348 */ /* 0x000fea0003c00000 */
[----:B------:R0:W1:Y:S02]  /*2b300*/  SHFL.IDX P6, R14, R13, R12, R11 ;  /* 0x0000000c0d0e7389 */ /* 0x00006400000c000b */
[----:B01----:R-:W-:Y:S01]  /*2b310*/  ENDCOLLECTIVE ;  /* 0x000000000000791b */ /* 0x003fe20003800000 */
.L_x_2084:
        /* <DEDUP_REMOVED lines=17> */
.L_x_2085:
[----:B------:R-:W-:Y:S02]  /*2b430*/  @P1 IMAD R8, R5, 0x2, R23 ;  /* 0x0000000205081824 */ /* 0x000fe400078e0217 */
[----:B------:R-:W-:Y:S02]  /*2b440*/  IMAD.MOV.U32 R13, RZ, RZ, R0 ;  /* 0x000000ffff0d7224 */ /* 0x000fe400078e0000 */
[----:B------:R-:W-:Y:S01]  /*2b450*/  IMAD.MOV.U32 R12, RZ, RZ, 0x4 ;  /* 0x00000004ff0c7424 */ /* 0x000fe200078e00ff */
[----:B------:R-:W-:-:S07]  /*2b460*/  MOV R3, R14 ;  /* 0x0000000e00037202 */ /* 0x000fce0000000f00 */
[----:B------:R-:W-:Y:S05]  /*2b470*/  WARPSYNC.COLLECTIVE R15, `(.L_x_2086) ;  /* 0x000000000f087348 */ /* 0x000fea0003c00000 */
[----:B------:R0:W1:Y:S02]  /*2b480*/  SHFL.IDX P6, R14, R13, R12, R11 ;  /* 0x0000000c0d0e7389 */ /* 0x00006400000c000b */
[----:B01----:R-:W-:Y:S01]  /*2b490*/  ENDCOLLECTIVE ;  /* 0x000000000000791b */ /* 0x003fe20003800000 */
.L_x_2086:
        /* <DEDUP_REMOVED lines=17> */
.L_x_2087:
[----:B------:R-:W-:Y:S01]  /*2b5b0*/  @P1 IMAD R8, R5, 0x2, R23 ;  /* 0x0000000205081824 */ /* 0x000fe200078e0217 */
[----:B------:R-:W-:Y:S01]  /*2b5c0*/  MOV R13, R0 ;  /* 0x00000000000d7202 */ /* 0x000fe20000000f00 */
[----:B------:R-:W-:Y:S02]  /*2b5d0*/  IMAD.MOV.U32 R12, RZ, RZ, 0x5 ;  /* 0x00000005ff0c7424 */ /* 0x000fe400078e00ff */
[----:B------:R-:W-:-:S07]  /*2b5e0*/  IMAD.MOV.U32 R3, RZ, RZ, R14 ;  /* 0x000000ffff037224 */ /* 0x000fce00078e000e */
[----:B------:R-:W-:Y:S05]  /*2b5f0*/  WARPSYNC.COLLECTIVE R15, `(.L_x_2088) ;  /* 0x000000000f087348 */ /* 0x000fea0003c00000 */
[----:B------:R0:W1:Y:S02]  /*2b600*/  SHFL.IDX P6, R14, R13, R12, R11 ;  /* 0x0000000c0d0e7389 */ /* 0x00006400000c000b */
[----:B01----:R-:W-:Y:S01]  /*2b610*/  ENDCOLLECTIVE ;  /* 0x000000000000791b */ /* 0x003fe20003800000 */
.L_x_2088:
        /* <DEDUP_REMOVED lines=10> */
.L_x_2089:
        /* <DEDUP_REMOVED lines=8> */
.L_x_1955:
[----:B------:R-:W-:Y:S01]  /*2b740*/  MOV R13, R4 ;  /* 0x00000004000d7202 */ /* 0x000fe20000000f00 */
[----:B------:R-:W-:Y:S02]  /*2b750*/  IMAD.MOV.U32 R12, RZ, RZ, RZ ;  /* 0x000000ffff0c7224 */ /* 0x000fe400078e00ff */
[----:B------:R-:W-:Y:S02]  /*2b760*/  IMAD.MOV.U32 R11, RZ, RZ, 0x181f ;  /* 0x0000181fff0b7424 */ /* 0x000fe400078e00ff */
[----:B------:R-:W-:Y:S02]  /*2b770*/  IMAD.MOV.U32 R15, RZ, RZ, -0x1 ;  /* 0xffffffffff0f7424 */ /* 0x000fe400078e00ff */
[----:B------:R-:W-:Y:S02]  /*2b780*/  IMAD R31, R31, R7, RZ ;  /* 0x000000071f1f7224 */ /* 0x000fe400078e02ff */
[----:B------:R-:W-:-:S07]  /*2b790*/  IMAD.IADD R28, R9, 0x1, R28 ;  /* 0x00000001091c7824 */ /* 0x000fce00078e021c */
[----:B-----5:R-:W-:Y:S05]  /*2b7a0*/  WARPSYNC.COLLECTIVE R15, `(.L_x_2091) ;  /* 0x000000000f087348 */ /* 0x020fea0003c00000 */
[----:B------:R0:W1:Y:S02]  /*2b7b0*/  SHFL.IDX P6, R14, R13, R12, R11 ;  /* 0x0000000c0d0e7389 */ /* 0x00006400000c000b */
[----:B01---5:R-:W-:Y:S01]  /*2b7c0*/  ENDCOLLECTIVE ;  /* 0x000000000000791b */ /* 0x023fe20003800000 */
.L_x_2091:
[C---:B------:R-:W-:Y:S02]  /*2b7d0*/  ISETP.GE.AND P1, PT, R28.reuse, R31, PT ;  /* 0x0000001f1c00720c */ /* 0x040fe40003f26270 */
[----:B------:R-:W-:Y:S02]  /*2b7e0*/  IADD3 R6, R28, 0x10, RZ ;  /* 0x000000101c067810 */ /* 0x000fe40007ffe0ff */
[----:B------:R-:W-:Y:S01]  /*2b7f0*/  MOV R13, R0 ;  /* 0x00000000000d7202 */ /* 0x000fe20000000f00 */
[----:B------:R-:W-:-:S08]  /*2b800*/  IMAD.MOV.U32 R2, RZ, RZ, R14 ;  /* 0x000000ffff027224 */ /* 0x000fd000078e000e */
[----:B------:R-:W-:Y:S05]  /*2b810*/  WARPSYNC.COLLECTIVE R15, `(.L_x_2092) ;  /* 0x000000000f087348 */ /* 0x000fea0003c00000 */
[----:B------:R0:W1:Y:S02]  /*2b820*/  SHFL.IDX P6, R14, R13, R12, R11 ;  /* 0x0000000c0d0e7389 */ /* 0x00006400000c000b */
[----:B01----:R-:W-:Y:S01]  /*2b830*/  ENDCOLLECTIVE ;  /* 0x000000000000791b */ /* 0x003fe20003800000 */
.L_x_2092:
[----:B------:R-:W-:Y:S02]  /*2b840*/  IMAD.MOV.U32 R13, RZ, RZ, R4 ;  /* 0x000000ffff0d7224 */ /* 0x000fe400078e0004 */
[----:B------:R-:W-:Y:S02]  /*2b850*/  IMAD.MOV.U32 R12, RZ, RZ, 0x1 ;  /* 0x00000001ff0c7424 */ /* 0x000fe400078e00ff */
[----:B------:R-:W-:-:S07]  /*2b860*/  IMAD.MOV.U32 R3, RZ, RZ, R14 ;  /* 0x000000ffff037224 */ /* 0x000fce00078e000e */
[----:B------:R-:W-:Y:S05]  /*2b870*/  WARPSYNC.COLLECTIVE R15, `(.L_x_2093) ;  /* 0x000000000f087348 */ /* 0x000fea0003c00000 */
[----:B------:R0:W1:Y:S02]  /*2b880*/  SHFL.IDX P6, R14, R13, R12, R11 ;  /* 0x0000000c0d0e7389 */ /* 0x00006400000c000b */
[----:B01----:R-:W-:Y:S01]  /*2b890*/  ENDCOLLECTIVE ;  /* 0x000000000000791b */ /* 0x003fe20003800000 */
.L_x_2093:
        /* <DEDUP_REMOVED lines=15> */
.L_x_2094:
[----:B------:R-:W-:Y:S01]  /*2b990*/  MOV R13, R4 ;  /* 0x00000004000d7202 */ /* 0x000fe20000000f00 */
[----:B------:R-:W-:Y:S01]  /*2b9a0*/  IMAD.MOV.U32 R12, RZ, RZ, 0x2 ;  /* 0x00000002ff0c7424 */ /* 0x000fe200078e00ff */
[----:B------:R-:W-:-:S07]  /*2b9b0*/  MOV R3, R14 ;  /* 0x0000000e00037202 */ /* 0x000fce0000000f00 */
[----:B------:R-:W-:Y:S05]  /*2b9c0*/  WARPSYNC.COLLECTIVE R15, `(.L_x_2095) ;  /* 0x000000000f087348 */ /* 0x000fea0003c00000 */
[----:B------:R0:W1:Y:S02]  /*2b9d0*/  SHFL.IDX P6, R14, R13, R12, R11 ;  /* 0x0000000c0d0e7389 */ /* 0x00006400000c000b */
[----:B01----:R-:W-:Y:S01]  /*2b9e0*/  ENDCOLLECTIVE ;  /* 0x000000000000791b */ /* 0x003fe20003800000 */
.L_x_2095:
[----:B------:R-:W-:-:S05]  /*2b9f0*/  @!P1 LEA R5, P4, R34, R3, 0x1 ;  /* 0x0000000322059211 */ /* 0x000fca00078808ff */
[----:B------:R-:W-:Y:S02]  /*2ba00*/  @!P1 IMAD.X R6, RZ, RZ, R2, P4 ;  /* 0x000000ffff069224 */ /* 0x000fe400020e0602 */
[----:B------:R-:W-:Y:S02]  /*2ba10*/  @!P1 IMAD.MOV.U32 R2, RZ, RZ, R5 ;  /* 0x000000ffff029224 */ /* 0x000fe400078e0005 */
[----:B------:R-:W-:Y:S02]  /*2ba20*/  @!P1 IMAD.MOV.U32 R3, RZ, RZ, R6 ;  /* 0x000000ffff039224 */ /* 0x000fe400078e0006 */
[----:B------:R-:W-:Y:S02]  /*2ba30*/  VIADD R6, R28, 0x20 ;  /* 0x000000201c067836 */ /* 0x000fe40000000000 */
[----:B------:R-:W-:Y:S01]  /*2ba40*/  IMAD.MOV.U32 R13, RZ, RZ, R0 ;  /* 0x000000ffff0d7224 */ /* 0x000fe200078e0000 */
        /* <DEDUP_REMOVED lines=11> */
.L_x_2096:
[----:B------:R-:W-:Y:S01]  /*2bb00*/  IMAD.MOV.U32 R13, RZ, RZ, R4 ;  /* 0x000000ffff0d7224 */ /* 0x000fe200078e0004 */
[----:B------:R-:W-:Y:S01]  /*2bb10*/  MOV R12, 0x3 ;  /* 0x00000003000c7802 */ /* 0x000fe20000000f00 */
[----:B------:R-:W-:-:S07]  /*2bb20*/  IMAD.MOV.U32 R3, RZ, RZ, R14 ;  /* 0x000000ffff037224 */ /* 0x000fce00078e000e */
[----:B------:R-:W-:Y:S05]  /*2bb30*/  WARPSYNC.COLLECTIVE R15, `(.L_x_2097) ;  /* 0x000000000f087348 */ /* 0x000fea0003c00000 */
[----:B------:R0:W1:Y:S02]  /*2bb40*/  SHFL.IDX P6, R14, R13, R12, R11 ;  /* 0x0000000c0d0e7389 */ /* 0x00006400000c000b */
[----:B01----:R-:W-:Y:S01]  /*2bb50*/  ENDCOLLECTIVE ;  /* 0x000000000000791b */ /* 0x003fe20003800000 */
.L_x_2097:
[----:B------:R-:W-:-:S04]  /*2bb60*/  @!P1 LEA R5, P4, R34, R3, 0x1 ;  /* 0x0000000322059211 */ /* 0x000fc800078808ff */
[----:B------:R-:W-:Y:S01]  /*2bb70*/  @!P1 IADD3.X R6, RZ, R2, RZ, P4, !PT ;  /* 0x00000002ff069210 */ /* 0x000fe200027fe4ff */
[----:B------:R-:W-:-:S04]  /*2bb80*/  @!P1 IMAD.MOV.U32 R2, RZ, RZ, R5 ;  /* 0x000000ffff029224 */ /* 0x000fc800078e0005 */
        /* <DEDUP_REMOVED lines=14> */
.L_x_2098:
[----:B------:R-:W-:Y:S02]  /*2bc70*/  IMAD.MOV.U32 R13, RZ, RZ, R4 ;  /* 0x000000ffff0d7224 */ /* 0x000fe400078e0004 */
[----:B------:R-:W-:Y:S02]  /*2bc80*/  IMAD.MOV.U32 R12, RZ, RZ, 0x4 ;  /* 0x00000004ff0c7424 */ /* 0x000fe400078e00ff */
[----:B------:R-:W-:-:S07]  /*2bc90*/  IMAD.MOV.U32 R3, RZ, RZ, R14 ;  /* 0x000000ffff037224 */ /* 0x000fce00078e000e */
[----:B------:R-:W-:Y:S05]  /*2bca0*/  WARPSYNC.COLLECTIVE R15, `(.L_x_2099) ;  /* 0x000000000f087348 */ /* 0x000fea0003c00000 */
[----:B------:R0:W1:Y:S02]  /*2bcb0*/  SHFL.IDX P6, R14, R13, R12, R11 ;  /* 0x0000000c0d0e7389 */ /* 0x00006400000c000b */
[----:B01----:R-:W-:Y:S01]  /*2bcc0*/  ENDCOLLECTIVE ;  /* 0x000000000000791b */ /* 0x003fe20003800000 */
.L_x_2099:
[----:B------:R-:W-:-:S05]  /*2bcd0*/  @!P1 LEA R5, P4, R34, R3, 0x1 ;  /* 0x0000000322059211 */ /* 0x000fca00078808ff */
[----:B------:R-:W-:Y:S01]  /*2bce0*/  @!P1 IMAD.X R6, RZ, RZ, R2, P4 ;  /* 0x000000ffff069224 */ /* 0x000fe200020e0602 */
[----:B------:R-:W-:-:S03]  /*2bcf0*/  @!P1 MOV R2, R5 ;  /* 0x0000000500029202 */ /* 0x000fc60000000f00 */
        /* <DEDUP_REMOVED lines=9> */
[----:B------:R-:W-:-:S02]  /*2bd90*/  ISETP.GE.AND P1, PT, R6, R31, PT ;  /* 0x0000001f0600720c */ /* 0x000fc40003f26270 */
[----:B0-----:R-:W-:-:S11]  /*2bda0*/  MOV R2, R14 ;  /* 0x0000000e00027202 */ /* 0x001fd60000000f00 */
[----:B------:R-:W-:Y:S05]  /*2bdb0*/  WARPSYNC.COLLECTIVE R15, `(.L_x_2100) ;  /* 0x000000000f087348 */ /* 0x000fea0003c00000 */
[----:B------:R0:W1:Y:S02]  /*2bdc0*/  SHFL.IDX P6, R14, R13, R12, R11 ;  /* 0x0000000c0d0e7389 */ /* 0x00006400000c000b */
[----:B01----:R-:W-:Y:S01]  /*2bdd0*/  ENDCOLLECTIVE ;  /* 0x000000000000791b */ /* 0x003fe20003800000 */
.L_x_2100:
[----:B------:R-:W-:Y:S02]  /*2bde0*/  IMAD.MOV.U32 R13, RZ, RZ, R4 ;  /* 0x000000ffff0d7224 */ /* 0x000fe400078e0004 */
[----:B------:R-:W-:Y:S02]  /*2bdf0*/  IMAD.MOV.U32 R12, RZ, RZ, 0x5 ;  /* 0x00000005ff0c7424 */ /* 0x000fe400078e00ff */
[----:B------:R-:W-:-:S07]  /*2be00*/  IMAD.MOV.U32 R3, RZ, RZ, R14 ;  /* 0x000000ffff037224 */ /* 0x000fce00078e000e */
[----:B------:R-:W-:Y:S05]  /*2be10*/  WARPSYNC.COLLECTIVE R15, `(.L_x_2101) ;  /* 0x000000000f087348 */ /* 0x000fea0003c00000 */
[----:B------:R0:W1:Y:S02]  /*2be20*/  SHFL.IDX P6, R14, R13, R12, R11 ;  /* 0x0000000c0d0e7389 */ /* 0x00006400000c000b */
[----:B01----:R-:W-:Y:S01]  /*2be30*/  ENDCOLLECTIVE ;  /* 0x000000000000791b */ /* 0x003fe20003800000 */
.L_x_2101:
[----:B------:R-:W-:-:S05]  /*2be40*/  @!P1 LEA R5, P4, R34, R3, 0x1 ;  /* 0x0000000322059211 */ /* 0x000fca00078808ff */
[----:B------:R-:W-:Y:S02]  /*2be50*/  @!P1 IMAD.X R6, RZ, RZ, R2, P4 ;  /* 0x000000ffff069224 */ /* 0x000fe400020e0602 */
[----:B------:R-:W-:-:S03]  /*2be60*/  @!P1 IMAD.MOV.U32 R2, RZ, RZ, R5 ;  /* 0x000000ffff029224 */ /* 0x000fc600078e0005 */
[----:B------:R-:W-:Y:S01]  /*2be70*/  @!P1 MOV R3, R6 ;  /* 0x0000000600039202 */ /* 0x000fe20000000f00 */
[----:B------:R-:W-:Y:S01]  /*2be80*/  VIADD R6, R28, 0x50 ;  /* 0x000000501c067836 */ /* 0x000fe20000000000 */
[----:B------:R-:W-:-:S03]  /*2be90*/  MOV R13, R0 ;  /* 0x00000000000d7202 */ /* 0x000fc60000000f00 */
        /* <DEDUP_REMOVED lines=11> */
.L_x_2102:
[----:B------:R-:W-:Y:S02]  /*2bf50*/  IMAD.MOV.U32 R13, RZ, RZ, R4 ;  /* 0x000000ffff0d7224 */ /* 0x000fe400078e0004 */
[----:B------:R-:W-:Y:S02]  /*2bf60*/  IMAD.MOV.U32 R12, RZ, RZ, 0x6 ;  /* 0x00000006ff0c7424 */ /* 0x000fe400078e00ff */
[----:B------:R-:W-:-:S07]  /*2bf70*/  IMAD.MOV.U32 R3, RZ, RZ, R14 ;  /* 0x000000ffff037224 */ /* 0x000fce00078e000e */
[----:B------:R-:W-:Y:S05]  /*2bf80*/  WARPSYNC.COLLECTIVE R15, `(.L_x_2103) ;  /* 0x000000000f087348 */ /* 0x000fea0003c00000 */
[----:B------:R0:W1:Y:S02]  /*2bf90*/  SHFL.IDX P6, R14, R13, R12, R11 ;  /* 0x0000000c0d0e7389 */ /* 0x00006400000c000b */
[----:B01----:R-:W-:Y:S01]  /*2bfa0*/  ENDCOLLECTIVE ;  /* 0x000000000000791b */ /* 0x003fe20003800000 */
.L_x_2103:
[----:B------:R-:W-:-:S05]  /*2bfb0*/  @!P1 LEA R5, P4, R34, R3, 0x1 ;  /* 0x0000000322059211 */ /* 0x000fca00078808ff */
[----:B------:R-:W-:Y:S02]  /*2bfc0*/  @!P1 IMAD.X R6, RZ, RZ, R2, P4 ;  /* 0x000000ffff069224 */ /* 0x000fe400020e0602 */
[----:B------:R-:W-:Y:S02]  /*2bfd0*/  @!P1 IMAD.MOV.U32 R2, RZ, RZ, R5 ;  /* 0x000000ffff029224 */ /* 0x000fe400078e0005 */
[----:B------:R-:W-:Y:S01]  /*2bfe0*/  @!P1 IMAD.MOV.U32 R3, RZ, RZ, R6 ;  /* 0x000000ffff039224 */ /* 0x000fe200078e0006 */
[----:B------:R-:W-:Y:S01]  /*2bff0*/  IADD3 R6, R28, 0x60, RZ ;  /* 0x000000601c067810 */ /* 0x000fe20007ffe0ff */
        /* <DEDUP_REMOVED lines=12> */
.L_x_2104:
[----:B------:R-:W-:Y:S01]  /*2c0c0*/  IMAD.MOV.U32 R13, RZ, RZ, R4 ;  /* 0x000000ffff0d7224 */ /* 0x000fe200078e0004 */
[----:B------:R-:W-:Y:S02]  /*2c0d0*/  MOV R12, 0x7 ;  /* 0x00000007000c7802 */ /* 0x000fe40000000f00 */
[----:B------:R-:W-:-:S07]  /*2c0e0*/  MOV R3, R14 ;  /* 0x0000000e00037202 */ /* 0x000fce0000000f00 */
[----:B------:R-:W-:Y:S05]  /*2c0f0*/  WARPSYNC.COLLECTIVE R15, `(.L_x_2105) ;  /* 0x000000000f087348 */ /* 0x000fea0003c00000 */
[----:B------:R0:W1:Y:S02]  /*2c100*/  SHFL.IDX P6, R14, R13, R12, R11 ;  /* 0x0000000c0d0e7389 */ /* 0x00006400000c000b */
[----:B01----:R-:W-:Y:S01]  /*2c110*/  ENDCOLLECTIVE ;  /* 0x000000000000791b */ /* 0x003fe20003800000 */
.L_x_2105:
        /* <DEDUP_REMOVED lines=15> */
.L_x_2106:
[----:B------:R-:W-:Y:S05]  /*2c210*/  BRA `(.L_x_2107) ;  /* 0xffffffa800cc7947 */ /* 0x000fea000383ffff */
.L_x_1960:
[----:B0-----:R0:W1:Y:S02]  /*2c220*/  SYNCS.PHASECHK.TRANS64.TRYWAIT P0, [R23+URZ+0x30820], R0 ;  /* 0x03082000170075a7 */ /* 0x001064000800017f */
[----:B-1----:R-:W-:Y:S05]  /*2c230*/  @!P0 NANOSLEEP.SYNCS 0x989680 ;  /* 0x009896800000895d */ /* 0x002fea0003900000 */
[----:B------:R-:W1:Y:S02]  /*2c240*/  @!P0 SYNCS.PHASECHK.TRANS64 P0, [R23+URZ+0x30820], R0 ;  /* 0x03082000170085a7 */ /* 0x000e64000800007f */
[----:B-1----:R-:W-:Y:S05]  /*2c250*/  @!P0 BRA `(.L_x_1960) ;  /* 0xfffffffc00f08947 */ /* 0x002fea000383ffff */
[----:B------:R-:W-:Y:S05]  /*2c260*/  BRA `(.L_x_2108) ;  /* 0xffffffac00447947 */ /* 0x000fea000383ffff */
.L_x_1965:
[----:B0-----:R0:W1:Y:S02]  /*2c270*/  SYNCS.PHASECHK.TRANS64.TRYWAIT P0, [R7+URZ+0x30840], R2 ;  /* 0x03084002070075a7 */ /* 0x001064000800017f */
[----:B-1----:R-:W-:Y:S05]  /*2c280*/  @!P0 NANOSLEEP.SYNCS 0x989680 ;  /* 0x009896800000895d */ /* 0x002fea0003900000 */
[----:B------:R-:W1:Y:S02]  /*2c290*/  @!P0 SYNCS.PHASECHK.TRANS64 P0, [R7+URZ+0x30840], R2 ;  /* 0x03084002070085a7 */ /* 0x000e64000800007f */
[----:B-1----:R-:W-:Y:S05]  /*2c2a0*/  @!P0 BRA `(.L_x_1965) ;  /* 0xfffffffc00f08947 */ /* 0x002fea000383ffff */
[----:B------:R-:W-:Y:S05]  /*2c2b0*/  BRA `(.L_x_2109) ;  /* 0xffffffb0001c7947 */ /* 0x000fea000383ffff */
.L_x_1966:
        /* <DEDUP_REMOVED lines=8> */
.L_x_2111:
[----:B------:R-:W-:Y:S05]  /*2c340*/  BSYNC B1 ;  /* 0x0000000000017941 */ /* 0x000fea0003800000 */
.L_x_2110:
[----:B------:R-:W-:Y:S01]  /*2c350*/  IMAD.MOV.U32 R13, RZ, RZ, R8 ;  /* 0x000000ffff0d7224 */ /* 0x000fe200078e0008 */
[----:B------:R-:W-:Y:S01]  /*2c360*/  MOV R11, 0x181f ;  /* 0x0000181f000b7802 */ /* 0x000fe20000000f00 */
[----:B------:R-:W-:Y:S01]  /*2c370*/  IMAD.MOV.U32 R12, RZ, RZ, RZ ;  /* 0x000000ffff0c7224 */ /* 0x000fe200078e00ff */
        /* <DEDUP_REMOVED lines=9> */
.L_x_2112:
[----:B------:R-:W-:Y:S01]  /*2c410*/  LOP3.LUT P1, RZ, R22, 0x4, RZ, 0xc0, !PT ;  /* 0x0000000416ff7812 */ /* 0x000fe2000782c0ff */
[----:B------:R-:W-:Y:S02]  /*2c420*/  IMAD.MOV.U32 R13, RZ, RZ, R6 ;  /* 0x000000ffff0d7224 */ /* 0x000fe400078e0006 */
[----:B------:R-:W-:Y:S02]  /*2c430*/  IMAD.MOV.U32 R12, RZ, RZ, 0x1 ;  /* 0x00000001ff0c7424 */ /* 0x000fe400078e00ff */
[----:B------:R-:W-:-:S08]  /*2c440*/  IMAD.MOV.U32 R2, RZ, RZ, R14 ;  /* 0x000000ffff027224 */ /* 0x000fd000078e000e */
[----:B------:R-:W-:Y:S05]  /*2c450*/  WARPSYNC.COLLECTIVE R15, `(.L_x_2113) ;  /* 0x000000000f087348 */ /* 0x000fea0003c00000 */
[----:B------:R0:W1:Y:S02]  /*2c460*/  SHFL.IDX P6, R14, R13, R12, R11 ;  /* 0x0000000c0d0e7389 */ /* 0x00006400000c000b */
[----:B01----:R-:W-:Y:S01]  /*2c470*/  ENDCOLLECTIVE ;  /* 0x000000000000791b */ /* 0x003fe20003800000 */
.L_x_2113:
        /* <DEDUP_REMOVED lines=13> */
.L_x_2114:
[----:B------:R-:W-:Y:S02]  /*2c550*/  IMAD.MOV.U32 R13, RZ, RZ, R6 ;  /* 0x000000ffff0d7224 */ /* 0x000fe400078e0006 */
[----:B------:R-:W-:Y:S01]  /*2c560*/  IMAD.MOV.U32 R12, RZ, RZ, 0x2 ;  /* 0x00000002ff0c7424 */ /* 0x000fe200078e00ff */
[----:B------:R-:W-:-:S07]  /*2c570*/  MOV R2, R14 ;  /* 0x0000000e00027202 */ /* 0x000fce0000000f00 */
[----:B------:R-:W-:Y:S05]  /*2c580*/  WARPSYNC.COLLECTIVE R15, `(.L_x_2115) ;  /* 0x000000000f087348 */ /* 0x000fea0003c00000 */
[----:B------:R0:W1:Y:S02]  /*2c590*/  SHFL.IDX P6, R14, R13, R12, R11 ;  /* 0x0000000c0d0e7389 */ /* 0x00006400000c000b */
[----:B01----:R-:W-:Y:S01]  /*2c5a0*/  ENDCOLLECTIVE ;  /* 0x000000000000791b */ /* 0x003fe20003800000 */
.L_x_2115:
[----:B------:R-:W-:-:S05]  /*2c5b0*/  IADD3 R2, P0, R2, R4, RZ ;  /* 0x0000000402027210 */ /* 0x000fca0007f1e0ff */
[----:B------:R-:W-:-:S05]  /*2c5c0*/  IMAD.X R3, RZ, RZ, R3, P0 ;  /* 0x000000ffff037224 */ /* 0x000fca00000e0603 */
        /* <DEDUP_REMOVED lines=11> */
.L_x_2116:
[----:B------:R-:W-:Y:S02]  /*2c680*/  IMAD.MOV.U32 R13, RZ, RZ, R6 ;  /* 0x000000ffff0d7224 */ /* 0x000fe400078e0006 */
[----:B------:R-:W-:Y:S02]  /*2c690*/  IMAD.MOV.U32 R12, RZ, RZ, 0x3 ;  /* 0x00000003ff0c7424 */ /* 0x000fe400078e00ff */
[----:B------:R-:W-:-:S07]  /*2c6a0*/  IMAD.MOV.U32 R2, RZ, RZ, R14 ;  /* 0x000000ffff027224 */ /* 0x000fce00078e000e */
[----:B------:R-:W-:Y:S05]  /*2c6b0*/  WARPSYNC.COLLECTIVE R15, `(.L_x_2117) ;  /* 0x000000000f087348 */ /* 0x000fea0003c00000 */
[----:B------:R0:W1:Y:S02]  /*2c6c0*/  SHFL.IDX P6, R14, R13, R12, R11 ;  /* 0x0000000c0d0e7389 */ /* 0x00006400000c000b */
[----:B01----:R-:W-:Y:S01]  /*2c6d0*/  ENDCOLLECTIVE ;  /* 0x000000000000791b */ /* 0x003fe20003800000 */
.L_x_2117:
        /* <DEDUP_REMOVED lines=9> */
[----:B------:R-:W-:-:S07]  /*2c770*/  MOV R35, R14 ;  /* 0x0000000e00237202 */ /* 0x000fce0000000f00 */
[----:B0-----:R-:W-:Y:S05]  /*2c780*/  WARPSYNC.COLLECTIVE R15, `(.L_x_2118) ;  /* 0x000000000f087348 */ /* 0x001fea0003c00000 */
[----:B------:R1:W2:Y:S02]  /*2c790*/  SHFL.IDX P6, R14, R13, R12, R11 ;  /* 0x0000000c0d0e7389 */ /* 0x0002a400000c000b */
[----:B012---:R-:W-:Y:S01]  /*2c7a0*/  ENDCOLLECTIVE ;  /* 0x000000000000791b */ /* 0x007fe20003800000 */
.L_x_2118:
[----:B------:R-:W-:Y:S01]  /*2c7b0*/  IMAD.MOV.U32 R13, RZ, RZ, R6 ;  /* 0x000000ffff0d7224 */ /* 0x000fe200078e0006 */
[----:B------:R-:W-:Y:S01]  /*2c7c0*/  MOV R12, 0x4 ;  /* 0x00000004000c7802 */ /* 0x000fe20000000f00 */
[----:B------:R-:W-:-:S07]  /*2c7d0*/  IMAD.MOV.U32 R2, RZ, RZ, R14 ;  /* 0x000000ffff027224 */ /* 0x000fce00078e000e */
[----:B------:R-:W-:Y:S05]  /*2c7e0*/  WARPSYNC.COLLECTIVE R15, `(.L_x_2119) ;  /* 0x000000000f087348 */ /* 0x000fea0003c00000 */
[----:B------:R0:W1:Y:S02]  /*2c7f0*/  SHFL.IDX P6, R14, R13, R12, R11 ;  /* 0x0000000c0d0e7389 */ /* 0x00006400000c000b */
[----:B01----:R-:W-:Y:S01]  /*2c800*/  ENDCOLLECTIVE ;  /* 0x000000000000791b */ /* 0x003fe20003800000 */
.L_x_2119:
        /* <DEDUP_REMOVED lines=13> */
.L_x_2120:
[----:B------:R-:W-:Y:S01]  /*2c8e0*/  MOV R13, R6 ;  /* 0x00000006000d7202 */ /* 0x000fe20000000f00 */
[----:B------:R-:W-:Y:S02]  /*2c8f0*/  IMAD.MOV.U32 R12, RZ, RZ, 0x5 ;  /* 0x00000005ff0c7424 */ /* 0x000fe400078e00ff */
[----:B------:R-:W-:-:S07]  /*2c900*/  IMAD.MOV.U32 R2, RZ, RZ, R14 ;  /* 0x000000ffff027224 */ /* 0x000fce00078e000e */
[----:B------:R-:W-:Y:S05]  /*2c910*/  WARPSYNC.COLLECTIVE R15, `(.L_x_2121) ;  /* 0x000000000f087348 */ /* 0x000fea0003c00000 */
[----:B------:R0:W1:Y:S02]  /*2c920*/  SHFL.IDX P6, R14, R13, R12, R11 ;  /* 0x0000000c0d0e7389 */ /* 0x00006400000c000b */
[----:B01----:R-:W-:Y:S01]  /*2c930*/  ENDCOLLECTIVE ;  /* 0x000000000000791b */ /* 0x003fe20003800000 */
.L_x_2121:
        /* <DEDUP_REMOVED lines=14> */
.L_x_2122:
[----:B------:R-:W-:Y:S01]  /*2ca20*/  IMAD.MOV.U32 R2, RZ, RZ, R14 ;  /* 0x000000ffff027224 */ /* 0x000fe200078e000e */
[----:B------:R-:W-:Y:S06]  /*2ca30*/  BRA `(.L_x_2123) ;  /* 0xffffffac00487947 */ /* 0x000fec000383ffff */
.L_x_1971:
[----:B0-----:R0:W1:Y:S02]  /*2ca40*/  SYNCS.PHASECHK.TRANS64.TRYWAIT P0, [R6+URZ+0x30860], R2 ;  /* 0x03086002060075a7 */ /* 0x001064000800017f */
[----:B-1----:R-:W-:Y:S05]  /*2ca50*/  @!P0 NANOSLEEP.SYNCS 0x989680 ;  /* 0x009896800000895d */ /* 0x002fea0003900000 */
[----:B------:R-:W1:Y:S02]  /*2ca60*/  @!P0 SYNCS.PHASECHK.TRANS64 P0, [R6+URZ+0x30860], R2 ;  /* 0x03086002060085a7 */ /* 0x000e64000800007f */
[----:B-1----:R-:W-:Y:S05]  /*2ca70*/  @!P0 BRA `(.L_x_1971) ;  /* 0xfffffffc00f08947 */ /* 0x002fea000383ffff */
[----:B------:R-:W-:Y:S05]  /*2ca80*/  BRA `(.L_x_2124) ;  /* 0xffffffac00a87947 */ /* 0x000fea000383ffff */
.L_x_1972:
        /* <DEDUP_REMOVED lines=8> */
.L_x_2126:
[----:B------:R-:W-:Y:S05]  /*2cb10*/  BSYNC B1 ;  /* 0x0000000000017941 */ /* 0x000fea0003800000 */
.L_x_2125:
[----:B------:R-:W-:Y:S01]  /*2cb20*/  MOV R13, R17 ;  /* 0x00000011000d7202 */ /* 0x000fe20000000f00 */
        /* <DEDUP_REMOVED lines=8> */
.L_x_2127:
[----:B------:R-:W-:Y:S02]  /*2cbb0*/  IMAD.MOV.U32 R13, RZ, RZ, R24 ;  /* 0x000000ffff0d7224 */ /* 0x000fe400078e0018 */
[----:B------:R-:W-:Y:S02]  /*2cbc0*/  IMAD.MOV.U32 R12, RZ, RZ, 0x1 ;  /* 0x00000001ff0c7424 */ /* 0x000fe400078e00ff */
[----:B------:R-:W-:-:S07]  /*2cbd0*/  IMAD.MOV.U32 R2, RZ, RZ, R14 ;  /* 0x000000ffff027224 */ /* 0x000fce00078e000e */
[----:B------:R-:W-:Y:S05]  /*2cbe0*/  WARPSYNC.COLLECTIVE R15, `(.L_x_2128) ;  /* 0x000000000f087348 */ /* 0x000fea0003c00000 */
[----:B------:R0:W1:Y:S02]  /*2cbf0*/  SHFL.IDX P6, R14, R13, R12, R11 ;  /* 0x0000000c0d0e7389 */ /* 0x00006400000c000b */
[----:B01----:R-:W-:Y:S01]  /*2cc00*/  ENDCOLLECTIVE ;  /* 0x000000000000791b */ /* 0x003fe20003800000 */
.L_x_2128:
[----:B------:R-:W-:-:S04]  /*2cc10*/  IADD3 R2, P0, R2, R4, RZ ;  /* 0x0000000402027210 */ /* 0x000fc80007f1e0ff */
        /* <DEDUP_REMOVED lines=15> */
.L_x_2129:
[----:B------:R-:W-:Y:S02]  /*2cd10*/  IMAD.MOV.U32 R13, RZ, RZ, R24 ;  /* 0x000000ffff0d7224 */ /* 0x000fe400078e0018 */
[----:B------:R-:W-:Y:S02]  /*2cd20*/  IMAD.MOV.U32 R12, RZ, RZ, 0x2 ;  /* 0x00000002ff0c7424 */ /* 0x000fe400078e00ff */
[----:B------:R-:W-:-:S07]  /*2cd30*/  IMAD.MOV.U32 R2, RZ, RZ, R14 ;  /* 0x000000ffff027224 */ /* 0x000fce00078e000e */
[----:B------:R-:W-:Y:S05]  /*2cd40*/  WARPSYNC.COLLECTIVE R15, `(.L_x_2130) ;  /* 0x000000000f087348 */ /* 0x000fea0003c00000 */
[----:B------:R0:W1:Y:S02]  /*2cd50*/  SHFL.IDX P6, R14, R13, R12, R11 ;  /* 0x0000000c0d0e7389 */ /* 0x00006400000c000b */
[----:B01----:R-:W-:Y:S01]  /*2cd60*/  ENDCOLLECTIVE ;  /* 0x000000000000791b */ /* 0x003fe20003800000 */
.L_x_2130:
        /* <DEDUP_REMOVED lines=16> */
.L_x_2131:
[----:B------:R-:W-:Y:S01]  /*2ce70*/  IMAD.MOV.U32 R13, RZ, RZ, R24 ;  /* 0x000000ffff0d7224 */ /* 0x000fe200078e0018 */
[----:B------:R-:W-:Y:S01]  /*2ce80*/  MOV R12, 0x3 ;  /* 0x00000003000c7802 */ /* 0x000fe20000000f00 */
[----:B------:R-:W-:-:S07]  /*2ce90*/  IMAD.MOV.U32 R2, RZ, RZ, R14 ;  /* 0x000000ffff027224 */ /* 0x000fce00078e000e */
[----:B------:R-:W-:Y:S05]  /*2cea0*/  WARPSYNC.COLLECTIVE R15, `(.L_x_2132) ;  /* 0x000000000f087348 */ /* 0x000fea0003c00000 */
[----:B------:R0:W1:Y:S02]  /*2ceb0*/  SHFL.IDX P6, R14, R13, R12, R11 ;  /* 0x0000000c0d0e7389 */ /* 0x00006400000c000b */
[----:B01----:R-:W-:Y:S01]  /*2cec0*/  ENDCOLLECTIVE ;  /* 0x000000000000791b */ /* 0x003fe20003800000 */
.L_x_2132:
        /* <DEDUP_REMOVED lines=16> */
.L_x_2133:
[----:B------:R-:W-:Y:S01]  /*2cfd0*/  MOV R13, R24 ;  /* 0x00000018000d7202 */ /* 0x000fe20000000f00 */
[----:B------:R-:W-:Y:S02]  /*2cfe0*/  IMAD.MOV.U32 R12, RZ, RZ, 0x4 ;  /* 0x00000004ff0c7424 */ /* 0x000fe400078e00ff */
[----:B------:R-:W-:-:S07]  /*2cff0*/  IMAD.MOV.U32 R2, RZ, RZ, R14 ;  /* 0x000000ffff027224 */ /* 0x000fce00078e000e */
[----:B------:R-:W-:Y:S05]  /*2d000*/  WARPSYNC.COLLECTIVE R15, `(.L_x_2134) ;  /* 0x000000000f087348 */ /* 0x000fea0003c00000 */
[----:B------:R0:W1:Y:S02]  /*2d010*/  SHFL.IDX P6, R14, R13, R12, R11 ;  /* 0x0000000c0d0e7389 */ /* 0x00006400000c000b */
[----:B01----:R-:W-:Y:S01]  /*2d020*/  ENDCOLLECTIVE ;  /* 0x000000000000791b */ /* 0x003fe20003800000 */
.L_x_2134:
        /* <DEDUP_REMOVED lines=16> */
.L_x_2135:
[----:B------:R-:W-:Y:S02]  /*2d130*/  IMAD.MOV.U32 R13, RZ, RZ, R24 ;  /* 0x000000ffff0d7224 */ /* 0x000fe400078e0018 */
[----:B------:R-:W-:Y:S02]  /*2d140*/  IMAD.MOV.U32 R12, RZ, RZ, 0x5 ;  /* 0x00000005ff0c7424 */ /* 0x000fe400078e00ff */
[----:B------:R-:W-:-:S07]  /*2d150*/  IMAD.MOV.U32 R2, RZ, RZ, R14 ;  /* 0x000000ffff027224 */ /* 0x000fce00078e000e */
[----:B------:R-:W-:Y:S05]  /*2d160*/  WARPSYNC.COLLECTIVE R15, `(.L_x_2136) ;  /* 0x000000000f087348 */ /* 0x000fea0003c00000 */
[----:B------:R0:W1:Y:S02]  /*2d170*/  SHFL.IDX P6, R14, R13, R12, R11 ;  /* 0x0000000c0d0e7389 */ /* 0x00006400000c000b */
[----:B01----:R-:W-:Y:S01]  /*2d180*/  ENDCOLLECTIVE ;  /* 0x000000000000791b */ /* 0x003fe20003800000 */
.L_x_2136:
[----:B------:R-:W-:-:S04]  /*2d190*/  IADD3 R2, P0, R2, R4, RZ ;  /* 0x0000000402027210 */ /* 0x000fc80007f1e0ff */
[----:B------:R-:W-:Y:S02]  /*2d1a0*/  IADD3.X R3, RZ, R3, RZ, P0, !PT ;  /* 0x00000003ff037210 */ /* 0x000fe400007fe4ff */
        /* <DEDUP_REMOVED lines=11> */
.L_x_2137:
[----:B------:R-:W-:Y:S01]  /*2d260*/  @!PT LDS RZ, [RZ] ;  /* 0x00000000fffff984 */ /* 0x000fe20000000800 */
[----:B------:R-:W-:Y:S01]  /*2d270*/  @!PT LDS RZ, [RZ] ;  /* 0x00000000fffff984 */ /* 0x000fe20000000800 */
[----:B------:R-:W-:Y:S01]  /*2d280*/  @!PT LDS RZ, [RZ] ;  /* 0x00000000fffff984 */ /* 0x000fe20000000800 */
[----:B------:R-:W-:Y:S01]  /*2d290*/  LDGSTS.E.BYPASS.LTC128B.128 [R5+0x5400], desc[UR60][R2.64+0x80], !P0 ;  /* 0x0540008002057fae */ /* 0x000fe2000c101d7c */
[----:B------:R-:W-:-:S13]  /*2d2a0*/  ISETP.LT.OR P0, PT, R7, 0x41, P1 ;  /* 0x000000410700780c */ /* 0x000fda0000f01670 */
[----:B------:R0:W-:Y:S02]  /*2d2b0*/  LDGSTS.E.BYPASS.LTC128B.128 [R5+0x8400], desc[UR60][R2.64+0x100], !P0 ;  /* 0x0840010002057fae */ /* 0x0001e4000c101d7c */
[----:B0-----:R-:W-:Y:S01]  /*2d2c0*/  MOV R2, R14 ;  /* 0x0000000e00027202 */ /* 0x001fe20000000f00 */
[----:B------:R-:W-:Y:S06]  /*2d2d0*/  BRA `(.L_x_2138) ;  /* 0xffffffa800987947 */ /* 0x000fec000383ffff */
.L_x_1980:
[----:B0-----:R0:W1:Y:S02]  /*2d2e0*/  SYNCS.PHASECHK.TRANS64.TRYWAIT P0, [R0+URZ+0x30860], R3 ;  /* 0x03086003000075a7 */ /* 0x001064000800017f */
[----:B-1----:R-:W-:Y:S05]  /*2d2f0*/  @!P0 NANOSLEEP.SYNCS 0x989680 ;  /* 0x009896800000895d */ /* 0x002fea0003900000 */
[----:B------:R-:W1:Y:S02]  /*2d300*/  @!P0 SYNCS.PHASECHK.TRANS64 P0, [R0+URZ+0x30860], R3 ;  /* 0x03086003000085a7 */ /* 0x000e64000800007f */
[----:B-1----:R-:W-:Y:S05]  /*2d310*/  @!P0 BRA `(.L_x_1980) ;  /* 0xfffffffc00f08947 */ /* 0x002fea000383ffff */
[----:B------:R-:W-:Y:S05]  /*2d320*/  BRA `(.L_x_2139) ;  /* 0xffffffac00bc7947 */ /* 0x000fea000383ffff */
.L_x_1981:
        /* <DEDUP_REMOVED lines=8> */
.L_x_2141:
[----:B------:R-:W-:Y:S05]  /*2d3b0*/  BSYNC B0 ;  /* 0x0000000000007941 */ /* 0x000fea0003800000 */
.L_x_2140:
[----:B------:R-:W-:Y:S01]  /*2d3c0*/  IMAD.MOV.U32 R13, RZ, RZ, R17 ;  /* 0x000000ffff0d7224 */ /* 0x000fe200078e0011 */
[----:B------:R-:W-:Y:S01]  /*2d3d0*/  MOV R3, R14 ;  /* 0x0000000e00037202 */ /* 0x000fe20000000f00 */
[----:B------:R-:W-:Y:S01]  /*2d3e0*/  IMAD.MOV.U32 R12, RZ, RZ, RZ ;  /* 0x000000ffff0c7224 */ /* 0x000fe200078e00ff */
[----:B------:R-:W-:Y:S01]  /*2d3f0*/  SHF.L.U32 R5, R34, 0x1, RZ ;  /* 0x0000000122057819 */ /* 0x000fe200000006ff */
[----:B------:R-:W-:Y:S02]  /*2d400*/  IMAD.MOV.U32 R11, RZ, RZ, 0x181f ;  /* 0x0000181fff0b7424 */ /* 0x000fe400078e00ff */
[----:B------:R-:W-:Y:S02]  /*2d410*/  IMAD.MOV.U32 R15, RZ, RZ, -0x1 ;  /* 0xffffffffff0f7424 */ /* 0x000fe400078e00ff */
[----:B------:R-:W-:-:S07]  /*2d420*/  IMAD R4, R4, 0x2, R23 ;  /* 0x0000000204047824 */ /* 0x000fce00078e0217 */
[----:B------:R-:W-:Y:S05]  /*2d430*/  WARPSYNC.COLLECTIVE R15, `(.L_x_2142) ;  /* 0x000000000f087348 */ /* 0x000fea0003c00000 */
[----:B------:R0:W1:Y:S02]  /*2d440*/  SHFL.IDX P6, R14, R13, R12, R11 ;  /* 0x0000000c0d0e7389 */ /* 0x00006400000c000b */
[----:B01----:R-:W-:Y:S01]  /*2d450*/  ENDCOLLECTIVE ;  /* 0x000000000000791b */ /* 0x003fe20003800000 */
.L_x_2142:
[----:B------:R-:W-:Y:S02]  /*2d460*/  ULDC UR4, c[0x0][0x2f4] ;  /* 0x0000bd0000047ab9 */ /* 0x000fe40000000800 */
        /* <DEDUP_REMOVED lines=12> */
.L_x_2143:
        /* <DEDUP_REMOVED lines=13> */
.L_x_2144:
[----:B------:R-:W-:Y:S02]  /*2d600*/  IMAD.MOV.U32 R13, RZ, RZ, R24 ;  /* 0x000000ffff0d7224 */ /* 0x000fe400078e0018 */
[----:B------:R-:W-:Y:S01]  /*2d610*/  IMAD.MOV.U32 R12, RZ, RZ, 0x2 ;  /* 0x00000002ff0c7424 */ /* 0x000fe200078e00ff */
[----:B------:R-:W-:-:S13]  /*2d620*/  IADD3 R2, P4, R14, R5, RZ ;  /* 0x000000050e027210 */ /* 0x000fda0007f9e0ff */
[----:B------:R-:W-:Y:S05]  /*2d630*/  WARPSYNC.COLLECTIVE R15, `(.L_x_2145) ;  /* 0x000000000f087348 */ /* 0x000fea0003c00000 */
[----:B------:R0:W1:Y:S02]  /*2d640*/  SHFL.IDX P6, R14, R13, R12, R11 ;  /* 0x0000000c0d0e7389 */ /* 0x00006400000c000b */
[----:B01----:R-:W-:Y:S01]  /*2d650*/  ENDCOLLECTIVE ;  /* 0x000000000000791b */ /* 0x003fe20003800000 */
.L_x_2145:
        /* <DEDUP_REMOVED lines=15> */
.L_x_2146:
[----:B------:R-:W-:Y:S02]  /*2d750*/  IMAD.MOV.U32 R13, RZ, RZ, R24 ;  /* 0x000000ffff0d7224 */ /* 0x000fe400078e0018 */
[----:B------:R-:W-:Y:S01]  /*2d760*/  IMAD.MOV.U32 R12, RZ, RZ, 0x3 ;  /* 0x00000003ff0c7424 */ /* 0x000fe200078e00ff */
[----:B------:R-:W-:-:S13]  /*2d770*/  IADD3 R2, P4, R14, R5, RZ ;  /* 0x000000050e027210 */ /* 0x000fda0007f9e0ff */
[----:B------:R-:W-:Y:S05]  /*2d780*/  WARPSYNC.COLLECTIVE R15, `(.L_x_2147) ;  /* 0x000000000f087348 */ /* 0x000fea0003c00000 */
[----:B------:R0:W1:Y:S02]  /*2d790*/  SHFL.IDX P6, R14, R13, R12, R11 ;  /* 0x0000000c0d0e7389 */ /* 0x00006400000c000b */
[----:B01----:R-:W-:Y:S01]  /*2d7a0*/  ENDCOLLECTIVE ;  /* 0x000000000000791b */ /* 0x003fe20003800000 */
.L_x_2147:
        /* <DEDUP_REMOVED lines=15> */
.L_x_2148:
[----:B------:R-:W-:Y:S02]  /*2d8a0*/  IMAD.MOV.U32 R13, RZ, RZ, R24 ;  /* 0x000000ffff0d7224 */ /* 0x000fe400078e0018 */
[----:B------:R-:W-:Y:S01]  /*2d8b0*/  IMAD.MOV.U32 R12, RZ, RZ, 0x4 ;  /* 0x00000004ff0c7424 */ /* 0x000fe200078e00ff */
[----:B------:R-:W-:-:S13]  /*2d8c0*/  IADD3 R2, P4, R14, R5, RZ ;  /* 0x000000050e027210 */ /* 0x000fda0007f9e0ff */
[----:B------:R-:W-:Y:S05]  /*2d8d0*/  WARPSYNC.COLLECTIVE R15, `(.L_x_2149) ;  /* 0x000000000f087348 */ /* 0x000fea0003c00000 */
[----:B------:R0:W1:Y:S02]  /*2d8e0*/  SHFL.IDX P6, R14, R13, R12, R11 ;  /* 0x0000000c0d0e7389 */ /* 0x00006400000c000b */
[----:B01----:R-:W-:Y:S01]  /*2d8f0*/  ENDCOLLECTIVE ;  /* 0x000000000000791b */ /* 0x003fe20003800000 */
.L_x_2149:
        /* <DEDUP_REMOVED lines=15> */
.L_x_2150:
[----:B------:R-:W-:Y:S02]  /*2d9f0*/  IMAD.MOV.U32 R13, RZ, RZ, R24 ;  /* 0x000000ffff0d7224 */ /* 0x000fe400078e0018 */
[----:B------:R-:W-:Y:S01]  /*2da00*/  IMAD.MOV.U32 R12, RZ, RZ, 0x5 ;  /* 0x00000005ff0c7424 */ /* 0x000fe200078e00ff */
[----:B------:R-:W-:-:S13]  /*2da10*/  IADD3 R2, P4, R14, R5, RZ ;  /* 0x000000050e027210 */ /* 0x000fda0007f9e0ff */
[----:B------:R-:W-:Y:S05]  /*2da20*/  WARPSYNC.COLLECTIVE R15, `(.L_x_2151) ;  /* 0x000000000f087348 */ /* 0x000fea0003c00000 */
[----:B------:R0:W1:Y:S02]  /*2da30*/  SHFL.IDX P6, R14, R13, R12, R11 ;  /* 0x0000000c0d0e7389 */ /* 0x00006400000c000b */
[----:B01----:R-:W-:Y:S01]  /*2da40*/  ENDCOLLECTIVE ;  /* 0x000000000000791b */ /* 0x003fe20003800000 */
.L_x_2151:
        /* <DEDUP_REMOVED lines=14> */
.L_x_2152:
[----:B------:R-:W-:Y:S05]  /*2db30*/  BRA `(.L_x_2153) ;  /* 0xffffffa800c47947 */ /* 0x000fea000383ffff */
.L_x_1986:
[----:B------:R-:W-:Y:S01]  /*2db40*/  BSSY B0, `(.L_x_2154) ;  /* 0x0000008000007945 */ /* 0x000fe20003800000 */
[----:B------:R-:W-:Y:S01]  /*2db50*/  IMAD.MOV.U32 R13, RZ, RZ, R16 ;  /* 0x000000ffff0d7224 */ /* 0x000fe200078e0010 */
[----:B------:R-:W-:Y:S01]  /*2db60*/  MOV R15, 0xffffffff ;  /* 0xffffffff000f7802 */ /* 0x000fe20000000f00 */
[----:B------:R-:W-:Y:S02]  /*2db70*/  IMAD.MOV.U32 R12, RZ, RZ, RZ ;  /* 0x000000ffff0c7224 */ /* 0x000fe400078e00ff */
[----:B------:R-:W-:-:S07]  /*2db80*/  IMAD.MOV.U32 R11, RZ, RZ, 0x1f ;  /* 0x0000001fff0b7424 */ /* 0x000fce00078e00ff */
[----:B01----:R-:W-:Y:S05]  /*2db90*/  WARPSYNC.COLLECTIVE R15, `(.L_x_2155) ;  /* 0x000000000f087348 */ /* 0x003fea0003c00000 */
[----:B------:R2:W3:Y:S02]  /*2dba0*/  SHFL.IDX P6, R14, R13, R12, R11 ;  /* 0x0000000c0d0e7389 */ /* 0x0004e400000c000b */
[----:B0123--:R-:W-:Y:S01]  /*2dbb0*/  ENDCOLLECTIVE ;  /* 0x000000000000791b */ /* 0x00ffe20003800000 */
.L_x_2155:
[----:B------:R-:W-:Y:S05]  /*2dbc0*/  BSYNC B0 ;  /* 0x0000000000007941 */ /* 0x000fea0003800000 */
.L_x_2154:
        /* <DEDUP_REMOVED lines=9> */
.L_x_2156:
        /* <DEDUP_REMOVED lines=13> */
[----:B------:R-:W-:-:S04]  /*2dd30*/  ISETP.NE.AND P1, PT, R8, RZ, PT ;  /* 0x000000ff0800720c */ /* 0x000fc80003f25270 */
[----:B------:R-:W-:-:S09]  /*2dd40*/  MOV R13, R5 ;  /* 0x00000005000d7202 */ /* 0x000fd20000000f00 */
[----:B------:R-:W-:Y:S05]  /*2dd50*/  WARPSYNC.COLLECTIVE R15, `(.L_x_2157) ;  /* 0x000000000f087348 */ /* 0x000fea0003c00000 */
[----:B------:R0:W1:Y:S02]  /*2dd60*/  SHFL.UP P6, R14, R13, R12, R11 ;  /* 0x0400000c0d0e7389 */ /* 0x00006400000c000b */
[----:B01----:R-:W-:Y:S01]  /*2dd70*/  ENDCOLLECTIVE ;  /* 0x000000000000791b */ /* 0x003fe20003800000 */
.L_x_2157:
[----:B------:R-:W-:Y:S01]  /*2dd80*/  IMAD.MOV.U32 R12, RZ, RZ, 0x2 ;  /* 0x00000002ff0c7424 */ /* 0x000fe200078e00ff */
[----:B------:R-:W-:-:S05]  /*2dd90*/  SEL R6, R14, RZ, P1 ;  /* 0x000000ff0e067207 */ /* 0x000fca0000800000 */
[----:B------:R-:W-:-:S04]  /*2dda0*/  IMAD.IADD R6, R5, 0x1, R6 ;  /* 0x0000000105067824 */ /* 0x000fc800078e0206 */
[----:B------:R-:W-:-:S07]  /*2ddb0*/  IMAD.MOV.U32 R13, RZ, RZ, R6 ;  /* 0x000000ffff0d7224 */ /* 0x000fce00078e0006 */
[----:B------:R-:W-:Y:S05]  /*2ddc0*/  WARPSYNC.COLLECTIVE R15, `(.L_x_2158) ;  /* 0x000000000f087348 */ /* 0x000fea0003c00000 */
[----:B------:R0:W1:Y:S02]  /*2ddd0*/  SHFL.UP P6, R14, R13, R12, R11 ;  /* 0x0400000c0d0e7389 */ /* 0x00006400000c000b */
[----:B01----:R-:W-:Y:S01]  /*2dde0*/  ENDCOLLECTIVE ;  /* 0x000000000000791b */ /* 0x003fe20003800000 */
.L_x_2158:
[----:B------:R-:W-:Y:S01]  /*2ddf0*/  IMAD.MOV.U32 R12, RZ, RZ, 0x4 ;  /* 0x00000004ff0c7424 */ /* 0x000fe200078e00ff */
[----:B------:R-:W-:-:S04]  /*2de00*/  SEL R7, R14, RZ, P2 ;  /* 0x000000ff0e077207 */ /* 0x000fc80001000000 */
[----:B------:R-:W-:-:S05]  /*2de10*/  IADD3 R7, R6, R7, RZ ;  /* 0x0000000706077210 */ /* 0x000fca0007ffe0ff */
[----:B------:R-:W-:-:S07]  /*2de20*/  IMAD.MOV.U32 R13, RZ, RZ, R7 ;  /* 0x000000ffff0d7224 */ /* 0x000fce00078e0007 */
[----:B------:R-:W-:Y:S05]  /*2de30*/  WARPSYNC.COLLECTIVE R15, `(.L_x_2159) ;  /* 0x000000000f087348 */ /* 0x000fea0003c00000 */
[----:B------:R0:W1:Y:S02]  /*2de40*/  SHFL.UP P6, R14, R13, R12, R11 ;  /* 0x0400000c0d0e7389 */ /* 0x00006400000c000b */
[----:B01----:R-:W-:Y:S01]  /*2de50*/  ENDCOLLECTIVE ;  /* 0x000000000000791b */ /* 0x003fe20003800000 */
.L_x_2159:
[----:B------:R-:W-:Y:S02]  /*2de60*/  MOV R12, 0x8 ;  /* 0x00000008000c7802 */ /* 0x000fe40000000f00 */
[----:B------:R-:W-:-:S05]  /*2de70*/  SEL R2, R14, RZ, P3 ;  /* 0x000000ff0e027207 */ /* 0x000fca0001800000 */
[----:B------:R-:W-:-:S04]  /*2de80*/  IMAD.IADD R2, R7, 0x1, R2 ;  /* 0x0000000107027824 */ /* 0x000fc800078e0202 */
[----:B------:R-:W-:-:S07]  /*2de90*/  IMAD.MOV.U32 R13, RZ, RZ, R2 ;  /* 0x000000ffff0d7224 */ /* 0x000fce00078e0002 */
[----:B------:R-:W-:Y:S05]  /*2dea0*/  WARPSYNC.COLLECTIVE R15, `(.L_x_2160) ;  /* 0x000000000f087348 */ /* 0x000fea0003c00000 */
[----:B------:R0:W1:Y:S02]  /*2deb0*/  SHFL.UP P6, R14, R13, R12, R11 ;  /* 0x0400000c0d0e7389 */ /* 0x00006400000c000b */
[----:B01----:R-:W-:Y:S01]  /*2dec0*/  ENDCOLLECTIVE ;  /* 0x000000000000791b */ /* 0x003fe20003800000 */
.L_x_2160:
[----:B------:R-:W-:Y:S01]  /*2ded0*/  IMAD.MOV.U32 R12, RZ, RZ, 0x10 ;  /* 0x00000010ff0c7424 */ /* 0x000fe200078e00ff */
[----:B------:R-:W-:-:S05]  /*2dee0*/  SEL R3, R14, RZ, P4 ;  /* 0x000000ff0e037207 */ /* 0x000fca0002000000 */
[----:B------:R-:W-:-:S04]  /*2def0*/  IMAD.IADD R3, R2, 0x1, R3 ;  /* 0x0000000102037824 */ /* 0x000fc800078e0203 */
[----:B------:R-:W-:-:S07]  /*2df00*/  IMAD.MOV.U32 R13, RZ, RZ, R3 ;  /* 0x000000ffff0d7224 */ /* 0x000fce00078e0003 */
[----:B------:R-:W-:Y:S05]  /*2df10*/  WARPSYNC.COLLECTIVE R15, `(.L_x_2161) ;  /* 0x000000000f087348 */ /* 0x000fea0003c00000 */
[----:B------:R0:W1:Y:S02]  /*2df20*/  SHFL.UP P6, R14, R13, R12, R11 ;  /* 0x0400000c0d0e7389 */ /* 0x00006400000c000b */
[----:B01----:R-:W-:Y:S01]  /*2df30*/  ENDCOLLECTIVE ;  /* 0x000000000000791b */ /* 0x003fe20003800000 */
.L_x_2161:
[----:B------:R-:W-:Y:S02]  /*2df40*/  IMAD.MOV.U32 R12, RZ, RZ, 0x1f ;  /* 0x0000001fff0c7424 */ /* 0x000fe400078e00ff */
[----:B------:R-:W-:Y:S01]  /*2df50*/  IMAD.MOV.U32 R11, RZ, RZ, 0x1f ;  /* 0x0000001fff0b7424 */ /* 0x000fe200078e00ff */
[----:B------:R-:W-:-:S05]  /*2df60*/  SEL R2, R14, RZ, P5 ;  /* 0x000000ff0e027207 */ /* 0x000fca0002800000 */
[----:B------:R-:W-:-:S05]  /*2df70*/  IMAD.IADD R2, R3, 0x1, R2 ;  /* 0x0000000103027824 */ /* 0x000fca00078e0202 */
[----:B------:R-:W-:-:S07]  /*2df80*/  MOV R13, R2 ;  /* 0x00000002000d7202 */ /* 0x000fce0000000f00 */
[----:B------:R-:W-:Y:S05]  /*2df90*/  WARPSYNC.COLLECTIVE R15, `(.L_x_2162) ;  /* 0x000000000f087348 */ /* 0x000fea0003c00000 */
[----:B------:R0:W1:Y:S02]  /*2dfa0*/  SHFL.IDX P6, R14, R13, R12, R11 ;  /* 0x0000000c0d0e7389 */ /* 0x00006400000c000b */
[----:B01----:R-:W-:Y:S01]  /*2dfb0*/  ENDCOLLECTIVE ;  /* 0x000000000000791b */ /* 0x003fe20003800000 */
.L_x_2162:
[----:B------:R-:W-:Y:S05]  /*2dfc0*/  BRA `(.L_x_2163) ;  /* 0xffffffa800d47947 */ /* 0x000fea000383ffff */
.L_x_1991:
[----:B------:R-:W-:Y:S01]  /*2dfd0*/  BSSY B0, `(.L_x_2164) ;  /* 0x0000008000007945 */ /* 0x000fe20003800000 */
[----:B-----5:R-:W-:Y:S01]  /*2dfe0*/  IMAD.MOV.U32 R13, RZ, RZ, R5 ;  /* 0x000000ffff0d7224 */ /* 0x020fe200078e0005 */
[----:B------:R-:W-:Y:S01]  /*2dff0*/  MOV R11, RZ ;  /* 0x000000ff000b7202 */ /* 0x000fe20000000f00 */
[----:B------:R-:W-:Y:S02]  /*2e000*/  IMAD.MOV.U32 R12, RZ, RZ, 0x1 ;  /* 0x00000001ff0c7424 */ /* 0x000fe400078e00ff */
[----:B------:R-:W-:-:S07]  /*2e010*/  IMAD.MOV.U32 R15, RZ, RZ, -0x1 ;  /* 0xffffffffff0f7424 */ /* 0x000fce00078e00ff */
[----:B01----:R-:W-:Y:S05]  /*2e020*/  WARPSYNC.COLLECTIVE R15, `(.L_x_2165) ;  /* 0x000000000f087348 */ /* 0x003fea0003c00000 */
[----:B------:R2:W3:Y:S02]  /*2e030*/  SHFL.UP P6, R14, R13, R12, R11 ;  /* 0x0400000c0d0e7389 */ /* 0x0004e400000c000b */
[----:B0123--:R-:W-:Y:S01]  /*2e040*/  ENDCOLLECTIVE ;  /* 0x000000000000791b */ /* 0x00ffe20003800000 */
.L_x_2165:
[----:B------:R-:W-:Y:S05]  /*2e050*/  BSYNC B0 ;  /* 0x0000000000007941 */ /* 0x000fea0003800000 */
.L_x_2164:
        /* <DEDUP_REMOVED lines=8> */
.L_x_2166:
[----:B------:R-:W-:Y:S01]  /*2e0e0*/  IMAD.MOV.U32 R12, RZ, RZ, 0x4 ;  /* 0x00000004ff0c7424 */ /* 0x000fe200078e00ff */
[----:B------:R-:W-:-:S05]  /*2e0f0*/  SEL R2, R14, RZ, P2 ;  /* 0x000000ff0e027207 */ /* 0x000fca0001000000 */
[----:B------:R-:W-:-:S04]  /*2e100*/  IMAD.IADD R2, R13, 0x1, R2 ;  /* 0x000000010d027824 */ /* 0x000fc800078e0202 */
[----:B------:R-:W-:-:S07]  /*2e110*/  IMAD.MOV.U32 R13, RZ, RZ, R2 ;  /* 0x000000ffff0d7224 */ /* 0x000fce00078e0002 */
[----:B------:R-:W-:Y:S05]  /*2e120*/  WARPSYNC.COLLECTIVE R15, `(.L_x_2167) ;  /* 0x000000000f087348 */ /* 0x000fea0003c00000 */
[----:B------:R0:W1:Y:S02]  /*2e130*/  SHFL.UP P6, R14, R13, R12, R11 ;  /* 0x0400000c0d0e7389 */ /* 0x00006400000c000b */
[----:B01----:R-:W-:Y:S01]  /*2e140*/  ENDCOLLECTIVE ;  /* 0x000000000000791b */ /* 0x003fe20003800000 */
.L_x_2167:
[----:B------:R-:W-:Y:S01]  /*2e150*/  IMAD.MOV.U32 R12, RZ, RZ, 0x8 ;  /* 0x00000008ff0c7424 */ /* 0x000fe200078e00ff */
[----:B------:R-:W-:-:S05]  /*2e160*/  SEL R3, R14, RZ, P3 ;  /* 0x000000ff0e037207 */ /* 0x000fca0001800000 */
[----:B------:R-:W-:-:S05]  /*2e170*/  IMAD.IADD R3, R2, 0x1, R3 ;  /* 0x0000000102037824 */ /* 0x000fca00078e0203 */
[----:B------:R-:W-:-:S07]  /*2e180*/  MOV R13, R3 ;  /* 0x00000003000d7202 */ /* 0x000fce0000000f00 */
[----:B------:R-:W-:Y:S05]  /*2e190*/  WARPSYNC.COLLECTIVE R15, `(.L_x_2168) ;  /* 0x000000000f087348 */ /* 0x000fea0003c00000 */
[----:B------:R0:W1:Y:S02]  /*2e1a0*/  SHFL.UP P6, R14, R13, R12, R11 ;  /* 0x0400000c0d0e7389 */ /* 0x00006400000c000b */
[----:B01----:R-:W-:Y:S01]  /*2e1b0*/  ENDCOLLECTIVE ;  /* 0x000000000000791b */ /* 0x003fe20003800000 */
.L_x_2168:
[----:B------:R-:W-:Y:S01]  /*2e1c0*/  IMAD.MOV.U32 R12, RZ, RZ, 0x10 ;  /* 0x00000010ff0c7424 */ /* 0x000fe200078e00ff */
[----:B------:R-:W-:-:S05]  /*2e1d0*/  SEL R4, R14, RZ, P4 ;  /* 0x000000ff0e047207 */ /* 0x000fca0002000000 */
[----:B------:R-:W-:-:S04]  /*2e1e0*/  IMAD.IADD R4, R3, 0x1, R4 ;  /* 0x0000000103047824 */ /* 0x000fc800078e0204 */
[----:B------:R-:W-:-:S07]  /*2e1f0*/  IMAD.MOV.U32 R13, RZ, RZ, R4 ;  /* 0x000000ffff0d7224 */ /* 0x000fce00078e0004 */
[----:B------:R-:W-:Y:S05]  /*2e200*/  WARPSYNC.COLLECTIVE R15, `(.L_x_2169) ;  /* 0x000000000f087348 */ /* 0x000fea0003c00000 */
[----:B------:R0:W1:Y:S02]  /*2e210*/  SHFL.UP P6, R14, R13, R12, R11 ;  /* 0x0400000c0d0e7389 */ /* 0x00006400000c000b */
[----:B01----:R-:W-:Y:S01]  /*2e220*/  ENDCOLLECTIVE ;  /* 0x000000000000791b */ /* 0x003fe20003800000 */
.L_x_2169:
[----:B------:R-:W-:Y:S02]  /*2e230*/  IMAD.MOV.U32 R12, RZ, RZ, 0x1f ;  /* 0x0000001fff0c7424 */ /* 0x000fe400078e00ff */
[----:B------:R-:W-:Y:S01]  /*2e240*/  IMAD.MOV.U32 R11, RZ, RZ, 0x1f ;  /* 0x0000001fff0b7424 */ /* 0x000fe200078e00ff */
[----:B------:R-:W-:-:S04]  /*2e250*/  SEL R3, R14, RZ, P5 ;  /* 0x000000ff0e037207 */ /* 0x000fc80002800000 */
[----:B------:R-:W-:-:S05]  /*2e260*/  IADD3 R2, R4, R3, RZ ;  /* 0x0000000304027210 */ /* 0x000fca0007ffe0ff */
[----:B------:R-:W-:-:S07]  /*2e270*/  IMAD.MOV.U32 R13, RZ, RZ, R2 ;  /* 0x000000ffff0d7224 */ /* 0x000fce00078e0002 */
[----:B------:R-:W-:Y:S05]  /*2e280*/  WARPSYNC.COLLECTIVE R15, `(.L_x_2170) ;  /* 0x000000000f087348 */ /* 0x000fea0003c00000 */
[----:B------:R0:W1:Y:S02]  /*2e290*/  SHFL.IDX P6, R14, R13, R12, R11 ;  /* 0x0000000c0d0e7389 */ /* 0x00006400000c000b */
[----:B01----:R-:W-:Y:S01]  /*2e2a0*/  ENDCOLLECTIVE ;  /* 0x000000000000791b */ /* 0x003fe20003800000 */
.L_x_2170:
[----:B------:R-:W-:Y:S05]  /*2e2b0*/  BRA `(.L_x_2171) ;  /* 0xffffffa800b47947 */ /* 0x000fea000383ffff */
.L_x_1993:
[----:B------:R-:W-:Y:S01]  /*2e2c0*/  BSSY B0, `(.L_x_2172) ;  /* 0x0000006000007945 */ /* 0x000fe20003800000 */
[----:B------:R-:W-:Y:S01]  /*2e2d0*/  PLOP3.LUT P6, PT, P6, PT, PT, 0x8, 0x0 ;  /* 0x000000000000781c */ /* 0x000fe200037ce170 */
[----:B------:R-:W-:-:S12]  /*2e2e0*/  IMAD.MOV.U32 R15, RZ, RZ, -0x1 ;  /* 0xffffffffff0f7424 */ /* 0x000fd800078e00ff */
[----:B01----:R-:W-:Y:S05]  /*2e2f0*/  WARPSYNC.COLLECTIVE R15, `(.L_x_2173) ;  /* 0x000000000f087348 */ /* 0x003fea0003c00000 */
[----:B------:R-:W-:Y:S01]  /*2e300*/  VOTE.ANY R14, PT, P6 ;  /* 0x00000000000e7806 */ /* 0x000fe200030e0100 */
[----:B01----:R-:W-:Y:S06]  /*2e310*/  ENDCOLLECTIVE ;  /* 0x000000000000791b */ /* 0x003fec0003800000 */
.L_x_2173:
[----:B------:R-:W-:Y:S05]  /*2e320*/  BSYNC B0 ;  /* 0x0000000000007941 */ /* 0x000fea0003800000 */
.L_x_2172:
[----:B------:R-:W-:Y:S01]  /*2e330*/  MOV R3, R14 ;  /* 0x0000000e00037202 */ /* 0x000fe20000000f00 */
[----:B------:R-:W-:Y:S02]  /*2e340*/  IMAD.MOV.U32 R13, RZ, RZ, R5 ;  /* 0x000000ffff0d7224 */ /* 0x000fe400078e0005 */
[----:B------:R-:W-:Y:S01]  /*2e350*/  IMAD.MOV.U32 R11, RZ, RZ, 0x1f ;  /* 0x0000001fff0b7424 */ /* 0x000fe200078e00ff */
[----:B------:R-:W0:Y:S01]  /*2e360*/  POPC R4, R3 ;  /* 0x0000000300047309 */ /* 0x000e220000000000 */
[----:B------:R-:W-:Y:S02]  /*2e370*/  IMAD.MOV.U32 R15, RZ, RZ, -0x1 ;  /* 0xffffffffff0f7424 */ /* 0x000fe400078e00ff */
[----:B0-----:R-:W-:-:S07]  /*2e380*/  IMAD.MOV.U32 R12, RZ, RZ, R4 ;  /* 0x000000ffff0c7224 */ /* 0x001fce00078e0004 */
[----:B------:R-:W-:Y:S05]  /*2e390*/  WARPSYNC.COLLECTIVE R15, `(.L_x_2174) ;  /* 0x000000000f087348 */ /* 0x000fea0003c00000 */
[----:B------:R0:W1:Y:S02]  /*2e3a0*/  SHFL.IDX P6, R14, R13, R12, R11 ;  /* 0x0000000c0d0e7389 */ /* 0x00006400000c000b */
[----:B01----:R-:W-:Y:S01]  /*2e3b0*/  ENDCOLLECTIVE ;  /* 0x000000000000791b */ /* 0x003fe20003800000 */
.L_x_2174:
[----:B------:R-:W-:Y:S01]  /*2e3c0*/  MOV R5, R14 ;  /* 0x0000000e00057202 */ /* 0x000fe20000000f00 */
[----:B------:R-:W-:Y:S06]  /*2e3d0*/  BRA `(.L_x_2175) ;  /* 0xffffffa800a47947 */ /* 0x000fec000383ffff */
.L_x_1995:
[----:B------:R-:W-:Y:S01]  /*2e3e0*/  BSSY B0, `(.L_x_2176) ;  /* 0x0000007000007945 */ /* 0x000fe20003800000 */
[----:B------:R-:W-:Y:S02]  /*2e3f0*/  IMAD.MOV.U32 R13, RZ, RZ, R2 ;  /* 0x000000ffff0d7224 */ /* 0x000fe400078e0002 */
[----:B------:R-:W-:Y:S02]  /*2e400*/  IMAD.MOV.U32 R11, RZ, RZ, 0x1f ;  /* 0x0000001fff0b7424 */ /* 0x000fe400078e00ff */
[----:B------:R-:W-:-:S07]  /*2e410*/  IMAD.MOV.U32 R15, RZ, RZ, -0x1 ;  /* 0xffffffffff0f7424 */ /* 0x000fce00078e00ff */
[----:B0123--:R-:W-:Y:S05]  /*2e420*/  WARPSYNC.COLLECTIVE R15, `(.L_x_2177) ;  /* 0x000000000f087348 */ /* 0x00ffea0003c00000 */
[----:B------:R4:W0:Y:S02]  /*2e430*/  SHFL.IDX P6, R14, R13, R12, R11 ;  /* 0x0000000c0d0e7389 */ /* 0x00082400000c000b */
[----:B01234-:R-:W-:Y:S01]  /*2e440*/  ENDCOLLECTIVE ;  /* 0x000000000000791b */ /* 0x01ffe20003800000 */
.L_x_2177:
[----:B------:R-:W-:Y:S05]  /*2e450*/  BSYNC B0 ;  /* 0x0000000000007941 */ /* 0x000fea0003800000 */
.L_x_2176:
[----:B------:R-:W-:Y:S05]  /*2e460*/  BRA `(.L_x_1994) ;  /* 0xffffffa8009c7947 */ /* 0x000fea000383ffff */
.L_x_1999:
[----:B0-----:R0:W2:Y:S02]  /*2e470*/  SYNCS.PHASECHK.TRANS64.TRYWAIT P0, [R5+URZ+0x30820], R0 ;  /* 0x03082000050075a7 */ /* 0x0010a4000800017f */
[----:B--2---:R-:W-:Y:S05]  /*2e480*/  @!P0 NANOSLEEP.SYNCS 0x989680 ;  /* 0x009896800000895d */ /* 0x004fea0003900000 */
[----:B------:R-:W2:Y:S02]  /*2e490*/  @!P0 SYNCS.PHASECHK.TRANS64 P0, [R5+URZ+0x30820], R0 ;  /* 0x03082000050085a7 */ /* 0x000ea4000800007f */
[----:B--2---:R-:W-:Y:S05]  /*2e4a0*/  @!P0 BRA `(.L_x_1999) ;  /* 0xfffffffc00f08947 */ /* 0x004fea000383ffff */
[----:B------:R-:W-:Y:S05]  /*2e4b0*/  BRA `(.L_x_2178) ;  /* 0xffffffb000147947 */ /* 0x000fea000383ffff */
.L_x_2000:
[----:B------:R-:W2:Y:S01]  /*2e4c0*/  S2R R2, SR_TID.X ;  /* 0x0000000000027919 */ /* 0x000ea20000002100 */
[----:B------:R-:W-:Y:S01]  /*2e4d0*/  BSSY B0, `(.L_x_2179) ;  /* 0x000000a000007945 */ /* 0x000fe20003800000 */
[----:B------:R-:W-:Y:S01]  /*2e4e0*/  MOV R12, RZ ;  /* 0x000000ff000c7202 */ /* 0x000fe20000000f00 */
        /* <DEDUP_REMOVED lines=8> */
.L_x_2180:
[----:B------:R-:W-:Y:S05]  /*2e570*/  BSYNC B0 ;  /* 0x0000000000007941 */ /* 0x000fea0003800000 */
.L_x_2179:
[----:B------:R-:W-:Y:S05]  /*2e580*/  BRA `(.L_x_2181) ;  /* 0xffffffac00fc7947 */ /* 0x000fea000383ffff */
.L_x_2001:
[----:B------:R-:W-:Y:S01]  /*2e590*/  BSSY B0, `(.L_x_2182) ;  /* 0x0000006000007945 */ /* 0x000fe20003800000 */
[----:B------:R-:W-:-:S07]  /*2e5a0*/  IMAD.MOV.U32 R15, RZ, RZ, -0x1 ;  /* 0xffffffffff0f7424 */ /* 0x000fce00078e00ff */
[----:B01-3--:R-:W-:Y:S05]  /*2e5b0*/  WARPSYNC.COLLECTIVE R15, `(.L_x_2183) ;  /* 0x000000000f0c7348 */ /* 0x00bfea0003c00000 */
[----:B------:R-:W-:Y:S02]  /*2e5c0*/  ELECT P6, UR62, PT ;  /* 0x00000000003e782f */ /* 0x000fe400038c0000 */
[----:B------:R-:W-:Y:S01]  /*2e5d0*/  MOV R14, UR62 ;  /* 0x0000003e000e7c02 */ /* 0x000fe20008000f00 */
[----:B01-3--:R-:W-:Y:S10]  /*2e5e0*/  ENDCOLLECTIVE ;  /* 0x000000000000791b */ /* 0x00bff40003800000 */
.L_x_2183:
[----:B------:R-:W-:Y:S05]  /*2e5f0*/  BSYNC B0 ;  /* 0x0000000000007941 */ /* 0x000fea0003800000 */
.L_x_2182:
[----:B------:R-:W-:Y:S05]  /*2e600*/  BRA `(.L_x_2184) ;  /* 0xffffffac00f07947 */ /* 0x000fea000383ffff */
.L_x_2003:
[----:B0-----:R0:W2:Y:S02]  /*2e610*/  SYNCS.PHASECHK.TRANS64.TRYWAIT P1, [R3+URZ+0x30840], R2 ;  /* 0x03084002030075a7 */ /* 0x0010a4000802017f */
[----:B--2---:R-:W-:Y:S05]  /*2e620*/  @!P1 NANOSLEEP.SYNCS 0x989680 ;  /* 0x009896800000995d */ /* 0x004fea0003900000 */
[----:B------:R-:W2:Y:S02]  /*2e630*/  @!P1 SYNCS.PHASECHK.TRANS64 P1, [R3+URZ+0x30840], R2 ;  /* 0x03084002030095a7 */ /* 0x000ea4000802007f */
[----:B--2---:R-:W-:Y:S05]  /*2e640*/  @!P1 BRA `(.L_x_2003) ;  /* 0xfffffffc00f09947 */ /* 0x004fea000383ffff */
[----:B------:R-:W-:Y:S05]  /*2e650*/  BRA `(.L_x_2185) ;  /* 0xffffffb000187947 */ /* 0x000fea000383ffff */
.L_x_2005:
[----:B--2---:R2:W4:Y:S02]  /*2e660*/  SYNCS.PHASECHK.TRANS64.TRYWAIT P1, [R5+URZ+0x30840], R0 ;  /* 0x03084000050075a7 */ /* 0x004524000802017f */
[----:B----4-:R-:W-:Y:S05]  /*2e670*/  @!P1 NANOSLEEP.SYNCS 0x989680 ;  /* 0x009896800000995d */ /* 0x010fea0003900000 */
[----:B------:R-:W4:Y:S02]  /*2e680*/  @!P1 SYNCS.PHASECHK.TRANS64 P1, [R5+URZ+0x30840], R0 ;  /* 0x03084000050095a7 */ /* 0x000f24000802007f */
[----:B----4-:R-:W-:Y:S05]  /*2e690*/  @!P1 BRA `(.L_x_2005) ;  /* 0xfffffffc00f09947 */ /* 0x010fea000383ffff */
[----:B------:R-:W-:Y:S05]  /*2e6a0*/  BRA `(.L_x_2186) ;  /* 0xffffffb000247947 */ /* 0x000fea000383ffff */
.L_x_2007:
[----:B----4-:R4:W0:Y:S02]  /*2e6b0*/  SYNCS.PHASECHK.TRANS64.TRYWAIT P1, [R3+URZ+0x30860], R2 ;  /* 0x03086002030075a7 */ /* 0x010824000802017f */
[----:B0-----:R-:W-:Y:S05]  /*2e6c0*/  @!P1 NANOSLEEP.SYNCS 0x989680 ;  /* 0x009896800000995d */ /* 0x001fea0003900000 */
[----:B------:R-:W0:Y:S02]  /*2e6d0*/  @!P1 SYNCS.PHASECHK.TRANS64 P1, [R3+URZ+0x30860], R2 ;  /* 0x03086002030095a7 */ /* 0x000e24000802007f */
[----:B0-----:R-:W-:Y:S05]  /*2e6e0*/  @!P1 BRA `(.L_x_2007) ;  /* 0xfffffffc00f09947 */ /* 0x001fea000383ffff */
[----:B------:R-:W-:Y:S05]  /*2e6f0*/  BRA `(.L_x_2187) ;  /* 0xffffffb000207947 */ /* 0x000fea000383ffff */
.L_x_2188:
        /* <DEDUP_REMOVED lines=16> */
.L_x_3237:


//--------------------- .text._ZN7cutlass13device_kernelIN5flash11enable_sm90INS1_16FlashAttnFwdSm90INS1_25CollectiveMainloopFwdSm90ILi2EN4cute5tupleIJNS5_1CILi1EEES8_S8_EEENS6_IJNS7_ILi128EEENS7_ILi96EEENS7_ILi192EEEEEELi192ENS_6half_tEfNS_4arch4Sm90ELb1ELb0ELb0ELb0ELb1ELb0ELb0ELb1ELb1ELb1ELb0ELb0EEENS1_21CollectiveEpilogueFwdINS6_IJSA_SC_SB_EEES9_SE_SG_Li256ELb0ELb1ELb0ELb0EEENS1_30DynamicPersistentTileSchedulerILi256ELi128ELb0ELb1ELb1EEEEEEEEEvNT_6ParamsE --------------------------
	.section	.text._ZN7cutlass13device_kernelIN5flash11enable_sm90INS1_16FlashAttnFwdSm90INS1_25CollectiveMainloopFwdSm90ILi2EN4cute5tupleIJNS5_1CILi1EEES8_S8_EEENS6_IJNS7_ILi128EEENS7_ILi96EEENS7_ILi192EEEEEELi192ENS_6half_tEfNS_4arch4Sm90ELb1ELb0ELb0ELb0ELb1ELb0ELb0ELb1ELb1ELb1ELb0ELb0EEENS1_21CollectiveEpilogueFwdINS6_IJSA_SC_SB_EEES9_SE_SG_Li256ELb0ELb1ELb0ELb0EEENS1_30DynamicPersistentTileSchedulerILi256ELi128ELb0ELb1ELb1EEEEEEEEEvNT_6ParamsE,"ax",@progbits
	.align	128
.text._ZN7cutlass13device_kernelIN5flash11enable_sm90INS1_16FlashAttnFwdSm90INS1_25CollectiveMainloopFwdSm90ILi2EN4cute5tupleIJNS5_1CILi1EEES8_S8_EEENS6_IJNS7_ILi128EEENS7_ILi96EEENS7_ILi192EEEEEELi192ENS_6half_tEfNS_4arch4Sm90ELb1ELb0ELb0ELb0ELb1ELb0ELb0ELb1ELb1ELb1ELb0ELb0EEENS1_21CollectiveEpilogueFwdINS6_IJSA_SC_SB_EEES9_SE_SG_Li256ELb0ELb1ELb0ELb0EEENS1_30DynamicPersistentTileSchedulerILi256ELi128ELb0ELb1ELb1EEEEEEEEEvNT_6ParamsE:
        .type           _ZN7cutlass13device_kernelIN5flash11enable_sm90INS1_16FlashAttnFwdSm90INS1_25CollectiveMainloopFwdSm90ILi2EN4cute5tupleIJNS5_1CILi1EEES8_S8_EEENS6_IJNS7_ILi128EEENS7_ILi96EEENS7_ILi192EEEEEELi192ENS_6half_tEfNS_4arch4Sm90ELb1ELb0ELb0ELb0ELb1ELb0ELb0ELb1ELb1ELb1ELb0ELb0EEENS1_21CollectiveEpilogueFwdINS6_IJSA_SC_SB_EEES9_SE_SG_Li256ELb0ELb1ELb0ELb0EEENS1_30DynamicPersistentTileSchedulerILi256ELi128ELb0ELb1ELb1EEEEEEEEEvNT_6ParamsE,@function
        .size           _ZN7cutlass13device_kernelIN5flash11enable_sm90INS1_16FlashAttnFwdSm90INS1_25CollectiveMainloopFwdSm90ILi2EN4cute5tupleIJNS5_1CILi1EEES8_S8_EEENS6_IJNS7_ILi128EEENS7_ILi96EEENS7_ILi192EEEEEELi192ENS_6half_tEfNS_4arch4Sm90ELb1ELb0ELb0ELb0ELb1ELb0ELb0ELb1ELb1ELb1ELb0ELb0EEENS1_21CollectiveEpilogueFwdINS6_IJSA_SC_SB_EEES9_SE_SG_Li256ELb0ELb1ELb0ELb0EEENS1_30DynamicPersistentTileSchedulerILi256ELi128ELb0ELb1ELb1EEEEEEEEEvNT_6ParamsE,(.L_x_3238 - _ZN7cutlass13device_kernelIN5flash11enable_sm90INS1_16FlashAttnFwdSm90INS1_25CollectiveMainloopFwdSm90ILi2EN4cute5tupleIJNS5_1CILi1EEES8_S8_EEENS6_IJNS7_ILi128EEENS7_ILi96EEENS7_ILi192EEEEEELi192ENS_6half_tEfNS_4arch4Sm90ELb1ELb0ELb0ELb0ELb1ELb0ELb0ELb1ELb1ELb1ELb0ELb0EEENS1_21CollectiveEpilogueFwdINS6_IJSA_SC_SB_EEES9_SE_SG_Li256ELb0ELb1ELb0ELb0EEENS1_30DynamicPersistentTileSchedulerILi256ELi128ELb0ELb1ELb1EEEEEEEEEvNT_6ParamsE)
        .other          _ZN7cutlass13device_kernelIN5flash11enable_sm90INS1_16FlashAttnFwdSm90INS1_25CollectiveMainloopFwdSm90ILi2EN4cute5tupleIJNS5_1CILi1EEES8_S8_EEENS6_IJNS7_ILi128EEENS7_ILi96EEENS7_ILi192EEEEEELi192ENS_6half_tEfNS_4arch4Sm90ELb1ELb0ELb0ELb0ELb1ELb0ELb0ELb1ELb1ELb1ELb0ELb0EEENS1_21CollectiveEpilogueFwdINS6_IJSA_SC_SB_EEES9_SE_SG_Li256ELb0ELb1ELb0ELb0EEENS1_30DynamicPersistentTileSchedulerILi256ELi128ELb0ELb1ELb1EEEEEEEEEvNT_6ParamsE,@"STO_CUDA_ENTRY STV_DEFAULT"
_ZN7cutlass13device_kernelIN5flash11enable_sm90INS1_16FlashAttnFwdSm90INS1_25CollectiveMainloopFwdSm90ILi2EN4cute5tupleIJNS5_1CILi1EEES8_S8_EEENS6_IJNS7_ILi128EEENS7_ILi96EEENS7_ILi192EEEEEELi192ENS_6half_tEfNS_4arch4Sm90ELb1ELb0ELb0ELb0ELb1ELb0ELb0ELb1ELb1ELb1ELb0ELb0EEENS1_21CollectiveEpilogueFwdINS6_IJSA_SC_SB_EEES9_SE_SG_Li256ELb0ELb1ELb0ELb0EEENS1_30DynamicPersistentTileSchedulerILi256ELi128ELb0ELb1ELb1EEEEEEEEEvNT_6ParamsE:
        /* <DEDUP_REMOVED lines=45> */
.L_x_2189:
        /* <DEDUP_REMOVED lines=22> */
.L_x_2190:
        /* <DEDUP_REMOVED lines=18> */
.L_x_2191:
        /* <DEDUP_REMOVED lines=22> */
.L_x_2192:
        /* <DEDUP_REMOVED lines=23> */
.L_x_2193:
        /* <DEDUP_REMOVED lines=10> */
.L_x_2195:
        /* <DEDUP_REMOVED lines=10> */
[----:B------:R-:W2:Y:S01]  /*0960*/  LDL R3, [R1+0x4] ;  /* 0x0000040001037983 */ /* 0x000ea20000100800 */
[----:B------:R-:W-:Y:S01]  /*0970*/  UMOV UR38, URZ ;  /* 0x0000003f00267c82 */ /* 0x000fe20008000000 */
[----:B------:R-:W-:Y:S01]  /*0980*/  UMOV UR39, URZ ;  /* 0x0000003f00277c82 */ /* 0x000fe20008000000 */
[----:B0-----:R-:W0:Y:S02]  /*0990*/  S2R R2, SR_TID.X ;  /* 0x0000000000027919 */ /* 0x001e240000002100 */
[----:B0-----:R-:W-:-:S05]  /*09a0*/  VIADD R203, R2, 0xffffff80 ;  /* 0xffffff8002cb7836 */ /* 0x001fca0000000000 */
[----:B------:R-:W-:-:S04]  /*09b0*/  SHF.R.S32.HI R0, RZ, 0x1f, R203 ;  /* 0x0000001fff007819 */ /* 0x000fc800000114cb */
[----:B------:R-:W-:-:S05]  /*09c0*/  LEA.HI R4, R0, R203, RZ, 0x5 ;  /* 0x000000cb00047211 */ /* 0x000fca00078f28ff */
[----:B------:R-:W-:-:S05]  /*09d0*/  IMAD.SHL.U32 R6, R4, 0x20, RZ ;  /* 0x0000002004067824 */ /* 0x000fca00078e00ff */
[----:B------:R-:W-:Y:S02]  /*09e0*/  LOP3.LUT R7, R6, 0xfffffc00, RZ, 0xc0, !PT ;  /* 0xfffffc0006077812 */ /* 0x000fe400078ec0ff */
[----:B------:R-:W-:-:S04]  /*09f0*/  LEA.HI R6, R0, R203, RZ, 0x2 ;  /* 0x000000cb00067211 */ /* 0x000fc800078f10ff */
[----:B------:R-:W-:-:S05]  /*0a00*/  LOP3.LUT R6, R6, 0xfffffffc, RZ, 0xc0, !PT ;  /* 0xfffffffc06067812 */ /* 0x000fca00078ec0ff */
[----:B------:R-:W-:Y:S01]  /*0a10*/  IMAD.IADD R6, R203, 0x1, -R6 ;  /* 0x00000001cb067824 */ /* 0x000fe200078e0a06 */
[----:B--2---:R-:W-:Y:S02]  /*0a20*/  R2UR UR5, R3 ;  /* 0x00000000030572ca */ /* 0x004fe400000e0000 */
[----:B------:R-:W-:-:S04]  /*0a30*/  LEA.HI R3, R0, R203, RZ, 0x7 ;  /* 0x000000cb00037211 */ /* 0x000fc800078f38ff */
[----:B------:R-:W-:Y:S02]  /*0a40*/  LOP3.LUT R2, R3, 0xffffff80, RZ, 0xc0, !PT ;  /* 0xffffff8003027812 */ /* 0x000fe400078ec0ff */
[----:B------:R-:W-:-:S03]  /*0a50*/  SHF.R.S32.HI R196, RZ, 0x7, R3 ;  /* 0x00000007ffc47819 */ /* 0x000fc60000011403 */
[C---:B------:R-:W-:Y:S01]  /*0a60*/  IMAD.IADD R195, R203.reuse, 0x1, -R2 ;  /* 0x00000001cbc37824 */ /* 0x040fe200078e0a02 */
[CC--:B------:R-:W-:Y:S01]  /*0a70*/  LEA.HI R2, R0.reuse, R203.reuse, RZ, 0x4 ;  /* 0x000000cb00027211 */ /* 0x0c0fe200078f20ff */
[----:B------:R-:W-:Y:S01]  /*0a80*/  ULOP3.LUT UR6, UR5, 0x1, URZ, 0xfc, !UPT ;  /* 0x0000000105067892 */ /* 0x000fe2000f8efc3f */
[----:B------:R-:W-:Y:S02]  /*0a90*/  LEA.HI R0, R0, R203, RZ, 0x3 ;  /* 0x000000cb00007211 */ /* 0x000fe400078f18ff */
[----:B------:R-:W-:Y:S01]  /*0aa0*/  SHF.R.S32.HI R8, RZ, 0x1f, R195 ;  /* 0x0000001fff087819 */ /* 0x000fe200000114c3 */
[----:B------:R-:W-:Y:S01]  /*0ab0*/  UMOV UR5, URZ ;  /* 0x0000003f00057c82 */ /* 0x000fe20008000000 */
[----:B------:R-:W-:Y:S01]  /*0ac0*/  LOP3.LUT R4, R2, 0x3fffff0, RZ, 0xc0, !PT ;  /* 0x03fffff002047812 */ /* 0x000fe200078ec0ff */
[----:B------:R-:W-:Y:S01]  /*0ad0*/  IMAD.U32 R194, RZ, RZ, UR5 ;  /* 0x00000005ffc27e24 */ /* 0x000fe2000f8e00ff */
[----:B------:R-:W-:Y:S02]  /*0ae0*/  LEA.HI R9, R8, R195, RZ, 0x2 ;  /* 0x000000c308097211 */ /* 0x000fe400078f10ff */
[----:B------:R-:W-:Y:S01]  /*0af0*/  SHF.R.S32.HI R5, RZ, 0x4, R2 ;  /* 0x00000004ff057819 */ /* 0x000fe20000011402 */
[----:B------:R-:W-:Y:S01]  /*0b00*/  IMAD.IADD R4, R203, 0x1, -R4 ;  /* 0x00000001cb047824 */ /* 0x000fe200078e0a04 */
[----:B------:R-:W-:-:S02]  /*0b10*/  SHF.R.S32.HI R10, RZ, 0x2, R9 ;  /* 0x00000002ff0a7819 */ /* 0x000fc40000011409 */
[----:B------:R-:W-:Y:S01]  /*0b20*/  SHF.R.S32.HI R11, RZ, 0x1f, R9 ;  /* 0x0000001fff0b7819 */ /* 0x000fe20000011409 */
[----:B------:R-:W-:Y:S01]  /*0b30*/  IMAD R7, R4, 0x40, R7 ;  /* 0x0000004004077824 */ /* 0x000fe200078e0207 */
[----:B------:R-:W-:Y:S02]  /*0b40*/  LEA.HI R2, R2, R5, RZ, 0x1 ;  /* 0x0000000502027211 */ /* 0x000fe400078f08ff */
[----:B------:R-:W-:Y:S02]  /*0b50*/  LEA.HI R11, R11, R10, RZ, 0x3 ;  /* 0x0000000a0b0b7211 */ /* 0x000fe400078f18ff */
[----:B------:R-:W-:Y:S02]  /*0b60*/  LOP3.LUT R2, R2, 0x1ffffffe, RZ, 0xc0, !PT ;  /* 0x1ffffffe02027812 */ /* 0x000fe400078ec0ff */
[----:B------:R-:W-:Y:S02]  /*0b70*/  LOP3.LUT R4, R0, 0xfffffff8, RZ, 0xc0, !PT ;  /* 0xfffffff800047812 */ /* 0x000fe400078ec0ff */
[----:B------:R-:W-:Y:S01]  /*0b80*/  LOP3.LUT R11, R11, 0xfffffff8, RZ, 0xc0, !PT ;  /* 0xfffffff80b0b7812 */ /* 0x000fe200078ec0ff */
[----:B------:R-:W-:Y:S01]  /*0b90*/  IMAD.IADD R2, R5, 0x1, -R2 ;  /* 0x0000000105027824 */ /* 0x000fe200078e0a02 */
[----:B------:R-:W-:Y:S01]  /*0ba0*/  LEA.HI R8, R8, R195, RZ, 0x5 ;  /* 0x000000c308087211 */ /* 0x000fe200078f28ff */
[----:B------:R-:W-:Y:S01]  /*0bb0*/  IMAD.IADD R23, R203, 0x1, -R4 ;  /* 0x00000001cb177824 */ /* 0x000fe200078e0a04 */
[----:B------:R-:W-:Y:S01]  /*0bc0*/  LEA.HI R3, R3, R196, RZ, 0x1 ;  /* 0x000000c403037211 */ /* 0x000fe200078f08ff */
[----:B------:R-:W-:Y:S01]  /*0bd0*/  IMAD R198, R2, 0x8, R7 ;  /* 0x0000000802c67824 */ /* 0x000fe200078e0207 */
[----:B------:R-:W-:Y:S01]  /*0be0*/  IADD3 R11, R10, -R11, RZ ;  /* 0x8000000b0a0b7210 */ /* 0x000fe20007ffe0ff */
[----:B------:R-:W-:Y:S01]  /*0bf0*/  IMAD.SHL.U32 R16, R23, 0x8, RZ ;  /* 0x0000000817107824 */ /* 0x000fe200078e00ff */
[----:B------:R-:W-:-:S02]  /*0c00*/  SHF.R.S32.HI R8, RZ, 0x5, R8 ;  /* 0x00000005ff087819 */ /* 0x000fc40000011408 */
[----:B------:R-:W-:Y:S01]  /*0c10*/  LEA.HI R5, R6, R6, RZ, 0x1 ;  /* 0x0000000606057211 */ /* 0x000fe200078f08ff */
[----:B------:R-:W-:Y:S01]  /*0c20*/  VIADD R19, R16, 0x40 ;  /* 0x0000004010137836 */ /* 0x000fe20000000000 */
[----:B------:R-:W-:Y:S01]  /*0c30*/  LOP3.LUT R3, R3, 0x3fffffe, RZ, 0xc0, !PT ;  /* 0x03fffffe03037812 */ /* 0x000fe200078ec0ff */
[----:B------:R-:W-:Y:S01]  /*0c40*/  IMAD R8, R8, 0x10, R11 ;  /* 0x0000001008087824 */ /* 0x000fe200078e020b */
[----:B------:R-:W-:Y:S01]  /*0c50*/  LOP3.LUT R5, R5, 0x1ffffffe, RZ, 0xc0, !PT ;  /* 0x1ffffffe05057812 */ /* 0x000fe200078ec0ff */
[----:B------:R-:W-:Y:S01]  /*0c60*/  VIADD R22, R16, 0x80 ;  /* 0x0000008010167836 */ /* 0x000fe20000000000 */
[----:B------:R-:W-:Y:S01]  /*0c70*/  SHF.R.S32.HI R193, RZ, 0x3, R0 ;  /* 0x00000003ffc17819 */ /* 0x000fe20000011400 */
[----:B------:R-:W-:Y:S01]  /*0c80*/  IMAD.IADD R3, R196, 0x1, -R3 ;  /* 0x00000001c4037824 */ /* 0x000fe200078e0a03 */
[----:B------:R-:W-:Y:S01]  /*0c90*/  LOP3.LUT R0, R9, 0x7ffffffc, RZ, 0xc0, !PT ;  /* 0x7ffffffc09007812 */ /* 0x000fe200078ec0ff */
[----:B------:R-:W-:Y:S01]  /*0ca0*/  IMAD.IADD R18, R6, 0x1, -R5 ;  /* 0x0000000106127824 */ /* 0x000fe200078e0a05 */
[----:B------:R-:W-:Y:S01]  /*0cb0*/  MOV R199, UR6 ;  /* 0x0000000600c77c02 */ /* 0x000fe20008000f00 */
[----:B------:R-:W-:Y:S01]  /*0cc0*/  IMAD R197, R3, 0x40, R8 ;  /* 0x0000004003c57824 */ /* 0x000fe200078e0208 */
[----:B------:R-:W-:Y:S01]  /*0cd0*/  SHF.R.S32.HI R202, RZ, 0x1f, R16 ;  /* 0x0000001fffca7819 */ /* 0x000fe20000011410 */
[----:B------:R-:W-:Y:S01]  /*0ce0*/  IMAD.IADD R17, R195, 0x1, -R0 ;  /* 0x00000001c3117824 */ /* 0x000fe200078e0a00 */
[----:B------:R-:W-:Y:S01]  /*0cf0*/  SHF.R.S32.HI R201, RZ, 0x1f, R19 ;  /* 0x0000001fffc97819 */ /* 0x000fe20000011413 */
[----:B------:R-:W-:Y:S01]  /*0d00*/  IMAD R18, R18, 0x8, R197 ;  /* 0x0000000812127824 */ /* 0x000fe200078e02c5 */
[----:B------:R-:W-:-:S07]  /*0d10*/  SHF.R.S32.HI R200, RZ, 0x1f, R22 ;  /* 0x0000001fffc87819 */ /* 0x000fce0000011416 */
.L_x_2252:
        /* <DEDUP_REMOVED lines=21> */
.L_x_2196:
[----:B------:R-:W-:Y:S01]  /*0e70*/  ULDC UR8, c[0x0][0xc54] ;  /* 0x0003150000087ab9 */ /* 0x000fe20000000800 */
[----:B------:R-:W-:Y:S01]  /*0e80*/  UMOV UR4, UR9 ;  /* 0x0000000900047c82 */ /* 0x000fe20008000000 */
[----:B------:R-:W-:-:S11]  /*0e90*/  UISETP.NE.AND UP0, UPT, UR8, 0x1, UPT ;  /* 0x000000010800788c */ /* 0x000fd6000bf05270 */
[----:B------:R-:W-:Y:S02]  /*0ea0*/  @UP0 ULDC.64 UR10, c[0x0][0xc58] ;  /* 0x00031600000a0ab9 */ /* 0x000fe40000000a00 */
[----:B------:R-:W-:-:S04]  /*0eb0*/  UIMAD.WIDE.U32 UR6, UR9, UR10, URZ ;  /* 0x0000000a090672a5 */ /* 0x000fc8000f8e003f */
[----:B------:R-:W-:-:S04]  /*0ec0*/  @UP0 USHF.R.U32.HI UR4, URZ, UR11, UR7 ;  /* 0x0000000b3f040299 */ /* 0x000fc80008011607 */
[----:B------:R-:W-:-:S12]  /*0ed0*/  UIMAD UR6, UR4, UR8, URZ ;  /* 0x00000008040672a4 */ /* 0x000fd8000f8e023f */
.L_x_2197:
[----:B------:R-:W-:Y:S01]  /*0ee0*/  ULDC.64 UR10, c[0x0][0x418] ;  /* 0x00010600000a7ab9 */ /* 0x000fe20000000a00 */
[----:B------:R-:W-:Y:S01]  /*0ef0*/  ULOP3.LUT UR4, URZ, UR4, URZ, 0x33, !UPT ;  /* 0x000000043f047292 */ /* 0x000fe2000f8e333f */
[----:B------:R-:W-:Y:S01]  /*0f00*/  PLOP3.LUT P0, PT, PT, PT, PT, 0x80, 0x0 ;  /* 0x000000000000781c */ /* 0x000fe20003f0f070 */
[----:B------:R-:W-:Y:S01]  /*0f10*/  UISETP.NE.U32.AND UP0, UPT, UR10, URZ, UPT ;  /* 0x0000003f0a00728c */ /* 0x000fe2000bf05070 */
[----:B------:R-:W-:Y:S01]  /*0f20*/  CS2R R2, SRZ ;  /* 0x0000000000027805 */ /* 0x000fe2000001ff00 */
[----:B------:R-:W-:Y:S01]  /*0f30*/  UIADD3 UR10, UR9, -UR6, URZ ;  /* 0x80000006090a7290 */ /* 0x000fe2000fffe03f */
[----:B------:R-:W-:Y:S01]  /*0f40*/  IMAD.MOV.U32 R0, RZ, RZ, RZ ;  /* 0x000000ffff007224 */ /* 0x000fe200078e00ff */
[----:B------:R-:W-:Y:S01]  /*0f50*/  ULDC UR7, c[0x0][0x448] ;  /* 0x0001120000077ab9 */ /* 0x000fe20000000800 */
[----:B------:R-:W-:Y:S01]  /*0f60*/  ULDC UR6, c[0x0][0xc3c] ;  /* 0x00030f0000067ab9 */ /* 0x000fe20000000800 */
[----:B------:R-:W-:Y:S01]  /*0f70*/  UISETP.NE.AND UP2, UPT, UR7, 0x1, UPT ;  /* 0x000000010700788c */ /* 0x000fe2000bf45270 */
[----:B------:R-:W-:Y:S01]  /*0f80*/  CS2R R118, SRZ ;  /* 0x0000000000767805 */ /* 0x000fe2000001ff00 */
[----:B------:R-:W-:Y:S01]  /*0f90*/  UIADD3 UR4, UR4, UR6, URZ ;  /* 0x0000000604047290 */ /* 0x000fe2000fffe03f */
[----:B------:R-:W-:Y:S01]  /*0fa0*/  CS2R R116, SRZ ;  /* 0x0000000000747805 */ /* 0x000fe2000001ff00 */
[----:B------:R-:W-:Y:S01]  /*0fb0*/  UISETP.NE.AND.EX UP0, UPT, UR11, URZ, UPT, UP0 ;  /* 0x0000003f0b00728c */ /* 0x000fe2000bf05300 */
[----:B------:R-:W-:Y:S01]  /*0fc0*/  CS2R R114, SRZ ;  /* 0x0000000000727805 */ /* 0x000fe2000001ff00 */
[----:B------:R-:W-:Y:S01]  /*0fd0*/  USHF.L.U32 UR42, UR4, 0x7, URZ ;  /* 0x00000007042a7899 */ /* 0x000fe2000800063f */
[----:B------:R-:W-:Y:S01]  /*0fe0*/  CS2R R112, SRZ ;  /* 0x0000000000707805 */ /* 0x000fe2000001ff00 */
[----:B------:R-:W-:Y:S01]  /*0ff0*/  ULDC UR43, c[0x0][0x424] ;  /* 0x00010900002b7ab9 */ /* 0x000fe20000000800 */
[----:B------:R-:W-:Y:S01]  /*1000*/  ULDC UR8, c[0x0][0x288] ;  /* 0x0000a20000087ab9 */ /* 0x000fe20000000800 */
[----:B------:R-:W-:Y:S01]  /*1010*/  UIADD3 UR4, UR42, 0x7f, URZ ;  /* 0x0000007f2a047890 */ /* 0x000fe2000fffe03f */
[----:B------:R-:W-:Y:S01]  /*1020*/  CS2R R110, SRZ ;  /* 0x00000000006e7805 */ /* 0x000fe2000001ff00 */
[----:B------:R-:W-:Y:S01]  /*1030*/  @UP2 ULDC UR6, c[0x0][0x44c] ;  /* 0x0001130000062ab9 */ /* 0x000fe20000000800 */
[----:B------:R-:W-:Y:S01]  /*1040*/  UIADD3 UR8, -UR8, 0x60, URZ ;  /* 0x0000006008087890 */ /* 0x000fe2000fffe13f */
[----:B------:R-:W-:Y:S01]  /*1050*/  CS2R R108, SRZ ;  /* 0x00000000006c7805 */ /* 0x000fe2000001ff00 */
[----:B------:R-:W-:Y:S01]  /*1060*/  UIMAD.WIDE.U32 UR6, UR4, UR6, URZ ;  /* 0x00000006040672a5 */ /* 0x000fe2000f8e003f */
[----:B------:R-:W-:Y:S01]  /*1070*/  CS2R R106, SRZ ;  /* 0x00000000006a7805 */ /* 0x000fe2000001ff00 */
[----:B------:R-:W-:Y:S01]  /*1080*/  USEL UR43, UR43, 0x1, UP0 ;  /* 0x000000012b2b7887 */ /* 0x000fe20008000000 */
[----:B------:R-:W-:Y:S01]  /*1090*/  CS2R R104, SRZ ;  /* 0x0000000000687805 */ /* 0x000fe2000001ff00 */
[----:B------:R-:W-:Y:S01]  /*10a0*/  ULDC UR9, c[0x0][0x2f0] ;  /* 0x0000bc0000097ab9 */ /* 0x000fe20000000800 */
[----:B------:R-:W-:Y:S01]  /*10b0*/  @UP2 ULDC UR13, c[0x0][0x450] ;  /* 0x00011400000d2ab9 */ /* 0x000fe20000000800 */
[----:B------:R-:W-:Y:S01]  /*10c0*/  UIMAD UR8, UR43, UR9, UR8 ;  /* 0x000000092b0872a4 */ /* 0x000fe2000f8e0208 */
[----:B------:R-:W-:Y:S01]  /*10d0*/  CS2R R102, SRZ ;  /* 0x0000000000667805 */ /* 0x000fe2000001ff00 */
[----:B------:R-:W-:Y:S01]  /*10e0*/  @UP2 USHF.R.U32.HI UR4, URZ, UR13, UR7 ;  /* 0x0000000d3f042299 */ /* 0x000fe20008011607 */
[----:B------:R-:W-:Y:S01]  /*10f0*/  CS2R R100, SRZ ;  /* 0x0000000000647805 */ /* 0x000fe2000001ff00 */
[----:B------:R-:W-:Y:S01]  /*1100*/  UIMAD UR6, UR43, UR9, 0x5f ;  /* 0x0000005f2b0674a4 */ /* 0x000fe2000f8e0209 */
[----:B------:R-:W-:Y:S01]  /*1110*/  CS2R R98, SRZ ;  /* 0x0000000000627805 */ /* 0x000fe2000001ff00 */
[----:B------:R-:W-:Y:S01]  /*1120*/  UIADD3 UR8, UR8, UR4, URZ ;  /* 0x0000000408087290 */ /* 0x000fe2000fffe03f */
[----:B------:R-:W-:Y:S01]  /*1130*/  CS2R R96, SRZ ;  /* 0x0000000000607805 */ /* 0x000fe2000001ff00 */
[----:B------:R-:W-:Y:S01]  /*1140*/  UIMAD.WIDE UR6, UR6, 0x2aaaaaab, URZ ;  /* 0x2aaaaaab060678a5 */ /* 0x000fe2000f8e023f */
[----:B------:R-:W-:Y:S01]  /*1150*/  CS2R R94, SRZ ;  /* 0x00000000005e7805 */ /* 0x000fe2000001ff00 */
[----:B------:R-:W-:Y:S01]  /*1160*/  UIMAD.WIDE UR8, UR8, 0x2aaaaaab, URZ ;  /* 0x2aaaaaab080878a5 */ /* 0x000fe2000f8e023f */
[----:B------:R-:W-:Y:S01]  /*1170*/  CS2R R92, SRZ ;  /* 0x00000000005c7805 */ /* 0x000fe2000001ff00 */
[----:B------:R-:W-:Y:S01]  /*1180*/  ULDC UR12, c[0x0][0xc54] ;  /* 0x00031500000c7ab9 */ /* 0x000fe20000000800 */
[----:B------:R-:W-:Y:S01]  /*1190*/  USHF.R.U32.HI UR4, URZ, 0x1f, UR7 ;  /* 0x0000001f3f047899 */ /* 0x000fe20008011607 */
[----:B------:R-:W-:Y:S01]  /*11a0*/  CS2R R90, SRZ ;  /* 0x00000000005a7805 */ /* 0x000fe2000001ff00 */
[----:B------:R-:W-:Y:S01]  /*11b0*/  UIMAD UR12, UR5, UR12, UR10 ;  /* 0x0000000c050c72a4 */ /* 0x000fe2000f8e020a */
[----:B------:R-:W-:Y:S01]  /*11c0*/  CS2R R88, SRZ ;  /* 0x0000000000587805 */ /* 0x000fe2000001ff00 */
[----:B------:R-:W-:Y:S01]  /*11d0*/  USHF.R.U32.HI UR5, URZ, 0x1f, UR9 ;  /* 0x0000001f3f057899 */ /* 0x000fe20008011609 */
[----:B------:R-:W-:Y:S01]  /*11e0*/  CS2R R122, SRZ ;  /* 0x00000000007a7805 */ /* 0x000fe2000001ff00 */
[----:B------:R-:W-:Y:S01]  /*11f0*/  ULDC UR11, c[0x0][0xc48] ;  /* 0x00031200000b7ab9 */ /* 0x000fe20000000800 */
[----:B------:R-:W-:Y:S01]  /*1200*/  ULEA.HI.SX32 UR7, UR7, UR4, 0x1c ;  /* 0x0000000407077291 */ /* 0x000fe2000f8fe23f */
[----:B------:R-:W-:Y:S01]  /*1210*/  CS2R R124, SRZ ;  /* 0x00000000007c7805 */ /* 0x000fe2000001ff00 */
[----:B------:R-:W-:Y:S01]  /*1220*/  UISETP.NE.AND UP1, UPT, UR11, 0x1, UPT ;  /* 0x000000010b00788c */ /* 0x000fe2000bf25270 */
[----:B------:R-:W-:Y:S01]  /*1230*/  CS2R R84, SRZ ;  /* 0x0000000000547805 */ /* 0x000fe2000001ff00 */
[----:B------:R-:W-:Y:S01]  /*1240*/  ULEA.HI.SX32 UR9, UR9, UR5, 0x1c ;  /* 0x0000000509097291 */ /* 0x000fe2000f8fe23f */
[----:B------:R-:W-:Y:S01]  /*1250*/  CS2R R120, SRZ ;  /* 0x0000000000787805 */ /* 0x000fe2000001ff00 */
[----:B------:R-:W-:Y:S01]  /*1260*/  UMOV UR61, UR12 ;  /* 0x0000000c003d7c82 */ /* 0x000fe20008000000 */
[----:B------:R-:W-:Y:S01]  /*1270*/  UP2UR UR60, UPR, URZ, 0x4 ;  /* 0x000000043f3c7883 */ /* 0x000fe20008000000 */
[----:B------:R-:W-:Y:S01]  /*1280*/  CS2R R126, SRZ ;  /* 0x00000000007e7805 */ /* 0x000fe2000001ff00 */
[----:B------:R-:W-:Y:S01]  /*1290*/  UISETP.LT.AND UP0, UPT, UR7, UR9, UPT ;  /* 0x000000090700728c */ /* 0x000fe2000bf01270 */
[----:B------:R-:W-:-:S02]  /*12a0*/  CS2R R80, SRZ ;  /* 0x0000000000507805 */ /* 0x000fc4000001ff00 */
[----:B------:R-:W-:Y:S02]  /*12b0*/  CS2R R130, SRZ ;  /* 0x0000000000827805 */ /* 0x000fe4000001ff00 */
[----:B------:R-:W-:Y:S01]  /*12c0*/  CS2R R76, SRZ ;  /* 0x00000000004c7805 */ /* 0x000fe2000001ff00 */
[----:B------:R-:W-:Y:S01]  /*12d0*/  USEL UR14, UR7, UR9, UP0 ;  /* 0x00000009070e7287 */ /* 0x000fe20008000000 */
[----:B------:R-:W-:Y:S01]  /*12e0*/  CS2R R128, SRZ ;  /* 0x0000000000807805 */ /* 0x000fe2000001ff00 */
[----:B------:R-:W-:Y:S01]  /*12f0*/  @UP1 ULDC UR10, c[0x0][0xc4c] ;  /* 0x00031300000a1ab9 */ /* 0x000fe20000000800 */
[----:B------:R-:W-:Y:S01]  /*1300*/  @UP1 ULDC UR6, c[0x0][0xc50] ;  /* 0x0003140000061ab9 */ /* 0x000fe20000000800 */
[----:B------:R-:W-:Y:S01]  /*1310*/  UIMAD.WIDE.U32 UR4, UR12, UR10, URZ ;  /* 0x0000000a0c0472a5 */ /* 0x000fe2000f8e003f */
[----:B------:R-:W-:Y:S01]  /*1320*/  CS2R R72, SRZ ;  /* 0x0000000000487805 */ /* 0x000fe2000001ff00 */
[----:B------:R-:W-:Y:S02]  /*1330*/  UISETP.GE.AND UP0, UPT, UR14, 0x1, UPT ;  /* 0x000000010e00788c */ /* 0x000fe4000bf06270 */
[----:B------:R-:W-:Y:S01]  /*1340*/  IMAD.U32 R74, RZ, RZ, UR14 ;  /* 0x0000000eff4a7e24 */ /* 0x000fe2000f8e00ff */
[----:B------:R-:W-:Y:S01]  /*1350*/  @UP1 USHF.R.U32.HI UR61, URZ, UR6, UR5 ;  /* 0x000000063f3d1299 */ /* 0x000fe20008011605 */
[----:B------:R-:W-:-:S02]  /*1360*/  CS2R R132, SRZ ;  /* 0x0000000000847805 */ /* 0x000fc4000001ff00 */
[----:B------:R-:W-:Y:S02]  /*1370*/  CS2R R68, SRZ ;  /* 0x0000000000447805 */ /* 0x000fe4000001ff00 */
[----:B------:R-:W-:Y:S02]  /*1380*/  CS2R R140, SRZ ;  /* 0x00000000008c7805 */ /* 0x000fe4000001ff00 */
[----:B------:R-:W-:Y:S01]  /*1390*/  PLOP3.LUT P1, PT, PT, PT, UP0, 0x80, 0x0 ;  /* 0x000000000000781c */ /* 0x000fe20003f2f008 */
[----:B------:R-:W-:Y:S01]  /*13a0*/  UIADD3 UR4, -UR61, URZ, URZ ;  /* 0x0000003f3d047290 */ /* 0x000fe2000fffe13f */
[----:B------:R-:W-:Y:S02]  /*13b0*/  CS2R R64, SRZ ;  /* 0x0000000000407805 */ /* 0x000fe4000001ff00 */
[----:B------:R-:W-:Y:S02]  /*13c0*/  CS2R R142, SRZ ;  /* 0x00000000008e7805 */ /* 0x000fe4000001ff00 */
[----:B------:R-:W-:Y:S01]  /*13d0*/  CS2R R60, SRZ ;  /* 0x00000000003c7805 */ /* 0x000fe2000001ff00 */
[----:B------:R-:W-:Y:S01]  /*13e0*/  UIMAD UR4, UR11, UR4, UR12 ;  /* 0x000000040b0472a4 */ /* 0x000fe2000f8e020c */
[----:B------:R-:W-:Y:S01]  /*13f0*/  CS2R R134, SRZ ;  /* 0x0000000000867805 */ /* 0x000fe2000001ff00 */
[----:B------:R-:W-:Y:S01]  /*1400*/  IMAD.MOV.U32 R57, RZ, RZ, RZ ;  /* 0x000000ffff397224 */ /* 0x000fe200078e00ff */
[----:B------:R-:W-:Y:S01]  /*1410*/  CS2R R24, SRZ ;  /* 0x0000000000187805 */ /* 0x000fe2000001ff00 */
[----:B------:R-:W-:Y:S01]  /*1420*/  IMAD.MOV.U32 R148, RZ, RZ, RZ ;  /* 0x000000ffff947224 */ /* 0x000fe200078e00ff */
[----:B------:R-:W-:Y:S01]  /*1430*/  CS2R R138, SRZ ;  /* 0x00000000008a7805 */ /* 0x000fe2000001ff00 */
[----:B------:R-:W-:Y:S01]  /*1440*/  IMAD.U32 R192, RZ, RZ, UR4 ;  /* 0x00000004ffc07e24 */ /* 0x000fe2000f8e00ff */
[----:B------:R-:W-:-:S02]  /*1450*/  MOV R53, RZ ;  /* 0x000000ff00357202 */ /* 0x000fc40000000f00 */
[----:B------:R-:W-:Y:S02]  /*1460*/  CS2R R14, SRZ ;  /* 0x00000000000e7805 */ /* 0x000fe4000001ff00 */
        /* <DEDUP_REMOVED lines=44> */
.L_x_2199:
        /* <DEDUP_REMOVED lines=11> */
.L_x_2316:
[----:B------:R-:W-:Y:S05]  /*17e0*/  @!P0 BRA `(.L_x_2201) ;  /* 0x0000000000048947 */ /* 0x000fea0003800000 */
[----:B------:R-:W-:Y:S01]  /*17f0*/  BPT.TRAP 0x1 ;  /* 0x000000040000795c */ /* 0x000fe20000300000 */
.L_x_2201:
[----:B0-----:R-:W-:Y:S01]  /*1800*/  IMAD.U32 R3, RZ, RZ, UR38 ;  /* 0x00000026ff037e24 */ /* 0x001fe2000f8e00ff */
[----:B------:R-:W-:-:S04]  /*1810*/  MOV R0, UR39 ;  /* 0x0000002700007c02 */ /* 0x000fc80008000f00 */
[----:B------:R-:W-:Y:S02]  /*1820*/  LEA R0, R0, UR40, 0x3 ;  /* 0x0000002800007c11 */ /* 0x000fe4000f8e18ff */
[----:B------:R-:W-:-:S04]  /*1830*/  SHF.L.U32 R3, R3, 0x1f, RZ ;  /* 0x0000001f03037819 */ /* 0x000fc800000006ff */
[----:B------:R0:W1:Y:S01]  /*1840*/  SYNCS.PHASECHK.TRANS64.TRYWAIT P1, [R0+URZ+0x30830], R3 ;  /* 0x03083003000075a7 */ /* 0x000062000802017f */
[----:B------:R-:W-:Y:S05]  /*1850*/  @!P0 BRA `(.L_x_2202) ;  /* 0x0000000000048947 */ /* 0x000fea0003800000 */
[----:B------:R-:W-:Y:S01]  /*1860*/  BPT.TRAP 0x1 ;  /* 0x000000040000795c */ /* 0x000fe20000300000 */
.L_x_2202:
[----:B-1----:R-:W-:Y:S05]  /*1870*/  @P1 BRA `(.L_x_2203) ;  /* 0x0000000000081947 */ /* 0x002fea0003800000 */
[----:B------:R-:W1:Y:S02]  /*1880*/  SYNCS.PHASECHK.TRANS64.TRYWAIT P1, [R0+URZ+0x30830], R3 ;  /* 0x03083003000075a7 */ /* 0x000e64000802017f */
[----:B-1----:R-:W-:Y:S05]  /*1890*/  @!P1 BRA `(.L_x_2204) ;  /* 0x000000dc00789947 */ /* 0x002fea0003800000 */
.L_x_2203:
        /* <DEDUP_REMOVED lines=99> */
.L_x_2205:
[----:B------:R-:W-:Y:S01]  /*1ed0*/  UISETP.NE.AND UP0, UPT, UR60, URZ, UPT ;  /* 0x0000003f3c00728c */ /* 0x000fe2000bf05270 */
[----:B------:R-:W-:Y:S01]  /*1ee0*/  VIADD R2, R18, UR42 ;  /* 0x0000002a12027c36 */ /* 0x000fe20008000000 */
[----:B------:R-:W-:Y:S01]  /*1ef0*/  R2UR UR6, R74 ;  /* 0x000000004a0672ca */ /* 0x000fe200000e0000 */
[----:B------:R-:W-:Y:S01]  /*1f00*/  ULDC UR10, c[0x0][0x2f0] ;  /* 0x0000bc00000a7ab9 */ /* 0x000fe20000000800 */
[----:B------:R-:W-:Y:S01]  /*1f10*/  ULDC UR11, c[0x0][0x288] ;  /* 0x0000a200000b7ab9 */ /* 0x000fe20000000800 */
[----:B------:R-:W-:Y:S01]  /*1f20*/  IMAD.U32 R12, RZ, RZ, UR10 ;  /* 0x0000000aff0c7e24 */ /* 0x000fe2000f8e00ff */
[----:B------:R-:W-:Y:S01]  /*1f30*/  PLOP3.LUT P1, PT, PT, PT, UP0, 0x80, 0x0 ;  /* 0x000000000000781c */ /* 0x000fe20003f2f008 */
[----:B------:R-:W-:Y:S01]  /*1f40*/  ULDC UR35, c[0x0][0x988] ;  /* 0x0002620000237ab9 */ /* 0x000fe20000000800 */
[----:B------:R-:W-:Y:S01]  /*1f50*/  PLOP3.LUT P2, PT, PT, PT, UP0, 0x80, 0x0 ;  /* 0x000000000000781c */ /* 0x000fe20003f4f008 */
[----:B------:R-:W2:Y:S01]  /*1f60*/  S2UR UR18, SR_CgaCtaId ;  /* 0x00000000001279c3 */ /* 0x000ea20000008800 */
[----:B------:R-:W-:Y:S01]  /*1f70*/  R2UR UR14, R0 ;  /* 0x00000000000e72ca */ /* 0x000fe200000e0000 */
[----:B------:R-:W-:Y:S01]  /*1f80*/  @UP0 ULDC UR4, c[0x0][0x44c] ;  /* 0x0001130000040ab9 */ /* 0x000fe20000000800 */
[----:B------:R-:W-:Y:S01]  /*1f90*/  @UP0 ULDC UR15, c[0x0][0x450] ;  /* 0x00011400000f0ab9 */ /* 0x000fe20000000800 */
[----:B------:R-:W-:-:S02]  /*1fa0*/  CS2R R118, SRZ ;  /* 0x0000000000767805 */ /* 0x000fc4000001ff00 */
[----:B------:R-:W-:Y:S02]  /*1fb0*/  CS2R R116, SRZ ;  /* 0x0000000000747805 */ /* 0x000fe4000001ff00 */
[----:B------:R-:W-:Y:S02]  /*1fc0*/  CS2R R114, SRZ ;  /* 0x0000000000727805 */ /* 0x000fe4000001ff00 */
[----:B------:R-:W-:Y:S02]  /*1fd0*/  CS2R R112, SRZ ;  /* 0x0000000000707805 */ /* 0x000fe4000001ff00 */
[----:B------:R-:W-:Y:S02]  /*1fe0*/  CS2R R110, SRZ ;  /* 0x00000000006e7805 */ /* 0x000fe4000001ff00 */
[----:B------:R-:W-:Y:S01]  /*1ff0*/  CS2R R108, SRZ ;  /* 0x00000000006c7805 */ /* 0x000fe2000001ff00 */
[----:B01----:R-:W-:Y:S01]  /*2000*/  @P1 IMAD.HI.U32 R3, R2, UR4, RZ ;  /* 0x0000000402031c27 */ /* 0x003fe2000f8e00ff */
[----:B------:R-:W-:Y:S01]  /*2010*/  @UP0 ULDC UR4, c[0x0][0x450] ;  /* 0x0001140000040ab9 */ /* 0x000fe20000000800 */
[----:B------:R-:W-:-:S02]  /*2020*/  CS2R R106, SRZ ;  /* 0x00000000006a7805 */ /* 0x000fc4000001ff00 */
[----:B------:R-:W-:Y:S02]  /*2030*/  CS2R R104, SRZ ;  /* 0x0000000000687805 */ /* 0x000fe4000001ff00 */
[----:B------:R-:W-:Y:S02]  /*2040*/  CS2R R102, SRZ ;  /* 0x0000000000667805 */ /* 0x000fe4000001ff00 */
[----:B------:R-:W-:Y:S01]  /*2050*/  @P2 SHF.R.U32.HI R2, RZ, UR4, R3 ;  /* 0x00000004ff022c19 */ /* 0x000fe20008011603 */
[----:B------:R-:W-:Y:S01]  /*2060*/  UIMAD UR4, UR6, -0x60, URZ ;  /* 0xffffffa0060478a4 */ /* 0x000fe2000f8e023f */
[----:B------:R-:W-:Y:S02]  /*2070*/  CS2R R100, SRZ ;  /* 0x0000000000647805 */ /* 0x000fe4000001ff00 */
[----:B------:R-:W-:Y:S02]  /*2080*/  CS2R R98, SRZ ;  /* 0x0000000000627805 */ /* 0x000fe4000001ff00 */
[----:B------:R-:W-:Y:S01]  /*2090*/  CS2R R96, SRZ ;  /* 0x0000000000607805 */ /* 0x000fe2000001ff00 */
[----:B------:R-:W0:Y:S01]  /*20a0*/  SHFL.IDX PT, R5, R2, 0x1, 0x1c1f ;  /* 0x003c1f0002057f89 */ /* 0x000e2200000e0000 */
[----:B------:R-:W-:Y:S01]  /*20b0*/  UIADD3 UR5, UR4, 0x61, URZ ;  /* 0x0000006104057890 */ /* 0x000fe2000fffe03f */
[----:B------:R-:W-:Y:S01]  /*20c0*/  CS2R R94, SRZ ;  /* 0x00000000005e7805 */ /* 0x000fe2000001ff00 */
[----:B------:R-:W-:Y:S01]  /*20d0*/  UIMAD UR4, UR43, UR10, UR4 ;  /* 0x0000000a2b0472a4 */ /* 0x000fe2000f8e0204 */
[----:B------:R-:W1:Y:S01]  /*20e0*/  SHFL.IDX PT, R2, R2, RZ, 0x1c1f ;  /* 0x001c1fff02027589 */ /* 0x000e6200000e0000 */
[----:B------:R-:W-:Y:S01]  /*20f0*/  UIMAD UR10, UR43, UR10, -UR11 ;  /* 0x0000000a2b0a72a4 */ /* 0x000fe2000f8e0a0b */
[----:B------:R-:W-:Y:S01]  /*2100*/  CS2R R92, SRZ ;  /* 0x00000000005c7805 */ /* 0x000fe2000001ff00 */
[----:B------:R-:W-:Y:S01]  /*2110*/  IMAD.U32 R4, RZ, RZ, UR5 ;  /* 0x00000005ff047e24 */ /* 0x000fe2000f8e00ff */
[----:B------:R-:W-:Y:S01]  /*2120*/  UIADD3 UR4, UR4, 0x60, URZ ;  /* 0x0000006004047890 */ /* 0x000fe2000fffe03f */
[----:B------:R-:W-:Y:S01]  /*2130*/  CS2R R90, SRZ ;  /* 0x00000000005a7805 */ /* 0x000fe2000001ff00 */
[----:B------:R-:W-:Y:S01]  /*2140*/  UMOV UR5, UR42 ;  /* 0x0000002a00057c82 */ /* 0x000fe20008000000 */
[----:B------:R-:W-:Y:S01]  /*2150*/  IMAD R3, R17, -0x2, R4 ;  /* 0xfffffffe11037824 */ /* 0x000fe200078e0204 */
[----:B------:R-:W-:-:S02]  /*2160*/  CS2R R88, SRZ ;  /* 0x0000000000587805 */ /* 0x000fc4000001ff00 */
[----:B------:R-:W-:Y:S02]  /*2170*/  CS2R R86, SRZ ;  /* 0x0000000000567805 */ /* 0x000fe4000001ff00 */
[----:B------:R-:W-:Y:S01]  /*2180*/  MOV R10, UR4 ;  /* 0x00000004000a7c02 */ /* 0x000fe20008000f00 */
[----:B------:R-:W-:Y:S01]  /*2190*/  IMAD R4, R12, UR43, R3 ;  /* 0x0000002b0c047c24 */ /* 0x000fe2000f8e0203 */
[----:B------:R-:W-:Y:S01]  /*21a0*/  UIADD3 UR4, UR6, -0x2, URZ ;  /* 0xfffffffe06047890 */ /* 0x000fe2000fffe03f */
[----:B------:R-:W-:Y:S02]  /*21b0*/  CS2R R84, SRZ ;  /* 0x0000000000547805 */ /* 0x000fe4000001ff00 */
[----:B------:R-:W-:Y:S01]  /*21c0*/  CS2R R82, SRZ ;  /* 0x0000000000527805 */ /* 0x000fe2000001ff00 */
[----:B------:R-:W-:Y:S01]  /*21d0*/  IMAD R3, R17, -0x2, R10 ;  /* 0xfffffffe11037824 */ /* 0x000fe200078e020a */
[----:B------:R-:W-:Y:S01]  /*21e0*/  @UP0 ULDC UR6, c[0x0][0x44c] ;  /* 0x0001130000060ab9 */ /* 0x000fe20000000800 */
[----:B------:R-:W-:Y:S01]  /*21f0*/  CS2R R80, SRZ ;  /* 0x0000000000507805 */ /* 0x000fe2000001ff00 */
[----:B------:R-:W-:Y:S01]  /*2200*/  UIMAD.WIDE.U32 UR6, UR42, UR6, URZ ;  /* 0x000000062a0672a5 */ /* 0x000fe2000f8e003f */
[----:B------:R-:W-:-:S02]  /*2210*/  CS2R R78, SRZ ;  /* 0x00000000004e7805 */ /* 0x000fc4000001ff00 */
[----:B0-----:R-:W-:Y:S01]  /*2220*/  IADD3 R10, R5, -UR11, R4 ;  /* 0x8000000b050a7c10 */ /* 0x001fe2000fffe004 */
[----:B------:R-:W-:Y:S01]  /*2230*/  VIADD R4, R4, -UR11 ;  /* 0x8000000b04047c36 */ /* 0x000fe20008000000 */
[----:B------:R-:W-:Y:S01]  /*2240*/  @UP0 USHF.R.U32.HI UR5, URZ, UR15, UR7 ;  /* 0x0000000f3f050299 */ /* 0x000fe20008011607 */
[----:B------:R-:W-:Y:S02]  /*2250*/  CS2R R76, SRZ ;  /* 0x00000000004c7805 */ /* 0x000fe4000001ff00 */
[----:B------:R-:W-:Y:S02]  /*2260*/  VIMNMX R10, R3, R10, PT ;  /* 0x0000000a030a7248 */ /* 0x000fe40003fe0100 */
[----:B------:R-:W-:Y:S02]  /*2270*/  CS2R R74, SRZ ;  /* 0x00000000004a7805 */ /* 0x000fe4000001ff00 */
[----:B-1----:R-:W-:Y:S01]  /*2280*/  VIADDMNMX R4, R2, R4, R3, PT ;  /* 0x0000000402047246 */ /* 0x002fe20003800103 */
[----:B------:R-:W-:Y:S01]  /*2290*/  UIADD3 UR6, UR10, UR5, URZ ;  /* 0x000000050a067290 */ /* 0x000fe2000fffe03f */
[C---:B------:R-:W-:Y:S01]  /*22a0*/  ISETP.GT.AND P1, PT, R10.reuse, RZ, PT ;  /* 0x000000ff0a00720c */ /* 0x040fe20003f24270 */
[----:B------:R-:W-:Y:S01]  /*22b0*/  UIADD3 UR5, UR14, 0x30840, URZ ;  /* 0x000308400e057890 */ /* 0x000fe2000fffe03f */
[C---:B------:R-:W-:Y:S01]  /*22c0*/  ISETP.GT.AND P2, PT, R10.reuse, 0x1, PT ;  /* 0x000000010a00780c */ /* 0x040fe20003f44270 */
[----:B------:R-:W-:Y:S01]  /*22d0*/  UIMAD.WIDE UR6, UR6, 0x2aaaaaab, URZ ;  /* 0x2aaaaaab060678a5 */ /* 0x000fe2000f8e023f */
[----:B------:R-:W-:Y:S01]  /*22e0*/  ISETP.GT.AND P3, PT, R10, 0x8, PT ;  /* 0x000000080a00780c */ /* 0x000fe20003f64270 */
[----:B--2---:R-:W-:Y:S01]  /*22f0*/  UPRMT UR5, UR18, 0x654, UR5 ;  /* 0x0000065412057896 */ /* 0x004fe20008000005 */
[----:B------:R-:W-:Y:S01]  /*2300*/  FSEL R26, R26, -INF , P1 ;  /* 0xff8000001a1a7808 */ /* 0x000fe20000800000 */
[----:B------:R-:W-:Y:S01]  /*2310*/  USHF.R.U32.HI UR6, URZ, 0x1f, UR7 ;  /* 0x0000001f3f067899 */ /* 0x000fe20008011607 */
[----:B------:R-:W-:-:S02]  /*2320*/  FSEL R27, R27, -INF , P2 ;  /* 0xff8000001b1b7808 */ /* 0x000fc40001000000 */
[----:B------:R-:W-:Y:S02]  /*2330*/  CS2R R72, SRZ ;  /* 0x0000000000487805 */ /* 0x000fe4000001ff00 */
[----:B------:R-:W-:Y:S01]  /*2340*/  ISETP.GT.AND P1, PT, R10, 0x9, PT ;  /* 0x000000090a00780c */ /* 0x000fe20003f24270 */
[----:B------:R-:W-:Y:S01]  /*2350*/  ULEA.HI.SX32 UR6, UR7, UR6, 0x1c ;  /* 0x0000000607067291 */ /* 0x000fe2000f8fe23f */
[----:B------:R-:W-:Y:S02]  /*2360*/  FSEL R30, R30, -INF , P3 ;  /* 0xff8000001e1e7808 */ /* 0x000fe40001800000 */
[----:B------:R-:W-:Y:S01]  /*2370*/  FMNMX.FTZ R5, R26, R27, !PT ;  /* 0x0000001b1a057209 */ /* 0x000fe20007810000 */
[----:B------:R-:W-:Y:S01]  /*2380*/  UISETP.LT.AND UP0, UPT, URZ, UR6, UPT ;  /* 0x000000063f00728c */ /* 0x000fe2000bf01270 */
[----:B------:R-:W-:Y:S01]  /*2390*/  ISETP.GT.AND P2, PT, R10, 0x10, PT ;  /* 0x000000100a00780c */ /* 0x000fe20003f44270 */
[----:B------:R-:W-:Y:S01]  /*23a0*/  SYNCS.ARRIVE.TRANS64.RED.A1T0 RZ, [UR5], RZ ;  /* 0x000000ffffff79a7 */ /* 0x000fe20008100405 */
[----:B------:R-:W-:Y:S01]  /*23b0*/  FSEL R31, R31, -INF , P1 ;  /* 0xff8000001f1f7808 */ /* 0x000fe20000800000 */
[----:B------:R-:W-:Y:S01]  /*23c0*/  USEL UR11, URZ, UR6, !UP0 ;  /* 0x000000063f0b7287 */ /* 0x000fe2000c000000 */
[----:B------:R-:W-:-:S02]  /*23d0*/  FMNMX.FTZ R12, R30, R5, !PT ;  /* 0x000000051e0c7209 */ /* 0x000fc40007810000 */
[----:B------:R-:W-:Y:S01]  /*23e0*/  ISETP.GT.AND P1, PT, R10, 0x11, PT ;  /* 0x000000110a00780c */ /* 0x000fe20003f24270 */
[----:B------:R-:W-:Y:S01]  /*23f0*/  UISETP.GE.AND UP0, UPT, UR4, UR11, UPT ;  /* 0x0000000b0400728c */ /* 0x000fe2000bf06270 */
[----:B------:R-:W-:Y:S02]  /*2400*/  FSEL R34, R34, -INF , P2 ;  /* 0xff80000022227808 */ /* 0x000fe40001000000 */
[----:B------:R-:W-:Y:S02]  /*2410*/  FMNMX.FTZ R5, R31, R12, !PT ;  /* 0x0000000c1f057209 */ /* 0x000fe40007810000 */
[----:B------:R-:W-:Y:S02]  /*2420*/  ISETP.GT.AND P2, PT, R10, 0x18, PT ;  /* 0x000000180a00780c */ /* 0x000fe40003f44270 */
[----:B------:R-:W-:Y:S02]  /*2430*/  FSEL R35, R35, -INF , P1 ;  /* 0xff80000023237808 */ /* 0x000fe40000800000 */
[----:B------:R-:W-:-:S02]  /*2440*/  FMNMX.FTZ R12, R34, R5, !PT ;  /* 0x00000005220c7209 */ /* 0x000fc40007810000 */
[----:B------:R-:W-:Y:S02]  /*2450*/  ISETP.GT.AND P1, PT, R10, 0x19, PT ;  /* 0x000000190a00780c */ /* 0x000fe40003f24270 */
        /* <DEDUP_REMOVED lines=50> */
[----:B------:R-:W-:Y:S02]  /*2780*/  FSEL R71, R71, -INF , P1 ;  /* 0xff80000047477808 */ /* 0x000fe40000800000 */
[----:B------:R-:W-:Y:S02]  /*2790*/  FMNMX.FTZ R10, R70, R5, !PT ;  /* 0x00000005460a7209 */ /* 0x000fe40007810000 */
[----:B------:R-:W-:-:S02]  /*27a0*/  ISETP.GT.AND P1, PT, R4, RZ, PT ;  /* 0x000000ff0400720c */ /* 0x000fc40003f24270 */
[----:B------:R-:W-:Y:S02]  /*27b0*/  FMNMX.FTZ R10, R71, R10, !PT ;  /* 0x0000000a470a7209 */ /* 0x000fe40007810000 */
[C---:B------:R-:W-:Y:S02]  /*27c0*/  ISETP.GT.AND P2, PT, R4.reuse, 0x1, PT ;  /* 0x000000010400780c */ /* 0x040fe40003f44270 */
[----:B------:R-:W-:Y:S01]  /*27d0*/  ISETP.GT.AND P3, PT, R4, 0x8, PT ;  /* 0x000000080400780c */ /* 0x000fe20003f64270 */
[----:B------:R-:W0:Y:S01]  /*27e0*/  SHFL.BFLY PT, R5, R10, 0x2, 0x1f ;  /* 0x0c401f000a057f89 */ /* 0x000e2200000e0000 */
[----:B------:R-:W-:Y:S02]  /*27f0*/  FSEL R24, R24, -INF , P1 ;  /* 0xff80000018187808 */ /* 0x000fe40000800000 */
[----:B------:R-:W-:Y:S02]  /*2800*/  FSEL R25, R25, -INF , P2 ;  /* 0xff80000019197808 */ /* 0x000fe40001000000 */
[----:B------:R-:W-:-:S02]  /*2810*/  ISETP.GT.AND P1, PT, R4, 0x9, PT ;  /* 0x000000090400780c */ /* 0x000fc40003f24270 */
[----:B------:R-:W-:Y:S02]  /*2820*/  FSEL R28, R28, -INF , P3 ;  /* 0xff8000001c1c7808 */ /* 0x000fe40001800000 */
[C---:B------:R-:W-:Y:S02]  /*2830*/  ISETP.GT.AND P2, PT, R4.reuse, 0x10, PT ;  /* 0x000000100400780c */ /* 0x040fe40003f44270 */
[----:B------:R-:W-:Y:S02]  /*2840*/  FSEL R29, R29, -INF , P1 ;  /* 0xff8000001d1d7808 */ /* 0x000fe40000800000 */
[----:B------:R-:W-:Y:S02]  /*2850*/  ISETP.GT.AND P1, PT, R4, 0x11, PT ;  /* 0x000000110400780c */ /* 0x000fe40003f24270 */
[----:B------:R-:W-:Y:S02]  /*2860*/  FSEL R32, R32, -INF , P2 ;  /* 0xff80000020207808 */ /* 0x000fe40001000000 */
[----:B------:R-:W-:-:S02]  /*2870*/  ISETP.GT.AND P3, PT, R4, 0x18, PT ;  /* 0x000000180400780c */ /* 0x000fc40003f64270 */
[----:B------:R-:W-:Y:S02]  /*2880*/  FSEL R33, R33, -INF , P1 ;  /* 0xff80000021217808 */ /* 0x000fe40000800000 */
[----:B------:R-:W-:Y:S02]  /*2890*/  ISETP.GT.AND P1, PT, R4, 0x19, PT ;  /* 0x000000190400780c */ /* 0x000fe40003f24270 */
[----:B------:R-:W-:Y:S02]  /*28a0*/  FSEL R36, R36, -INF , P3 ;  /* 0xff80000024247808 */ /* 0x000fe40001800000 */
[----:B0-----:R-:W-:Y:S02]  /*28b0*/  FMNMX.FTZ R5, R10, R5, !PT ;  /* 0x000000050a057209 */ /* 0x001fe40007810000 */
[----:B------:R-:W-:Y:S02]  /*28c0*/  FSEL R37, R37, -INF , P1 ;  /* 0xff80000025257808 */ /* 0x000fe40000800000 */
[----:B------:R-:W-:Y:S01]  /*28d0*/  ISETP.GT.AND P1, PT, R4, 0x21, PT ;  /* 0x000000210400780c */ /* 0x000fe20003f24270 */
[----:B------:R-:W0:Y:S03]  /*28e0*/  SHFL.BFLY PT, R12, R5, 0x1, 0x1f ;  /* 0x0c201f00050c7f89 */ /* 0x000e2600000e0000 */
[----:B------:R-:W-:-:S02]  /*28f0*/  FSEL R41, R41, -INF , P1 ;  /* 0xff80000029297808 */ /* 0x000fc40000800000 */
[----:B------:R-:W-:-:S04]  /*2900*/  ISETP.GT.AND P1, PT, R4, 0x29, PT ;  /* 0x000000290400780c */ /* 0x000fc80003f24270 */
[----:B------:R-:W-:Y:S02]  /*2910*/  FSEL R45, R45, -INF , P1 ;  /* 0xff8000002d2d7808 */ /* 0x000fe40000800000 */
[----:B------:R-:W-:-:S04]  /*2920*/  ISETP.GT.AND P1, PT, R4, 0x31, PT ;  /* 0x000000310400780c */ /* 0x000fc80003f24270 */
[----:B------:R-:W-:Y:S02]  /*2930*/  FSEL R49, R49, -INF , P1 ;  /* 0xff80000031317808 */ /* 0x000fe40000800000 */
[----:B------:R-:W-:-:S04]  /*2940*/  ISETP.GT.AND P1, PT, R4, 0x39, PT ;  /* 0x000000390400780c */ /* 0x000fc80003f24270 */
[----:B------:R-:W-:Y:S02]  /*2950*/  FSEL R53, R53, -INF , P1 ;  /* 0xff80000035357808 */ /* 0x000fe40000800000 */
[----:B------:R-:W-:Y:S02]  /*2960*/  ISETP.GT.AND P1, PT, R4, 0x41, PT ;  /* 0x000000410400780c */ /* 0x000fe40003f24270 */
[----:B0-----:R-:W-:Y:S02]  /*2970*/  FMNMX.FTZ R3, R5, R12, !PT ;  /* 0x0000000c05037209 */ /* 0x001fe40007810000 */
[----:B------:R-:W-:Y:S02]  /*2980*/  FMNMX.FTZ R5, R24, R25, !PT ;  /* 0x0000001918057209 */ /* 0x000fe40007810000 */
[C---:B------:R-:W-:Y:S01]  /*2990*/  FSETP.NEU.FTZ.AND P2, PT, R3.reuse, -INF , PT ;  /* 0xff8000000300780b */ /* 0x040fe20003f5d000 */
[----:B------:R-:W-:Y:S01]  /*29a0*/  FMUL.FTZ R10, R3, UR35 ;  /* 0x00000023030a7c20 */ /* 0x000fe20008410000 */
[----:B------:R-:W-:-:S02]  /*29b0*/  FMNMX.FTZ R2, R28, R5, !PT ;  /* 0x000000051c027209 */ /* 0x000fc40007810000 */
[----:B------:R-:W-:Y:S02]  /*29c0*/  FSEL R57, R57, -INF , P1 ;  /* 0xff80000039397808 */ /* 0x000fe40000800000 */
[----:B------:R-:W-:Y:S02]  /*29d0*/  FMNMX.FTZ R5, R29, R2, !PT ;  /* 0x000000021d057209 */ /* 0x000fe40007810000 */
[----:B------:R-:W-:Y:S02]  /*29e0*/  FSEL R10, R10, RZ, P2 ;  /* 0x000000ff0a0a7208 */ /* 0x000fe40001000000 */
[----:B------:R-:W-:Y:S02]  /*29f0*/  FMNMX.FTZ R2, R32, R5, !PT ;  /* 0x0000000520027209 */ /* 0x000fe40007810000 */
[----:B------:R-:W-:Y:S01]  /*2a00*/  ISETP.GT.AND P2, PT, R4, 0x20, PT ;  /* 0x000000200400780c */ /* 0x000fe20003f44270 */
[--C-:B------:R-:W-:Y:S01]  /*2a10*/  FFMA.FTZ R26, R26, UR35, -R10.reuse ;  /* 0x000000231a1a7c23 */ /* 0x100fe2000801080a */
[----:B------:R-:W-:Y:S01]  /*2a20*/  FMNMX.FTZ R5, R33, R2, !PT ;  /* 0x0000000221057209 */ /* 0x000fe20007810000 */
[--C-:B------:R-:W-:Y:S01]  /*2a30*/  FFMA.FTZ R27, R27, UR35, -R10.reuse ;  /* 0x000000231b1b7c23 */ /* 0x100fe2000801080a */
[----:B------:R-:W-:Y:S01]  /*2a40*/  FSEL R40, R40, -INF , P2 ;  /* 0xff80000028287808 */ /* 0x000fe20001000000 */
[--C-:B------:R-:W-:Y:S01]  /*2a50*/  FFMA.FTZ R30, R30, UR35, -R10.reuse ;  /* 0x000000231e1e7c23 */ /* 0x100fe2000801080a */
[----:B------:R-:W-:Y:S01]  /*2a60*/  FMNMX.FTZ R2, R36, R5, !PT ;  /* 0x0000000524027209 */ /* 0x000fe20007810000 */
[----:B------:R-:W-:Y:S01]  /*2a70*/  MUFU.EX2 R26, R26 ;  /* 0x0000001a001a7308 */ /* 0x000fe20000000800 */
[----:B------:R-:W-:Y:S01]  /*2a80*/  ISETP.GT.AND P2, PT, R4, 0x28, PT ;  /* 0x000000280400780c */ /* 0x000fe20003f44270 */
[--C-:B------:R-:W-:Y:S01]  /*2a90*/  FFMA.FTZ R31, R31, UR35, -R10.reuse ;  /* 0x000000231f1f7c23 */ /* 0x100fe2000801080a */
[----:B------:R-:W-:Y:S01]  /*2aa0*/  FMNMX.FTZ R5, R37, R2, !PT ;  /* 0x0000000225057209 */ /* 0x000fe20007810000 */
[--C-:B------:R-:W-:Y:S01]  /*2ab0*/  FFMA.FTZ R34, R34, UR35, -R10.reuse ;  /* 0x0000002322227c23 */ /* 0x100fe2000801080a */
[----:B------:R-:W-:Y:S01]  /*2ac0*/  FSEL R44, R44, -INF , P2 ;  /* 0xff8000002c2c7808 */ /* 0x000fe20001000000 */
[--C-:B------:R-:W-:Y:S01]  /*2ad0*/  FFMA.FTZ R35, R35, UR35, -R10.reuse ;  /* 0x0000002323237c23 */ /* 0x100fe2000801080a */
[----:B------:R-:W-:Y:S01]  /*2ae0*/  FMNMX.FTZ R2, R40, R5, !PT ;  /* 0x0000000528027209 */ /* 0x000fe20007810000 */
[----:B------:R-:W0:Y:S01]  /*2af0*/  MUFU.EX2 R27, R27 ;  /* 0x0000001b001b7308 */ /* 0x000e220000000800 */
[----:B------:R-:W-:Y:S01]  /*2b00*/  ISETP.GT.AND P2, PT, R4, 0x30, PT ;  /* 0x000000300400780c */ /* 0x000fe20003f44270 */
[--C-:B------:R-:W-:Y:S01]  /*2b10*/  FFMA.FTZ R38, R38, UR35, -R10.reuse ;  /* 0x0000002326267c23 */ /* 0x100fe2000801080a */
[----:B------:R-:W-:Y:S01]  /*2b20*/  FMNMX.FTZ R5, R41, R2, !PT ;  /* 0x0000000229057209 */ /* 0x000fe20007810000 */
[--C-:B------:R-:W-:Y:S01]  /*2b30*/  FFMA.FTZ R39, R39, UR35, -R10.reuse ;  /* 0x0000002327277c23 */ /* 0x100fe2000801080a */
[----:B------:R-:W-:Y:S01]  /*2b40*/  FSEL R48, R48, -INF , P2 ;  /* 0xff80000030307808 */ /* 0x000fe20001000000 */
[--C-:B------:R-:W-:Y:S01]  /*2b50*/  FFMA.FTZ R42, R42, UR35, -R10.reuse ;  /* 0x000000232a2a7c23 */ /* 0x100fe2000801080a */
[----:B------:R-:W-:Y:S01]  /*2b60*/  FMNMX.FTZ R2, R44, R5, !PT ;  /* 0x000000052c027209 */ /* 0x000fe20007810000 */
[----:B------:R-:W1:Y:S01]  /*2b70*/  MUFU.EX2 R30, R30 ;  /* 0x0000001e001e7308 */ /* 0x000e620000000800 */
[----:B------:R-:W-:Y:S01]  /*2b80*/  ISETP.GT.AND P2, PT, R4, 0x38, PT ;  /* 0x000000380400780c */ /* 0x000fe20003f44270 */
[--C-:B------:R-:W-:Y:S01]  /*2b90*/  FFMA.FTZ R43, R43, UR35, -R10.reuse ;  /* 0x000000232b2b7c23 */ /* 0x100fe2000801080a */
[----:B------:R-:W-:Y:S01]  /*2ba0*/  FMNMX.FTZ R5, R45, R2, !PT ;  /* 0x000000022d057209 */ /* 0x000fe20007810000 */
[--C-:B------:R-:W-:Y:S01]  /*2bb0*/  FFMA.FTZ R46, R46, UR35, -R10.reuse ;  /* 0x000000232e2e7c23 */ /* 0x100fe2000801080a */
[----:B------:R-:W-:Y:S01]  /*2bc0*/  FSEL R52, R52, -INF , P2 ;  /* 0xff80000034347808 */ /* 0x000fe20001000000 */
[--C-:B------:R-:W-:Y:S01]  /*2bd0*/  FFMA.FTZ R47, R47, UR35, -R10.reuse ;  /* 0x000000232f2f7c23 */ /* 0x100fe2000801080a */
[----:B------:R-:W-:Y:S01]  /*2be0*/  FMNMX.FTZ R2, R48, R5, !PT ;  /* 0x0000000530027209 */ /* 0x000fe20007810000 */
[----:B------:R-:W2:Y:S01]  /*2bf0*/  MUFU.EX2 R31, R31 ;  /* 0x0000001f001f7308 */ /* 0x000ea20000000800 */
[----:B------:R-:W-:Y:S01]  /*2c00*/  ISETP.GT.AND P2, PT, R4, 0x40, PT ;  /* 0x000000400400780c */ /* 0x000fe20003f44270 */
[----:B0-----:R-:W-:Y:S01]  /*2c10*/  FADD.FTZ R11, R26, R27 ;  /* 0x0000001b1a0b7221 */ /* 0x001fe20000010000 */
[----:B------:R-:W-:Y:S01]  /*2c20*/  FMNMX.FTZ R5, R49, R2, !PT ;  /* 0x0000000231057209 */ /* 0x000fe20007810000 */
[--C-:B------:R-:W-:Y:S01]  /*2c30*/  FFMA.FTZ R50, R50, UR35, -R10.reuse ;  /* 0x0000002332327c23 */ /* 0x100fe2000801080a */
[----:B------:R-:W-:Y:S01]  /*2c40*/  FSEL R56, R56, -INF , P2 ;  /* 0xff80000038387808 */ /* 0x000fe20001000000 */
[--C-:B------:R-:W-:Y:S01]  /*2c50*/  FFMA.FTZ R51, R51, UR35, -R10.reuse ;  /* 0x0000002333337c23 */ /* 0x100fe2000801080a */
[----:B------:R-:W-:Y:S01]  /*2c60*/  FMNMX.FTZ R2, R52, R5, !PT ;  /* 0x0000000534027209 */ /* 0x000fe20007810000 */
[----:B------:R-:W-:Y:S01]  /*2c70*/  MUFU.EX2 R34, R34 ;  /* 0x0000002200227308 */ /* 0x000fe20000000800 */
[----:B------:R-:W-:Y:S01]  /*2c80*/  ISETP.GT.AND P2, PT, R4, 0x48, PT ;  /* 0x000000480400780c */ /* 0x000fe20003f44270 */
[----:B-1----:R-:W-:Y:S01]  /*2c90*/  FADD.FTZ R14, R30, R11 ;  /* 0x0000000b1e0e7221 */ /* 0x002fe20000010000 */
[----:B------:R-:W-:Y:S01]  /*2ca0*/  FMNMX.FTZ R5, R53, R2, !PT ;  /* 0x0000000235057209 */ /* 0x000fe20007810000 */
[--C-:B------:R-:W-:Y:S01]  /*2cb0*/  FFMA.FTZ R54, R54, UR35, -R10.reuse ;  /* 0x0000002336367c23 */ /* 0x100fe2000801080a */
[----:B------:R-:W-:Y:S01]  /*2cc0*/  ISETP.GT.AND P1, PT, R4, 0x49, PT ;  /* 0x000000490400780c */ /* 0x000fe20003f24270 */
[----:B------:R-:W-:Y:S01]  /*2cd0*/  FFMA.FTZ R55, R55, UR35, -R10 ;  /* 0x0000002337377c23 */ /* 0x000fe2000801080a */
[----:B------:R-:W-:Y:S01]  /*2ce0*/  FMNMX.FTZ R2, R56, R5, !PT ;  /* 0x0000000538027209 */ /* 0x000fe20007810000 */
[----:B------:R-:W0:Y:S01]  /*2cf0*/  MUFU.EX2 R35, R35 ;  /* 0x0000002300237308 */ /* 0x000e220000000800 */
[----:B------:R-:W-:Y:S01]  /*2d00*/  FSEL R60, R60, -INF , P2 ;  /* 0xff8000003c3c7808 */ /* 0x000fe20001000000 */
[----:B--2---:R-:W-:Y:S01]  /*2d10*/  FADD.FTZ R11, R31, R14 ;  /* 0x0000000e1f0b7221 */ /* 0x004fe20000010000 */
[----:B------:R-:W-:Y:S01]  /*2d20*/  FMNMX.FTZ R5, R57, R2, !PT ;  /* 0x0000000239057209 */ /* 0x000fe20007810000 */
[--C-:B------:R-:W-:Y:S01]  /*2d30*/  FFMA.FTZ R58, R58, UR35, -R10.reuse ;  /* 0x000000233a3a7c23 */ /* 0x100fe2000801080a */
[----:B------:R-:W-:Y:S01]  /*2d40*/  ISETP.GT.AND P2, PT, R4, 0x50, PT ;  /* 0x000000500400780c */ /* 0x000fe20003f44270 */
[--C-:B------:R-:W-:Y:S01]  /*2d50*/  FFMA.FTZ R59, R59, UR35, -R10.reuse ;  /* 0x000000233b3b7c23 */ /* 0x100fe2000801080a */
[----:B------:R-:W-:Y:S01]  /*2d60*/  FSEL R61, R61, -INF , P1 ;  /* 0xff8000003d3d7808 */ /* 0x000fe20000800000 */
[----:B------:R-:W-:Y:S01]  /*2d70*/  MUFU.EX2 R38, R38 ;  /* 0x0000002600267308 */ /* 0x000fe20000000800 */
[----:B------:R-:W-:Y:S01]  /*2d80*/  FMNMX.FTZ R2, R60, R5, !PT ;  /* 0x000000053c027209 */ /* 0x000fe20007810000 */
[--C-:B------:R-:W-:Y:S01]  /*2d90*/  FFMA.FTZ R62, R62, UR35, -R10.reuse ;  /* 0x000000233e3e7c23 */ /* 0x100fe2000801080a */
[----:B------:R-:W-:Y:S01]  /*2da0*/  ISETP.GT.AND P1, PT, R4, 0x51, PT ;  /* 0x000000510400780c */ /* 0x000fe20003f24270 */
[--C-:B------:R-:W-:Y:S01]  /*2db0*/  FFMA.FTZ R63, R63, UR35, -R10.reuse ;  /* 0x000000233f3f7c23 */ /* 0x100fe2000801080a */
[----:B------:R-:W-:Y:S01]  /*2dc0*/  FSEL R64, R64, -INF , P2 ;  /* 0xff80000040407808 */ /* 0x000fe20001000000 */
[--C-:B------:R-:W-:Y:S01]  /*2dd0*/  FFMA.FTZ R66, R66, UR35, -R10.reuse ;  /* 0x0000002342427c23 */ /* 0x100fe2000801080a */
[----:B------:R-:W-:Y:S01]  /*2de0*/  FMNMX.FTZ R5, R61, R2, !PT ;  /* 0x000000023d057209 */ /* 0x000fe20007810000 */
[----:B------:R-:W1:Y:S01]  /*2df0*/  MUFU.EX2 R39, R39 ;  /* 0x0000002700277308 */ /* 0x000e620000000800 */
[----:B------:R-:W-:Y:S01]  /*2e00*/  ISETP.GT.AND P2, PT, R4, 0x58, PT ;  /* 0x000000580400780c */ /* 0x000fe20003f44270 */
[--C-:B------:R-:W-:Y:S01]  /*2e10*/  FFMA.FTZ R67, R67, UR35, -R10.reuse ;  /* 0x0000002343437c23 */ /* 0x100fe2000801080a */
[----:B------:R-:W-:Y:S01]  /*2e20*/  FSEL R65, R65, -INF , P1 ;  /* 0xff80000041417808 */ /* 0x000fe20000800000 */
[--C-:B------:R-:W-:Y:S01]  /*2e30*/  FFMA.FTZ R70, R70, UR35, -R10.reuse ;  /* 0x0000002346467c23 */ /* 0x100fe2000801080a */
[----:B------:R-:W-:Y:S01]  /*2e40*/  FMNMX.FTZ R2, R64, R5, !PT ;  /* 0x0000000540027209 */ /* 0x000fe20007810000 */
[----:B------:R-:W-:Y:S01]  /*2e50*/  FFMA.FTZ R10, R71, UR35, -R10 ;  /* 0x00000023470a7c23 */ /* 0x000fe2000801080a */
[----:B------:R-:W-:Y:S01]  /*2e60*/  ISETP.GT.AND P1, PT, R4, 0x59, PT ;  /* 0x000000590400780c */ /* 0x000fe20003f24270 */
[----:B------:R-:W-:Y:S01]  /*2e70*/  MUFU.EX2 R42, R42 ;  /* 0x0000002a002a7308 */ /* 0x000fe20000000800 */
[----:B------:R-:W-:-:S02]  /*2e80*/  FSEL R68, R68, -INF , P2 ;  /* 0xff80000044447808 */ /* 0x000fc40001000000 */
[----:B------:R-:W-:Y:S02]  /*2e90*/  FMNMX.FTZ R5, R65, R2, !PT ;  /* 0x0000000241057209 */ /* 0x000fe40007810000 */
[----:B------:R-:W-:Y:S02]  /*2ea0*/  FSEL R69, R69, -INF , P1 ;  /* 0xff80000045457808 */ /* 0x000fe40000800000 */
[----:B------:R-:W-:Y:S01]  /*2eb0*/  FMNMX.FTZ R2, R68, R5, !PT ;  /* 0x0000000544027209 */ /* 0x000fe20007810000 */
[----:B------:R-:W2:Y:S01]  /*2ec0*/  MUFU.EX2 R43, R43 ;  /* 0x0000002b002b7308 */ /* 0x000ea20000000800 */
[----:B------:R-:W-:Y:S02]  /*2ed0*/  F2FP.F16.F32.PACK_AB R189, R27, R26 ;  /* 0x0000001a1bbd723e */ /* 0x000fe400000000ff */
[----:B------:R-:W-:Y:S02]  /*2ee0*/  CS2R R26, SRZ ;  /* 0x00000000001a7805 */ /* 0x000fe4000001ff00 */
[----:B------:R-:W-:-:S02]  /*2ef0*/  FMNMX.FTZ R2, R69, R2, !PT ;  /* 0x0000000245027209 */ /* 0x000fc40007810000 */
[----:B------:R-:W-:Y:S02]  /*2f00*/  F2FP.F16.F32.PACK_AB R191, R31, R30 ;  /* 0x0000001e1fbf723e */ /* 0x000fe400000000ff */
[----:B------:R-:W-:Y:S02]  /*2f10*/  CS2R R30, SRZ ;  /* 0x00000000001e7805 */ /* 0x000fe4000001ff00 */
[----:B0-----:R-:W-:Y:S01]  /*2f20*/  F2FP.F16.F32.PACK_AB R185, R35, R34 ;  /* 0x0000002223b9723e */ /* 0x001fe200000000ff */
[----:B------:R-:W0:Y:S01]  /*2f30*/  SHFL.BFLY PT, R5, R2, 0x2, 0x1f ;  /* 0x0c401f0002057f89 */ /* 0x000e2200000e0000 */
[----:B------:R-:W-:Y:S01]  /*2f40*/  MUFU.EX2 R46, R46 ;  /* 0x0000002e002e7308 */ /* 0x000fe20000000800 */
[----:B-1----:R-:W-:-:S07]  /*2f50*/  F2FP.F16.F32.PACK_AB R187, R39, R38 ;  /* 0x0000002627bb723e */ /* 0x002fce00000000ff */
[----:B------:R-:W1:Y:S01]  /*2f60*/  MUFU.EX2 R47, R47 ;  /* 0x0000002f002f7308 */ /* 0x000e620000000800 */
[----:B--2---:R-:W-:-:S07]  /*2f70*/  F2FP.F16.F32.PACK_AB R181, R43, R42 ;  /* 0x0000002a2bb5723e */ /* 0x004fce00000000ff */
[----:B------:R-:W-:Y:S01]  /*2f80*/  MUFU.EX2 R50, R50 ;  /* 0x0000003200327308 */ /* 0x000fe20000000800 */
[----:B0-----:R-:W-:-:S07]  /*2f90*/  FMNMX.FTZ R5, R2, R5, !PT ;  /* 0x0000000502057209 */ /* 0x001fce0007810000 */
[----:B------:R-:W0:Y:S01]  /*2fa0*/  MUFU.EX2 R51, R51 ;  /* 0x0000003300337308 */ /* 0x000e220000000800 */
[----:B-1----:R-:W-:Y:S01]  /*2fb0*/  F2FP.F16.F32.PACK_AB R183, R47, R46 ;  /* 0x0000002e2fb7723e */ /* 0x002fe200000000ff */
[----:B------:R-:W1:Y:S06]  /*2fc0*/  SHFL.BFLY PT, R4, R5, 0x1, 0x1f ;  /* 0x0c201f0005047f89 */ /* 0x000e6c00000e0000 */
[----:B------:R-:W-:Y:S08]  /*2fd0*/  MUFU.EX2 R54, R54 ;  /* 0x0000003600367308 */ /* 0x000ff00000000800 */
[----:B------:R-:W2:Y:S01]  /*2fe0*/  MUFU.EX2 R55, R55 ;  /* 0x0000003700377308 */ /* 0x000ea20000000800 */
[----:B0-----:R-:W-:-:S07]  /*2ff0*/  F2FP.F16.F32.PACK_AB R177, R51, R50 ;  /* 0x0000003233b1723e */ /* 0x001fce00000000ff */
[----:B------:R-:W-:Y:S01]  /*3000*/  MUFU.EX2 R58, R58 ;  /* 0x0000003a003a7308 */ /* 0x000fe20000000800 */
[----:B-1----:R-:W-:-:S04]  /*3010*/  FMNMX.FTZ R4, R5, R4, !PT ;  /* 0x0000000405047209 */ /* 0x002fc80007810000 */
[C---:B------:R-:W-:Y:S01]  /*3020*/  FSETP.NEU.FTZ.AND P1, PT, R4.reuse, -INF , PT ;  /* 0xff8000000400780b */ /* 0x040fe20003f3d000 */
[----:B------:R-:W-:Y:S02]  /*3030*/  FMUL.FTZ R2, R4, UR35 ;  /* 0x0000002304027c20 */ /* 0x000fe40008410000 */
[----:B------:R-:W0:Y:S01]  /*3040*/  MUFU.EX2 R59, R59 ;  /* 0x0000003b003b7308 */ /* 0x000e220000000800 */
[----:B--2---:R-:W-:Y:S02]  /*3050*/  F2FP.F16.F32.PACK_AB R179, R55, R54 ;  /* 0x0000003637b3723e */ /* 0x004fe400000000ff */
[----:B------:R-:W-:Y:S02]  /*3060*/  FSEL R2, R2, RZ, P1 ;  /* 0x000000ff02027208 */ /* 0x000fe40000800000 */
[----:B------:R-:W-:-:S03]  /*3070*/  PLOP3.LUT P1, PT, PT, PT, UP0, 0x80, 0x0 ;  /* 0x000000000000781c */ /* 0x000fc60003f2f008 */
[----:B------:R-:W-:Y:S01]  /*3080*/  MUFU.EX2 R62, R62 ;  /* 0x0000003e003e7308 */ /* 0x000fe20000000800 */
[--C-:B------:R-:W-:Y:S01]  /*3090*/  FFMA.FTZ R24, R24, UR35, -R2.reuse ;  /* 0x0000002318187c23 */ /* 0x100fe20008010802 */
        /* <DEDUP_REMOVED lines=23> */
[--C-:B------:R-:W-:Y:S01]  /*3210*/  FFMA.FTZ R65, R65, UR35, -R2.reuse ;  /* 0x0000002341417c23 */ /* 0x100fe20008010802 */
[--C-:B------:R-:W-:Y:S01]  /*3220*/  FFMA.FTZ R68, R68, UR35, -R2.reuse ;  /* 0x0000002344447c23 */ /* 0x100fe20008010802 */
[----:B------:R-:W-:Y:S01]  /*3230*/  FFMA.FTZ R2, R69, UR35, -R2 ;  /* 0x0000002345027c23 */ /* 0x000fe20008010802 */
[----:B0-----:R-:W-:-:S04]  /*3240*/  F2FP.F16.F32.PACK_AB R173, R59, R58 ;  /* 0x0000003a3bad723e */ /* 0x001fc800000000ff */
[----:B------:R-:W0:Y:S01]  /*3250*/  MUFU.EX2 R29, R29 ;  /* 0x0000001d001d7308 */ /* 0x000e220000000800 */
[----:B-1----:R-:W-:Y:S01]  /*3260*/  FADD.FTZ R5, R24, R25 ;  /* 0x0000001918057221 */ /* 0x002fe20000010000 */
[----:B------:R-:W-:Y:S02]  /*3270*/  F2FP.F16.F32.PACK_AB R188, R25, R24 ;  /* 0x0000001819bc723e */ /* 0x000fe400000000ff */
[----:B------:R-:W-:-:S04]  /*3280*/  CS2R R24, SRZ ;  /* 0x0000000000187805 */ /* 0x000fc8000001ff00 */
[----:B------:R-:W1:Y:S01]  /*3290*/  MUFU.EX2 R32, R32 ;  /* 0x0000002000207308 */ /* 0x000e620000000800 */
[----:B--2---:R-:W-:-:S07]  /*32a0*/  FADD.FTZ R12, R28, R5 ;  /* 0x000000051c0c7221 */ /* 0x004fce0000010000 */
[----:B------:R-:W2:Y:S01]  /*32b0*/  MUFU.EX2 R33, R33 ;  /* 0x0000002100217308 */ /* 0x000ea20000000800 */
[C---:B0-----:R-:W-:Y:S01]  /*32c0*/  FADD.FTZ R5, R29.reuse, R12 ;  /* 0x0000000c1d057221 */ /* 0x041fe20000010000 */
[----:B------:R-:W-:Y:S01]  /*32d0*/  FADD.FTZ R12, R34, R11 ;  /* 0x0000000b220c7221 */ /* 0x000fe20000010000 */
[----:B------:R-:W-:Y:S02]  /*32e0*/  F2FP.F16.F32.PACK_AB R190, R29, R28 ;  /* 0x0000001c1dbe723e */ /* 0x000fe400000000ff */
[----:B------:R-:W-:Y:S01]  /*32f0*/  CS2R R28, SRZ ;  /* 0x00000000001c7805 */ /* 0x000fe2000001ff00 */
[----:B------:R-:W-:Y:S01]  /*3300*/  FADD.FTZ R11, R35, R12 ;  /* 0x0000000c230b7221 */ /* 0x000fe20000010000 */
[----:B------:R-:W-:Y:S01]  /*3310*/  CS2R R34, SRZ ;  /* 0x0000000000227805 */ /* 0x000fe2000001ff00 */
[----:B------:R-:W0:Y:S01]  /*3320*/  MUFU.EX2 R36, R36 ;  /* 0x0000002400247308 */ /* 0x000e220000000800 */
[----:B-1----:R-:W-:Y:S01]  /*3330*/  FADD.FTZ R0, R32, R5 ;  /* 0x0000000520007221 */ /* 0x002fe20000010000 */
[----:B------:R-:W-:-:S04]  /*3340*/  FADD.FTZ R12, R38, R11 ;  /* 0x0000000b260c7221 */ /* 0x000fc80000010000 */
[----:B------:R-:W-:Y:S01]  /*3350*/  FADD.FTZ R11, R39, R12 ;  /* 0x0000000c270b7221 */ /* 0x000fe20000010000 */
[----:B------:R-:W-:Y:S01]  /*3360*/  CS2R R38, SRZ ;  /* 0x0000000000267805 */ /* 0x000fe2000001ff00 */
[----:B------:R-:W1:Y:S01]  /*3370*/  MUFU.EX2 R37, R37 ;  /* 0x0000002500257308 */ /* 0x000e620000000800 */
[C---:B--2---:R-:W-:Y:S01]  /*3380*/  FADD.FTZ R5, R33.reuse, R0 ;  /* 0x0000000021057221 */ /* 0x044fe20000010000 */
[----:B------:R-:W-:Y:S01]  /*3390*/  FADD.FTZ R12, R42, R11 ;  /* 0x0000000b2a0c7221 */ /* 0x000fe20000010000 */
[----:B------:R-:W-:Y:S02]  /*33a0*/  F2FP.F16.F32.PACK_AB R184, R33, R32 ;  /* 0x0000002021b8723e */ /* 0x000fe400000000ff */
[----:B------:R-:W-:Y:S01]  /*33b0*/  CS2R R32, SRZ ;  /* 0x0000000000207805 */ /* 0x000fe2000001ff00 */
[----:B------:R-:W-:Y:S01]  /*33c0*/  FADD.FTZ R11, R43, R12 ;  /* 0x0000000c2b0b7221 */ /* 0x000fe20000010000 */
[----:B------:R-:W-:Y:S01]  /*33d0*/  CS2R R42, SRZ ;  /* 0x00000000002a7805 */ /* 0x000fe2000001ff00 */
[----:B------:R-:W2:Y:S01]  /*33e0*/  MUFU.EX2 R40, R40 ;  /* 0x0000002800287308 */ /* 0x000ea20000000800 */
[----:B0-----:R-:W-:Y:S01]  /*33f0*/  FADD.FTZ R0, R36, R5 ;  /* 0x0000000524007221 */ /* 0x001fe20000010000 */
[----:B------:R-:W-:-:S04]  /*3400*/  FADD.FTZ R12, R46, R11 ;  /* 0x0000000b2e0c7221 */ /* 0x000fc80000010000 */
[----:B------:R-:W-:Y:S01]  /*3410*/  FADD.FTZ R11, R47, R12 ;  /* 0x0000000c2f0b7221 */ /* 0x000fe20000010000 */
[----:B------:R-:W-:Y:S01]  /*3420*/  CS2R R46, SRZ ;  /* 0x00000000002e7805 */ /* 0x000fe2000001ff00 */
[----:B------:R-:W0:Y:S01]  /*3430*/  MUFU.EX2 R41, R41 ;  /* 0x0000002900297308 */ /* 0x000e220000000800 */
[C---:B-1----:R-:W-:Y:S01]  /*3440*/  FADD.FTZ R5, R37.reuse, R0 ;  /* 0x0000000025057221 */ /* 0x042fe20000010000 */
[----:B------:R-:W-:Y:S01]  /*3450*/  FADD.FTZ R12, R50, R11 ;  /* 0x0000000b320c7221 */ /* 0x000fe20000010000 */
[----:B------:R-:W-:Y:S02]  /*3460*/  F2FP.F16.F32.PACK_AB R186, R37, R36 ;  /* 0x0000002425ba723e */ /* 0x000fe400000000ff */
[----:B------:R-:W-:Y:S01]  /*3470*/  CS2R R36, SRZ ;  /* 0x0000000000247805 */ /* 0x000fe2000001ff00 */
[----:B------:R-:W-:Y:S01]  /*3480*/  FADD.FTZ R11, R51, R12 ;  /* 0x0000000c330b7221 */ /* 0x000fe20000010000 */
[----:B------:R-:W-:Y:S01]  /*3490*/  CS2R R50, SRZ ;  /* 0x0000000000327805 */ /* 0x000fe2000001ff00 */
[----:B------:R-:W1:Y:S01]  /*34a0*/  MUFU.EX2 R44, R44 ;  /* 0x0000002c002c7308 */ /* 0x000e620000000800 */
[----:B--2---:R-:W-:Y:S01]  /*34b0*/  FADD.FTZ R0, R40, R5 ;  /* 0x0000000528007221 */ /* 0x004fe20000010000 */
[----:B------:R-:W-:-:S04]  /*34c0*/  FADD.FTZ R12, R54, R11 ;  /* 0x0000000b360c7221 */ /* 0x000fc80000010000 */
[----:B------:R-:W-:Y:S01]  /*34d0*/  FADD.FTZ R11, R55, R12 ;  /* 0x0000000c370b7221 */ /* 0x000fe20000010000 */
[----:B------:R-:W-:Y:S01]  /*34e0*/  CS2R R54, SRZ ;  /* 0x0000000000367805 */ /* 0x000fe2000001ff00 */
        /* <DEDUP_REMOVED lines=9> */
[----:B------:R-:W-:-:S06]  /*3580*/  FADD.FTZ R12, R62, R13 ;  /* 0x0000000d3e0c7221 */ /* 0x000fcc0000010000 */
[----:B------:R-:W1:Y:S01]  /*3590*/  MUFU.EX2 R49, R49 ;  /* 0x0000003100317308 */ /* 0x000e620000000800 */
[C---:B--2---:R-:W-:Y:S01]  /*35a0*/  FADD.FTZ R5, R45.reuse, R0 ;  /* 0x000000002d057221 */ /* 0x044fe20000010000 */
[----:B------:R-:W-:Y:S02]  /*35b0*/  F2FP.F16.F32.PACK_AB R182, R45, R44 ;  /* 0x0000002c2db6723e */ /* 0x000fe400000000ff */
[----:B------:R-:W-:-:S04]  /*35c0*/  CS2R R44, SRZ ;  /* 0x00000000002c7805 */ /* 0x000fc8000001ff00 */
[----:B------:R-:W2:Y:S01]  /*35d0*/  MUFU.EX2 R52, R52 ;  /* 0x0000003400347308 */ /* 0x000ea20000000800 */
[----:B0-----:R-:W-:-:S07]  /*35e0*/  FADD.FTZ R0, R48, R5 ;  /* 0x0000000530007221 */ /* 0x001fce0000010000 */
[----:B------:R-:W0:Y:S01]  /*35f0*/  MUFU.EX2 R53, R53 ;  /* 0x0000003500357308 */ /* 0x000e220000000800 */
[C---:B-1----:R-:W-:Y:S01]  /*3600*/  FADD.FTZ R5, R49.reuse, R0 ;  /* 0x0000000031057221 */ /* 0x042fe20000010000 */
[----:B------:R-:W-:Y:S02]  /*3610*/  F2FP.F16.F32.PACK_AB R176, R49, R48 ;  /* 0x0000003031b0723e */ /* 0x000fe400000000ff */
[----:B------:R-:W-:-:S04]  /*3620*/  CS2R R48, SRZ ;  /* 0x0000000000307805 */ /* 0x000fc8000001ff00 */
[----:B------:R-:W1:Y:S01]  /*3630*/  MUFU.EX2 R56, R56 ;  /* 0x0000003800387308 */ /* 0x000e620000000800 */
[----:B--2---:R-:W-:-:S07]  /*3640*/  FADD.FTZ R0, R52, R5 ;  /* 0x0000000534007221 */ /* 0x004fce0000010000 */
[----:B------:R-:W2:Y:S01]  /*3650*/  MUFU.EX2 R57, R57 ;  /* 0x0000003900397308 */ /* 0x000ea20000000800 */
[C---:B0-----:R-:W-:Y:S01]  /*3660*/  FADD.FTZ R5, R53.reuse, R0 ;  /* 0x0000000035057221 */ /* 0x041fe20000010000 */
[----:B------:R-:W-:Y:S02]  /*3670*/  F2FP.F16.F32.PACK_AB R178, R53, R52 ;  /* 0x0000003435b2723e */ /* 0x000fe400000000ff */
[----:B------:R-:W-:-:S04]  /*3680*/  CS2R R52, SRZ ;  /* 0x0000000000347805 */ /* 0x000fc8000001ff00 */
[----:B------:R-:W0:Y:S01]  /*3690*/  MUFU.EX2 R60, R60 ;  /* 0x0000003c003c7308 */ /* 0x000e220000000800 */
[----:B-1----:R-:W-:-:S07]  /*36a0*/  FADD.FTZ R0, R56, R5 ;  /* 0x0000000538007221 */ /* 0x002fce0000010000 */
        /* <DEDUP_REMOVED lines=10> */
[----:B------:R-:W-:Y:S01]  /*3750*/  MUFU.EX2 R66, R66 ;  /* 0x0000004200427308 */ /* 0x000fe20000000800 */
[C---:B--2---:R-:W-:Y:S01]  /*3760*/  FADD.FTZ R13, R63.reuse, R12 ;  /* 0x0000000c3f0d7221 */ /* 0x044fe20000010000 */
[----:B------:R-:W-:Y:S02]  /*3770*/  F2FP.F16.F32.PACK_AB R175, R63, R62 ;  /* 0x0000003e3faf723e */ /* 0x000fe400000000ff */
[----:B------:R-:W-:-:S04]  /*3780*/  CS2R R62, SRZ ;  /* 0x00000000003e7805 */ /* 0x000fc8000001ff00 */
[----:B------:R-:W1:Y:S01]  /*3790*/  MUFU.EX2 R65, R65 ;  /* 0x0000004100417308 */ /* 0x000e620000000800 */
[----:B0-----:R-:W-:-:S07]  /*37a0*/  FADD.FTZ R0, R64, R11 ;  /* 0x0000000b40007221 */ /* 0x001fce0000010000 */
[----:B------:R-:W0:Y:S08]  /*37b0*/  MUFU.EX2 R67, R67 ;  /* 0x0000004300437308 */ /* 0x000e300000000800 */
[----:B------:R-:W2:Y:S01]  /*37c0*/  MUFU.EX2 R68, R68 ;  /* 0x0000004400447308 */ /* 0x000ea20000000800 */
[C---:B-1----:R-:W-:Y:S01]  /*37d0*/  FADD.FTZ R11, R65.reuse, R0 ;  /* 0x00000000410b7221 */ /* 0x042fe20000010000 */
[----:B------:R-:W-:-:S02]  /*37e0*/  F2FP.F16.F32.PACK_AB R168, R65, R64 ;  /* 0x0000004041a8723e */ /* 0x000fc400000000ff */
[----:B------:R-:W-:-:S04]  /*37f0*/  CS2R R64, SRZ ;  /* 0x0000000000407805 */ /* 0x000fc8000001ff00 */
[----:B------:R-:W1:Y:S01]  /*3800*/  MUFU.EX2 R70, R70 ;  /* 0x0000004600467308 */ /* 0x000e620000000800 */
[----:B0-----:R-:W-:-:S07]  /*3810*/  F2FP.F16.F32.PACK_AB R169, R67, R66 ;  /* 0x0000004243a9723e */ /* 0x001fce00000000ff */
[----:B------:R0:W3:Y:S08]  /*3820*/  MUFU.EX2 R5, R2 ;  /* 0x0000000200057308 */ /* 0x0000f00000000800 */
[----:B------:R2:W4:Y:S01]  /*3830*/  MUFU.EX2 R171, R10 ;  /* 0x0000000a00ab7308 */ /* 0x0005220000000800 */
[----:B0-----:R-:W-:-:S04]  /*3840*/  FADD.FTZ R2, R66, R13 ;  /* 0x0000000d42027221 */ /* 0x001fc80000010000 */
[----:B------:R-:W-:Y:S01]  /*3850*/  FADD.FTZ R13, R67, R2 ;  /* 0x00000002430d7221 */ /* 0x000fe20000010000 */
[----:B------:R-:W-:Y:S01]  /*3860*/  IMAD.MOV.U32 R2, RZ, RZ, 0x3f800000 ;  /* 0x3f800000ff027424 */ /* 0x000fe200078e00ff */
[----:B------:R-:W-:Y:S01]  /*3870*/  CS2R R66, SRZ ;  /* 0x0000000000427805 */ /* 0x000fe2000001ff00 */
[----:B--2---:R-:W-:Y:S01]  /*3880*/  FADD.FTZ R10, R68, R11 ;  /* 0x0000000b440a7221 */ /* 0x004fe20000010000 */
[----:B-1----:R-:W-:Y:S01]  /*3890*/  FADD.FTZ R0, R70, R13 ;  /* 0x0000000d46007221 */ /* 0x002fe20000010000 */
[C---:B---3--:R-:W-:Y:S02]  /*38a0*/  F2FP.F16.F32.PACK_AB R170, R5.reuse, R68 ;  /* 0x0000004405aa723e */ /* 0x048fe400000000ff */
[----:B------:R-:W-:Y:S01]  /*38b0*/  CS2R R68, SRZ ;  /* 0x0000000000447805 */ /* 0x000fe2000001ff00 */
[----:B------:R-:W-:Y:S01]  /*38c0*/  FADD.FTZ R10, R5, R10 ;  /* 0x0000000a050a7221 */ /* 0x000fe20000010000 */
[C---:B----4-:R-:W-:Y:S01]  /*38d0*/  FADD.FTZ R5, R171.reuse, R0 ;  /* 0x00000000ab057221 */ /* 0x050fe20000010000 */
[----:B------:R-:W-:Y:S01]  /*38e0*/  F2FP.F16.F32.PACK_AB R171, R171, R70 ;  /* 0x00000046abab723e */ /* 0x000fe200000000ff */
[----:B------:R-:W-:Y:S01]  /*38f0*/  IMAD.MOV.U32 R0, RZ, RZ, 0x3f800000 ;  /* 0x3f800000ff007424 */ /* 0x000fe200078e00ff */
        /* <DEDUP_REMOVED lines=9> */
[----:B------:R-:W-:-:S06]  /*3990*/  ULDC UR35, c[0x0][0x988] ;  /* 0x0002620000237ab9 */ /* 0x000fcc0000000800 */
.L_x_2217:
[----:B------:R-:W-:-:S04]  /*39a0*/  UISETP.NE.AND UP0, UPT, UR6, 0x1, UPT ;  /* 0x000000010600788c */ /* 0x000fc8000bf05270 */
[----:B------:R-:W-:-:S04]  /*39b0*/  USEL UR38, URZ, 0x1, UP0 ;  /* 0x000000013f267887 */ /* 0x000fc80008000000 */
[----:B------:R-:W-:Y:S01]  /*39c0*/  ULOP3.LUT UR38, UR5, UR38, URZ, 0x3c, !UPT ;  /* 0x0000002605267292 */ /* 0x000fe2000f8e3c3f */
[----:B------:R-:W-:Y:S11]  /*39d0*/  @!P0 BRA `(.L_x_2207) ;  /* 0x0000000000048947 */ /* 0x000ff60003800000 */
[----:B------:R-:W-:Y:S01]  /*39e0*/  BPT.TRAP 0x1 ;  /* 0x000000040000795c */ /* 0x000fe20000300000 */
.L_x_2207:
        /* <DEDUP_REMOVED lines=9> */
.L_x_2208:
[----:B-1----:R-:W-:Y:S05]  /*3a80*/  @P1 BRA `(.L_x_2209) ;  /* 0x0000000000081947 */ /* 0x002fea0003800000 */
[----:B------:R-:W1:Y:S02]  /*3a90*/  SYNCS.PHASECHK.TRANS64.TRYWAIT P1, [UR7+0x30830], R3 ;  /* 0x03083003ff0075a7 */ /* 0x000e640008020147 */
[----:B-1----:R-:W-:Y:S05]  /*3aa0*/  @!P1 BRA `(.L_x_2210) ;  /* 0x000000bc00089947 */ /* 0x002fea0003800000 */
.L_x_2209:
        /* <DEDUP_REMOVED lines=175> */
.L_x_2211:
[----:B------:R-:W-:Y:S01]  /*45a0*/  ULEA UR10, UR6, UR40, 0x3 ;  /* 0x00000028060a7291 */ /* 0x000fe2000f8e183f */
[----:B------:R-:W-:-:S04]  /*45b0*/  MOV R0, UR5 ;  /* 0x0000000500007c02 */ /* 0x000fc80008000f00 */
[----:B------:R-:W-:-:S04]  /*45c0*/  SHF.L.U32 R0, R0, 0x1f, RZ ;  /* 0x0000001f00007819 */ /* 0x000fc800000006ff */
[----:B------:R2:W3:Y:S01]  /*45d0*/  SYNCS.PHASECHK.TRANS64.TRYWAIT P1, [UR10+0x30850], R0 ;  /* 0x03085000ff0075a7 */ /* 0x0004e2000802014a */
[----:B------:R-:W-:Y:S05]  /*45e0*/  @!P0 BRA `(.L_x_2212) ;  /* 0x0000000000048947 */ /* 0x000fea0003800000 */
[----:B------:R-:W-:Y:S01]  /*45f0*/  BPT.TRAP 0x1 ;  /* 0x000000040000795c */ /* 0x000fe20000300000 */
.L_x_2212:
[----:B---3--:R-:W-:Y:S05]  /*4600*/  @P1 BRA `(.L_x_2213) ;  /* 0x0000000000081947 */ /* 0x008fea0003800000 */
[----:B------:R-:W3:Y:S02]  /*4610*/  SYNCS.PHASECHK.TRANS64.TRYWAIT P1, [UR10+0x30850], R0 ;  /* 0x03085000ff0075a7 */ /* 0x000ee4000802014a */
[----:B---3--:R-:W-:Y:S05]  /*4620*/  @!P1 BRA `(.L_x_2214) ;  /* 0x000000b000409947 */ /* 0x008fea0003800000 */
.L_x_2213:
        /* <DEDUP_REMOVED lines=37> */
.L_x_2215:
[----:B------:R-:W-:Y:S01]  /*4880*/  UISETP.NE.AND UP0, UPT, UR60, URZ, UPT ;  /* 0x0000003f3c00728c */ /* 0x000fe2000bf05270 */
[----:B0-2---:R-:W-:Y:S01]  /*4890*/  VIADD R0, R18, UR42 ;  /* 0x0000002a12007c36 */ /* 0x005fe20008000000 */
[----:B------:R-:W0:Y:S01]  /*48a0*/  LDC R13, c[0x0][0x2f0] ;  /* 0x0000bc00ff0d7b82 */ /* 0x000e220000000800 */
[----:B------:R-:W-:-:S03]  /*48b0*/  UIADD3 UR7, UR7, 0x30840, URZ ;  /* 0x0003084007077890 */ /* 0x000fc6000fffe03f */
[----:B------:R-:W-:Y:S02]  /*48c0*/  PLOP3.LUT P1, PT, PT, PT, UP0, 0x80, 0x0 ;  /* 0x000000000000781c */ /* 0x000fe40003f2f008 */
[----:B------:R-:W-:Y:S02]  /*48d0*/  PLOP3.LUT P2, PT, PT, PT, UP0, 0x80, 0x0 ;  /* 0x000000000000781c */ /* 0x000fe40003f4f008 */
[----:B------:R-:W2:Y:S01]  /*48e0*/  S2UR UR6, SR_CgaCtaId ;  /* 0x00000000000679c3 */ /* 0x000ea20000008800 */
[----:B------:R-:W-:-:S08]  /*48f0*/  @UP0 ULDC UR5, c[0x0][0x44c] ;  /* 0x0001130000050ab9 */ /* 0x000fd00000000800 */
[----:B------:R-:W-:Y:S01]  /*4900*/  @P1 IMAD.HI.U32 R2, R0, UR5, RZ ;  /* 0x0000000500021c27 */ /* 0x000fe2000f8e00ff */
[----:B------:R-:W-:-:S04]  /*4910*/  @UP0 ULDC UR5, c[0x0][0x450] ;  /* 0x0001140000050ab9 */ /* 0x000fc80000000800 */
[----:B------:R-:W-:Y:S01]  /*4920*/  @P2 SHF.R.U32.HI R0, RZ, UR5, R2 ;  /* 0x00000005ff002c19 */ /* 0x000fe20008011602 */
[----:B------:R-:W-:Y:S02]  /*4930*/  UMOV UR5, 0x1 ;  /* 0x0000000100057882 */ /* 0x000fe40000000000 */
[----:B------:R-:W-:Y:S02]  /*4940*/  UIMAD UR5, UR4, -0x60, UR5 ;  /* 0xffffffa0040578a4 */ /* 0x000fe4000f8e0205 */
[----:B-1----:R-:W1:Y:S04]  /*4950*/  SHFL.IDX PT, R3, R0, RZ, 0x1c1f ;  /* 0x001c1fff00037589 */ /* 0x002e6800000e0000 */
[----:B------:R-:W-:Y:S01]  /*4960*/  IMAD.U32 R2, RZ, RZ, UR5 ;  /* 0x00000005ff027e24 */ /* 0x000fe2000f8e00ff */
[----:B--2---:R-:W-:-:S03]  /*4970*/  UPRMT UR7, UR6, 0x654, UR7 ;  /* 0x0000065406077896 */ /* 0x004fc60008000007 */
[----:B------:R-:W-:-:S04]  /*4980*/  IMAD R2, R17, -0x2, R2 ;  /* 0xfffffffe11027824 */ /* 0x000fc800078e0202 */
[----:B0-----:R-:W-:Y:S02]  /*4990*/  IMAD R2, R13, UR43, R2 ;  /* 0x0000002b0d027c24 */ /* 0x001fe4000f8e0202 */
[----:B------:R-:W-:Y:S03]  /*49a0*/  SYNCS.ARRIVE.TRANS64.RED.A1T0 RZ, [UR7], RZ ;  /* 0x000000ffffff79a7 */ /* 0x000fe60008100407 */
[----:B-1----:R-:W-:-:S04]  /*49b0*/  IADD3 R4, R3, -UR34, R2 ;  /* 0x8000002203047c10 */ /* 0x002fc8000fffe002 */
[C---:B------:R-:W-:Y:S02]  /*49c0*/  ISETP.GT.AND P1, PT, R4.reuse, RZ, PT ;  /* 0x000000ff0400720c */ /* 0x040fe40003f24270 */
[----:B------:R-:W-:Y:S02]  /*49d0*/  ISETP.GT.AND P2, PT, R4, 0x1, PT ;  /* 0x000000010400780c */ /* 0x000fe40003f44270 */
[----:B------:R-:W-:Y:S02]  /*49e0*/  FSEL R13, R120, -INF , P1 ;  /* 0xff800000780d7808 */ /* 0x000fe40000800000 */
        /* <DEDUP_REMOVED lines=68> */
[----:B------:R-:W0:Y:S02]  /*4e30*/  SHFL.IDX PT, R15, R0, 0x1, 0x1c1f ;  /* 0x003c1f00000f7f89 */ /* 0x000e2400000e0000 */
[----:B------:R-:W-:-:S05]  /*4e40*/  FMNMX.FTZ R14, R165, R4, !PT ;  /* 0x00000004a50e7209 */ /* 0x000fca0007810000 */
[----:B------:R-:W1:Y:S01]  /*4e50*/  SHFL.BFLY PT, R21, R14, 0x2, 0x1f ;  /* 0x0c401f000e157f89 */ /* 0x000e6200000e0000 */
[----:B0-----:R-:W-:-:S04]  /*4e60*/  IADD3 R2, R15, -UR34, R2 ;  /* 0x800000220f027c10 */ /* 0x001fc8000fffe002 */
[C---:B------:R-:W-:Y:S02]  /*4e70*/  ISETP.GT.AND P1, PT, R2.reuse, RZ, PT ;  /* 0x000000ff0200720c */ /* 0x040fe40003f24270 */
[----:B------:R-:W-:Y:S02]  /*4e80*/  ISETP.GT.AND P2, PT, R2, 0x1, PT ;  /* 0x000000010200780c */ /* 0x000fe40003f44270 */
[----:B-1----:R-:W-:Y:S02]  /*4e90*/  FMNMX.FTZ R21, R14, R21, !PT ;  /* 0x000000150e157209 */ /* 0x002fe40007810000 */
[----:B------:R-:W-:Y:S02]  /*4ea0*/  FSEL R122, R122, -INF , P1 ;  /* 0xff8000007a7a7808 */ /* 0x000fe40000800000 */
[----:B------:R-:W-:Y:S01]  /*4eb0*/  ISETP.GT.AND P3, PT, R2, 0x8, PT ;  /* 0x000000080200780c */ /* 0x000fe20003f64270 */
[----:B------:R-:W0:Y:S01]  /*4ec0*/  SHFL.BFLY PT, R4, R21, 0x1, 0x1f ;  /* 0x0c201f0015047f89 */ /* 0x000e2200000e0000 */
[----:B------:R-:W-:-:S02]  /*4ed0*/  FSEL R123, R123, -INF , P2 ;  /* 0xff8000007b7b7808 */ /* 0x000fc40001000000 */
[----:B------:R-:W-:Y:S02]  /*4ee0*/  FMNMX.FTZ R0, R122, R11, !PT ;  /* 0x0000000b7a007209 */ /* 0x000fe40007810000 */
[----:B------:R-:W-:Y:S02]  /*4ef0*/  ISETP.GT.AND P4, PT, R2, 0x9, PT ;  /* 0x000000090200780c */ /* 0x000fe40003f84270 */
[----:B------:R-:W-:Y:S02]  /*4f00*/  FSEL R126, R126, -INF , P3 ;  /* 0xff8000007e7e7808 */ /* 0x000fe40001800000 */
[----:B------:R-:W-:Y:S02]  /*4f10*/  FMNMX.FTZ R15, R123, R0, !PT ;  /* 0x000000007b0f7209 */ /* 0x000fe40007810000 */
[----:B------:R-:W-:Y:S02]  /*4f20*/  ISETP.GT.AND P2, PT, R2, 0x10, PT ;  /* 0x000000100200780c */ /* 0x000fe40003f44270 */
[----:B------:R-:W-:-:S02]  /*4f30*/  FSEL R127, R127, -INF , P4 ;  /* 0xff8000007f7f7808 */ /* 0x000fc40002000000 */
[----:B------:R-:W-:Y:S02]  /*4f40*/  ISETP.GT.AND P3, PT, R2, 0x11, PT ;  /* 0x000000110200780c */ /* 0x000fe40003f64270 */
[----:B------:R-:W-:Y:S02]  /*4f50*/  FSEL R130, R130, -INF , P2 ;  /* 0xff80000082827808 */ /* 0x000fe40001000000 */
[C---:B------:R-:W-:Y:S02]  /*4f60*/  ISETP.GT.AND P2, PT, R2.reuse, 0x18, PT ;  /* 0x000000180200780c */ /* 0x040fe40003f44270 */
[----:B------:R-:W-:Y:S02]  /*4f70*/  FSEL R131, R131, -INF , P3 ;  /* 0xff80000083837808 */ /* 0x000fe40001800000 */
[----:B------:R-:W-:Y:S02]  /*4f80*/  ISETP.GT.AND P3, PT, R2, 0x19, PT ;  /* 0x000000190200780c */ /* 0x000fe40003f64270 */
[----:B0-----:R-:W-:-:S02]  /*4f90*/  FMNMX.FTZ R4, R21, R4, !PT ;  /* 0x0000000415047209 */ /* 0x001fc40007810000 */
[----:B------:R-:W-:Y:S02]  /*4fa0*/  FSEL R134, R134, -INF , P2 ;  /* 0xff80000086867808 */ /* 0x000fe40001000000 */
[C---:B------:R-:W-:Y:S01]  /*4fb0*/  FSETP.NEU.FTZ.AND P1, PT, R4.reuse, -INF , PT ;  /* 0xff8000000400780b */ /* 0x040fe20003f3d000 */
[----:B------:R-:W-:Y:S01]  /*4fc0*/  FMUL.FTZ R14, R4, UR35 ;  /* 0x00000023040e7c20 */ /* 0x000fe20008410000 */
[----:B------:R-:W-:Y:S02]  /*4fd0*/  ISETP.GT.AND P2, PT, R2, 0x20, PT ;  /* 0x000000200200780c */ /* 0x000fe40003f44270 */
[----:B------:R-:W-:Y:S02]  /*4fe0*/  FSEL R135, R135, -INF , P3 ;  /* 0xff80000087877808 */ /* 0x000fe40001800000 */
[----:B------:R-:W-:Y:S02]  /*4ff0*/  FSEL R0, R14, RZ, P1 ;  /* 0x000000ff0e007208 */ /* 0x000fe40000800000 */
[----:B------:R-:W-:-:S02]  /*5000*/  FMNMX.FTZ R14, R126, R15, !PT ;  /* 0x0000000f7e0e7209 */ /* 0x000fc40007810000 */
[----:B------:R-:W-:Y:S01]  /*5010*/  ISETP.GT.AND P3, PT, R2, 0x21, PT ;  /* 0x000000210200780c */ /* 0x000fe20003f64270 */
[--C-:B------:R-:W-:Y:S01]  /*5020*/  FFMA.FTZ R190, R3, UR35, -R0.reuse ;  /* 0x0000002303be7c23 */ /* 0x100fe20008010800 */
[----:B------:R-:W-:Y:S01]  /*5030*/  FMNMX.FTZ R15, R127, R14, !PT ;  /* 0x0000000e7f0f7209 */ /* 0x000fe20007810000 */
[--C-:B------:R-:W-:Y:S01]  /*5040*/  FFMA.FTZ R188, R121, UR35, -R0.reuse ;  /* 0x0000002379bc7c23 */ /* 0x100fe20008010800 */
[----:B------:R-:W-:Y:S01]  /*5050*/  FSEL R138, R138, -INF , P2 ;  /* 0xff8000008a8a7808 */ /* 0x000fe20001000000 */
[--C-:B------:R-:W-:Y:S01]  /*5060*/  FFMA.FTZ R21, R129, UR35, -R0.reuse ;  /* 0x0000002381157c23 */ /* 0x100fe20008010800 */
[----:B------:R-:W-:Y:S01]  /*5070*/  FMNMX.FTZ R14, R130, R15, !PT ;  /* 0x0000000f820e7209 */ /* 0x000fe20007810000 */
[--C-:B------:R-:W-:Y:S01]  /*5080*/  FFMA.FTZ R121, R133, UR35, -R0.reuse ;  /* 0x0000002385797c23 */ /* 0x100fe20008010800 */
        /* <DEDUP_REMOVED lines=39> */
[----:B------:R-:W-:Y:S01]  /*5300*/  FFMA.FTZ R153, R165, UR35, -R0 ;  /* 0x00000023a5997c23 */ /* 0x000fe20008010800 */
[----:B------:R-:W-:Y:S01]  /*5310*/  FMNMX.FTZ R3, R147, R14, !PT ;  /* 0x0000000e93037209 */ /* 0x000fe20007810000 */
[----:B------:R-:W-:Y:S01]  /*5320*/  MUFU.EX2 R13, R13 ;  /* 0x0000000d000d7308 */ /* 0x000fe20000000800 */
[----:B------:R-:W-:-:S02]  /*5330*/  ISETP.GT.AND P2, PT, R2, 0x40, PT ;  /* 0x000000400200780c */ /* 0x000fc40003f44270 */
[----:B------:R-:W-:Y:S02]  /*5340*/  FSEL R151, R151, -INF , P3 ;  /* 0xff80000097977808 */ /* 0x000fe40001800000 */
[----:B------:R-:W-:Y:S02]  /*5350*/  FMNMX.FTZ R14, R150, R3, !PT ;  /* 0x00000003960e7209 */ /* 0x000fe40007810000 */
[----:B------:R-:W-:Y:S01]  /*5360*/  ISETP.GT.AND P3, PT, R2, 0x41, PT ;  /* 0x000000410200780c */ /* 0x000fe20003f64270 */
[----:B------:R-:W-:Y:S01]  /*5370*/  MUFU.EX2 R188, R188 ;  /* 0x000000bc00bc7308 */ /* 0x000fe20000000800 */
[----:B------:R-:W-:Y:S02]  /*5380*/  FSEL R154, R154, -INF , P2 ;  /* 0xff8000009a9a7808 */ /* 0x000fe40001000000 */
[----:B------:R-:W-:Y:S02]  /*5390*/  FMNMX.FTZ R3, R151, R14, !PT ;  /* 0x0000000e97037209 */ /* 0x000fe40007810000 */
[----:B------:R-:W-:-:S02]  /*53a0*/  ISETP.GT.AND P2, PT, R2, 0x48, PT ;  /* 0x000000480200780c */ /* 0x000fc40003f44270 */
[----:B------:R-:W-:Y:S01]  /*53b0*/  FSEL R155, R155, -INF , P3 ;  /* 0xff8000009b9b7808 */ /* 0x000fe20001800000 */
[----:B------:R-:W-:Y:S01]  /*53c0*/  MUFU.EX2 R190, R190 ;  /* 0x000000be00be7308 */ /* 0x000fe20000000800 */
[----:B------:R-:W-:Y:S02]  /*53d0*/  FMNMX.FTZ R14, R154, R3, !PT ;  /* 0x000000039a0e7209 */ /* 0x000fe40007810000 */
[----:B------:R-:W-:Y:S02]  /*53e0*/  ISETP.GT.AND P3, PT, R2, 0x49, PT ;  /* 0x000000490200780c */ /* 0x000fe40003f64270 */
[----:B------:R-:W-:Y:S02]  /*53f0*/  FSEL R158, R158, -INF , P2 ;  /* 0xff8000009e9e7808 */ /* 0x000fe40001000000 */
        /* <DEDUP_REMOVED lines=17> */
[----:B------:R-:W-:-:S02]  /*5510*/  FSEL R167, R167, -INF , P3 ;  /* 0xff800000a7a77808 */ /* 0x000fc40001800000 */
[----:B------:R-:W-:-:S04]  /*5520*/  FMNMX.FTZ R2, R166, R3, !PT ;  /* 0x00000003a6027209 */ /* 0x000fc80007810000 */
[----:B------:R-:W-:Y:S01]  /*5530*/  FMNMX.FTZ R2, R167, R2, !PT ;  /* 0x00000002a7027209 */ /* 0x000fe20007810000 */
[----:B------:R-:W-:Y:S04]  /*5540*/  MUFU.EX2 R121, R121 ;  /* 0x0000007900797308 */ /* 0x000fe80000000800 */
[----:B------:R-:W0:Y:S04]  /*5550*/  SHFL.BFLY PT, R3, R2, 0x2, 0x1f ;  /* 0x0c401f0002037f89 */ /* 0x000e2800000e0000 */
        /* <DEDUP_REMOVED lines=9> */
[----:B0-----:R-:W-:-:S04]  /*55f0*/  FMNMX.FTZ R3, R14, R3, !PT ;  /* 0x000000030e037209 */ /* 0x001fc80007810000 */
[C---:B------:R-:W-:Y:S01]  /*5600*/  FSETP.NEU.FTZ.AND P2, PT, R3.reuse, -INF , PT ;  /* 0xff8000000300780b */ /* 0x040fe20003f5d000 */
[C---:B------:R-:W-:Y:S02]  /*5610*/  FMUL.FTZ R14, R3.reuse, UR35 ;  /* 0x00000023030e7c20 */ /* 0x040fe40008410000 */
[----:B------:R-:W-:Y:S01]  /*5620*/  MUFU.EX2 R137, R137 ;  /* 0x0000008900897308 */ /* 0x000fe20000000800 */
[----:B------:R-:W-:Y:S02]  /*5630*/  FSEL R0, R3, RZ, P2 ;  /* 0x000000ff03007208 */ /* 0x000fe40001000000 */
[----:B------:R-:W-:-:S03]  /*5640*/  FSEL R14, R14, RZ, P2 ;  /* 0x000000ff0e0e7208 */ /* 0x000fc60001000000 */
[----:B------:R-:W-:Y:S02]  /*5650*/  FADD.FTZ R2, -R0, R11 ;  /* 0x0000000b00027221 */ /* 0x000fe40000010100 */
[--C-:B------:R-:W-:Y:S01]  /*5660*/  FFMA.FTZ R20, R123, UR35, -R14.reuse ;  /* 0x000000237b147c23 */ /* 0x100fe2000801080e */
[----:B------:R-:W-:Y:S01]  /*5670*/  FSEL R123, R4, RZ, P1 ;  /* 0x000000ff047b7208 */ /* 0x000fe20000800000 */
[--C-:B------:R-:W-:Y:S01]  /*5680*/  FFMA.FTZ R189, R122, UR35, -R14.reuse ;  /* 0x000000237abd7c23 */ /* 0x100fe2000801080e */
[----:B------:R-:W-:Y:S01]  /*5690*/  FMUL.FTZ R2, R2, UR35 ;  /* 0x0000002302027c20 */ /* 0x000fe20008410000 */
        /* <DEDUP_REMOVED lines=24> */
[----:B------:R-:W-:-:S03]  /*5820*/  FFMA.FTZ R166, R166, UR35, -R14 ;  /* 0x00000023a6a67c23 */ /* 0x000fc6000801080e */
[----:B------:R-:W1:Y:S01]  /*5830*/  MUFU.EX2 R2, R2 ;  /* 0x0000000200027308 */ /* 0x000e620000000800 */
[----:B0-----:R-:W-:-:S04]  /*5840*/  FFMA.FTZ R11, R0, R10, R13 ;  /* 0x0000000a000b7223 */ /* 0x001fc8000001000d */
[----:B------:R-:W-:-:S03]  /*5850*/  FADD.FTZ R11, R188, R11 ;  /* 0x0000000bbc0b7221 */ /* 0x000fc60000010000 */
[----:B------:R-:W0:Y:S01]  /*5860*/  MUFU.EX2 R191, R191 ;  /* 0x000000bf00bf7308 */ /* 0x000e220000000800 */
[----:B------:R-:W-:-:S04]  /*5870*/  FADD.FTZ R132, R190, R11 ;  /* 0x0000000bbe847221 */ /* 0x000fc80000010000 */
[----:B------:R-:W-:-:S03]  /*5880*/  FADD.FTZ R11, R15, R132 ;  /* 0x000000840f0b7221 */ /* 0x000fc60000010000 */
[----:B------:R-:W2:Y:S01]  /*5890*/  MUFU.EX2 R120, R120 ;  /* 0x0000007800787308 */ /* 0x000ea20000000800 */
[----:B-1----:R-:W-:Y:S01]  /*58a0*/  FFMA.FTZ R5, R2, R5, R189 ;  /* 0x0000000502057223 */ /* 0x002fe200000100bd */
[----:B------:R-:W-:-:S03]  /*58b0*/  FADD.FTZ R132, R184, R11 ;  /* 0x0000000bb8847221 */ /* 0x000fc60000010000 */
[----:B------:R-:W-:Y:S01]  /*58c0*/  FADD.FTZ R10, R20, R5 ;  /* 0x00000005140a7221 */ /* 0x000fe20000010000 */
[----:B------:R-:W-:Y:S01]  /*58d0*/  FADD.FTZ R11, R21, R132 ;  /* 0x00000084150b7221 */ /* 0x000fe20000010000 */
[----:B------:R-:W-:Y:S01]  /*58e0*/  FFMA.FTZ R132, R155, UR35, -R14 ;  /* 0x000000239b847c23 */ /* 0x000fe2000801080e */
[----:B------:R-:W1:Y:S01]  /*58f0*/  MUFU.EX2 R185, R185 ;  /* 0x000000b900b97308 */ /* 0x000e620000000800 */
[----:B0-----:R-:W-:Y:S01]  /*5900*/  FADD.FTZ R5, R191, R10 ;  /* 0x0000000abf057221 */ /* 0x001fe20000010000 */
[----:B------:R-:W-:Y:S01]  /*5910*/  FADD.FTZ R134, R186, R11 ;  /* 0x0000000bba867221 */ /* 0x000fe20000010000 */
[----:B------:R-:W-:-:S03]  /*5920*/  FFMA.FTZ R14, R167, UR35, -R14 ;  /* 0x00000023a70e7c23 */ /* 0x000fc6000801080e */
[----:B------:R-:W-:Y:S02]  /*5930*/  FADD.FTZ R11, R121, R134 ;  /* 0x00000086790b7221 */ /* 0x000fe40000010000 */
[----:B------:R-:W0:Y:S01]  /*5940*/  MUFU.EX2 R122, R122 ;  /* 0x0000007a007a7308 */ /* 0x000e220000000800 */
[----:B--2---:R-:W-:Y:S01]  /*5950*/  FADD.FTZ R10, R120, R5 ;  /* 0x00000005780a7221 */ /* 0x004fe20000010000 */
[----:B------:R-:W-:-:S04]  /*5960*/  FADD.FTZ R134, R180, R11 ;  /* 0x0000000bb4867221 */ /* 0x000fc80000010000 */
[----:B------:R-:W-:Y:S02]  /*5970*/  FADD.FTZ R11, R125, R134 ;  /* 0x000000867d0b7221 */ /* 0x000fe40000010000 */
[----:B------:R-:W2:Y:S01]  /*5980*/  MUFU.EX2 R187, R187 ;  /* 0x000000bb00bb7308 */ /* 0x000ea20000000800 */
[----:B-1----:R-:W-:Y:S01]  /*5990*/  FADD.FTZ R5, R185, R10 ;  /* 0x0000000ab9057221 */ /* 0x002fe20000010000 */
[----:B------:R-:W-:-:S04]  /*59a0*/  FADD.FTZ R134, R182, R11 ;  /* 0x0000000bb6867221 */ /* 0x000fc80000010000 */
[----:B------:R-:W-:Y:S02]  /*59b0*/  FADD.FTZ R11, R129, R134 ;  /* 0x00000086810b7221 */ /* 0x000fe40000010000 */
[----:B------:R-:W1:Y:S01]  /*59c0*/  MUFU.EX2 R124, R124 ;  /* 0x0000007c007c7308 */ /* 0x000e620000000800 */
[----:B0-----:R-:W-:Y:S01]  /*59d0*/  FADD.FTZ R10, R122, R5 ;  /* 0x000000057a0a7221 */ /* 0x001fe20000010000 */
[----:B------:R-:W-:-:S04]  /*59e0*/  FADD.FTZ R134, R176, R11 ;  /* 0x0000000bb0867221 */ /* 0x000fc80000010000 */
[----:B------:R-:W-:Y:S02]  /*59f0*/  FADD.FTZ R11, R133, R134 ;  /* 0x00000086850b7221 */ /* 0x000fe40000010000 */
[----:B------:R-:W0:Y:S01]  /*5a00*/  MUFU.EX2 R181, R181 ;  /* 0x000000b500b57308 */ /* 0x000e220000000800 */
[----:B--2---:R-:W-:Y:S01]  /*5a10*/  FADD.FTZ R5, R187, R10 ;  /* 0x0000000abb057221 */ /* 0x004fe20000010000 */
[----:B------:R-:W-:-:S04]  /*5a20*/  FADD.FTZ R134, R178, R11 ;  /* 0x0000000bb2867221 */ /* 0x000fc80000010000 */
[----:B------:R-:W-:Y:S02]  /*5a30*/  FADD.FTZ R11, R137, R134 ;  /* 0x00000086890b7221 */ /* 0x000fe40000010000 */
        /* <DEDUP_REMOVED lines=45> */
[----:B0-----:R-:W-:Y:S01]  /*5d10*/  FADD.FTZ R5, R171, R10 ;  /* 0x0000000aab057221 */ /* 0x001fe20000010000 */
[----:B--2---:R-:W-:-:S03]  /*5d20*/  FADD.FTZ R10, R153, R134 ;  /* 0x00000086990a7221 */ /* 0x004fc60000010000 */
[----:B-1----:R-:W-:Y:S01]  /*5d30*/  FADD.FTZ R5, R14, R5 ;  /* 0x000000050e057221 */ /* 0x002fe20000010000 */
[----:B------:R-:W-:Y:S06]  /*5d40*/  @!P0 BRA `(.L_x_2216) ;  /* 0x0000000000048947 */ /* 0x000fec0003800000 */
[----:B------:R-:W-:Y:S01]  /*5d50*/  BPT.TRAP 0x1 ;  /* 0x000000040000795c */ /* 0x000fe20000300000 */
.L_x_2216:
[----:B------:R-:W0:Y:S01]  /*5d60*/  S2UR UR5, SR_CgaCtaId ;  /* 0x00000000000579c3 */ /* 0x000e220000008800 */
[----:B------:R-:W-:Y:S01]  /*5d70*/  UISETP.GT.AND UP0, UPT, UR4, UR11, UPT ;  /* 0x0000000b0400728c */ /* 0x000fe2000bf04270 */
[----:B------:R-:W-:Y:S01]  /*5d80*/  F2FP.F16.F32.PACK_AB R183, R12, R183 ;  /* 0x000000b70cb7723e */ /* 0x000fe200000000ff */
[----:B------:R-:W-:Y:S01]  /*5d90*/  UIADD3 UR10, UR10, 0x30860, URZ ;  /* 0x000308600a0a7890 */ /* 0x000fe2000fffe03f */
[----:B------:R-:W-:Y:S01]  /*5da0*/  F2FP.F16.F32.PACK_AB R188, R188, R13 ;  /* 0x0000000dbcbc723e */ /* 0x000fe200000000ff */
[----:B------:R-:W-:Y:S01]  /*5db0*/  UIADD3 UR4, UR4, -0x1, URZ ;  /* 0xffffffff04047890 */ /* 0x000fe2000fffe03f */
[----:B------:R-:W-:Y:S01]  /*5dc0*/  F2FP.F16.F32.PACK_AB R189, R20, R189 ;  /* 0x000000bd14bd723e */ /* 0x000fe200000000ff */
[----:B------:R-:W-:Y:S01]  /*5dd0*/  UMOV UR6, UR39 ;  /* 0x0000002700067c82 */ /* 0x000fe20008000000 */
[----:B------:R-:W-:Y:S01]  /*5de0*/  PLOP3.LUT P1, PT, PT, PT, UP0, 0x80, 0x0 ;  /* 0x000000000000781c */ /* 0x000fe20003f2f008 */
        /* <DEDUP_REMOVED lines=8> */
[----:B------:R-:W-:Y:S01]  /*5e70*/  F2FP.F16.F32.PACK_AB R180, R125, R180 ;  /* 0x000000b47db4723e */ /* 0x000fe200000000ff */
[----:B0-----:R-:W-:Y:S01]  /*5e80*/  UPRMT UR10, UR5, 0x654, UR10 ;  /* 0x00000654050a7896 */ /* 0x001fe2000800000a */
[----:B------:R-:W-:-:S02]  /*5e90*/  F2FP.F16.F32.PACK_AB R181, R126, R181 ;  /* 0x000000b57eb5723e */ /* 0x000fc400000000ff */
[----:B------:R-:W-:Y:S01]  /*5ea0*/  UMOV UR5, UR38 ;  /* 0x0000002600057c82 */ /* 0x000fe20008000000 */
[----:B------:R-:W-:Y:S02]  /*5eb0*/  F2FP.F16.F32.PACK_AB R182, R129, R182 ;  /* 0x000000b681b6723e */ /* 0x000fe400000000ff */
[----:B------:R-:W-:Y:S02]  /*5ec0*/  F2FP.F16.F32.PACK_AB R176, R133, R176 ;  /* 0x000000b085b0723e */ /* 0x000fe400000000ff */
[----:B------:R-:W-:Y:S01]  /*5ed0*/  F2FP.F16.F32.PACK_AB R177, R128, R177 ;  /* 0x000000b180b1723e */ /* 0x000fe200000000ff */
[----:B------:R-:W-:Y:S01]  /*5ee0*/  SYNCS.ARRIVE.TRANS64.RED.A1T0 RZ, [UR10], RZ ;  /* 0x000000ffffff79a7 */ /* 0x000fe2000810040a */
        /* <DEDUP_REMOVED lines=10> */
[----:B------:R-:W-:Y:S06]  /*5f90*/  @P1 BRA `(.L_x_2217) ;  /* 0xffffffd800801947 */ /* 0x000fec000383ffff */
.L_x_2206:
[----:B------:R-:W-:-:S13]  /*5fa0*/  ISETP.LE.AND P1, PT, RZ, UR4, PT ;  /* 0x00000004ff007c0c */ /* 0x000fda000bf23270 */
[----:B------:R-:W-:Y:S05]  /*5fb0*/  @!P1 BRA `(.L_x_2218) ;  /* 0x0000001c00b89947 */ /* 0x000fea0003800000 */
[----:B------:R-:W-:Y:S01]  /*5fc0*/  IMAD.MOV.U32 R12, RZ, RZ, R3 ;  /* 0x000000ffff0c7224 */ /* 0x000fe200078e0003 */
[----:B------:R-:W-:Y:S01]  /*5fd0*/  UMOV UR5, UR38 ;  /* 0x0000002600057c82 */ /* 0x000fe20008000000 */
[----:B------:R-:W-:Y:S01]  /*5fe0*/  IMAD.MOV.U32 R11, RZ, RZ, R4 ;  /* 0x000000ffff0b7224 */ /* 0x000fe200078e0004 */
[----:B------:R-:W-:Y:S01]  /*5ff0*/  UMOV UR6, UR39 ;  /* 0x0000002700067c82 */ /* 0x000fe20008000000 */
[----:B------:R-:W-:-:S05]  /*6000*/  ULDC UR11, c[0x0][0x988] ;  /* 0x00026200000b7ab9 */ /* 0x000fca0000000800 */
.L_x_2229:
        /* <DEDUP_REMOVED lines=8> */
.L_x_2219:
[----:B------:R-:W-:Y:S01]  /*6090*/  ULEA UR7, UR39, UR40, 0x3 ;  /* 0x0000002827077291 */ /* 0x000fe2000f8e183f */
[----:B------:R-:W-:-:S05]  /*60a0*/  IMAD.U32 R3, RZ, RZ, UR38 ;  /* 0x00000026ff037e24 */ /* 0x000fca000f8e00ff */
[----:B------:R-:W-:-:S04]  /*60b0*/  SHF.L.U32 R3, R3, 0x1f, RZ ;  /* 0x0000001f03037819 */ /* 0x000fc800000006ff */
[----:B------:R0:W1:Y:S01]  /*60c0*/  SYNCS.PHASECHK.TRANS64.TRYWAIT P1, [UR7+0x30830], R3 ;  /* 0x03083003ff0075a7 */ /* 0x0000620008020147 */
[----:B------:R-:W-:Y:S05]  /*60d0*/  @!P0 BRA `(.L_x_2220) ;  /* 0x0000000000048947 */ /* 0x000fea0003800000 */
[----:B------:R-:W-:Y:S01]  /*60e0*/  BPT.TRAP 0x1 ;  /* 0x000000040000795c */ /* 0x000fe20000300000 */
.L_x_2220:
[----:B-1----:R-:W-:Y:S05]  /*60f0*/  @P1 BRA `(.L_x_2221) ;  /* 0x0000000000081947 */ /* 0x002fea0003800000 */
[----:B------:R-:W1:Y:S02]  /*6100*/  SYNCS.PHASECHK.TRANS64.TRYWAIT P1, [UR7+0x30830], R3 ;  /* 0x03083003ff0075a7 */ /* 0x000e640008020147 */
[----:B-1----:R-:W-:Y:S05]  /*6110*/  @!P1 BRA `(.L_x_2222) ;  /* 0x00000094009c9947 */ /* 0x002fea0003800000 */
.L_x_2221:
        /* <DEDUP_REMOVED lines=175> */
.L_x_2223:
[----:B------:R-:W-:Y:S01]  /*6c10*/  ULEA UR14, UR6, UR40, 0x3 ;  /* 0x00000028060e7291 */ /* 0x000fe2000f8e183f */
[----:B------:R-:W-:-:S05]  /*6c20*/  IMAD.U32 R0, RZ, RZ, UR5 ;  /* 0x00000005ff007e24 */ /* 0x000fca000f8e00ff */
[----:B------:R-:W-:-:S04]  /*6c30*/  SHF.L.U32 R0, R0, 0x1f, RZ ;  /* 0x0000001f00007819 */ /* 0x000fc800000006ff */
[----:B------:R2:W3:Y:S01]  /*6c40*/  SYNCS.PHASECHK.TRANS64.TRYWAIT P1, [UR14+0x30850], R0 ;  /* 0x03085000ff0075a7 */ /* 0x0004e2000802014e */
[----:B------:R-:W-:Y:S05]  /*6c50*/  @!P0 BRA `(.L_x_2224) ;  /* 0x0000000000048947 */ /* 0x000fea0003800000 */
[----:B------:R-:W-:Y:S01]  /*6c60*/  BPT.TRAP 0x1 ;  /* 0x000000040000795c */ /* 0x000fe20000300000 */
.L_x_2224:
[----:B---3--:R-:W-:Y:S05]  /*6c70*/  @P1 BRA `(.L_x_2225) ;  /* 0x0000000000081947 */ /* 0x008fea0003800000 */
[----:B------:R-:W3:Y:S02]  /*6c80*/  SYNCS.PHASECHK.TRANS64.TRYWAIT P1, [UR14+0x30850], R0 ;  /* 0x03085000ff0075a7 */ /* 0x000ee4000802014e */
[----:B---3--:R-:W-:Y:S05]  /*6c90*/  @!P1 BRA `(.L_x_2226) ;  /* 0x0000008800d49947 */ /* 0x008fea0003800000 */
.L_x_2225:
        /* <DEDUP_REMOVED lines=37> */
.L_x_2227:
[----:B0-2---:R-:W-:Y:S01]  /*6ef0*/  FMNMX.FTZ R0, R120, R11, !PT ;  /* 0x0000000b78007209 */ /* 0x005fe20007810000 */
[----:B------:R-:W-:Y:S01]  /*6f00*/  UMOV UR35, UR11 ;  /* 0x0000000b00237c82 */ /* 0x000fe20008000000 */
[----:B------:R-:W-:Y:S01]  /*6f10*/  FMNMX.FTZ R2, R122, R12, !PT ;  /* 0x0000000c7a027209 */ /* 0x000fe20007810000 */
[----:B------:R-:W0:Y:S01]  /*6f20*/  S2UR UR6, SR_CgaCtaId ;  /* 0x00000000000679c3 */ /* 0x000e220000008800 */
[----:B-1----:R-:W-:Y:S01]  /*6f30*/  FMNMX.FTZ R3, R121, R0, !PT ;  /* 0x0000000079037209 */ /* 0x002fe20007810000 */
[----:B------:R-:W-:Y:S01]  /*6f40*/  ULEA UR5, UR10, UR40, 0x3 ;  /* 0x000000280a057291 */ /* 0x000fe2000f8e183f */
[----:B------:R-:W-:Y:S02]  /*6f50*/  FMNMX.FTZ R13, R123, R2, !PT ;  /* 0x000000027b0d7209 */ /* 0x000fe40007810000 */
[----:B------:R-:W-:Y:S01]  /*6f60*/  FMNMX.FTZ R0, R124, R3, !PT ;  /* 0x000000037c007209 */ /* 0x000fe20007810000 */
[----:B------:R-:W-:Y:S01]  /*6f70*/  UIADD3 UR5, UR5, 0x30840, URZ ;  /* 0x0003084005057890 */ /* 0x000fe2000fffe03f */
        /* <DEDUP_REMOVED lines=8> */
[----:B------:R-:W-:Y:S01]  /*7000*/  FMNMX.FTZ R2, R134, R13, !PT ;  /* 0x0000000d86027209 */ /* 0x000fe20007810000 */
[----:B0-----:R-:W-:Y:S01]  /*7010*/  UPRMT UR5, UR6, 0x654, UR5 ;  /* 0x0000065406057896 */ /* 0x001fe20008000005 */
[----:B------:R-:W-:Y:S02]  /*7020*/  FMNMX.FTZ R3, R133, R0, !PT ;  /* 0x0000000085037209 */ /* 0x000fe40007810000 */
[----:B------:R-:W-:Y:S02]  /*7030*/  FMNMX.FTZ R13, R135, R2, !PT ;  /* 0x00000002870d7209 */ /* 0x000fe40007810000 */
[----:B------:R-:W-:Y:S02]  /*7040*/  FMNMX.FTZ R0, R136, R3, !PT ;  /* 0x0000000388007209 */ /* 0x000fe40007810000 */
[----:B------:R-:W-:-:S02]  /*7050*/  FMNMX.FTZ R2, R138, R13, !PT ;  /* 0x0000000d8a027209 */ /* 0x000fc40007810000 */
[----:B------:R-:W-:Y:S01]  /*7060*/  FMNMX.FTZ R3, R137, R0, !PT ;  /* 0x0000000089037209 */ /* 0x000fe20007810000 */
[----:B------:R-:W-:Y:S01]  /*7070*/  SYNCS.ARRIVE.TRANS64.RED.A1T0 RZ, [UR5], RZ ;  /* 0x000000ffffff79a7 */ /* 0x000fe20008100405 */
        /* <DEDUP_REMOVED lines=68> */
[----:B------:R-:W1:Y:S03]  /*74c0*/  MUFU.EX2 R11, R11 ;  /* 0x0000000b000b7308 */ /* 0x000e660000000800 */
[--C-:B------:R-:W-:Y:S01]  /*74d0*/  FFMA.FTZ R189, R122, UR35, -R12.reuse ;  /* 0x000000237abd7c23 */ /* 0x100fe2000801080c */
[--C-:B0-----:R-:W-:Y:S01]  /*74e0*/  FFMA.FTZ R14, R123, UR35, -R12.reuse ;  /* 0x000000237b0e7c23 */ /* 0x101fe2000801080c */
        /* <DEDUP_REMOVED lines=23> */
[----:B------:R-:W-:-:S04]  /*7660*/  FFMA.FTZ R166, R166, UR35, -R12 ;  /* 0x00000023a6a67c23 */ /* 0x000fc8000801080c */
[----:B------:R-:W2:Y:S01]  /*7670*/  MUFU.EX2 R14, R14 ;  /* 0x0000000e000e7308 */ /* 0x000ea20000000800 */
[----:B0-----:R-:W-:-:S07]  /*7680*/  FFMA.FTZ R5, R2, R5, R189 ;  /* 0x0000000502057223 */ /* 0x001fce00000100bd */
        /* <DEDUP_REMOVED lines=94> */
.L_x_2228:
[----:B------:R-:W0:Y:S01]  /*7c70*/  S2UR UR5, SR_CgaCtaId ;  /* 0x00000000000579c3 */ /* 0x000e220000008800 */
[----:B------:R-:W-:Y:S01]  /*7c80*/  UIADD3 UR14, UR14, 0x30860, URZ ;  /* 0x000308600e0e7890 */ /* 0x000fe2000fffe03f */
[----:B------:R-:W-:Y:S01]  /*7c90*/  ISETP.LT.AND P1, PT, RZ, UR4, PT ;  /* 0x00000004ff007c0c */ /* 0x000fe2000bf21270 */
[----:B------:R-:W-:Y:S01]  /*7ca0*/  UIADD3 UR4, UR4, -0x1, URZ ;  /* 0xffffffff04047890 */ /* 0x000fe2000fffe03f */
[----:B------:R-:W-:Y:S01]  /*7cb0*/  F2FP.F16.F32.PACK_AB R188, R188, R11 ;  /* 0x0000000bbcbc723e */ /* 0x000fe200000000ff */
[----:B------:R-:W-:Y:S01]  /*7cc0*/  UMOV UR6, UR39 ;  /* 0x0000002700067c82 */ /* 0x000fe20008000000 */
[----:B------:R-:W-:Y:S01]  /*7cd0*/  F2FP.F16.F32.PACK_AB R171, R12, R171 ;  /* 0x000000ab0cab723e */ /* 0x000fe200000000ff */
[----:B------:R-:W-:Y:S01]  /*7ce0*/  IMAD.MOV.U32 R11, RZ, RZ, R4 ;  /* 0x000000ffff0b7224 */ /* 0x000fe200078e0004 */
        /* <DEDUP_REMOVED lines=25> */
[----:B------:R-:W-:Y:S01]  /*7e80*/  MOV R12, R3 ;  /* 0x00000003000c7202 */ /* 0x000fe20000000f00 */
[----:B------:R-:W-:Y:S06]  /*7e90*/  @P1 BRA `(.L_x_2229) ;  /* 0xffffffe0005c1947 */ /* 0x000fec000383ffff */
.L_x_2218:
        /* <DEDUP_REMOVED lines=99> */
.L_x_2230:
[----:B------:R-:W-:Y:S01]  /*84d0*/  ULEA UR5, UR39, UR40, 0x3 ;  /* 0x0000002827057291 */ /* 0x000fe2000f8e183f */
[----:B------:R-:W-:-:S05]  /*84e0*/  IMAD.U32 R0, RZ, RZ, UR38 ;  /* 0x00000026ff007e24 */ /* 0x000fca000f8e00ff */
[----:B------:R-:W-:-:S04]  /*84f0*/  SHF.L.U32 R0, R0, 0x1f, RZ ;  /* 0x0000001f00007819 */ /* 0x000fc800000006ff */
[----:B------:R0:W1:Y:S01]  /*8500*/  SYNCS.PHASECHK.TRANS64.TRYWAIT P1, [UR5+0x30850], R0 ;  /* 0x03085000ff0075a7 */ /* 0x0000620008020145 */
[----:B------:R-:W-:Y:S05]  /*8510*/  @!P0 BRA `(.L_x_2231) ;  /* 0x0000000000048947 */ /* 0x000fea0003800000 */
[----:B------:R-:W-:Y:S01]  /*8520*/  BPT.TRAP 0x1 ;  /* 0x000000040000795c */ /* 0x000fe20000300000 */
.L_x_2231:
[----:B-1----:R-:W-:Y:S05]  /*8530*/  @P1 BRA `(.L_x_2232) ;  /* 0x0000000000081947 */ /* 0x002fea0003800000 */
[----:B------:R-:W1:Y:S02]  /*8540*/  SYNCS.PHASECHK.TRANS64.TRYWAIT P1, [UR5+0x30850], R0 ;  /* 0x03085000ff0075a7 */ /* 0x000e640008020145 */
[----:B-1----:R-:W-:Y:S05]  /*8550*/  @!P1 BRA `(.L_x_2233) ;  /* 0x0000007000bc9947 */ /* 0x002fea0003800000 */
.L_x_2232:
        /* <DEDUP_REMOVED lines=64> */
.L_x_2234:
[----:B------:R-:W0:Y:S01]  /*8960*/  S2UR UR7, SR_CgaCtaId ;  /* 0x00000000000779c3 */ /* 0x000e220000008800 */
[----:B------:R-:W-:Y:S01]  /*8970*/  R2UR UR6, R194 ;  /* 0x00000000c20672ca */ /* 0x000fe200000e0000 */
[----:B------:R-:W-:Y:S01]  /*8980*/  UIADD3 UR4, UR5, 0x30860, URZ ;  /* 0x0003086005047890 */ /* 0x000fe2000fffe03f */
[-C--:B------:R-:W-:Y:S01]  /*8990*/  FMUL.FTZ R4, R24, R5.reuse ;  /* 0x0000000518047220 */ /* 0x080fe20000410000 */
[----:B------:R-:W-:Y:S01]  /*89a0*/  UIADD3 UR39, UR39, 0x1, URZ ;  /* 0x0000000127277890 */ /* 0x000fe2000fffe03f */
[-C--:B------:R-:W-:Y:S01]  /*89b0*/  FMUL.FTZ R25, R25, R5.reuse ;  /* 0x0000000519197220 */ /* 0x080fe20000410000 */
[-C--:B------:R-:W-:Y:S01]  /*89c0*/  FMUL.FTZ R6, R28, R5.reuse ;  /* 0x000000051c067220 */ /* 0x080fe20000410000 */
[-C--:B------:R-:W-:Y:S01]  /*89d0*/  FMUL.FTZ R7, R29, R5.reuse ;  /* 0x000000051d077220 */ /* 0x080fe20000410000 */
[----:B------:R-:W-:Y:S01]  /*89e0*/  UISETP.NE.AND UP0, UPT, UR39, 0x2, UPT ;  /* 0x000000022700788c */ /* 0x000fe2000bf05270 */
[-C--:B------:R-:W-:Y:S01]  /*89f0*/  FMUL.FTZ R9, R32, R5.reuse ;  /* 0x0000000520097220 */ /* 0x080fe20000410000 */
[-C--:B------:R-:W-:Y:S01]  /*8a00*/  FMUL.FTZ R122, R33, R5.reuse ;  /* 0x00000005217a7220 */ /* 0x080fe20000410000 */
[-C--:B------:R-:W-:Y:S01]  /*8a10*/  FMUL.FTZ R3, R36, R5.reuse ;  /* 0x0000000524037220 */ /* 0x080fe20000410000 */
[-C--:B------:R-:W-:Y:S01]  /*8a20*/  FMUL.FTZ R120, R37, R5.reuse ;  /* 0x0000000525787220 */ /* 0x080fe20000410000 */
[-C--:B------:R-:W-:Y:S01]  /*8a30*/  FMUL.FTZ R8, R40, R5.reuse ;  /* 0x0000000528087220 */ /* 0x080fe20000410000 */
[----:B------:R-:W-:Y:S01]  /*8a40*/  UIADD3 UR6, UR6, 0x1, URZ ;  /* 0x0000000106067890 */ /* 0x000fe2000fffe03f */
        /* <DEDUP_REMOVED lines=9> */
[----:B0-----:R-:W-:Y:S01]  /*8ae0*/  UPRMT UR4, UR7, 0x654, UR4 ;  /* 0x0000065407047896 */ /* 0x001fe20008000004 */
        /* <DEDUP_REMOVED lines=75> */
[----:B------:R-:W-:Y:S01]  /*8fa0*/  MOV R194, UR6 ;  /* 0x0000000600c27c02 */ /* 0x000fe20008000f00 */
[-C--:B------:R-:W-:Y:S01]  /*8fb0*/  FMUL.FTZ R111, R111, R20.reuse ;  /* 0x000000146f6f7220 */ /* 0x080fe20000410000 */
[----:B------:R-:W-:Y:S01]  /*8fc0*/  PLOP3.LUT P0, PT, PT, PT, PT, 0x8, 0x0 ;  /* 0x000000000000781c */ /* 0x000fe20003f0e170 */
[-C--:B------:R-:W-:Y:S01]  /*8fd0*/  FMUL.FTZ R114, R114, R20.reuse ;  /* 0x0000001472727220 */ /* 0x080fe20000410000 */
[-C--:B------:R-:W-:Y:S01]  /*8fe0*/  FMUL.FTZ R115, R115, R20.reuse ;  /* 0x0000001473737220 */ /* 0x080fe20000410000 */
[-C--:B------:R-:W-:Y:S01]  /*8ff0*/  FMUL.FTZ R118, R118, R20.reuse ;  /* 0x0000001476767220 */ /* 0x080fe20000410000 */
[----:B------:R-:W-:Y:S01]  /*9000*/  FMUL.FTZ R119, R119, R20 ;  /* 0x0000001477777220 */ /* 0x000fe20000410000 */
[----:B------:R-:W-:-:S02]  /*9010*/  USEL UR39, UR39, URZ, UP0 ;  /* 0x0000003f27277287 */ /* 0x000fc40008000000 */
[----:B------:R-:W-:-:S12]  /*9020*/  ULOP3.LUT UR38, UR38, UR4, URZ, 0x3c, !UPT ;  /* 0x0000000426267292 */ /* 0x000fd8000f8e3c3f */
.L_x_2198:
        /* <DEDUP_REMOVED lines=10> */
[----:B------:R-:W1:Y:S01]  /*90d0*/  LDC R56, c[0x0][0xbe8] ;  /* 0x0002fa00ff387b82 */ /* 0x000e620000000800 */
[----:B------:R-:W-:Y:S01]  /*90e0*/  F2FP.F16.F32.PACK_AB R6, R7, R6 ;  /* 0x000000060706723e */ /* 0x000fe200000000ff */
[----:B------:R-:W-:Y:S01]  /*90f0*/  ULDC.64 UR8, c[0x0][0xb90] ;  /* 0x0002e40000087ab9 */ /* 0x000fe20000000a00 */
[----:B------:R-:W-:Y:S01]  /*9100*/  F2FP.F16.F32.PACK_AB R7, R154, R33 ;  /* 0x000000219a07723e */ /* 0x000fe200000000ff */
[----:B------:R-:W-:Y:S01]  /*9110*/  USHF.R.S32.HI UR12, URZ, 0x1f, UR61 ;  /* 0x0000001f3f0c7899 */ /* 0x000fe2000801143d */
[----:B------:R-:W-:Y:S02]  /*9120*/  F2FP.F16.F32.PACK_AB R4, R25, R4 ;  /* 0x000000041904723e */ /* 0x000fe400000000ff */
[----:B------:R-:W-:Y:S02]  /*9130*/  R2UR UR11, R192 ;  /* 0x00000000c00b72ca */ /* 0x000fe400000e0000 */
[----:B------:R-:W-:-:S02]  /*9140*/  F2FP.F16.F32.PACK_AB R5, R152, R5 ;  /* 0x000000059805723e */ /* 0x000fc400000000ff */
        /* <DEDUP_REMOVED lines=10> */
[----:B------:R-:W-:-:S02]  /*91f0*/  F2FP.F16.F32.PACK_AB R24, R57, R24 ;  /* 0x000000183918723e */ /* 0x000fc400000000ff */
[----:B------:R-:W-:Y:S01]  /*9200*/  F2FP.F16.F32.PACK_AB R96, R97, R96 ;  /* 0x000000606160723e */ /* 0x000fe200000000ff */
[----:B------:R-:W-:Y:S01]  /*9210*/  UIMAD UR5, UR11, UR9, UR5 ;  /* 0x000000090b0572a4 */ /* 0x000fe2000f8e0205 */
[----:B------:R-:W-:Y:S02]  /*9220*/  F2FP.F16.F32.PACK_AB R97, R99, R98 ;  /* 0x000000626361723e */ /* 0x000fe400000000ff */
[----:B------:R-:W-:Y:S02]  /*9230*/  MOV R48, R52 ;  /* 0x0000003400307202 */ /* 0x000fe40000000f00 */
[----:B0-----:R-:W-:Y:S01]  /*9240*/  MOV R49, R21 ;  /* 0x0000001500317202 */ /* 0x001fe20000000f00 */
[----:B------:R-:W-:Y:S01]  /*9250*/  IMAD R21, R193, 0x40, R16 ;  /* 0x00000040c1157824 */ /* 0x000fe200078e0210 */
[----:B------:R-:W-:Y:S01]  /*9260*/  ULDC.64 UR8, c[0x0][0xb98] ;  /* 0x0002e60000087ab9 */ /* 0x000fe20000000a00 */
[----:B------:R-:W-:Y:S01]  /*9270*/  UIADD3 UR7, UR7, UR5, URZ ;  /* 0x0000000507077290 */ /* 0x000fe2000fffe03f */
[----:B------:R-:W-:Y:S01]  /*9280*/  F2FP.F16.F32.PACK_AB R104, R105, R104 ;  /* 0x000000686968723e */ /* 0x000fe200000000ff */
[--C-:B------:R-:W-:Y:S01]  /*9290*/  IMAD.WIDE R46, R198, 0x2, R48.reuse ;  /* 0x00000002c62e7825 */ /* 0x100fe200078e0230 */
[----:B------:R-:W-:Y:S01]  /*92a0*/  UIMAD UR5, UR12, UR8, URZ ;  /* 0x000000080c0572a4 */ /* 0x000fe2000f8e023f */
[----:B------:R-:W-:Y:S01]  /*92b0*/  F2FP.F16.F32.PACK_AB R98, R101, R100 ;  /* 0x000000646562723e */ /* 0x000fe200000000ff */
[----:B------:R-:W-:Y:S01]  /*92c0*/  UIMAD.WIDE.U32 UR6, UR61, UR8, UR6 ;  /* 0x000000083d0672a5 */ /* 0x000fe2000f8e0006 */
[----:B------:R-:W-:Y:S01]  /*92d0*/  IMAD.WIDE R48, R21, 0x2, R48 ;  /* 0x0000000215307825 */ /* 0x000fe200078e0230 */
[C---:B------:R-:W-:Y:S01]  /*92e0*/  IADD3 R27, P5, R46.reuse, 0x8060, RZ ;  /* 0x000080602e1b7810 */ /* 0x040fe20007fbe0ff */
[----:B------:R-:W-:Y:S01]  /*92f0*/  UIMAD UR5, UR61, UR9, UR5 ;  /* 0x000000093d0572a4 */ /* 0x000fe2000f8e0205 */
[----:B------:R-:W-:-:S02]  /*9300*/  LOP3.LUT R21, R46, 0x380, RZ, 0xc0, !PT ;  /* 0x000003802e157812 */ /* 0x000fc400078ec0ff */
[----:B------:R-:W-:Y:S01]  /*9310*/  LOP3.LUT R26, R27, 0x380, RZ, 0xc0, !PT ;  /* 0x000003801b1a7812 */ /* 0x000fe200078ec0ff */
[----:B------:R-:W-:Y:S01]  /*9320*/  ULDC.64 UR8, c[0x0][0xae8] ;  /* 0x0002ba0000087ab9 */ /* 0x000fe20000000a00 */
        /* <DEDUP_REMOVED lines=19> */
[C---:B------:R-:W-:Y:S02]  /*9460*/  IADD3 R35, P0, R46.reuse, 0x60, RZ ;  /* 0x000000602e237810 */ /* 0x040fe40007f1e0ff */
        /* <DEDUP_REMOVED lines=43> */
[----:B------:R-:W-:Y:S02]  /*9720*/  LOP3.LUT R25, R46, 0x380, RZ, 0xc0, !PT ;  /* 0x000003802e197812 */ /* 0x000fe400078ec0ff */
        /* <DEDUP_REMOVED lines=17> */
[----:B------:R-:W-:Y:S01]  /*9840*/  IADD3.X R75, RZ, R47, RZ, P5, !PT ;  /* 0x0000002fff4b7210 */ /* 0x000fe20002ffe4ff */
[----:B------:R-:W-:Y:S01]  /*9850*/  IMAD.X R47, RZ, RZ, R49, P0 ;  /* 0x000000ffff2f7224 */ /* 0x000fe200000e0631 */
[----:B------:R-:W-:Y:S01]  /*9860*/  MOV R86, R86 ;  /* 0x0000005600567202 */ /* 0x000fe20000000f00 */
[----:B------:R-:W2:Y:S01]  /*9870*/  @P1 LDC R53, c[0x0][0xbf0] ;  /* 0x0002fc00ff351b82 */ /* 0x000ea20000000800 */
[----:B------:R-:W-:-:S02]  /*9880*/  IADD3 R39, P3, R48, 0x7000, RZ ;  /* 0x0000700030277810 */ /* 0x000fc40007f7e0ff */
[----:B------:R-:W-:Y:S02]  /*9890*/  IADD3 R37, P2, R48, 0x6000, RZ ;  /* 0x0000600030257810 */ /* 0x000fe40007f5e0ff */
[----:B------:R-:W-:Y:S02]  /*98a0*/  LOP3.LUT R38, R39, 0x380, RZ, 0xc0, !PT ;  /* 0x0000038027267812 */ /* 0x000fe400078ec0ff */
[----:B------:R-:W-:Y:S01]  /*98b0*/  MOV R78, R78 ;  /* 0x0000004e004e7202 */ /* 0x000fe20000000f00 */
[----:B0-----:R-:W-:Y:S01]  /*98c0*/  @P1 IMAD.HI.U32 R4, R26, R25, RZ ;  /* 0x000000191a041227 */ /* 0x001fe200078e00ff */
[----:B------:R-:W-:Y:S02]  /*98d0*/  F2FP.F16.F32.PACK_AB R5, R144, R135 ;  /* 0x000000879005723e */ /* 0x000fe400000000ff */
[----:B------:R-:W-:Y:S02]  /*98e0*/  F2FP.F16.F32.PACK_AB R6, R120, R3 ;  /* 0x000000037806723e */ /* 0x000fe400000000ff */
[----:B------:R-:W-:-:S02]  /*98f0*/  F2FP.F16.F32.PACK_AB R7, R145, R136 ;  /* 0x000000889107723e */ /* 0x000fc400000000ff */
        /* <DEDUP_REMOVED lines=10> */
[----:B------:R-:W-:-:S02]  /*99a0*/  LOP3.LUT R36, R37, 0x380, RZ, 0xc0, !PT ;  /* 0x0000038025247812 */ /* 0x000fc400078ec0ff */
[----:B------:R-:W-:Y:S01]  /*99b0*/  MOV R74, R74 ;  /* 0x0000004a004a7202 */ /* 0x000fe20000000f00 */
[----:B------:R3:W-:Y:S01]  /*99c0*/  STSM.16.M88.4 [R82], R12 ;  /* 0x0000000c52007844 */ /* 0x0007e20000000200 */
[----:B------:R-:W-:Y:S02]  /*99d0*/  SHF.R.U64 R38, R38, 0x3, RZ ;  /* 0x0000000326267819 */ /* 0x000fe400000012ff */
[----:B------:R-:W-:Y:S01]  /*99e0*/  SHF.R.U64 R36, R36, 0x3, RZ ;  /* 0x0000000324247819 */ /* 0x000fe200000012ff */
[----:B------:R4:W-:Y:S01]  /*99f0*/  STSM.16.M88.4 [R78], R24 ;  /* 0x000000184e007844 */ /* 0x0009e20000000200 */
[----:B------:R-:W-:Y:S01]  /*9a00*/  LOP3.LUT R38, R38, R39, RZ, 0x3c, !PT ;  /* 0x0000002726267212 */ /* 0x000fe200078e3cff */
[----:B------:R-:W-:Y:S01]  /*9a10*/  IMAD.X R39, RZ, RZ, R49, P3 ;  /* 0x000000ffff277224 */ /* 0x000fe200018e0631 */
[----:B------:R-:W-:Y:S02]  /*9a20*/  LOP3.LUT R36, R36, R37, RZ, 0x3c, !PT ;  /* 0x0000002524247212 */ /* 0x000fe400078e3cff */
[----:B0-----:R-:W-:-:S02]  /*9a30*/  F2FP.F16.F32.PACK_AB R4, R65, R64 ;  /* 0x000000404104723e */ /* 0x001fc400000000ff */
[----:B------:R-:W-:Y:S02]  /*9a40*/  F2FP.F16.F32.PACK_AB R5, R140, R131 ;  /* 0x000000838c05723e */ /* 0x000fe400000000ff */
[----:B-1----:R-:W-:Y:S01]  /*9a50*/  MOV R10, UR5 ;  /* 0x00000005000a7c02 */ /* 0x002fe20008000f00 */
[----:B------:R-:W-:Y:S01]  /*9a60*/  ULDC UR5, c[0x0][0xa88] ;  /* 0x0002a20000057ab9 */ /* 0x000fe20000000800 */
[----:B------:R-:W-:Y:S01]  /*9a70*/  SHF.R.S32.HI R9, RZ, 0x1f, R50 ;  /* 0x0000001fff097819 */ /* 0x000fe20000011432 */
[----:B---3--:R-:W-:Y:S01]  /*9a80*/  VIADD R14, R197, UR42 ;  /* 0x0000002ac50e7c36 */ /* 0x008fe20008000000 */
[----:B------:R-:W-:Y:S02]  /*9a90*/  IADD3 R12, P0, R50, UR6, RZ ;  /* 0x00000006320c7c10 */ /* 0x000fe4000ff1e0ff */
[----:B------:R-:W-:Y:S02]  /*9aa0*/  SHF.R.S32.HI R8, RZ, 0x1f, R3 ;  /* 0x0000001fff087819 */ /* 0x000fe40000011403 */
[----:B------:R-:W-:Y:S01]  /*9ab0*/  IADD3.X R13, R9, UR7, R10, P0, !PT ;  /* 0x00000007090d7c10 */ /* 0x000fe200087fe40a */
[----:B------:R-:W-:Y:S01]  /*9ac0*/  ULDC.64 UR6, c[0x0][0xb88] ;  /* 0x0002e20000067ab9 */ /* 0x000fe20000000a00 */
[----:B------:R-:W-:Y:S01]  /*9ad0*/  F2FP.F16.F32.PACK_AB R6, R69, R68 ;  /* 0x000000444506723e */ /* 0x000fe200000000ff */
[----:B------:R-:W-:Y:S01]  /*9ae0*/  IMAD R8, R8, UR6, RZ ;  /* 0x0000000608087c24 */ /* 0x000fe2000f8e02ff */
[----:B------:R-:W-:Y:S01]  /*9af0*/  F2FP.F16.F32.PACK_AB R7, R132, R129 ;  /* 0x000000818407723e */ /* 0x000fe200000000ff */
[----:B------:R-:W-:Y:S01]  /*9b00*/  IMAD.WIDE.U32 R12, R3, UR6, R12 ;  /* 0x00000006030c7c25 */ /* 0x000fe2000f8e000c */
[----:B------:R-:W-:-:S02]  /*9b10*/  LOP3.LUT P0, RZ, R195, 0x3, RZ, 0xc0, !PT ;  /* 0x00000003c3ff7812 */ /* 0x000fc4000780c0ff */
[----:B------:R-:W-:Y:S01]  /*9b20*/  IADD3.X R37, RZ, R49, RZ, P2, !PT ;  /* 0x00000031ff257210 */ /* 0x000fe200017fe4ff */
[----:B------:R-:W-:Y:S01]  /*9b30*/  IMAD R15, R3, UR7, R8 ;  /* 0x00000007030f7c24 */ /* 0x000fe2000f8e0208 */
[----:B------:R0:W-:Y:S01]  /*9b40*/  STSM.16.M88.4 [R74], R4 ;  /* 0x000000044a007844 */ /* 0x0001e20000000200 */
[----:B------:R-:W-:Y:S01]  /*9b50*/  ULDC.64 UR6, c[0x0][0xb50] ;  /* 0x0002d40000067ab9 */ /* 0x000fe20000000a00 */
[----:B------:R-:W-:Y:S01]  /*9b60*/  IMAD R3, R56, UR5, RZ ;  /* 0x0000000538037c24 */ /* 0x000fe2000f8e02ff */
[----:B----4-:R-:W-:Y:S02]  /*9b70*/  LEA R24, P3, R12, UR6, 0x2 ;  /* 0x000000060c187c11 */ /* 0x010fe4000f8610ff */
[----:B------:R-:W-:Y:S02]  /*9b80*/  MOV R70, R70 ;  /* 0x0000004600467202 */ /* 0x000fe40000000f00 */
[----:B------:R-:W-:Y:S01]  /*9b90*/  ISETP.GE.OR P2, PT, R14, R3, P0 ;  /* 0x000000030e00720c */ /* 0x000fe20000746670 */
[----:B------:R-:W-:Y:S01]  /*9ba0*/  SHFL.IDX PT, R68, R24, RZ, 0x1c1f ;  /* 0x001c1fff18447589 */ /* 0x000fe200000e0000 */
[----:B------:R-:W-:-:S02]  /*9bb0*/  F2FP.F16.F32.PACK_AB R8, R73, R72 ;  /* 0x000000484908723e */ /* 0x000fc400000000ff */
[----:B------:R-:W-:Y:S02]  /*9bc0*/  F2FP.F16.F32.PACK_AB R9, R128, R127 ;  /* 0x0000007f8009723e */ /* 0x000fe400000000ff */
[----:B------:R-:W-:Y:S02]  /*9bd0*/  F2FP.F16.F32.PACK_AB R10, R77, R76 ;  /* 0x0000004c4d0a723e */ /* 0x000fe400000000ff */
[----:B------:R-:W-:Y:S01]  /*9be0*/  F2FP.F16.F32.PACK_AB R11, R130, R125 ;  /* 0x0000007d820b723e */ /* 0x000fe200000000ff */
[----:B0-----:R-:W-:Y:S01]  /*9bf0*/  VIADD R4, R14, 0x8 ;  /* 0x000000080e047836 */ /* 0x001fe20000000000 */
[----:B------:R-:W-:Y:S01]  /*9c00*/  MOV R62, R62 ;  /* 0x0000003e003e7202 */ /* 0x000fe20000000f00 */
[----:B------:R-:W-:Y:S01]  /*9c10*/  IMAD.IADD R5, R13, 0x1, R15 ;  /* 0x000000010d057824 */ /* 0x000fe200078e020f */
[----:B------:R-:W-:Y:S01]  /*9c20*/  F2FP.F16.F32.PACK_AB R6, R85, R84 ;  /* 0x000000545506723e */ /* 0x000fe200000000ff */
[----:B------:R-:W-:Y:S01]  /*9c30*/  STSM.16.M88.4 [R70], R8 ;  /* 0x0000000846007844 */ /* 0x000fe20000000200 */
[----:B------:R-:W-:-:S02]  /*9c40*/  ISETP.GE.OR P0, PT, R4, R3, P0 ;  /* 0x000000030400720c */ /* 0x000fc40000706670 */
[----:B------:R-:W-:Y:S01]  /*9c50*/  LEA.HI.X R25, R12, UR7, R5, 0x2, P3 ;  /* 0x000000070c197c11 */ /* 0x000fe200098f1405 */
[----:B------:R-:W-:Y:S01]  /*9c60*/  SHFL.IDX PT, R70, R24, 0x1, 0x1c1f ;  /* 0x003c1f0018467f89 */ /* 0x000fe200000e0000 */
[----:B------:R-:W-:Y:S02]  /*9c70*/  F2FP.F16.F32.PACK_AB R4, R81, R80 ;  /* 0x000000505104723e */ /* 0x000fe400000000ff */
[----:B------:R-:W-:Y:S01]  /*9c80*/  F2FP.F16.F32.PACK_AB R5, R121, R126 ;  /* 0x0000007e7905723e */ /* 0x000fe200000000ff */
[----:B------:R-:W0:Y:S01]  /*9c90*/  SHFL.IDX PT, R69, R25, RZ, 0x1c1f ;  /* 0x001c1fff19457589 */ /* 0x000e2200000e0000 */
[----:B------:R-:W-:Y:S02]  /*9ca0*/  F2FP.F16.F32.PACK_AB R7, R123, R124 ;  /* 0x0000007c7b07723e */ /* 0x000fe400000000ff */
[----:B------:R-:W-:Y:S01]  /*9cb0*/  MOV R58, R58 ;  /* 0x0000003a003a7202 */ /* 0x000fe20000000f00 */
[----:B------:R-:W1:Y:S01]  /*9cc0*/  SHFL.IDX PT, R71, R25, 0x1, 0x1c1f ;  /* 0x003c1f0019477f89 */ /* 0x000e6200000e0000 */
[----:B------:R-:W-:-:S02]  /*9cd0*/  F2FP.F16.F32.PACK_AB R12, R89, R88 ;  /* 0x00000058590c723e */ /* 0x000fc400000000ff */
[----:B------:R-:W-:Y:S01]  /*9ce0*/  F2FP.F16.F32.PACK_AB R13, R91, R90 ;  /* 0x0000005a5b0d723e */ /* 0x000fe200000000ff */
[----:B------:R-:W-:Y:S01]  /*9cf0*/  STSM.16.M88.4 [R62], R4 ;  /* 0x000000043e007844 */ /* 0x000fe20000000200 */
[----:B------:R-:W-:Y:S02]  /*9d00*/  F2FP.F16.F32.PACK_AB R14, R93, R92 ;  /* 0x0000005c5d0e723e */ /* 0x000fe400000000ff */
[----:B------:R-:W-:Y:S02]  /*9d10*/  F2FP.F16.F32.PACK_AB R15, R95, R94 ;  /* 0x0000005e5f0f723e */ /* 0x000fe400000000ff */
[----:B------:R-:W-:Y:S02]  /*9d20*/  MOV R54, R54 ;  /* 0x0000003600367202 */ /* 0x000fe40000000f00 */
[----:B------:R-:W-:Y:S01]  /*9d30*/  F2FP.F16.F32.PACK_AB R99, R103, R102 ;  /* 0x000000666763723e */ /* 0x000fe200000000ff */
[----:B------:R-:W-:Y:S01]  /*9d40*/  STSM.16.M88.4 [R58], R12 ;  /* 0x0000000c3a007844 */ /* 0x000fe20000000200 */
        /* <DEDUP_REMOVED lines=20> */
[--C-:B------:R-:W-:Y:S01]  /*9e90*/  IMAD.X R29, RZ, RZ, R49.reuse, P5 ;  /* 0x000000ffff1d7224 */ /* 0x100fe200028e0631 */
[----:B------:R-:W-:Y:S02]  /*9ea0*/  LOP3.LUT R30, R31, 0x380, RZ, 0xc0, !PT ;  /* 0x000003801f1e7812 */ /* 0x000fe400078ec0ff */
[----:B------:R-:W-:Y:S01]  /*9eb0*/  IADD3 R43, P5, R48, 0x9000, RZ ;  /* 0x00009000302b7810 */ /* 0x000fe20007fbe0ff */
[----:B------:R-:W-:Y:S01]  /*9ec0*/  UIMAD UR5, UR10, UR8, URZ ;  /* 0x000000080a0572a4 */ /* 0x000fe2000f8e023f */
[----:B------:R-:W-:Y:S02]  /*9ed0*/  SHF.R.U64 R30, R30, 0x3, RZ ;  /* 0x000000031e1e7819 */ /* 0x000fe400000012ff */
[----:B------:R-:W-:Y:S01]  /*9ee0*/  LOP3.LUT R42, R43, 0x380, RZ, 0xc0, !PT ;  /* 0x000003802b2a7812 */ /* 0x000fe200078ec0ff */
[----:B0-----:R0:W-:Y:S01]  /*9ef0*/  @!P2 ST.E desc[UR36][R68.64], R0 ;  /* 0x000000004400a985 */ /* 0x0011e2000c101924 */
[----:B------:R-:W-:Y:S01]  /*9f00*/  LOP3.LUT R30, R30, R31, RZ, 0x3c, !PT ;  /* 0x0000001f1e1e7212 */ /* 0x000fe200078e3cff */
[----:B------:R-:W-:Y:S01]  /*9f10*/  IMAD.X R31, RZ, RZ, R49, P6 ;  /* 0x000000ffff1f7224 */ /* 0x000fe200030e0631 */
[----:B------:R-:W-:Y:S01]  /*9f20*/  SHF.R.U64 R42, R42, 0x3, RZ ;  /* 0x000000032a2a7819 */ /* 0x000fe200000012ff */
[----:B-1----:R1:W-:Y:S01]  /*9f30*/  @!P0 ST.E desc[UR36][R70.64], R2 ;  /* 0x0000000246008985 */ /* 0x0023e2000c101924 */
[----:B------:R-:W-:Y:S01]  /*9f40*/  UIMAD.WIDE.U32 UR6, UR11, UR8, URZ ;  /* 0x000000080b0672a5 */ /* 0x000fe2000f8e003f */
[----:B------:R-:W-:-:S02]  /*9f50*/  IADD3 R41, P4, R48, 0x8000, RZ ;  /* 0x0000800030297810 */ /* 0x000fc40007f9e0ff */
[----:B------:R3:W5:Y:S01]  /*9f60*/  LD.E.128 R24, desc[UR36][R20.64] ;  /* 0x0000002414187980 */ /* 0x000762000c101d00 */
[----:B------:R-:W-:Y:S01]  /*9f70*/  UIMAD UR5, UR11, UR9, UR5 ;  /* 0x000000090b0572a4 */ /* 0x000fe2000f8e0205 */
[----:B------:R-:W-:Y:S01]  /*9f80*/  IADD3 R45, P6, R48, 0xa000, RZ ;  /* 0x0000a000302d7810 */ /* 0x000fe20007fde0ff */
[----:B0-----:R-:W-:Y:S01]  /*9f90*/  IMAD R0, R23, 0x20, R193 ;  /* 0x0000002017007824 */ /* 0x001fe200078e02c1 */
[----:B------:R-:W-:Y:S01]  /*9fa0*/  ULDC.64 UR10, c[0x0][0xaf0] ;  /* 0x0002bc00000a7ab9 */ /* 0x000fe20000000a00 */
[----:B------:R-:W-:Y:S01]  /*9fb0*/  LOP3.LUT R42, R42, R43, RZ, 0x3c, !PT ;  /* 0x0000002b2a2a7212 */ /* 0x000fe200078e3cff */
[----:B------:R0:W5:Y:S01]  /*9fc0*/  LD.E.128 R8, desc[UR36][R28.64] ;  /* 0x000000241c087980 */ /* 0x000162000c101d00 */
[----:B------:R-:W-:Y:S01]  /*9fd0*/  LOP3.LUT R40, R41, 0x380, RZ, 0xc0, !PT ;  /* 0x0000038029287812 */ /* 0x000fe200078ec0ff */
[----:B---3--:R-:W3:Y:S01]  /*9fe0*/  @P1 LDC R21, c[0x0][0xbec] ;  /* 0x0002fb00ff151b82 */ /* 0x008ee20000000800 */
[----:B-1----:R-:W-:Y:S01]  /*9ff0*/  VIADD R2, R0, UR42 ;  /* 0x0000002a00027c36 */ /* 0x002fe20008000000 */
[----:B------:R-:W-:Y:S01]  /*a000*/  UIMAD UR8, UR12, UR10, URZ ;  /* 0x0000000a0c0872a4 */ /* 0x000fe2000f8e023f */
[----:B------:R-:W-:Y:S01]  /*a010*/  LOP3.LUT R44, R45, 0x380, RZ, 0xc0, !PT ;  /* 0x000003802d2c7812 */ /* 0x000fe200078ec0ff */
[----:B------:R-:W-:Y:S01]  /*a020*/  UIADD3 UR7, UR7, UR5, URZ ;  /* 0x0000000507077290 */ /* 0x000fe2000fffe03f */
[----:B------:R-:W-:Y:S01]  /*a030*/  LOP3.LUT R43, R48, 0x380, RZ, 0xc0, !PT ;  /* 0x00000380302b7812 */ /* 0x000fe200078ec0ff */
[----:B------:R1:W5:Y:S01]  /*a040*/  LD.E.128 R4, desc[UR36][R30.64] ;  /* 0x000000241e047980 */ /* 0x000362000c101d00 */
[----:B0-----:R-:W-:Y:S01]  /*a050*/  IMAD.MOV.U32 R29, RZ, RZ, R2 ;  /* 0x000000ffff1d7224 */ /* 0x001fe200078e0002 */
[----:B------:R-:W-:Y:S01]  /*a060*/  UIMAD UR5, UR61, UR11, UR8 ;  /* 0x0000000b3d0572a4 */ /* 0x000fe2000f8e0208 */
[----:B------:R-:W-:Y:S01]  /*a070*/  SHF.R.U64 R40, R40, 0x3, RZ ;  /* 0x0000000328287819 */ /* 0x000fe200000012ff */
[----:B------:R-:W-:Y:S01]  /*a080*/  UIMAD.WIDE.U32 UR6, UR61, UR10, UR6 ;  /* 0x0000000a3d0672a5 */ /* 0x000fe2000f8e0006 */
[----:B------:R-:W-:Y:S01]  /*a090*/  SHF.R.U64 R44, R44, 0x3, RZ ;  /* 0x000000032c2c7819 */ /* 0x000fe200000012ff */
[----:B------:R-:W-:Y:S01]  /*a0a0*/  ULDC.64 UR8, c[0x0][0xae0] ;  /* 0x0002b80000087ab9 */ /* 0x000fe20000000a00 */
[----:B------:R-:W-:Y:S01]  /*a0b0*/  SHF.R.U64 R43, R43, 0x3, RZ ;  /* 0x000000032b2b7819 */ /* 0x000fe200000012ff */
[----:B------:R-:W-:Y:S01]  /*a0c0*/  UIADD3 UR5, UR7, UR5, URZ ;  /* 0x0000000507057290 */ /* 0x000fe2000fffe03f */
[----:B------:R-:W-:Y:S01]  /*a0d0*/  LOP3.LUT R40, R40, R41, RZ, 0x3c, !PT ;  /* 0x0000002928287212 */ /* 0x000fe200078e3cff */
[--C-:B------:R-:W-:Y:S01]  /*a0e0*/  IMAD.X R41, RZ, RZ, R49.reuse, P4 ;  /* 0x000000ffff297224 */ /* 0x100fe200020e0631 */
[----:B------:R-:W-:Y:S01]  /*a0f0*/  LOP3.LUT R44, R44, R45, RZ, 0x3c, !PT ;  /* 0x0000002d2c2c7212 */ /* 0x000fe200078e3cff */
[--C-:B------:R-:W-:Y:S01]  /*a100*/  IMAD.X R45, RZ, RZ, R49.reuse, P6 ;  /* 0x000000ffff2d7224 */ /* 0x100fe200030e0631 */
[----:B------:R-:W-:Y:S01]  /*a110*/  LOP3.LUT R48, R43, R48, RZ, 0x3c, !PT ;  /* 0x000000302b307212 */ /* 0x000fe200078e3cff */
[----:B------:R-:W-:Y:S01]  /*a120*/  IMAD.X R43, RZ, RZ, R49, P5 ;  /* 0x000000ffff2b7224 */ /* 0x000fe200028e0631 */
[----:B------:R0:W5:Y:S01]  /*a130*/  LD.E.128 R72, desc[UR36][R32.64] ;  /* 0x0000002420487980 */ /* 0x000162000c101d00 */
[----:B---3--:R-:W-:-:S03]  /*a140*/  @P1 IMAD.HI.U32 R0, R2, R21, RZ ;  /* 0x0000001502001227 */ /* 0x008fc600078e00ff */
[----:B------:R-:W5:Y:S02]  /*a150*/  LD.E.128 R48, desc[UR36][R48.64] ;  /* 0x0000002430307980 */ /* 0x000f64000c101d00 */
[----:B--2---:R-:W-:Y:S01]  /*a160*/  @P1 SHF.R.U32.HI R29, RZ, R53, R0 ;  /* 0x00000035ff1d1219 */ /* 0x004fe20000011600 */
[----:B------:R-:W-:Y:S01]  /*a170*/  IMAD.U32 R20, RZ, RZ, UR6 ;  /* 0x00000006ff147e24 */ /* 0x000fe2000f8e00ff */
[----:B------:R2:W5:Y:S02]  /*a180*/  LD.E.128 R64, desc[UR36][R34.64] ;  /* 0x0000002422407980 */ /* 0x000564000c101d00 */
[--C-:B------:R-:W-:Y:S01]  /*a190*/  SHF.R.S32.HI R0, RZ, 0x1f, R29.reuse ;  /* 0x0000001fff007819 */ /* 0x100fe2000001141d */
[----:B-1----:R-:W-:Y:S01]  /*a1a0*/  IMAD.MOV R31, RZ, RZ, -R29 ;  /* 0x000000ffff1f7224 */ /* 0x002fe200078e0a1d */
[----:B------:R-:W-:Y:S01]  /*a1b0*/  MOV R21, UR7 ;  /* 0x0000000700157c02 */ /* 0x000fe20008000f00 */
[----:B------:R-:W-:Y:S01]  /*a1c0*/  IMAD.U32 R21, RZ, RZ, UR5 ;  /* 0x00000005ff157e24 */ /* 0x000fe2000f8e00ff */
[----:B------:R1:W5:Y:S01]  /*a1d0*/  LD.E.128 R60, desc[UR36][R36.64] ;  /* 0x00000024243c7980 */ /* 0x000362000c101d00 */
[----:B------:R-:W-:Y:S01]  /*a1e0*/  IMAD R0, R0, UR8, RZ ;  /* 0x0000000800007c24 */ /* 0x000fe2000f8e02ff */
[----:B------:R-:W-:Y:S01]  /*a1f0*/  ULDC.64 UR6, c[0x0][0xad8] ;  /* 0x0002b60000067ab9 */ /* 0x000fe20000000a00 */
[----:B------:R-:W-:Y:S01]  /*a200*/  IMAD R31, R56, R31, R2 ;  /* 0x0000001f381f7224 */ /* 0x000fe200078e0202 */
[----:B------:R1:W5:Y:S01]  /*a210*/  LD.E.128 R12, desc[UR36][R38.64] ;  /* 0x00000024260c7980 */ /* 0x000362000c101d00 */
[----:B0-----:R-:W-:-:S03]  /*a220*/  IMAD R33, R29, UR9, R0 ;  /* 0x000000091d217c24 */ /* 0x001fc6000f8e0200 */
[----:B------:R1:W5:Y:S01]  /*a230*/  LD.E.128 R84, desc[UR36][R40.64] ;  /* 0x0000002428547980 */ /* 0x000362000c101d00 */
[----:B------:R-:W-:-:S03]  /*a240*/  SHF.R.S32.HI R0, RZ, 0x1f, R31 ;  /* 0x0000001fff007819 */ /* 0x000fc6000001141f */
[----:B------:R1:W5:Y:S01]  /*a250*/  LD.E.128 R80, desc[UR36][R42.64] ;  /* 0x000000242a507980 */ /* 0x000362000c101d00 */
[----:B------:R-:W-:-:S03]  /*a260*/  IMAD.WIDE.U32 R20, R29, UR8, R20 ;  /* 0x000000081d147c25 */ /* 0x000fc6000f8e0014 */
[----:B------:R1:W5:Y:S04]  /*a270*/  LD.E.128 R76, desc[UR36][R44.64] ;  /* 0x000000242c4c7980 */ /* 0x000368000c101d00 */
[----:B------:R1:W5:Y:S01]  /*a280*/  LD.E.128 R68, desc[UR36][R46.64] ;  /* 0x000000242e447980 */ /* 0x000362000c101d00 */
        /* <DEDUP_REMOVED lines=8> */
[----:B--2---:R-:W-:Y:S02]  /*a310*/  VIADD R34, R193, UR42 ;  /* 0x0000002ac1227c36 */ /* 0x004fe40008000000 */
[C---:B------:R-:W-:Y:S02]  /*a320*/  IMAD R29, R31.reuse, UR7, R2 ;  /* 0x000000071f1d7c24 */ /* 0x040fe4000f8e0202 */
[----:B------:R-:W-:Y:S01]  /*a330*/  IMAD.WIDE.U32 R20, R31, UR6, R20 ;  /* 0x000000061f147c25 */ /* 0x000fe2000f8e0014 */
[----:B------:R-:W-:Y:S01]  /*a340*/  ISETP.GE.AND P2, PT, R34, R3, PT ;  /* 0x000000032200720c */ /* 0x000fe20003f46270 */
[----:B------:R-:W-:Y:S02]  /*a350*/  ULDC.64 UR6, c[0x0][0xa80] ;  /* 0x0002a00000067ab9 */ /* 0x000fe40000000a00 */
[----:B------:R-:W-:Y:S01]  /*a360*/  IMAD.IADD R21, R21, 0x1, R29 ;  /* 0x0000000115157824 */ /* 0x000fe200078e021d */
[----:B------:R-:W-:Y:S01]  /*a370*/  LEA R2, P3, R20, UR6, 0x1 ;  /* 0x0000000614027c11 */ /* 0x000fe2000f8608ff */
[----:B------:R-:W-:-:S02]  /*a380*/  VIADD R52, R52, 0x30820 ;  /* 0x0003082034347836 */ /* 0x000fc40000000000 */
[----:B------:R-:W-:Y:S01]  /*a390*/  VIADD R0, R34, 0x20 ;  /* 0x0000002022007836 */ /* 0x000fe20000000000 */
[----:B------:R-:W-:Y:S02]  /*a3a0*/  LEA.HI.X R32, R20, UR7, R21, 0x1, P3 ;  /* 0x0000000714207c11 */ /* 0x000fe400098f0c15 */
[----:B------:R-:W-:Y:S02]  /*a3b0*/  PRMT R52, RZ, 0x654, R52 ;  /* 0x00000654ff347816 */ /* 0x000fe40000000034 */
[-C--:B------:R-:W-:Y:S01]  /*a3c0*/  ISETP.GE.AND P1, PT, R0, R3.reuse, PT ;  /* 0x000000030000720c */ /* 0x080fe20003f26270 */
[----:B------:R-:W-:Y:S01]  /*a3d0*/  VIADD R0, R34, 0x40 ;  /* 0x0000004022007836 */ /* 0x000fe20000000000 */
[----:B0-----:R1:W-:Y:S01]  /*a3e0*/  SYNCS.ARRIVE.TRANS64.RED.A1T0 RZ, [R52+URZ], RZ ;  /* 0x000000ff34ff79a7 */ /* 0x0013e2000810043f */
[----:B------:R1:W0:Y:S01]  /*a3f0*/  SHFL.IDX PT, R29, R2, RZ, 0x181f ;  /* 0x00181fff021d7589 */ /* 0x00022200000e0000 */
[----:B------:R-:W-:Y:S03]  /*a400*/  BSSY B1, `(.L_x_2237) ;  /* 0x0000011000017945 */ /* 0x000fe60003800000 */
[----:B------:R1:W2:Y:S01]  /*a410*/  SHFL.IDX PT, R31, R32, RZ, 0x181f ;  /* 0x00181fff201f7589 */ /* 0x0002a200000e0000 */
[----:B------:R-:W-:Y:S01]  /*a420*/  ISETP.GE.AND P0, PT, R0, R3, PT ;  /* 0x000000030000720c */ /* 0x000fe20003f06270 */
[----:B------:R-:W-:-:S12]  /*a430*/  @P2 BRA `(.L_x_2238) ;  /* 0x0000000000342947 */ /* 0x000fd80003800000 */
[----:B------:R-:W-:Y:S02]  /*a440*/  ULDC UR5, c[0x0][0xac8] ;  /* 0x0002b20000057ab9 */ /* 0x000fe40000000800 */
[----:B------:R-:W-:Y:S02]  /*a450*/  ISETP.GE.AND P4, PT, R16, UR5, PT ;  /* 0x0000000510007c0c */ /* 0x000fe4000bf86270 */
[----:B------:R-:W-:Y:S02]  /*a460*/  ISETP.GE.AND P3, PT, R19, UR5, PT ;  /* 0x0000000513007c0c */ /* 0x000fe4000bf66270 */
[----:B------:R-:W-:-:S09]  /*a470*/  ISETP.GE.AND P2, PT, R22, UR5, PT ;  /* 0x0000000516007c0c */ /* 0x000fd2000bf46270 */
[CC--:B0-----:R-:W-:Y:S02]  /*a480*/  @!P4 LEA R20, P6, R16.reuse, R29.reuse, 0x1 ;  /* 0x0000001d1014c211 */ /* 0x0c1fe400078c08ff */
[C---:B------:R-:W-:Y:S02]  /*a490*/  @!P3 LEA R28, P5, R19.reuse, R29, 0x1 ;  /* 0x0000001d131cb211 */ /* 0x040fe400078a08ff */
[----:B--2---:R-:W-:Y:S02]  /*a4a0*/  @!P4 LEA.HI.X R21, R16, R31, R202, 0x1, P6 ;  /* 0x0000001f1015c211 */ /* 0x004fe400030f0cca */
[C---:B------:R-:W-:Y:S02]  /*a4b0*/  @!P2 LEA R30, P6, R22.reuse, R29, 0x1 ;  /* 0x0000001d161ea211 */ /* 0x040fe400078c08ff */
[-C--:B------:R-:W-:Y:S01]  /*a4c0*/  @!P3 LEA.HI.X R29, R19, R31.reuse, R201, 0x1, P5 ;  /* 0x0000001f131db211 */ /* 0x080fe200028f0cc9 */
[----:B-----5:R3:W-:Y:S01]  /*a4d0*/  @!P4 ST.E.128 desc[UR36][R20.64], R48 ;  /* 0x000000301400c985 */ /* 0x0207e2000c101d24 */
[----:B------:R-:W-:-:S03]  /*a4e0*/  @!P2 LEA.HI.X R31, R22, R31, R200, 0x1, P6 ;  /* 0x0000001f161fa211 */ /* 0x000fc600030f0cc8 */
[----:B------:R3:W-:Y:S04]  /*a4f0*/  @!P3 ST.E.128 desc[UR36][R28.64], R72 ;  /* 0x000000481c00b985 */ /* 0x0007e8000c101d24 */
[----:B------:R3:W-:Y:S02]  /*a500*/  @!P2 ST.E.128 desc[UR36][R30.64], R84 ;  /* 0x000000541e00a985 */ /* 0x0007e4000c101d24 */
.L_x_2238:
[----:B------:R-:W-:Y:S05]  /*a510*/  BSYNC B1 ;  /* 0x0000000000017941 */ /* 0x000fea0003800000 */
.L_x_2237:
[----:B--23--:R2:W3:Y:S01]  /*a520*/  SHFL.IDX PT, R31, R32, 0x1, 0x181f ;  /* 0x00381f00201f7f89 */ /* 0x00c4e200000e0000 */
[----:B------:R-:W-:Y:S03]  /*a530*/  BSSY B1, `(.L_x_2239) ;  /* 0x0000010000017945 */ /* 0x000fe60003800000 */
[----:B------:R2:W4:Y:S01]  /*a540*/  SHFL.IDX PT, R21, R2, 0x1, 0x181f ;  /* 0x00381f0002157f89 */ /* 0x00052200000e0000 */
[----:B------:R-:W-:Y:S05]  /*a550*/  @P1 BRA `(.L_x_2240) ;  /* 0x0000000000341947 */ /* 0x000fea0003800000 */
[----:B------:R-:W-:Y:S02]  /*a560*/  ULDC UR5, c[0x0][0xac8] ;  /* 0x0002b20000057ab9 */ /* 0x000fe40000000800 */
[----:B------:R-:W-:Y:S02]  /*a570*/  ISETP.GE.AND P4, PT, R16, UR5, PT ;  /* 0x0000000510007c0c */ /* 0x000fe4000bf86270 */
[----:B------:R-:W-:Y:S02]  /*a580*/  ISETP.GE.AND P5, PT, R19, UR5, PT ;  /* 0x0000000513007c0c */ /* 0x000fe4000bfa6270 */
[----:B------:R-:W-:-:S09]  /*a590*/  ISETP.GE.AND P6, PT, R22, UR5, PT ;  /* 0x0000000516007c0c */ /* 0x000fd2000bfc6270 */
[-C--:B----4-:R-:W-:Y:S02]  /*a5a0*/  @!P4 LEA R20, P1, R16, R21.reuse, 0x1 ;  /* 0x000000151014c211 */ /* 0x090fe400078208ff */
[CC--:B------:R-:W-:Y:S02]  /*a5b0*/  @!P5 LEA R28, P2, R19.reuse, R21.reuse, 0x1 ;  /* 0x00000015131cd211 */ /* 0x0c0fe400078408ff */
[----:B------:R-:W-:Y:S02]  /*a5c0*/  @!P6 LEA R30, P3, R22, R21, 0x1 ;  /* 0x00000015161ee211 */ /* 0x000fe400078608ff */
[-C--:B---3--:R-:W-:Y:S02]  /*a5d0*/  @!P4 LEA.HI.X R21, R16, R31.reuse, R202, 0x1, P1 ;  /* 0x0000001f1015c211 */ /* 0x088fe400008f0cca */
[-C--:B0-----:R-:W-:Y:S02]  /*a5e0*/  @!P5 LEA.HI.X R29, R19, R31.reuse, R201, 0x1, P2 ;  /* 0x0000001f131dd211 */ /* 0x081fe400010f0cc9 */
[----:B------:R-:W-:Y:S01]  /*a5f0*/  @!P6 LEA.HI.X R31, R22, R31, R200, 0x1, P3 ;  /* 0x0000001f161fe211 */ /* 0x000fe200018f0cc8 */
[----:B-----5:R0:W-:Y:S04]  /*a600*/  @!P4 ST.E.128 desc[UR36][R20.64], R24 ;  /* 0x000000181400c985 */ /* 0x0201e8000c101d24 */
[----:B------:R0:W-:Y:S04]  /*a610*/  @!P5 ST.E.128 desc[UR36][R28.64], R64 ;  /* 0x000000401c00d985 */ /* 0x0001e8000c101d24 */
[----:B------:R0:W-:Y:S02]  /*a620*/  @!P6 ST.E.128 desc[UR36][R30.64], R80 ;  /* 0x000000501e00e985 */ /* 0x0001e4000c101d24 */
.L_x_2240:
[----:B------:R-:W-:Y:S05]  /*a630*/  BSYNC B1 ;  /* 0x0000000000017941 */ /* 0x000fea0003800000 */
.L_x_2239:
[----:B0----5:R0:W0:Y:S01]  /*a640*/  SHFL.IDX PT, R27, R32, 0x2, 0x181f ;  /* 0x00581f00201b7f89 */ /* 0x02102200000e0000 */
[----:B------:R-:W-:Y:S03]  /*a650*/  BSSY B1, `(.L_x_2241) ;  /* 0x0000010000017945 */ /* 0x000fe60003800000 */
[----:B----4-:R4:W0:Y:S01]  /*a660*/  SHFL.IDX PT, R21, R2, 0x2, 0x181f ;  /* 0x00581f0002157f89 */ /* 0x01082200000e0000 */
[----:B------:R-:W-:Y:S05]  /*a670*/  @P0 BRA `(.L_x_2242) ;  /* 0x0000000000340947 */ /* 0x000fea0003800000 */
[----:B------:R-:W-:Y:S02]  /*a680*/  ULDC UR5, c[0x0][0xac8] ;  /* 0x0002b20000057ab9 */ /* 0x000fe40000000800 */
[----:B------:R-:W-:Y:S02]  /*a690*/  ISETP.GE.AND P3, PT, R16, UR5, PT ;  /* 0x0000000510007c0c */ /* 0x000fe4000bf66270 */
[----:B------:R-:W-:Y:S02]  /*a6a0*/  ISETP.GE.AND P4, PT, R19, UR5, PT ;  /* 0x0000000513007c0c */ /* 0x000fe4000bf86270 */
[----:B------:R-:W-:-:S09]  /*a6b0*/  ISETP.GE.AND P5, PT, R22, UR5, PT ;  /* 0x0000000516007c0c */ /* 0x000fd2000bfa6270 */
[-C--:B0-----:R-:W-:Y:S02]  /*a6c0*/  @!P3 LEA R20, P0, R16, R21.reuse, 0x1 ;  /* 0x000000151014b211 */ /* 0x081fe400078008ff */
[CC--:B------:R-:W-:Y:S02]  /*a6d0*/  @!P4 LEA R24, P1, R19.reuse, R21.reuse, 0x1 ;  /* 0x000000151318c211 */ /* 0x0c0fe400078208ff */
[----:B------:R-:W-:Y:S02]  /*a6e0*/  @!P5 LEA R26, P2, R22, R21, 0x1 ;  /* 0x00000015161ad211 */ /* 0x000fe400078408ff */
[-C--:B------:R-:W-:Y:S02]  /*a6f0*/  @!P3 LEA.HI.X R21, R16, R27.reuse, R202, 0x1, P0 ;  /* 0x0000001b1015b211 */ /* 0x080fe400000f0cca */
[-C--:B------:R-:W-:Y:S02]  /*a700*/  @!P4 LEA.HI.X R25, R19, R27.reuse, R201, 0x1, P1 ;  /* 0x0000001b1319c211 */ /* 0x080fe400008f0cc9 */
[----:B------:R-:W-:Y:S01]  /*a710*/  @!P5 LEA.HI.X R27, R22, R27, R200, 0x1, P2 ;  /* 0x0000001b161bd211 */ /* 0x000fe200010f0cc8 */
[----:B------:R0:W-:Y:S04]  /*a720*/  @!P3 ST.E.128 desc[UR36][R20.64], R8 ;  /* 0x000000081400b985 */ /* 0x0001e8000c101d24 */
[----:B------:R0:W-:Y:S04]  /*a730*/  @!P4 ST.E.128 desc[UR36][R24.64], R60 ;  /* 0x0000003c1800c985 */ /* 0x0001e8000c101d24 */
[----:B------:R0:W-:Y:S02]  /*a740*/  @!P5 ST.E.128 desc[UR36][R26.64], R76 ;  /* 0x0000004c1a00d985 */ /* 0x0001e4000c101d24 */
.L_x_2242:
[----:B------:R-:W-:Y:S05]  /*a750*/  BSYNC B1 ;  /* 0x0000000000017941 */ /* 0x000fea0003800000 */
.L_x_2241:
[----:B------:R-:W-:Y:S01]  /*a760*/  VIADD R0, R34, 0x60 ;  /* 0x0000006022007836 */ /* 0x000fe20000000000 */
[----:B0-----:R0:W0:Y:S04]  /*a770*/  SHFL.IDX PT, R11, R32, 0x3, 0x181f ;  /* 0x00781f00200b7f89 */ /* 0x00102800000e0000 */
[----:B------:R-:W-:Y:S01]  /*a780*/  ISETP.GE.AND P0, PT, R0, R3, PT ;  /* 0x000000030000720c */ /* 0x000fe20003f06270 */
[----:B------:R0:W0:-:S12]  /*a790*/  SHFL.IDX PT, R21, R2, 0x3, 0x181f ;  /* 0x00781f0002157f89 */ /* 0x00001800000e0000 */
[----:B------:R-:W-:Y:S05]  /*a7a0*/  @P0 BRA `(.L_x_2243) ;  /* 0x0000000800dc0947 */ /* 0x000fea0003800000 */
[----:B------:R-:W-:Y:S02]  /*a7b0*/  ULDC UR5, c[0x0][0xac8] ;  /* 0x0002b20000057ab9 */ /* 0x000fe40000000800 */
[----:B------:R-:W-:Y:S02]  /*a7c0*/  ISETP.GE.AND P2, PT, R16, UR5, PT ;  /* 0x0000000510007c0c */ /* 0x000fe4000bf46270 */
[----:B------:R-:W-:-:S11]  /*a7d0*/  ISETP.GE.AND P3, PT, R19, UR5, PT ;  /* 0x0000000513007c0c */ /* 0x000fd6000bf66270 */
[CC--:B012-4-:R-:W-:Y:S02]  /*a7e0*/  @!P2 LEA R2, P0, R16.reuse, R21.reuse, 0x1 ;  /* 0x000000151002a211 */ /* 0x0d7fe400078008ff */
        /* <DEDUP_REMOVED lines=11> */
.L_x_2236:
[----:B------:R-:W0:Y:S01]  /*a8a0*/  LDC R8, c[0x0][0xbe8] ;  /* 0x0002fa00ff087b82 */ /* 0x000e220000000800 */
[----:B------:R-:W-:Y:S01]  /*a8b0*/  R2UR UR5, R192 ;  /* 0x00000000c00572ca */ /* 0x000fe200000e0000 */
[----:B------:R-:W-:Y:S01]  /*a8c0*/  USHF.R.S32.HI UR9, URZ, 0x1f, UR61 ;  /* 0x0000001f3f097899 */ /* 0x000fe2000801143d */
[----:B------:R-:W-:Y:S01]  /*a8d0*/  ISETP.GE.AND P0, PT, R203, 0x80, PT ;  /* 0x00000080cb00780c */ /* 0x000fe20003f06270 */
[----:B------:R-:W-:Y:S01]  /*a8e0*/  BSSY B1, `(.L_x_2244) ;  /* 0x0000030000017945 */ /* 0x000fe20003800000 */
[----:B------:R-:W-:-:S09]  /*a8f0*/  LEA R6, R23, R193, 0x5 ;  /* 0x000000c117067211 */ /* 0x000fd200078e28ff */
        /* <DEDUP_REMOVED lines=17> */
[----:B------:R-:W-:-:S09]  /*aa10*/  IMAD.MOV.U32 R2, RZ, RZ, R4 ;  /* 0x000000ffff027224 */ /* 0x000fd200078e0004 */
        /* <DEDUP_REMOVED lines=28> */
.L_x_2245:
[----:B------:R-:W-:Y:S05]  /*abe0*/  BSYNC B1 ;  /* 0x0000000000017941 */ /* 0x000fea0003800000 */
.L_x_2244:
[----:B------:R-:W-:Y:S01]  /*abf0*/  R2UR UR12, R192 ;  /* 0x00000000c00c72ca */ /* 0x000fe200000e0000 */
[----:B------:R-:W-:Y:S01]  /*ac00*/  ULDC.64 UR10, c[0x0][0xae8] ;  /* 0x0002ba00000a7ab9 */ /* 0x000fe20000000a00 */
[----:B------:R-:W-:Y:S01]  /*ac10*/  VIADD R6, R6, UR42 ;  /* 0x0000002a06067c36 */ /* 0x000fe20008000000 */
[----:B------:R-:W-:Y:S01]  /*ac20*/  UIMAD UR5, UR8, UR10, URZ ;  /* 0x0000000a080572a4 */ /* 0x000fe2000f8e023f */
[----:B------:R-:W-:Y:S02]  /*ac30*/  BSSY B1, `(.L_x_2246) ;  /* 0x0000038000017945 */ /* 0x000fe40003800000 */
[----:B0-----:R-:W-:-:S04]  /*ac40*/  @P1 IMAD.HI.U32 R0, R6, R9, RZ ;  /* 0x0000000906001227 */ /* 0x001fc800078e00ff */
[----:B--2---:R-:W-:Y:S01]  /*ac50*/  IMAD.MOV.U32 R5, RZ, RZ, R6 ;  /* 0x000000ffff057224 */ /* 0x004fe200078e0006 */
[----:B-1----:R-:W-:Y:S02]  /*ac60*/  @P1 SHF.R.U32.HI R5, RZ, R11, R0 ;  /* 0x0000000bff051219 */ /* 0x002fe40000011600 */
[----:B------:R-:W-:Y:S02]  /*ac70*/  UIMAD.WIDE.U32 UR6, UR12, UR10, URZ ;  /* 0x0000000a0c0672a5 */ /* 0x000fe4000f8e003f */
[----:B------:R-:W-:Y:S01]  /*ac80*/  UIMAD UR5, UR12, UR11, UR5 ;  /* 0x0000000b0c0572a4 */ /* 0x000fe2000f8e0205 */
[----:B------:R-:W-:Y:S02]  /*ac90*/  SHF.R.S32.HI R0, RZ, 0x1f, R5 ;  /* 0x0000001fff007819 */ /* 0x000fe40000011405 */
[----:B------:R-:W-:Y:S01]  /*aca0*/  ULDC.64 UR10, c[0x0][0xaf0] ;  /* 0x0002bc00000a7ab9 */ /* 0x000fe20000000a00 */
[----:B------:R-:W-:Y:S01]  /*acb0*/  UIADD3 UR7, UR7, UR5, URZ ;  /* 0x0000000507077290 */ /* 0x000fe2000fffe03f */
[----:B------:R-:W-:Y:S01]  /*acc0*/  IADD3 R7, -R5, RZ, RZ ;  /* 0x000000ff05077210 */ /* 0x000fe20007ffe1ff */
[----:B------:R-:W-:-:S02]  /*acd0*/  UIMAD UR5, UR9, UR10, URZ ;  /* 0x0000000a090572a4 */ /* 0x000fc4000f8e023f */
[----:B------:R-:W-:Y:S02]  /*ace0*/  UIMAD.WIDE.U32 UR6, UR61, UR10, UR6 ;  /* 0x0000000a3d0672a5 */ /* 0x000fe4000f8e0006 */
[----:B------:R-:W-:Y:S01]  /*acf0*/  UIMAD UR5, UR61, UR11, UR5 ;  /* 0x0000000b3d0572a4 */ /* 0x000fe2000f8e0205 */
[----:B------:R-:W-:Y:S01]  /*ad00*/  IMAD R7, R8, R7, R6 ;  /* 0x0000000708077224 */ /* 0x000fe200078e0206 */
[----:B------:R-:W-:Y:S01]  /*ad10*/  ULDC.64 UR8, c[0x0][0xae0] ;  /* 0x0002b80000087ab9 */ /* 0x000fe20000000a00 */
[----:B------:R-:W-:Y:S01]  /*ad20*/  VIADD R6, R193, UR42 ;  /* 0x0000002ac1067c36 */ /* 0x000fe20008000000 */
[----:B------:R-:W-:Y:S01]  /*ad30*/  UIADD3 UR5, UR7, UR5, URZ ;  /* 0x0000000507057290 */ /* 0x000fe2000fffe03f */
[----:B------:R-:W-:Y:S02]  /*ad40*/  IMAD R0, R0, UR8, RZ ;  /* 0x0000000800007c24 */ /* 0x000fe4000f8e02ff */
        /* <DEDUP_REMOVED lines=38> */
.L_x_2247:
[----:B------:R-:W-:Y:S05]  /*afb0*/  BSYNC B1 ;  /* 0x0000000000017941 */ /* 0x000fea0003800000 */
.L_x_2246:
        /* <DEDUP_REMOVED lines=17> */
.L_x_2249:
[----:B------:R-:W-:Y:S05]  /*b0d0*/  BSYNC B1 ;  /* 0x0000000000017941 */ /* 0x000fea0003800000 */
.L_x_2248:
        /* <DEDUP_REMOVED lines=17> */
.L_x_2251:
[----:B------:R-:W-:Y:S05]  /*b1f0*/  BSYNC B1 ;  /* 0x0000000000017941 */ /* 0x000fea0003800000 */
.L_x_2250:
[----:B------:R-:W-:Y:S01]  /*b200*/  IADD3 R0, R6, 0x60, RZ ;  /* 0x0000006006007810 */ /* 0x000fe20007ffe0ff */
[----:B0-23--:R-:W0:Y:S03]  /*b210*/  SHFL.IDX PT, R5, R5, 0x3, 0x181f ;  /* 0x00781f0005057f89 */ /* 0x00de2600000e0000 */
        /* <DEDUP_REMOVED lines=16> */
.L_x_2243:
[----:B------:R-:W-:Y:S05]  /*b320*/  BSYNC B0 ;  /* 0x0000000000007941 */ /* 0x000fea0003800000 */
.L_x_2235:
[----:B------:R-:W-:Y:S02]  /*b330*/  ULDC UR5, c[0x0][0xc38] ;  /* 0x00030e0000057ab9 */ /* 0x000fe40000000800 */
[----:B------:R-:W-:-:S06]  /*b340*/  UISETP.GE.AND UP0, UPT, UR4, UR5, UPT ;  /* 0x000000050400728c */ /* 0x000fcc000bf06270 */
[----:B------:R-:W-:-:S13]  /*b350*/  PLOP3.LUT P0, PT, PT, PT, UP0, 0x80, 0x0 ;  /* 0x000000000000781c */ /* 0x000fda0003f0f008 */
[----:B------:R-:W-:Y:S05]  /*b360*/  @!P0 BRA `(.L_x_2252) ;  /* 0xffffff58006c8947 */ /* 0x000fea000383ffff */
[----:B------:R-:W-:Y:S05]  /*b370*/  EXIT ;  /* 0x000000000000794d */ /* 0x000fea0003800000 */
.L_x_2194:
[----:B------:R-:W-:-:S08]  /*b380*/  NOP ;  /* 0x0000000000007918 */ /* 0x000fd00000000000 */
[----:B0-----:R-:W0:-:S00]  /*b390*/  USETMAXREG.DEALLOC.CTAPOOL 0x28 ;  /* 0x00000028000079c8 */ /* 0x001e0000080e0500 */
[----:B0-----:R-:W-:-:S06]  /*b3a0*/  LOP3.LUT R0, R0, 0x3, RZ, 0xc0, !PT ;  /* 0x0000000300007812 */ /* 0x001fcc00078ec0ff */
[----:B------:R-:W0:Y:S01]  /*b3b0*/  S2UR UR10, SR_CTAID.X ;  /* 0x00000000000a79c3 */ /* 0x000e220000002500 */
[----:B------:R-:W-:Y:S01]  /*b3c0*/  LOP3.LUT R16, R16, 0xffffefff, RZ, 0xc0, !PT ;  /* 0xffffefff10107812 */ /* 0x000fe200078ec0ff */
[----:B------:R-:W-:Y:S01]  /*b3d0*/  STL [R1], RZ ;  /* 0x000000ff01007387 */ /* 0x000fe20000100800 */
[----:B------:R-:W-:Y:S02]  /*b3e0*/  IMAD.MOV.U32 R26, RZ, RZ, 0x1 ;  /* 0x00000001ff1a7424 */ /* 0x000fe400078e00ff */
[----:B------:R-:W-:Y:S01]  /*b3f0*/  IMAD.MOV.U32 R23, RZ, RZ, RZ ;  /* 0x000000ffff177224 */ /* 0x000fe200078e00ff */
        /* <DEDUP_REMOVED lines=8> */
[----:B------:R-:W-:Y:S01]  /*b480*/  ULDC UR9, c[0x0][0x2b8] ;  /* 0x0000ae0000097ab9 */ /* 0x000fe20000000800 */
[----:B------:R-:W-:Y:S01]  /*b490*/  LOP3.LUT R16, R16, 0xfffffffd, RZ, 0xc0, !PT ;  /* 0xfffffffd10107812 */ /* 0x000fe200078ec0ff */
[----:B------:R-:W0:Y:S01]  /*b4a0*/  S2UR UR8, SR_CgaCtaId ;  /* 0x00000000000879c3 */ /* 0x000e220000008800 */
[----:B------:R-:W1:Y:S01]  /*b4b0*/  S2R R3, SR_TID.X ;  /* 0x0000000000037919 */ /* 0x000e620000002100 */
[----:B------:R-:W-:Y:S01]  /*b4c0*/  ULDC.64 UR4, c[0x0][0x418] ;  /* 0x0001060000047ab9 */ /* 0x000fe20000000a00 */
[----:B------:R-:W-:Y:S01]  /*b4d0*/  ULDC UR40, c[0x0][0x288] ;  /* 0x0000a20000287ab9 */ /* 0x000fe20000000800 */
[----:B------:R-:W-:Y:S01]  /*b4e0*/  UISETP.NE.U32.AND UP0, UPT, UR4, URZ, UPT ;  /* 0x0000003f0400728c */ /* 0x000fe2000bf05070 */
[----:B------:R3:W-:Y:S01]  /*b4f0*/  STL [R1], RZ ;  /* 0x000000ff01007387 */ /* 0x0007e20000100800 */
[----:B------:R-:W-:Y:S01]  /*b500*/  ULDC UR39, c[0x0][0x448] ;  /* 0x0001120000277ab9 */ /* 0x000fe20000000800 */
[----:B------:R-:W-:Y:S01]  /*b510*/  ULDC UR4, c[0x0][0x424] ;  /* 0x0001090000047ab9 */ /* 0x000fe20000000800 */
[----:B------:R-:W-:Y:S01]  /*b520*/  UISETP.NE.AND.EX UP0, UPT, UR5, URZ, UPT, UP0 ;  /* 0x0000003f0500728c */ /* 0x000fe2000bf05300 */
[----:B------:R-:W-:Y:S01]  /*b530*/  IMAD.U32 R34, RZ, RZ, UR10 ;  /* 0x0000000aff227e24 */ /* 0x000fe2000f8e00ff */
[----:B------:R-:W-:Y:S01]  /*b540*/  UIMAD UR39, UR39, UR40, URZ ;  /* 0x00000028272772a4 */ /* 0x000fe2000f8e023f */
[----:B------:R-:W-:Y:S01]  /*b550*/  IMAD.MOV.U32 R26, RZ, RZ, 0x1 ;  /* 0x00000001ff1a7424 */ /* 0x000fe200078e00ff */
[----:B------:R-:W-:Y:S01]  /*b560*/  USEL UR4, UR4, 0x1, UP0 ;  /* 0x0000000104047887 */ /* 0x000fe20008000000 */
[----:B------:R-:W-:Y:S01]  /*b570*/  IMAD.MOV.U32 R23, RZ, RZ, RZ ;  /* 0x000000ffff177224 */ /* 0x000fe200078e00ff */
[----:B------:R-:W-:Y:S01]  /*b580*/  UMOV UR5, 0x400 ;  /* 0x0000040000057882 */ /* 0x000fe20000000000 */
[----:B------:R-:W-:Y:S01]  /*b590*/  ULDC UR46, c[0x0][0xc] ;  /* 0x00000300002e7ab9 */ /* 0x000fe20000000800 */
[----:B0-----:R-:W-:-:S06]  /*b5a0*/  ULEA UR8, UR8, UR5, 0x18 ;  /* 0x0000000508087291 */ /* 0x001fcc000f8ec03f */
[----:B------:R-:W-:Y:S02]  /*b5b0*/  IMAD.U32 R17, RZ, RZ, UR8 ;  /* 0x00000008ff117e24 */ /* 0x000fe4000f8e00ff */
[----:B-1----:R-:W-:-:S05]  /*b5c0*/  IMAD.SHL.U32 R37, R3, 0x8, RZ ;  /* 0x0000000803257824 */ /* 0x002fca00078e00ff */
[----:B------:R-:W-:-:S04]  /*b5d0*/  LOP3.LUT R0, R37, 0x1f8, RZ, 0xc0, !PT ;  /* 0x000001f825007812 */ /* 0x000fc800078ec0ff */
[----:B------:R-:W-:-:S04]  /*b5e0*/  LOP3.LUT R0, R0, 0x38, R3, 0x78, !PT ;  /* 0x0000003800007812 */ /* 0x000fc800078e7803 */
[----:B------:R-:W-:Y:S02]  /*b5f0*/  LOP3.LUT R30, R0, 0x200, R37, 0xf8, !PT ;  /* 0x00000200001e7812 */ /* 0x000fe400078ef825 */
[----:B------:R-:W-:Y:S02]  /*b600*/  LOP3.LUT R37, R37, 0x38, RZ, 0xc0, !PT ;  /* 0x0000003825257812 */ /* 0x000fe400078ec0ff */
[----:B------:R-:W-:Y:S02]  /*b610*/  LEA R31, R30, R17, 0x1 ;  /* 0x000000111e1f7211 */ /* 0x000fe400078e08ff */
[C---:B------:R-:W-:Y:S02]  /*b620*/  LOP3.LUT R0, R37.reuse, 0x40, RZ, 0xfc, !PT ;  /* 0x0000004025007812 */ /* 0x040fe400078efcff */
[----:B------:R-:W-:Y:S02]  /*b630*/  LOP3.LUT R2, R37, 0x80, RZ, 0xfc, !PT ;  /* 0x0000008025027812 */ /* 0x000fe400078efcff */
[----:B------:R-:W-:-:S02]  /*b640*/  ISETP.GE.AND P1, PT, R0, UR9, PT ;  /* 0x0000000900007c0c */ /* 0x000fc4000bf26270 */
        /* <DEDUP_REMOVED lines=11> */
[----:B------:R-:W-:-:S04]  /*b700*/  UIMAD.WIDE UR4, UR4, 0x2aaaaaab, URZ ;  /* 0x2aaaaaab040478a5 */ /* 0x000fc8000f8e023f */
[----:B------:R-:W-:Y:S01]  /*b710*/  @P0 LOP3.LUT R16, R16, 0x2, RZ, 0xfc, !PT ;  /* 0x0000000210100812 */ /* 0x000fe200078efcff */
[----:B------:R-:W-:Y:S01]  /*b720*/  USHF.R.U32.HI UR41, URZ, 0x1f, UR5 ;  /* 0x0000001f3f297899 */ /* 0x000fe20008011605 */
[----:B------:R-:W-:Y:S02]  /*b730*/  ISETP.GE.AND P0, PT, R0, UR7, PT ;  /* 0x0000000700007c0c */ /* 0x000fe4000bf06270 */
[----:B------:R-:W-:Y:S01]  /*b740*/  LOP3.LUT R16, R16, 0xfffffbff, RZ, 0xc0, !PT ;  /* 0xfffffbff10107812 */ /* 0x000fe200078ec0ff */
[----:B------:R-:W-:Y:S01]  /*b750*/  ULEA.HI.SX32 UR41, UR5, UR41, 0x1c ;  /* 0x0000002905297291 */ /* 0x000fe2000f8fe23f */
[----:B------:R-:W-:Y:S02]  /*b760*/  LOP3.LUT R0, R36, 0x70, R3, 0xf8, !PT ;  /* 0x0000007024007812 */ /* 0x000fe400078ef803 */
[----:B------:R-:W-:Y:S02]  /*b770*/  @P1 LOP3.LUT R16, R16, 0x400, RZ, 0xfc, !PT ;  /* 0x0000040010101812 */ /* 0x000fe400078efcff */
[----:B------:R-:W-:-:S02]  /*b780*/  ISETP.GE.AND P1, PT, R2, UR9, PT ;  /* 0x0000000902007c0c */ /* 0x000fc4000bf26270 */
        /* <DEDUP_REMOVED lines=17> */
[----:B---3--:R-:W-:-:S07]  /*b8a0*/  @P0 LOP3.LUT R16, R16, 0x800, RZ, 0xfc, !PT ;  /* 0x0000080010100812 */ /* 0x008fce00078efcff */
.L_x_2302:
        /* <DEDUP_REMOVED lines=22> */
.L_x_2254:
[----:B------:R-:W-:Y:S01]  /*ba10*/  ULDC UR8, c[0x0][0xc54] ;  /* 0x0003150000087ab9 */ /* 0x000fe20000000800 */
[----:B------:R-:W-:Y:S01]  /*ba20*/  UMOV UR6, UR7 ;  /* 0x0000000700067c82 */ /* 0x000fe20008000000 */
[----:B------:R-:W-:-:S11]  /*ba30*/  UISETP.NE.AND UP0, UPT, UR8, 0x1, UPT ;  /* 0x000000010800788c */ /* 0x000fd6000bf05270 */
[----:B------:R-:W-:Y:S02]  /*ba40*/  @UP0 ULDC.64 UR10, c[0x0][0xc58] ;  /* 0x00031600000a0ab9 */ /* 0x000fe40000000a00 */
[----:B------:R-:W-:-:S04]  /*ba50*/  UIMAD.WIDE.U32 UR4, UR7, UR10, URZ ;  /* 0x0000000a070472a5 */ /* 0x000fc8000f8e003f */
[----:B------:R-:W-:-:S04]  /*ba60*/  @UP0 USHF.R.U32.HI UR6, URZ, UR11, UR5 ;  /* 0x0000000b3f060299 */ /* 0x000fc80008011605 */
[----:B------:R-:W-:-:S12]  /*ba70*/  UIMAD UR4, UR6, UR8, URZ ;  /* 0x00000008060472a4 */ /* 0x000fd8000f8e023f */
.L_x_2255:
        /* <DEDUP_REMOVED lines=25> */
[----:B------:R-:W-:Y:S01]  /*bc10*/  UP2UR UR48, UPR, URZ, 0x4 ;  /* 0x000000043f307883 */ /* 0x000fe20008000000 */
[----:B------:R-:W-:Y:S01]  /*bc20*/  BSSY B7, `(.L_x_2256) ;  /* 0x000034a000077945 */ /* 0x000fe20003800000 */
[----:B------:R-:W-:-:S04]  /*bc30*/  USHF.L.U32 UR6, UR44, 0x7, URZ ;  /* 0x000000072c067899 */ /* 0x000fc8000800063f */
[----:B------:R-:W-:Y:S01]  /*bc40*/  UIADD3 UR6, UR6, 0x7f, URZ ;  /* 0x0000007f06067890 */ /* 0x000fe2000fffe03f */
[----:B------:R-:W-:Y:S01]  /*bc50*/  @UP2 ULDC UR4, c[0x0][0x44c] ;  /* 0x0001130000042ab9 */ /* 0x000fe20000000800 */
[----:B------:R-:W-:Y:S02]  /*bc60*/  @UP2 ULDC UR7, c[0x0][0x450] ;  /* 0x0001140000072ab9 */ /* 0x000fe40000000800 */
[----:B------:R-:W-:-:S04]  /*bc70*/  UIMAD.WIDE.U32 UR4, UR6, UR4, URZ ;  /* 0x00000004060472a5 */ /* 0x000fc8000f8e003f */
[----:B------:R-:W-:-:S04]  /*bc80*/  @UP2 USHF.R.U32.HI UR6, URZ, UR7, UR5 ;  /* 0x000000073f062299 */ /* 0x000fc80008011605 */
[----:B------:R-:W-:-:S04]  /*bc90*/  UIADD3 UR4, UR40, UR6, URZ ;  /* 0x0000000628047290 */ /* 0x000fc8000fffe03f */
[----:B------:R-:W-:-:S04]  /*bca0*/  UIMAD.WIDE UR4, UR4, 0x2aaaaaab, URZ ;  /* 0x2aaaaaab040478a5 */ /* 0x000fc8000f8e023f */
[----:B------:R-:W-:-:S04]  /*bcb0*/  USHF.R.U32.HI UR4, URZ, 0x1f, UR5 ;  /* 0x0000001f3f047899 */ /* 0x000fc80008011605 */
[----:B------:R-:W-:-:S04]  /*bcc0*/  ULEA.HI.SX32 UR4, UR5, UR4, 0x1c ;  /* 0x0000000405047291 */ /* 0x000fc8000f8fe23f */
[----:B------:R-:W-:-:S04]  /*bcd0*/  UISETP.LT.AND UP0, UPT, UR41, UR4, UPT ;  /* 0x000000042900728c */ /* 0x000fc8000bf01270 */
[----:B------:R-:W-:-:S06]  /*bce0*/  USEL UR45, UR41, UR4, UP0 ;  /* 0x00000004292d7287 */ /* 0x000fcc0008000000 */
[----:B------:R-:W-:-:S13]  /*bcf0*/  ISETP.LT.AND P0, PT, RZ, UR45, PT ;  /* 0x0000002dff007c0c */ /* 0x000fda000bf01270 */
[----:B0-----:R-:W-:Y:S05]  /*bd00*/  @P0 BRA `(.L_x_2257) ;  /* 0x0000000000440947 */ /* 0x001fea0003800000 */
        /* <DEDUP_REMOVED lines=17> */
.L_x_2257:
        /* <DEDUP_REMOVED lines=11> */
[----:B------:R-:W-:Y:S01]  /*bed0*/  IMAD.U32 R6, RZ, RZ, UR6 ;  /* 0x00000006ff067e24 */ /* 0x000fe2000f8e00ff */
[----:B------:R-:W-:Y:S01]  /*bee0*/  MOV R10, UR4 ;  /* 0x00000004000a7c02 */ /* 0x000fe20008000f00 */
[----:B------:R-:W-:-:S02]  /*bef0*/  IMAD.U32 R7, RZ, RZ, UR7 ;  /* 0x00000007ff077e24 */ /* 0x000fc4000f8e00ff */
[----:B------:R-:W-:Y:S02]  /*bf00*/  IMAD.U32 R11, RZ, RZ, UR5 ;  /* 0x00000005ff0b7e24 */ /* 0x000fe4000f8e00ff */
[----:B------:R-:W-:Y:S02]  /*bf10*/  IMAD.MOV.U32 R8, RZ, RZ, 0x70 ;  /* 0x00000070ff087424 */ /* 0x000fe400078e00ff */
[----:B------:R-:W-:Y:S02]  /*bf20*/  IMAD.MOV.U32 R12, RZ, RZ, 0x1 ;  /* 0x00000001ff0c7424 */ /* 0x000fe400078e00ff */
[----:B------:R-:W-:-:S07]  /*bf30*/  IMAD.MOV.U32 R13, RZ, RZ, RZ ;  /* 0x000000ffff0d7224 */ /* 0x000fce00078e00ff */
[----:B------:R-:W-:-:S07]  /*bf40*/  LEPC R20, `(.L_x_2260) ;  /* 0x000000001014794e */ /* 0x000fce0000000000 */
[----:B0----5:R-:W-:Y:S05]  /*bf50*/  CALL.ABS.NOINC R2 ;  /* 0x0000000002007343 */ /* 0x021fea0003c00000 */
.L_x_2260:
[----:B------:R-:W-:Y:S05]  /*bf60*/  BSYNC B6 ;  /* 0x0000000000067941 */ /* 0x000fea0003800000 */
.L_x_2259:
        /* <DEDUP_REMOVED lines=20> */
.L_x_2263:
[----:B------:R0:W1:Y:S01]  /*c0b0*/  LDC.64 R2, c[0x4][R18] ;  /* 0x0100000012027b82 */ /* 0x0000620000000a00 */
[----:B------:R-:W-:Y:S01]  /*c0c0*/  ULDC.64 UR4, c[0x4][0x88] ;  /* 0x0100220000047ab9 */ /* 0x000fe20000000a00 */
[----:B------:R-:W-:Y:S01]  /*c0d0*/  ULDC.64 UR6, c[0x4][0x90] ;  /* 0x0100240000067ab9 */ /* 0x000fe20000000a00 */
[----:B------:R-:W-:Y:S01]  /*c0e0*/  IMAD.U32 R4, RZ, RZ, UR4 ;  /* 0x00000004ff047e24 */ /* 0x000fe2000f8e00ff */
[----:B------:R-:W-:Y:S01]  /*c0f0*/  MOV R7, UR7 ;  /* 0x0000000700077c02 */ /* 0x000fe20008000f00 */
[----:B------:R-:W-:Y:S01]  /*c100*/  IMAD.U32 R5, RZ, RZ, UR5 ;  /* 0x00000005ff057e24 */ /* 0x000fe2000f8e00ff */
[----:B------:R-:W-:Y:S01]  /*c110*/  ULDC.64 UR4, c[0x4][0x18] ;  /* 0x0100060000047ab9 */ /* 0x000fe20000000a00 */
[----:B------:R-:W-:Y:S02]  /*c120*/  IMAD.U32 R6, RZ, RZ, UR6 ;  /* 0x00000006ff067e24 */ /* 0x000fe4000f8e00ff */
[----:B------:R-:W-:Y:S02]  /*c130*/  IMAD.U32 R10, RZ, RZ, UR4 ;  /* 0x00000004ff0a7e24 */ /* 0x000fe4000f8e00ff */
[----:B------:R-:W-:-:S02]  /*c140*/  IMAD.U32 R11, RZ, RZ, UR5 ;  /* 0x00000005ff0b7e24 */ /* 0x000fc4000f8e00ff */
[----:B------:R-:W-:Y:S02]  /*c150*/  IMAD.MOV.U32 R8, RZ, RZ, 0x70 ;  /* 0x00000070ff087424 */ /* 0x000fe400078e00ff */
[----:B------:R-:W-:Y:S02]  /*c160*/  IMAD.MOV.U32 R12, RZ, RZ, 0x1 ;  /* 0x00000001ff0c7424 */ /* 0x000fe400078e00ff */
[----:B0-----:R-:W-:-:S07]  /*c170*/  IMAD.MOV.U32 R13, RZ, RZ, RZ ;  /* 0x000000ffff0d7224 */ /* 0x001fce00078e00ff */
[----:B------:R-:W-:-:S07]  /*c180*/  LEPC R20, `(.L_x_2262) ;  /* 0x000000001014794e */ /* 0x000fce0000000000 */
[----:B-1----:R-:W-:Y:S05]  /*c190*/  CALL.ABS.NOINC R2 ;  /* 0x0000000002007343 */ /* 0x002fea0003c00000 */
.L_x_2262:
[----:B------:R-:W-:Y:S05]  /*c1a0*/  BSYNC B6 ;  /* 0x0000000000067941 */ /* 0x000fea0003800000 */
.L_x_2261:
        /* <DEDUP_REMOVED lines=13> */
[----:B------:R-:W-:Y:S02]  /*c280*/  MOV R22, UR4 ;  /* 0x0000000400167c02 */ /* 0x000fe40008000f00 */
[----:B------:R-:W-:Y:S05]  /*c290*/  BRA.DIV UR5, `(.L_x_2264) ;  /* 0x0000003605847947 */ /* 0x000fea000b800000 */
.L_x_2318:
        /* <DEDUP_REMOVED lines=26> */
[C---:B-1----:R-:W-:Y:S01]  /*c440*/  @!P0 LEA R4, P1, R2.reuse, R4, 0x2 ;  /* 0x0000000402048211 */ /* 0x042fe200078210ff */
[----:B------:R-:W-:Y:S01]  /*c450*/  IMAD.MOV.U32 R6, RZ, RZ, RZ ;  /* 0x000000ffff067224 */ /* 0x000fe200078e00ff */
[----:B------:R-:W-:Y:S02]  /*c460*/  IADD3 R7, -R9, RZ, RZ ;  /* 0x000000ff09077210 */ /* 0x000fe40007ffe1ff */
[----:B------:R-:W-:-:S05]  /*c470*/  @!P0 LEA.HI.X R5, R2, R5, R3, 0x2, P1 ;  /* 0x0000000502058211 */ /* 0x000fca00008f1403 */
        /* <DEDUP_REMOVED lines=15> */
.L_x_2265:
        /* <DEDUP_REMOVED lines=25> */
.L_x_2319:
[----:B------:R-:W-:Y:S05]  /*c700*/  BSYNC B0 ;  /* 0x0000000000007941 */ /* 0x000fea0003800000 */
.L_x_2266:
        /* <DEDUP_REMOVED lines=21> */
[----:B------:R-:W-:Y:S01]  /*c860*/  UMOV UR4, 0xffffffff ;  /* 0xffffffff00047882 */ /* 0x000fe20000000000 */
[----:B------:R-:W-:Y:S01]  /*c870*/  IADD3 R3, R3, R5, RZ ;  /* 0x0000000503037210 */ /* 0x000fe20007ffe0ff */
        /* <DEDUP_REMOVED lines=21> */
[----:B------:R-:W-:Y:S02]  /*c9d0*/  SHFL.IDX PT, R8, R6, 0x2, 0x181f ;  /* 0x00581f0006087f89 */ /* 0x000fe400000e0000 */
[----:B------:R-:W-:Y:S02]  /*c9e0*/  @P0 MOV R3, R21 ;  /* 0x0000001500030202 */ /* 0x000fe40000000f00 */
        /* <DEDUP_REMOVED lines=28> */
[----:B------:R-:W-:-:S03]  /*cbb0*/  @P0 IMAD R21, R5, 0x2, R17 ;  /* 0x0000000205150824 */ /* 0x000fc600078e0211 */
[----:B------:R-:W-:Y:S01]  /*cbc0*/  @P0 IADD3.X R9, RZ, R8, RZ, P1, !PT ;  /* 0x00000008ff090210 */ /* 0x000fe20000ffe4ff */
[----:B-1----:R-:W-:Y:S01]  /*cbd0*/  @P0 IMAD.MOV.U32 R2, RZ, RZ, R14 ;  /* 0x000000ffff020224 */ /* 0x002fe200078e000e */
[----:B------:R0:W1:Y:S03]  /*cbe0*/  SHFL.IDX PT, R8, R6, 0x5, 0x181f ;  /* 0x00b81f0006087f89 */ /* 0x00006600000e0000 */
[----:B------:R-:W-:Y:S01]  /*cbf0*/  @P0 IMAD.MOV.U32 R3, RZ, RZ, R9 ;  /* 0x000000ffff030224 */ /* 0x000fe200078e0009 */
[----:B------:R0:W2:Y:S04]  /*cc00*/  SHFL.IDX PT, R14, R4, 0x5, 0x181f ;  /* 0x00b81f00040e7f89 */ /* 0x0000a800000e0000 */
[----:B------:R0:W-:Y:S04]  /*cc10*/  @P0 LDGSTS.E.BYPASS.LTC128B.128 [R21+0x20400], desc[UR36][R2.64], !P4 ;  /* 0x2040000002150fae */ /* 0x0001e8000e101d64 */
[----:B------:R0:W-:Y:S04]  /*cc20*/  @P0 LDGSTS.E.BYPASS.LTC128B.128 [R21+0x23400], desc[UR36][R2.64+0x80], !P3 ;  /* 0x2340008002150fae */ /* 0x0001e8000d901d64 */
[----:B------:R0:W-:Y:S02]  /*cc30*/  @P0 LDGSTS.E.BYPASS.LTC128B.128 [R21+0x26400], desc[UR36][R2.64+0x100], !P2 ;  /* 0x2640010002150fae */ /* 0x0001e4000d101d64 */
.L_x_2333:
        /* <DEDUP_REMOVED lines=12> */
.L_x_2269:
        /* <DEDUP_REMOVED lines=10> */
.L_x_2270:
        /* <DEDUP_REMOVED lines=16> */
[----:B------:R-:W-:-:S02]  /*cea0*/  IMAD.U32 R10, RZ, RZ, UR4 ;  /* 0x00000004ff0a7e24 */ /* 0x000fc4000f8e00ff */
[----:B------:R-:W-:Y:S02]  /*ceb0*/  IMAD.U32 R11, RZ, RZ, UR5 ;  /* 0x00000005ff0b7e24 */ /* 0x000fe4000f8e00ff */
[----:B------:R-:W-:Y:S02]  /*cec0*/  IMAD.MOV.U32 R8, RZ, RZ, 0x70 ;  /* 0x00000070ff087424 */ /* 0x000fe400078e00ff */
[----:B------:R-:W-:Y:S02]  /*ced0*/  IMAD.MOV.U32 R12, RZ, RZ, 0x1 ;  /* 0x00000001ff0c7424 */ /* 0x000fe400078e00ff */
[----:B------:R-:W-:-:S07]  /*cee0*/  IMAD.MOV.U32 R13, RZ, RZ, RZ ;  /* 0x000000ffff0d7224 */ /* 0x000fce00078e00ff */
[----:B------:R-:W-:-:S07]  /*cef0*/  LEPC R20, `(.L_x_2272) ;  /* 0x000000001014794e */ /* 0x000fce0000000000 */
[----:B0-----:R-:W-:Y:S05]  /*cf00*/  CALL.ABS.NOINC R2 ;  /* 0x0000000002007343 */ /* 0x001fea0003c00000 */
.L_x_2272:
[----:B------:R-:W-:Y:S05]  /*cf10*/  BSYNC B6 ;  /* 0x0000000000067941 */ /* 0x000fea0003800000 */
.L_x_2271:
[----:B0-----:R-:W0:Y:S01]  /*cf20*/  S2R R2, SR_TID.X ;  /* 0x0000000000027919 */ /* 0x001e220000002100 */
[----:B------:R-:W-:Y:S01]  /*cf30*/  UISETP.NE.AND UP0, UPT, UR48, URZ, UPT ;  /* 0x0000003f3000728c */ /* 0x000fe2000bf05270 */
[----:B------:R-:W-:Y:S01]  /*cf40*/  IMAD.U32 R0, RZ, RZ, UR44 ;  /* 0x0000002cff007e24 */ /* 0x000fe2000f8e00ff */
[----:B------:R-:W-:Y:S01]  /*cf50*/  R2UR UR6, R28 ;  /* 0x000000001c0672ca */ /* 0x000fe200000e0000 */
[----:B------:R-:W-:Y:S01]  /*cf60*/  ULDC.64 UR8, c[0x0][0x2d8] ;  /* 0x0000b60000087ab9 */ /* 0x000fe20000000a00 */
[----:B------:R-:W-:Y:S02]  /*cf70*/  R2UR UR7, R22 ;  /* 0x00000000160772ca */ /* 0x000fe400000e0000 */
[----:B------:R-:W-:Y:S02]  /*cf80*/  PLOP3.LUT P0, PT, PT, PT, UP0, 0x80, 0x0 ;  /* 0x000000000000781c */ /* 0x000fe40003f0f008 */
[C---:B------:R-:W-:Y:S02]  /*cf90*/  LOP3.LUT P3, RZ, R16.reuse, 0x800, RZ, 0xc0, !PT ;  /* 0x0000080010ff7812 */ /* 0x040fe4000786c0ff */
[C---:B------:R-:W-:Y:S01]  /*cfa0*/  LOP3.LUT P4, RZ, R16.reuse, 0x400, RZ, 0xc0, !PT ;  /* 0x0000040010ff7812 */ /* 0x040fe2000788c0ff */
[----:B------:R-:W-:Y:S01]  /*cfb0*/  @UP0 ULDC UR4, c[0x0][0x44c] ;  /* 0x0001130000040ab9 */ /* 0x000fe20000000800 */
[----:B------:R-:W-:-:S03]  /*cfc0*/  LOP3.LUT P5, RZ, R16, 0x200, RZ, 0xc0, !PT ;  /* 0x0000020010ff7812 */ /* 0x000fc600078ac0ff */
[----:B------:R-:W-:-:S04]  /*cfd0*/  UIMAD UR6, UR6, UR8, URZ ;  /* 0x00000008060672a4 */ /* 0x000fc8000f8e023f */
[----:B------:R-:W-:Y:S02]  /*cfe0*/  UIMAD UR7, UR7, UR9, UR6 ;  /* 0x00000009070772a4 */ /* 0x000fe4000f8e0206 */
[----:B------:R-:W-:Y:S01]  /*cff0*/  USHF.R.S32.HI UR6, URZ, 0x1f, UR43 ;  /* 0x0000001f3f067899 */ /* 0x000fe2000801142b */
[----:B0-----:R-:W-:-:S05]  /*d000*/  IMAD.SHL.U32 R2, R2, 0x10, RZ ;  /* 0x0000001002027824 */ /* 0x001fca00078e00ff */
[----:B------:R-:W-:-:S04]  /*d010*/  LOP3.LUT R2, R36, 0x70, R2, 0xf8, !PT ;  /* 0x0000007024027812 */ /* 0x000fc800078ef802 */
[----:B------:R-:W-:-:S05]  /*d020*/  LEA R0, R0, R2, 0x7 ;  /* 0x0000000200007211 */ /* 0x000fca00078e38ff */
        /* <DEDUP_REMOVED lines=35> */
[----:B------:R-:W-:-:S03]  /*d260*/  IMAD.U32 R3, RZ, RZ, UR44 ;  /* 0x0000002cff037e24 */ /* 0x000fc6000f8e00ff */
[----:B------:R-:W1:Y:S01]  /*d270*/  SHFL.IDX PT, R2, R5, RZ, 0x181f ;  /* 0x00181fff05027589 */ /* 0x000e6200000e0000 */
[----:B------:R-:W-:-:S03]  /*d280*/  IMAD R4, R3, 0x80, R36 ;  /* 0x0000008003047824 */ /* 0x000fc600078e0224 */
[----:B------:R-:W-:Y:S01]  /*d290*/  SHFL.IDX PT, R6, R5, 0x1, 0x181f ;  /* 0x00381f0005067f89 */ /* 0x000fe200000e0000 */
[C---:B------:R-:W-:Y:S01]  /*d2a0*/  VIADD R7, R4.reuse, 0x10 ;  /* 0x0000001004077836 */ /* 0x040fe20000000000 */
[----:B------:R-:W-:-:S13]  /*d2b0*/  ISETP.GE.AND P0, PT, R4, UR39, PT ;  /* 0x0000002704007c0c */ /* 0x000fda000bf06270 */
        /* <DEDUP_REMOVED lines=72> */
.L_x_2350:
        /* <DEDUP_REMOVED lines=12> */
.L_x_2274:
        /* <DEDUP_REMOVED lines=18> */
.L_x_2351:
[----:B------:R-:W-:Y:S05]  /*d920*/  BSYNC B0 ;  /* 0x0000000000007941 */ /* 0x000fea0003800000 */
.L_x_2275:
[----:B------:R-:W-:-:S06]  /*d930*/  UISETP.GE.AND UP0, UPT, UR45, 0x2, UPT ;  /* 0x000000022d00788c */ /* 0x000fcc000bf06270 */
[----:B------:R-:W-:-:S13]  /*d940*/  PLOP3.LUT P0, PT, PT, PT, UP0, 0x40, 0x0 ;  /* 0x000000000000781c */ /* 0x000fda0003f0e808 */
[----:B------:R-:W-:Y:S05]  /*d950*/  @P0 BRA `(.L_x_2277) ;  /* 0x0000000c00fc0947 */ /* 0x000fea0003800000 */
[----:B------:R-:W-:Y:S01]  /*d960*/  UIADD3 UR4, UR45, -0x2, URZ ;  /* 0xfffffffe2d047890 */ /* 0x000fe2000fffe03f */
[----:B------:R-:W-:Y:S01]  /*d970*/  BSSY B0, `(.L_x_2277) ;  /* 0x00000fd000007945 */ /* 0x000fe20003800000 */
[----:B------:R-:W-:Y:S02]  /*d980*/  IMAD.MOV.U32 R20, RZ, RZ, R26 ;  /* 0x000000ffff147224 */ /* 0x000fe400078e001a */
[----:B------:R-:W-:Y:S02]  /*d990*/  IMAD.MOV.U32 R9, RZ, RZ, R23 ;  /* 0x000000ffff097224 */ /* 0x000fe400078e0017 */
[----:B------:R-:W-:Y:S01]  /*d9a0*/  IMAD.MOV.U32 R27, RZ, RZ, R24 ;  /* 0x000000ffff1b7224 */ /* 0x000fe200078e0018 */
[----:B------:R-:W-:-:S07]  /*d9b0*/  MOV R8, UR4 ;  /* 0x0000000400087c02 */ /* 0x000fce0008000f00 */
.L_x_2290:
        /* <DEDUP_REMOVED lines=26> */
[----:B------:R-:W-:Y:S02]  /*db60*/  ISETP.NE.AND P0, PT, R23, 0x2, PT ;  /* 0x000000021700780c */ /* 0x000fe40003f05270 */
[----:B------:R-:W-:Y:S01]  /*db70*/  IADD3 R7, -R11, RZ, RZ ;  /* 0x000000ff0b077210 */ /* 0x000fe20007ffe1ff */
        /* <DEDUP_REMOVED lines=10> */
.L_x_2278:
[----:B------:R-:W-:Y:S01]  /*dc20*/  IMAD R6, R23, 0x8, R17 ;  /* 0x0000000817067824 */ /* 0x000fe200078e0211 */
[----:B------:R-:W-:Y:S01]  /*dc30*/  SHF.L.U32 R3, R26, 0x1f, RZ ;  /* 0x0000001f1a037819 */ /* 0x000fe200000006ff */
[----:B------:R-:W-:Y:S03]  /*dc40*/  BSSY B1, `(.L_x_2279) ;  /* 0x0000003000017945 */ /* 0x000fe60003800000 */
[----:B------:R-:W0:Y:S02]  /*dc50*/  SYNCS.PHASECHK.TRANS64.TRYWAIT P0, [R6+URZ+0x30840], R3 ;  /* 0x03084003060075a7 */ /* 0x000e24000800017f */
[----:B0-----:R-:W-:Y:S05]  /*dc60*/  @!P0 BRA `(.L_x_2280) ;  /* 0x0000002c00f88947 */ /* 0x001fea0003800000 */
.L_x_2352:
[----:B------:R-:W-:Y:S05]  /*dc70*/  BSYNC B1 ;  /* 0x0000000000017941 */ /* 0x000fea0003800000 */
.L_x_2279:
        /* <DEDUP_REMOVED lines=27> */
[----:B------:R-:W-:Y:S01]  /*de30*/  IMAD.SHL.U32 R4, R37, 0x2, RZ ;  /* 0x0000000225047824 */ /* 0x000fe200078e00ff */
[----:B------:R-:W-:Y:S02]  /*de40*/  LEA R8, R8, R17, 0x1 ;  /* 0x0000001108087211 */ /* 0x000fe400078e08ff */
        /* <DEDUP_REMOVED lines=36> */
.L_x_2366:
        /* <DEDUP_REMOVED lines=10> */
.L_x_2282:
        /* <DEDUP_REMOVED lines=10> */
.L_x_2283:
[----:B------:R1:W-:Y:S01]  /*e1d0*/  SYNCS.ARRIVE.TRANS64.A1T0 RZ, [R6+URZ+0x30830], RZ ;  /* 0x030830ff06ff79a7 */ /* 0x0003e2000810003f */
[----:B------:R-:W-:Y:S05]  /*e1e0*/  @!P2 BRA `(.L_x_2284) ;  /* 0x000000000004a947 */ /* 0x000fea0003800000 */
[----:B------:R-:W-:Y:S01]  /*e1f0*/  BPT.TRAP 0x1 ;  /* 0x000000040000795c */ /* 0x000fe20000300000 */
.L_x_2284:
[----:B0-----:R-:W-:Y:S01]  /*e200*/  SHF.L.U32 R3, R20, 0x1f, RZ ;  /* 0x0000001f14037819 */ /* 0x001fe200000006ff */
[----:B-1----:R-:W-:Y:S01]  /*e210*/  IMAD R6, R9, 0x8, R17 ;  /* 0x0000000809067824 */ /* 0x002fe200078e0211 */
[----:B------:R-:W-:Y:S03]  /*e220*/  BSSY B1, `(.L_x_2285) ;  /* 0x0000003000017945 */ /* 0x000fe60003800000 */
[----:B------:R-:W0:Y:S02]  /*e230*/  SYNCS.PHASECHK.TRANS64.TRYWAIT P0, [R6+URZ+0x30860], R3 ;  /* 0x03086003060075a7 */ /* 0x000e24000800017f */
[----:B0-----:R-:W-:Y:S05]  /*e240*/  @!P0 BRA `(.L_x_2286) ;  /* 0x00000030004c8947 */ /* 0x001fea0003800000 */
.L_x_2367:
[----:B------:R-:W-:Y:S05]  /*e250*/  BSYNC B1 ;  /* 0x0000000000017941 */ /* 0x000fea0003800000 */
.L_x_2285:
[----:B------:R-:W-:Y:S01]  /*e260*/  IMAD.MOV.U32 R2, RZ, RZ, -0x60 ;  /* 0xffffffa0ff027424 */ /* 0x000fe200078e00ff */
[----:B------:R-:W-:Y:S01]  /*e270*/  UMOV UR4, 0xffffffff ;  /* 0xffffffff00047882 */ /* 0x000fe20000000000 */
[C---:B------:R-:W-:Y:S01]  /*e280*/  LOP3.LUT P3, RZ, R16.reuse, 0x20, RZ, 0xc0, !PT ;  /* 0x0000002010ff7812 */ /* 0x040fe2000786c0ff */
[----:B------:R-:W-:Y:S01]  /*e290*/  IMAD R7, R9, 0x4800, R30 ;  /* 0x0000480009077824 */ /* 0x000fe200078e021e */
[C---:B------:R-:W-:Y:S01]  /*e2a0*/  LOP3.LUT P2, RZ, R16.reuse, 0x10, RZ, 0xc0, !PT ;  /* 0x0000001010ff7812 */ /* 0x040fe2000784c0ff */
[----:B0-----:R-:W-:Y:S01]  /*e2b0*/  IMAD R3, R27, R2, UR38 ;  /* 0x000000261b037e24 */ /* 0x001fe2000f8e0202 */
[----:B------:R-:W-:-:S04]  /*e2c0*/  LOP3.LUT P1, RZ, R16, 0x8, RZ, 0xc0, !PT ;  /* 0x0000000810ff7812 */ /* 0x000fc8000782c0ff */
[----:B------:R-:W-:Y:S01]  /*e2d0*/  IADD3 R8, -R36, R3, RZ ;  /* 0x0000000324087210 */ /* 0x000fe20007ffe1ff */
[----:B------:R-:W-:Y:S08]  /*e2e0*/  BRA.DIV UR4, `(.L_x_2287) ;  /* 0x0000003204387947 */ /* 0x000ff0000b800000 */
        /* <DEDUP_REMOVED lines=44> */
[----:B------:R-:W0:Y:S04]  /*e5b0*/  SHFL.IDX PT, R19, R19, 0x5, 0x181f ;  /* 0x00b81f0013137f89 */ /* 0x000e2800000e0000 */
[----:B------:R2:W3:Y:S01]  /*e5c0*/  SHFL.IDX PT, R14, R18, 0x5, 0x181f ;  /* 0x00b81f00120e7f89 */ /* 0x0004e200000e0000 */
[----:B-1----:R-:W-:Y:S01]  /*e5d0*/  IMAD.X R3, RZ, RZ, R3, P0 ;  /* 0x000000ffff037224 */ /* 0x002fe200000e0603 */
[----:B------:R-:W-:-:S13]  /*e5e0*/  ISETP.LT.OR P0, PT, R8, 0x41, P3 ;  /* 0x000000410800780c */ /* 0x000fda0001f01670 */
[----:B------:R2:W-:Y:S01]  /*e5f0*/  LDGSTS.E.BYPASS.LTC128B.128 [R7+0x2400], desc[UR36][R2.64], !P0 ;  /* 0x0240000002077fae */ /* 0x0005e2000c101d64 */
[----:B------:R-:W-:-:S13]  /*e600*/  ISETP.LT.OR P0, PT, R8, 0x41, P2 ;  /* 0x000000410800780c */ /* 0x000fda0001701670 */
[----:B------:R2:W-:Y:S01]  /*e610*/  LDGSTS.E.BYPASS.LTC128B.128 [R7+0x5400], desc[UR36][R2.64+0x80], !P0 ;  /* 0x0540008002077fae */ /* 0x0005e2000c101d64 */
[----:B------:R-:W-:-:S13]  /*e620*/  ISETP.LT.OR P0, PT, R8, 0x41, P1 ;  /* 0x000000410800780c */ /* 0x000fda0000f01670 */
[----:B0--3--:R2:W-:Y:S02]  /*e630*/  LDGSTS.E.BYPASS.LTC128B.128 [R7+0x8400], desc[UR36][R2.64+0x100], !P0 ;  /* 0x0840010002077fae */ /* 0x0095e4000c101d64 */
.L_x_2381:
[----:B0-2---:R-:W-:Y:S01]  /*e640*/  IADD3 R2, P0, R14, R4, RZ ;  /* 0x000000040e027210 */ /* 0x005fe20007f1e0ff */
        /* <DEDUP_REMOVED lines=15> */
[----:B------:R-:W-:Y:S01]  /*e740*/  IMAD R25, R25, UR4, RZ ;  /* 0x0000000419197c24 */ /* 0x000fe2000f8e02ff */
[----:B------:R-:W-:-:S03]  /*e750*/  IADD3 R3, R3, R9, RZ ;  /* 0x0000000903037210 */ /* 0x000fc60007ffe0ff */
[C---:B------:R-:W-:Y:S02]  /*e760*/  IMAD R25, R0.reuse, UR5, R25 ;  /* 0x0000000500197c24 */ /* 0x040fe4000f8e0219 */
[----:B------:R-:W-:Y:S01]  /*e770*/  IMAD.WIDE.U32 R2, R0, UR4, R2 ;  /* 0x0000000400027c25 */ /* 0x000fe2000f8e0002 */
[----:B------:R-:W-:Y:S01]  /*e780*/  ULDC.64 UR4, c[0x0][0x330] ;  /* 0x0000cc0000047ab9 */ /* 0x000fe20000000a00 */
[----:B------:R-:W-:Y:S02]  /*e790*/  NOP ;  /* 0x0000000000007918 */ /* 0x000fe40000000000 */
[----:B------:R-:W-:Y:S02]  /*e7a0*/  IMAD.IADD R3, R3, 0x1, R25 ;  /* 0x0000000103037824 */ /* 0x000fe400078e0219 */
[----:B------:R-:W-:Y:S02]  /*e7b0*/  IMAD R5, R28, UR4, RZ ;  /* 0x000000041c057c24 */ /* 0x000fe4000f8e02ff */
[----:B------:R-:W-:-:S04]  /*e7c0*/  IMAD.WIDE.U32 R2, R22, UR4, R2 ;  /* 0x0000000416027c25 */ /* 0x000fc8000f8e0002 */
[----:B------:R-:W-:Y:S01]  /*e7d0*/  IMAD R5, R22, UR5, R5 ;  /* 0x0000000516057c24 */ /* 0x000fe2000f8e0205 */
[----:B------:R-:W-:Y:S02]  /*e7e0*/  ULDC.64 UR4, c[0x0][0x318] ;  /* 0x0000c60000047ab9 */ /* 0x000fe40000000a00 */
[----:B------:R-:W-:Y:S01]  /*e7f0*/  LEA R18, P0, R2, UR4, 0x1 ;  /* 0x0000000402127c11 */ /* 0x000fe2000f8008ff */
[----:B------:R-:W-:-:S05]  /*e800*/  IMAD.IADD R3, R5, 0x1, R3 ;  /* 0x0000000105037824 */ /* 0x000fca00078e0203 */
[----:B------:R-:W-:Y:S02]  /*e810*/  LEA.HI.X R19, R2, UR5, R3, 0x1, P0 ;  /* 0x0000000502137c11 */ /* 0x000fe400080f0c03 */
[----:B------:R-:W-:-:S13]  /*e820*/  PLOP3.LUT P0, PT, PT, PT, PT, 0x80, 0x0 ;  /* 0x000000000000781c */ /* 0x000fda0003f0f070 */
.L_x_2288:
        /* <DEDUP_REMOVED lines=10> */
.L_x_2289:
[C---:B------:R-:W-:Y:S01]  /*e8d0*/  ISETP.GT.AND P0, PT, R24.reuse, RZ, PT ;  /* 0x000000ff1800720c */ /* 0x040fe20003f04270 */
[----:B------:R1:W-:Y:S01]  /*e8e0*/  SYNCS.ARRIVE.TRANS64.A1T0 RZ, [R6+URZ+0x30850], RZ ;  /* 0x030850ff06ff79a7 */ /* 0x0003e2000810003f */
[----:B------:R-:W-:Y:S02]  /*e8f0*/  VIADD R8, R24, 0xffffffff ;  /* 0xffffffff18087836 */ /* 0x000fe40000000000 */
[----:B------:R-:W-:Y:S02]  /*e900*/  IMAD.MOV.U32 R20, RZ, RZ, R26 ;  /* 0x000000ffff147224 */ /* 0x000fe400078e001a */
[----:B------:R-:W-:Y:S02]  /*e910*/  IMAD.MOV.U32 R9, RZ, RZ, R23 ;  /* 0x000000ffff097224 */ /* 0x000fe400078e0017 */
[----:B------:R-:W-:-:S05]  /*e920*/  IMAD.MOV.U32 R27, RZ, RZ, R24 ;  /* 0x000000ffff1b7224 */ /* 0x000fca00078e0018 */
[----:B-1----:R-:W-:Y:S05]  /*e930*/  @P0 BRA `(.L_x_2290) ;  /* 0xfffffff000200947 */ /* 0x002fea000383ffff */
[----:B------:R-:W-:Y:S05]  /*e940*/  BSYNC B0 ;  /* 0x0000000000007941 */ /* 0x000fea0003800000 */
.L_x_2277:
        /* <DEDUP_REMOVED lines=17> */
.L_x_2292:
[----:B------:R-:W-:Y:S05]  /*ea60*/  BSYNC B0 ;  /* 0x0000000000007941 */ /* 0x000fea0003800000 */
.L_x_2291:
[----:B------:R-:W-:-:S13]  /*ea70*/  LOP3.LUT P0, RZ, R16, 0x80, RZ, 0xc0, !PT ;  /* 0x0000008010ff7812 */ /* 0x000fda000780c0ff */
[----:B------:R-:W-:Y:S05]  /*ea80*/  @!P0 BRA `(.L_x_2293) ;  /* 0x0000000000048947 */ /* 0x000fea0003800000 */
[----:B------:R-:W-:Y:S01]  /*ea90*/  BPT.TRAP 0x1 ;  /* 0x000000040000795c */ /* 0x000fe20000300000 */
.L_x_2293:
[----:B------:R-:W-:Y:S01]  /*eaa0*/  LEA R4, R23, R17, 0x3 ;  /* 0x0000001117047211 */ /* 0x000fe200078e18ff */
[----:B------:R-:W-:Y:S01]  /*eab0*/  IMAD.MOV.U32 R5, RZ, RZ, -0x60 ;  /* 0xffffffa0ff057424 */ /* 0x000fe200078e00ff */
[----:B------:R-:W-:Y:S01]  /*eac0*/  SHF.L.U32 R3, R26, 0x1f, RZ ;  /* 0x0000001f1a037819 */ /* 0x000fe200000006ff */
[----:B------:R-:W-:Y:S02]  /*ead0*/  BSSY B0, `(.L_x_2294) ;  /* 0x0000004000007945 */ /* 0x000fe40003800000 */
[----:B------:R-:W-:Y:S01]  /*eae0*/  IMAD R5, R24, R5, UR38 ;  /* 0x0000002618057e24 */ /* 0x000fe2000f8e0205 */
[----:B------:R-:W0:Y:S02]  /*eaf0*/  SYNCS.PHASECHK.TRANS64.TRYWAIT P0, [R4+URZ+0x30860], R3 ;  /* 0x03086003040075a7 */ /* 0x000e24000800017f */
[----:B0-----:R-:W-:Y:S05]  /*eb00*/  @!P0 BRA `(.L_x_2295) ;  /* 0x00000030002c8947 */ /* 0x001fea0003800000 */
.L_x_2382:
[----:B------:R-:W-:Y:S05]  /*eb10*/  BSYNC B0 ;  /* 0x0000000000007941 */ /* 0x000fea0003800000 */
.L_x_2294:
        /* <DEDUP_REMOVED lines=52> */
[----:B------:R0:W2:Y:S02]  /*ee60*/  SHFL.IDX PT, R14, R18, 0x5, 0x181f ;  /* 0x00b81f00120e7f89 */ /* 0x0000a400000e0000 */
[----:B-1----:R-:W-:Y:S02]  /*ee70*/  IADD3.X R3, RZ, R7, RZ, P0, !PT ;  /* 0x00000007ff037210 */ /* 0x002fe400007fe4ff */
[----:B------:R-:W-:Y:S01]  /*ee80*/  ISETP.LT.OR P0, PT, R5, 0x41, P4 ;  /* 0x000000410500780c */ /* 0x000fe20002701670 */
[----:B------:R0:W1:-:S12]  /*ee90*/  SHFL.IDX PT, R7, R19, 0x5, 0x181f ;  /* 0x00b81f0013077f89 */ /* 0x00005800000e0000 */
[----:B------:R0:W-:Y:S01]  /*eea0*/  LDGSTS.E.BYPASS.LTC128B.128 [R0+0x2400], desc[UR36][R2.64], !P0 ;  /* 0x0240000002007fae */ /* 0x0001e2000c101d64 */
[----:B------:R-:W-:-:S13]  /*eeb0*/  ISETP.LT.OR P0, PT, R5, 0x41, P3 ;  /* 0x000000410500780c */ /* 0x000fda0001f01670 */
[----:B------:R0:W-:Y:S01]  /*eec0*/  LDGSTS.E.BYPASS.LTC128B.128 [R0+0x5400], desc[UR36][R2.64+0x80], !P0 ;  /* 0x0540008002007fae */ /* 0x0001e2000c101d64 */
[----:B------:R-:W-:-:S13]  /*eed0*/  ISETP.LT.OR P0, PT, R5, 0x41, P1 ;  /* 0x000000410500780c */ /* 0x000fda0000f01670 */
[----:B-12---:R0:W-:Y:S02]  /*eee0*/  LDGSTS.E.BYPASS.LTC128B.128 [R0+0x8400], desc[UR36][R2.64+0x100], !P0 ;  /* 0x0840010002007fae */ /* 0x0061e4000c101d64 */
.L_x_2396:
        /* <DEDUP_REMOVED lines=13> */
.L_x_2297:
        /* <DEDUP_REMOVED lines=10> */
.L_x_2298:
[----:B------:R1:W-:Y:S01]  /*f060*/  SYNCS.ARRIVE.TRANS64.A1T0 RZ, [R4+URZ+0x30850], RZ ;  /* 0x030850ff04ff79a7 */ /* 0x0003e2000810003f */
[----:B------:R-:W-:-:S05]  /*f070*/  VIADD R23, R23, 0x1 ;  /* 0x0000000117177836 */ /* 0x000fca0000000000 */
[----:B------:R-:W-:-:S04]  /*f080*/  ISETP.NE.AND P0, PT, R23, 0x2, PT ;  /* 0x000000021700780c */ /* 0x000fc80003f05270 */
[----:B0-----:R-:W-:Y:S02]  /*f090*/  SEL R3, RZ, 0x1, P0 ;  /* 0x00000001ff037807 */ /* 0x001fe40000000000 */
[----:B------:R-:W-:Y:S02]  /*f0a0*/  SEL R23, R23, RZ, P0 ;  /* 0x000000ff17177207 */ /* 0x000fe40000000000 */
[----:B-1----:R-:W-:-:S07]  /*f0b0*/  LOP3.LUT R26, R26, R3, RZ, 0x3c, !PT ;  /* 0x000000031a1a7212 */ /* 0x002fce00078e3cff */
.L_x_2258:
[----:B------:R-:W-:Y:S05]  /*f0c0*/  BSYNC B7 ;  /* 0x0000000000077941 */ /* 0x000fea0003800000 */
.L_x_2256:
        /* <DEDUP_REMOVED lines=11> */
.L_x_2299:
[----:B------:R-:W-:-:S03]  /*f180*/  UMOV UR4, 0xffffffff ;  /* 0xffffffff00047882 */ /* 0x000fc60000000000 */
[----:B------:R-:W-:Y:S05]  /*f190*/  BRA.DIV UR4, `(.L_x_2301) ;  /* 0x0000003204cc7947 */ /* 0x000fea000b800000 */
[----:B------:R0:W1:Y:S02]  /*f1a0*/  SHFL.IDX PT, R14, R34, RZ, 0x1f ;  /* 0x00001fff220e7589 */ /* 0x00006400000e0000 */
.L_x_2399:
        /* <DEDUP_REMOVED lines=8> */
.L_x_2300:
[----:B------:R-:W-:Y:S02]  /*f230*/  ULDC UR4, c[0x0][0xc38] ;  /* 0x00030e0000047ab9 */ /* 0x000fe40000000800 */
[----:B-1----:R-:W-:-:S13]  /*f240*/  ISETP.GE.AND P0, PT, R34, UR4, PT ;  /* 0x0000000422007c0c */ /* 0x002fda000bf06270 */
[----:B------:R-:W-:Y:S05]  /*f250*/  @!P0 BRA `(.L_x_2302) ;  /* 0xffffffc400948947 */ /* 0x000fea000383ffff */
.L_x_2253:
        /* <DEDUP_REMOVED lines=12> */
.L_x_2400:
[----:B------:R-:W-:Y:S05]  /*f320*/  BSYNC B0 ;  /* 0x0000000000007941 */ /* 0x000fea0003800000 */
.L_x_2303:
[----:B------:R-:W-:-:S03]  /*f330*/  UMOV UR4, 0xffffffff ;  /* 0xffffffff00047882 */ /* 0x000fc60000000000 */
[----:B------:R-:W-:Y:S05]  /*f340*/  BRA.DIV UR4, `(.L_x_2305) ;  /* 0x00000032049c7947 */ /* 0x000fea000b800000 */
[----:B-1----:R-:W1:Y:S02]  /*f350*/  S2R R0, SR_TID.X ;  /* 0x0000000000007919 */ /* 0x002e640000002100 */
[----:B-1----:R-:W-:-:S04]  /*f360*/  SHF.R.U32.HI R0, RZ, 0x5, R0 ;  /* 0x00000005ff007819 */ /* 0x002fc80000011600 */
[----:B------:R-:W-:-:S05]  /*f370*/  LOP3.LUT R0, R0, 0x3, RZ, 0xc0, !PT ;  /* 0x0000000300007812 */ /* 0x000fca00078ec0ff */
[----:B------:R1:W2:Y:S02]  /*f380*/  SHFL.IDX PT, R14, R0, RZ, 0x1f ;  /* 0x00001fff000e7589 */ /* 0x0002a400000e0000 */
.L_x_2403:
[----:B--2---:R-:W-:Y:S01]  /*f390*/  ISETP.NE.AND P0, PT, R14, RZ, PT ;  /* 0x000000ff0e00720c */ /* 0x004fe20003f05270 */
[----:B------:R-:W-:-:S12]  /*f3a0*/  BSSY B0, `(.L_x_2306) ;  /* 0x0000026000007945 */ /* 0x000fd80003800000 */
[----:B------:R-:W-:Y:S05]  /*f3b0*/  @P0 BRA `(.L_x_2307) ;  /* 0x0000000000900947 */ /* 0x000fea0003800000 */
[----:B------:R-:W-:-:S03]  /*f3c0*/  UMOV UR4, 0xffffffff ;  /* 0xffffffff00047882 */ /* 0x000fc60000000000 */
[----:B------:R-:W-:Y:S05]  /*f3d0*/  BRA.DIV UR4, `(.L_x_2308) ;  /* 0x0000003204ac7947 */ /* 0x000fea000b800000 */
[----:B------:R-:W-:-:S13]  /*f3e0*/  ELECT P6, URZ, PT ;  /* 0x00000000003f782f */ /* 0x000fda00038c0000 */
.L_x_2406:
        /* <DEDUP_REMOVED lines=8> */
.L_x_2309:
[C---:B------:R-:W-:Y:S01]  /*f470*/  LEA R5, R23.reuse, R4, 0x3 ;  /* 0x0000000417057211 */ /* 0x040fe200078e18ff */
[----:B------:R-:W-:Y:S01]  /*f480*/  VIADD R23, R23, 0x1 ;  /* 0x0000000117177836 */ /* 0x000fe20000000000 */
[----:B------:R-:W-:-:S04]  /*f490*/  SHF.L.U32 R0, R26, 0x1f, RZ ;  /* 0x0000001f1a007819 */ /* 0x000fc800000006ff */
[----:B------:R-:W1:Y:S01]  /*f4a0*/  SYNCS.PHASECHK.TRANS64.TRYWAIT P1, [R5+URZ+0x30840], R0 ;  /* 0x03084000050075a7 */ /* 0x000e62000802017f */
[----:B------:R-:W-:-:S04]  /*f4b0*/  ISETP.NE.AND P2, PT, R23, 0x2, PT ;  /* 0x000000021700780c */ /* 0x000fc80003f45270 */
[----:B------:R-:W-:Y:S01]  /*f4c0*/  SEL R3, RZ, 0x1, P2 ;  /* 0x00000001ff037807 */ /* 0x000fe20001000000 */
[----:B-1----:R-:W-:Y:S08]  /*f4d0*/  @!P1 BRA `(.L_x_2310) ;  /* 0x00000030008c9947 */ /* 0x002ff00003800000 */
.L_x_2407:
[----:B------:R-:W-:Y:S02]  /*f4e0*/  SEL R23, R23, RZ, P2 ;  /* 0x000000ff17177207 */ /* 0x000fe40001000000 */
[----:B------:R-:W-:Y:S01]  /*f4f0*/  LOP3.LUT R2, R26, R3, RZ, 0x3c, !PT ;  /* 0x000000031a027212 */ /* 0x000fe200078e3cff */
[----:B------:R-:W-:Y:S06]  /*f500*/  @!P0 BRA `(.L_x_2311) ;  /* 0x0000000000048947 */ /* 0x000fec0003800000 */
[----:B------:R-:W-:Y:S01]  /*f510*/  BPT.TRAP 0x1 ;  /* 0x000000040000795c */ /* 0x000fe20000300000 */
.L_x_2311:
[----:B------:R-:W-:Y:S01]  /*f520*/  IMAD R23, R23, 0x8, R4 ;  /* 0x0000000817177824 */ /* 0x000fe200078e0204 */
[----:B------:R-:W-:-:S04]  /*f530*/  SHF.L.U32 R2, R2, 0x1f, RZ ;  /* 0x0000001f02027819 */ /* 0x000fc800000006ff */
[----:B------:R-:W2:Y:S02]  /*f540*/  SYNCS.PHASECHK.TRANS64.TRYWAIT P1, [R23+URZ+0x30840], R2 ;  /* 0x03084002170075a7 */ /* 0x000ea4000802017f */
[----:B--2---:R-:W-:Y:S05]  /*f550*/  @!P1 BRA `(.L_x_2312) ;  /* 0x0000003000809947 */ /* 0x004fea0003800000 */
.L_x_2408:
[----:B------:R-:W-:Y:S05]  /*f560*/  @!P0 BRA `(.L_x_2313) ;  /* 0x0000000000048947 */ /* 0x000fea0003800000 */
[----:B------:R-:W-:Y:S01]  /*f570*/  BPT.TRAP 0x1 ;  /* 0x000000040000795c */ /* 0x000fe20000300000 */
.L_x_2313:
[----:B------:R-:W3:Y:S02]  /*f580*/  SYNCS.PHASECHK.TRANS64.TRYWAIT P1, [R5+URZ+0x30860], R0 ;  /* 0x03086000050075a7 */ /* 0x000ee4000802017f */
[----:B---3--:R-:W-:Y:S05]  /*f590*/  @!P1 BRA `(.L_x_2314) ;  /* 0x0000003000849947 */ /* 0x008fea0003800000 */
.L_x_2409:
[----:B------:R-:W-:Y:S05]  /*f5a0*/  @!P0 BRA `(.L_x_2315) ;  /* 0x0000000000048947 */ /* 0x000fea0003800000 */
[----:B------:R-:W-:Y:S01]  /*f5b0*/  BPT.TRAP 0x1 ;  /* 0x000000040000795c */ /* 0x000fe20000300000 */
.L_x_2315:
[----:B----4-:R4:W0:Y:S02]  /*f5c0*/  SYNCS.PHASECHK.TRANS64.TRYWAIT P0, [R23+URZ+0x30860], R2 ;  /* 0x03086002170075a7 */ /* 0x010824000800017f */
[----:B0-----:R-:W-:Y:S05]  /*f5d0*/  @!P0 NANOSLEEP.SYNCS 0x989680 ;  /* 0x009896800000895d */ /* 0x001fea0003900000 */
[----:B------:R-:W0:Y:S02]  /*f5e0*/  @!P0 SYNCS.PHASECHK.TRANS64 P0, [R23+URZ+0x30860], R2 ;  /* 0x03086002170085a7 */ /* 0x000e24000800007f */
[----:B0-----:R-:W-:Y:S05]  /*f5f0*/  @!P0 BRA `(.L_x_2315) ;  /* 0xfffffffc00f08947 */ /* 0x001fea000383ffff */
.L_x_2307:
[----:B------:R-:W-:Y:S05]  /*f600*/  BSYNC B0 ;  /* 0x0000000000007941 */ /* 0x000fea0003800000 */
.L_x_2306:
[----:B------:R-:W-:Y:S05]  /*f610*/  EXIT ;  /* 0x000000000000794d */ /* 0x000fea0003800000 */
.L_x_2200:
[----:B0-----:R-:W-:-:S04]  /*f620*/  IMAD.U32 R3, RZ, RZ, UR40 ;  /* 0x00000028ff037e24 */ /* 0x001fc8000f8e00ff */
[----:B------:R0:W1:Y:S03]  /*f630*/  SYNCS.PHASECHK.TRANS64.TRYWAIT P1, [R3+URZ+0x30800], R0 ;  /* 0x03080000030075a7 */ /* 0x000066000802017f */
[----:B-1----:R-:W-:Y:S05]  /*f640*/  @!P1 NANOSLEEP.SYNCS 0x989680 ;  /* 0x009896800000995d */ /* 0x002fea0003900000 */
[----:B------:R-:W1:Y:S02]  /*f650*/  @!P1 SYNCS.PHASECHK.TRANS64 P1, [R3+URZ+0x30800], R0 ;  /* 0x03080000030095a7 */ /* 0x000e64000802007f */
[----:B-1----:R-:W-:Y:S05]  /*f660*/  @!P1 BRA `(.L_x_2200) ;  /* 0xfffffffc00ec9947 */ /* 0x002fea000383ffff */
[----:B------:R-:W-:Y:S05]  /*f670*/  BRA `(.L_x_2316) ;  /* 0xffffff2000587947 */ /* 0x000fea000383ffff */
.L_x_2204:
[----:B-1----:R1:W2:Y:S02]  /*f680*/  SYNCS.PHASECHK.TRANS64.TRYWAIT P1, [R0+URZ+0x30830], R3 ;  /* 0x03083003000075a7 */ /* 0x0022a4000802017f */
[----:B--2---:R-:W-:Y:S05]  /*f690*/  @!P1 NANOSLEEP.SYNCS 0x989680 ;  /* 0x009896800000995d */ /* 0x004fea0003900000 */
[----:B------:R-:W2:Y:S02]  /*f6a0*/  @!P1 SYNCS.PHASECHK.TRANS64 P1, [R0+URZ+0x30830], R3 ;  /* 0x03083003000095a7 */ /* 0x000ea4000802007f */
[----:B--2---:R-:W-:Y:S05]  /*f6b0*/  @!P1 BRA `(.L_x_2204) ;  /* 0xfffffffc00f09947 */ /* 0x004fea000383ffff */
[----:B------:R-:W-:Y:S05]  /*f6c0*/  BRA `(.L_x_2203) ;  /* 0xffffff2000747947 */ /* 0x000fea000383ffff */
.L_x_2210:
[----:B-1----:R-:W-:-:S04]  /*f6d0*/  IMAD.U32 R4, RZ, RZ, UR7 ;  /* 0x00000007ff047e24 */ /* 0x002fc8000f8e00ff */
[----:B------:R1:W2:Y:S03]  /*f6e0*/  SYNCS.PHASECHK.TRANS64.TRYWAIT P1, [R4+URZ+0x30830], R3 ;  /* 0x03083003040075a7 */ /* 0x0002a6000802017f */
[----:B--2---:R-:W-:Y:S05]  /*f6f0*/  @!P1 NANOSLEEP.SYNCS 0x989680 ;  /* 0x009896800000995d */ /* 0x004fea0003900000 */
[----:B------:R-:W2:Y:S02]  /*f700*/  @!P1 SYNCS.PHASECHK.TRANS64 P1, [R4+URZ+0x30830], R3 ;  /* 0x03083003040095a7 */ /* 0x000ea4000802007f */
[----:B--2---:R-:W-:Y:S05]  /*f710*/  @!P1 BRA `(.L_x_2210) ;  /* 0xfffffffc00ec9947 */ /* 0x004fea000383ffff */
[----:B------:R-:W-:Y:S05]  /*f720*/  BRA `(.L_x_2209) ;  /* 0xffffff4000e07947 */ /* 0x000fea000383ffff */
.L_x_2214:
[----:B01----:R-:W-:-:S04]  /*f730*/  IMAD.U32 R3, RZ, RZ, UR10 ;  /* 0x0000000aff037e24 */ /* 0x003fc8000f8e00ff */
[----:B------:R0:W1:Y:S03]  /*f740*/  SYNCS.PHASECHK.TRANS64.TRYWAIT P1, [R3+URZ+0x30850], R0 ;  /* 0x03085000030075a7 */ /* 0x000066000802017f */
[----:B-1----:R-:W-:Y:S05]  /*f750*/  @!P1 NANOSLEEP.SYNCS 0x989680 ;  /* 0x009896800000995d */ /* 0x002fea0003900000 */
[----:B------:R-:W1:Y:S02]  /*f760*/  @!P1 SYNCS.PHASECHK.TRANS64 P1, [R3+URZ+0x30850], R0 ;  /* 0x03085000030095a7 */ /* 0x000e64000802007f */
[----:B-1----:R-:W-:Y:S05]  /*f770*/  @!P1 BRA `(.L_x_2214) ;  /* 0xfffffffc00ec9947 */ /* 0x002fea000383ffff */
[----:B------:R-:W-:Y:S05]  /*f780*/  BRA `(.L_x_2213) ;  /* 0xffffff4c00a87947 */ /* 0x000fea000383ffff */
.L_x_2222:
[----:B-1----:R-:W-:-:S04]  /*f790*/  IMAD.U32 R4, RZ, RZ, UR7 ;  /* 0x00000007ff047e24 */ /* 0x002fc8000f8e00ff */
[----:B------:R1:W2:Y:S03]  /*f7a0*/  SYNCS.PHASECHK.TRANS64.TRYWAIT P1, [R4+URZ+0x30830], R3 ;  /* 0x03083003040075a7 */ /* 0x0002a6000802017f */
[----:B--2---:R-:W-:Y:S05]  /*f7b0*/  @!P1 NANOSLEEP.SYNCS 0x989680 ;  /* 0x009896800000995d */ /* 0x004fea0003900000 */
[----:B------:R-:W2:Y:S02]  /*f7c0*/  @!P1 SYNCS.PHASECHK.TRANS64 P1, [R4+URZ+0x30830], R3 ;  /* 0x03083003040095a7 */ /* 0x000ea4000802007f */
[----:B--2---:R-:W-:Y:S05]  /*f7d0*/  @!P1 BRA `(.L_x_2222) ;  /* 0xfffffffc00ec9947 */ /* 0x004fea000383ffff */
[----:B------:R-:W-:Y:S05]  /*f7e0*/  BRA `(.L_x_2221) ;  /* 0xffffff68004c7947 */ /* 0x000fea000383ffff */
.L_x_2226:
[----:B01----:R-:W-:-:S04]  /*f7f0*/  IMAD.U32 R3, RZ, RZ, UR14 ;  /* 0x0000000eff037e24 */ /* 0x003fc8000f8e00ff */
[----:B------:R0:W1:Y:S03]  /*f800*/  SYNCS.PHASECHK.TRANS64.TRYWAIT P1, [R3+URZ+0x30850], R0 ;  /* 0x03085000030075a7 */ /* 0x000066000802017f */
[----:B-1----:R-:W-:Y:S05]  /*f810*/  @!P1 NANOSLEEP.SYNCS 0x989680 ;  /* 0x009896800000995d */ /* 0x002fea0003900000 */
[----:B------:R-:W1:Y:S02]  /*f820*/  @!P1 SYNCS.PHASECHK.TRANS64 P1, [R3+URZ+0x30850], R0 ;  /* 0x03085000030095a7 */ /* 0x000e64000802007f */
[----:B-1----:R-:W-:Y:S05]  /*f830*/  @!P1 BRA `(.L_x_2226) ;  /* 0xfffffffc00ec9947 */ /* 0x002fea000383ffff */
[----:B------:R-:W-:Y:S05]  /*f840*/  BRA `(.L_x_2225) ;  /* 0xffffff7400147947 */ /* 0x000fea000383ffff */
.L_x_2233:
[----:B-1----:R-:W-:-:S04]  /*f850*/  MOV R7, UR5 ;  /* 0x0000000500077c02 */ /* 0x002fc80008000f00 */
[----:B------:R1:W2:Y:S03]  /*f860*/  SYNCS.PHASECHK.TRANS64.TRYWAIT P1, [R7+URZ+0x30850], R0 ;  /* 0x03085000070075a7 */ /* 0x0002a6000802017f */
[----:B--2---:R-:W-:Y:S05]  /*f870*/  @!P1 NANOSLEEP.SYNCS 0x989680 ;  /* 0x009896800000995d */ /* 0x004fea0003900000 */
[----:B------:R-:W2:Y:S02]  /*f880*/  @!P1 SYNCS.PHASECHK.TRANS64 P1, [R7+URZ+0x30850], R0 ;  /* 0x03085000070095a7 */ /* 0x000ea4000802007f */
[----:B--2---:R-:W-:Y:S05]  /*f890*/  @!P1 BRA `(.L_x_2233) ;  /* 0xfffffffc00ec9947 */ /* 0x004fea000383ffff */
[----:B------:R-:W-:Y:S05]  /*f8a0*/  BRA `(.L_x_2232) ;  /* 0xffffff8c002c7947 */ /* 0x000fea000383ffff */
.L_x_2264:
        /* <DEDUP_REMOVED lines=10> */
.L_x_2317:
[----:B------:R-:W-:Y:S05]  /*f950*/  BRA `(.L_x_2318) ;  /* 0xffffffc800507947 */ /* 0x000fea000383ffff */
.L_x_2267:
[----:B0-----:R0:W1:Y:S02]  /*f960*/  SYNCS.PHASECHK.TRANS64.TRYWAIT P0, [R0+URZ+0x30840], R3 ;  /* 0x03084003000075a7 */ /* 0x001064000800017f */
[----:B-1----:R-:W-:Y:S05]  /*f970*/  @!P0 NANOSLEEP.SYNCS 0x989680 ;  /* 0x009896800000895d */ /* 0x002fea0003900000 */
[----:B------:R-:W1:Y:S02]  /*f980*/  @!P0 SYNCS.PHASECHK.TRANS64 P0, [R0+URZ+0x30840], R3 ;  /* 0x03084003000085a7 */ /* 0x000e64000800007f */
[----:B-1----:R-:W-:Y:S05]  /*f990*/  @!P0 BRA `(.L_x_2267) ;  /* 0xfffffffc00f08947 */ /* 0x002fea000383ffff */
[----:B------:R-:W-:Y:S05]  /*f9a0*/  BRA `(.L_x_2319) ;  /* 0xffffffcc00547947 */ /* 0x000fea000383ffff */
.L_x_2268:
        /* <DEDUP_REMOVED lines=8> */
.L_x_2321:
[----:B------:R-:W-:Y:S05]  /*fa30*/  BSYNC B0 ;  /* 0x0000000000007941 */ /* 0x000fea0003800000 */
.L_x_2320:
        /* <DEDUP_REMOVED lines=9> */
.L_x_2322:
[----:B------:R-:W-:Y:S02]  /*fad0*/  IMAD.MOV.U32 R13, RZ, RZ, R6 ;  /* 0x000000ffff0d7224 */ /* 0x000fe400078e0006 */
[----:B------:R-:W-:Y:S01]  /*fae0*/  IMAD.MOV.U32 R12, RZ, RZ, 0x1 ;  /* 0x00000001ff0c7424 */ /* 0x000fe200078e00ff */
[----:B------:R-:W-:-:S05]  /*faf0*/  @P0 LEA R14, P1, R37, R14, 0x1 ;  /* 0x0000000e250e0211 */ /* 0x000fca00078208ff */
[----:B------:R-:W-:Y:S01]  /*fb00*/  @P0 IMAD.X R3, RZ, RZ, R2, P1 ;  /* 0x000000ffff030224 */ /* 0x000fe200008e0602 */
[----:B------:R-:W-:-:S07]  /*fb10*/  @P0 MOV R2, R14 ;  /* 0x0000000e00020202 */ /* 0x000fce0000000f00 */
[----:B------:R-:W-:Y:S05]  /*fb20*/  WARPSYNC.COLLECTIVE R15, `(.L_x_2323) ;  /* 0x000000000f087348 */ /* 0x000fea0003c00000 */
[----:B------:R0:W1:Y:S02]  /*fb30*/  SHFL.IDX P6, R14, R13, R12, R11 ;  /* 0x0000000c0d0e7389 */ /* 0x00006400000c000b */
[----:B01----:R-:W-:Y:S01]  /*fb40*/  ENDCOLLECTIVE ;  /* 0x000000000000791b */ /* 0x003fe20003800000 */
.L_x_2323:
        /* <DEDUP_REMOVED lines=12> */
.L_x_2324:
        /* <DEDUP_REMOVED lines=8> */
.L_x_2325:
[----:B------:R-:W-:-:S05]  /*fc90*/  @P0 IMAD.X R21, RZ, RZ, R8, P1 ;  /* 0x000000ffff150224 */ /* 0x000fca00008e0608 */
[----:B------:R-:W-:-:S05]  /*fca0*/  @P0 MOV R3, R21 ;  /* 0x0000001500030202 */ /* 0x000fca0000000f00 */
        /* <DEDUP_REMOVED lines=12> */
.L_x_2326:
        /* <DEDUP_REMOVED lines=8> */
.L_x_2327:
        /* <DEDUP_REMOVED lines=14> */
.L_x_2328:
        /* <DEDUP_REMOVED lines=8> */
.L_x_2329:
        /* <DEDUP_REMOVED lines=14> */
.L_x_2330:
        /* <DEDUP_REMOVED lines=8> */
.L_x_2331:
        /* <DEDUP_REMOVED lines=13> */
.L_x_2332:
[----:B------:R-:W-:Y:S05]  /*10180*/  BRA `(.L_x_2333) ;  /* 0xffffffc800ac7947 */ /* 0x000fea000383ffff */
.L_x_2273:
[----:B------:R-:W-:Y:S01]  /*10190*/  IMAD.MOV.U32 R13, RZ, RZ, R5 ;  /* 0x000000ffff0d7224 */ /* 0x000fe200078e0005 */
[----:B------:R-:W-:Y:S01]  /*101a0*/  MOV R15, 0xffffffff ;  /* 0xffffffff000f7802 */ /* 0x000fe20000000f00 */
[----:B------:R-:W-:Y:S02]  /*101b0*/  IMAD.MOV.U32 R12, RZ, RZ, RZ ;  /* 0x000000ffff0c7224 */ /* 0x000fe400078e00ff */
[----:B------:R-:W-:Y:S02]  /*101c0*/  IMAD.MOV.U32 R11, RZ, RZ, 0x181f ;  /* 0x0000181fff0b7424 */ /* 0x000fe400078e00ff */
[----:B------:R-:W-:-:S07]  /*101d0*/  IMAD.U32 R3, RZ, RZ, UR44 ;  /* 0x0000002cff037e24 */ /* 0x000fce000f8e00ff */
[----:B------:R-:W-:Y:S05]  /*101e0*/  WARPSYNC.COLLECTIVE R15, `(.L_x_2334) ;  /* 0x000000000f087348 */ /* 0x000fea0003c00000 */
[----:B------:R0:W1:Y:S02]  /*101f0*/  SHFL.IDX P6, R14, R13, R12, R11 ;  /* 0x0000000c0d0e7389 */ /* 0x00006400000c000b */
[----:B01----:R-:W-:Y:S01]  /*10200*/  ENDCOLLECTIVE ;  /* 0x000000000000791b */ /* 0x003fe20003800000 */
.L_x_2334:
[----:B------:R-:W-:-:S04]  /*10210*/  IMAD R4, R3, 0x80, R36 ;  /* 0x0000008003047824 */ /* 0x000fc800078e0224 */
[C---:B------:R-:W-:Y:S01]  /*10220*/  VIADD R6, R4.reuse, 0x10 ;  /* 0x0000001004067836 */ /* 0x040fe20000000000 */
[----:B------:R-:W-:Y:S01]  /*10230*/  ISETP.GE.AND P0, PT, R4, UR39, PT ;  /* 0x0000002704007c0c */ /* 0x000fe2000bf06270 */
[----:B------:R-:W-:Y:S02]  /*10240*/  IMAD.MOV.U32 R13, RZ, RZ, R0 ;  /* 0x000000ffff0d7224 */ /* 0x000fe400078e0000 */
[----:B------:R-:W-:-:S10]  /*10250*/  IMAD.MOV.U32 R2, RZ, RZ, R14 ;  /* 0x000000ffff027224 */ /* 0x000fd400078e000e */
[----:B------:R-:W-:Y:S05]  /*10260*/  WARPSYNC.COLLECTIVE R15, `(.L_x_2335) ;  /* 0x000000000f087348 */ /* 0x000fea0003c00000 */
[----:B------:R0:W1:Y:S02]  /*10270*/  SHFL.IDX P6, R14, R13, R12, R11 ;  /* 0x0000000c0d0e7389 */ /* 0x00006400000c000b */
[----:B01----:R-:W-:Y:S01]  /*10280*/  ENDCOLLECTIVE ;  /* 0x000000000000791b */ /* 0x003fe20003800000 */
.L_x_2335:
[----:B------:R-:W-:Y:S01]  /*10290*/  MOV R13, R5 ;  /* 0x00000005000d7202 */ /* 0x000fe20000000f00 */
[----:B------:R-:W-:Y:S01]  /*102a0*/  IMAD.MOV.U32 R12, RZ, RZ, 0x1 ;  /* 0x00000001ff0c7424 */ /* 0x000fe200078e00ff */
[----:B------:R-:W-:-:S05]  /*102b0*/  @!P0 LEA R14, P1, R37, R14, 0x1 ;  /* 0x0000000e250e8211 */ /* 0x000fca00078208ff */
[----:B------:R-:W-:Y:S02]  /*102c0*/  @!P0 IMAD.X R3, RZ, RZ, R2, P1 ;  /* 0x000000ffff038224 */ /* 0x000fe400008e0602 */
[----:B------:R-:W-:-:S07]  /*102d0*/  @!P0 IMAD.MOV.U32 R2, RZ, RZ, R14 ;  /* 0x000000ffff028224 */ /* 0x000fce00078e000e */
[----:B------:R-:W-:Y:S05]  /*102e0*/  WARPSYNC.COLLECTIVE R15, `(.L_x_2336) ;  /* 0x000000000f087348 */ /* 0x000fea0003c00000 */
[----:B------:R0:W1:Y:S02]  /*102f0*/  SHFL.IDX P6, R14, R13, R12, R11 ;  /* 0x0000000c0d0e7389 */ /* 0x00006400000c000b */
[----:B01----:R-:W-:Y:S01]  /*10300*/  ENDCOLLECTIVE ;  /* 0x000000000000791b */ /* 0x003fe20003800000 */
.L_x_2336:
        /* <DEDUP_REMOVED lines=12> */
.L_x_2337:
[----:B------:R-:W-:Y:S01]  /*103d0*/  MOV R13, R5 ;  /* 0x00000005000d7202 */ /* 0x000fe20000000f00 */
[----:B------:R-:W-:Y:S01]  /*103e0*/  IMAD.MOV.U32 R12, RZ, RZ, 0x2 ;  /* 0x00000002ff0c7424 */ /* 0x000fe200078e00ff */
[----:B------:R-:W-:-:S05]  /*103f0*/  @!P0 LEA R14, P1, R37, R14, 0x1 ;  /* 0x0000000e250e8211 */ /* 0x000fca00078208ff */
[----:B------:R-:W-:-:S08]  /*10400*/  @!P0 IMAD.MOV.U32 R2, RZ, RZ, R14 ;  /* 0x000000ffff028224 */ /* 0x000fd000078e000e */
[----:B------:R-:W-:Y:S05]  /*10410*/  WARPSYNC.COLLECTIVE R15, `(.L_x_2338) ;  /* 0x000000000f087348 */ /* 0x000fea0003c00000 */
[----:B------:R0:W1:Y:S02]  /*10420*/  SHFL.IDX P6, R14, R13, R12, R11 ;  /* 0x0000000c0d0e7389 */ /* 0x00006400000c000b */
[----:B01----:R-:W-:Y:S01]  /*10430*/  ENDCOLLECTIVE ;  /* 0x000000000000791b */ /* 0x003fe20003800000 */
.L_x_2338:
        /* <DEDUP_REMOVED lines=15> */
.L_x_2339:
[----:B------:R-:W-:Y:S01]  /*10530*/  MOV R13, R5 ;  /* 0x00000005000d7202 */ /* 0x000fe20000000f00 */
[----:B------:R-:W-:Y:S01]  /*10540*/  IMAD.MOV.U32 R12, RZ, RZ, 0x3 ;  /* 0x00000003ff0c7424 */ /* 0x000fe200078e00ff */
[----:B------:R-:W-:-:S05]  /*10550*/  @!P0 LEA R14, P1, R37, R14, 0x1 ;  /* 0x0000000e250e8211 */ /* 0x000fca00078208ff */
[----:B------:R-:W-:-:S08]  /*10560*/  @!P0 IMAD.MOV.U32 R2, RZ, RZ, R14 ;  /* 0x000000ffff028224 */ /* 0x000fd000078e000e */
[----:B------:R-:W-:Y:S05]  /*10570*/  WARPSYNC.COLLECTIVE R15, `(.L_x_2340) ;  /* 0x000000000f087348 */ /* 0x000fea0003c00000 */
[----:B------:R0:W1:Y:S02]  /*10580*/  SHFL.IDX P6, R14, R13, R12, R11 ;  /* 0x0000000c0d0e7389 */ /* 0x00006400000c000b */
[----:B01----:R-:W-:Y:S01]  /*10590*/  ENDCOLLECTIVE ;  /* 0x000000000000791b */ /* 0x003fe20003800000 */
.L_x_2340:
        /* <DEDUP_REMOVED lines=15> */
.L_x_2341:
[----:B------:R-:W-:Y:S01]  /*10690*/  MOV R13, R5 ;  /* 0x00000005000d7202 */ /* 0x000fe20000000f00 */
[----:B------:R-:W-:Y:S01]  /*106a0*/  IMAD.MOV.U32 R12, RZ, RZ, 0x4 ;  /* 0x00000004ff0c7424 */ /* 0x000fe200078e00ff */
[----:B------:R-:W-:-:S05]  /*106b0*/  @!P0 LEA R14, P1, R37, R14, 0x1 ;  /* 0x0000000e250e8211 */ /* 0x000fca00078208ff */
[----:B------:R-:W-:-:S08]  /*106c0*/  @!P0 IMAD.MOV.U32 R2, RZ, RZ, R14 ;  /* 0x000000ffff028224 */ /* 0x000fd000078e000e */
[----:B------:R-:W-:Y:S05]  /*106d0*/  WARPSYNC.COLLECTIVE R15, `(.L_x_2342) ;  /* 0x000000000f087348 */ /* 0x000fea0003c00000 */
[----:B------:R0:W1:Y:S02]  /*106e0*/  SHFL.IDX P6, R14, R13, R12, R11 ;  /* 0x0000000c0d0e7389 */ /* 0x00006400000c000b */
[----:B01----:R-:W-:Y:S01]  /*106f0*/  ENDCOLLECTIVE ;  /* 0x000000000000791b */ /* 0x003fe20003800000 */
.L_x_2342:
        /* <DEDUP_REMOVED lines=15> */
.L_x_2343:
[----:B------:R-:W-:Y:S01]  /*107f0*/  MOV R13, R5 ;  /* 0x00000005000d7202 */ /* 0x000fe20000000f00 */
[----:B------:R-:W-:Y:S01]  /*10800*/  IMAD.MOV.U32 R12, RZ, RZ, 0x5 ;  /* 0x00000005ff0c7424 */ /* 0x000fe200078e00ff */
[----:B------:R-:W-:-:S05]  /*10810*/  @!P0 LEA R14, P1, R37, R14, 0x1 ;  /* 0x0000000e250e8211 */ /* 0x000fca00078208ff */
[----:B------:R-:W-:-:S08]  /*10820*/  @!P0 IMAD.MOV.U32 R2, RZ, RZ, R14 ;  /* 0x000000ffff028224 */ /* 0x000fd000078e000e */
[----:B------:R-:W-:Y:S05]  /*10830*/  WARPSYNC.COLLECTIVE R15, `(.L_x_2344) ;  /* 0x000000000f087348 */ /* 0x000fea0003c00000 */
[----:B------:R0:W1:Y:S02]  /*10840*/  SHFL.IDX P6, R14, R13, R12, R11 ;  /* 0x0000000c0d0e7389 */ /* 0x00006400000c000b */
[----:B01----:R-:W-:Y:S01]  /*10850*/  ENDCOLLECTIVE ;  /* 0x000000000000791b */ /* 0x003fe20003800000 */
.L_x_2344:
        /* <DEDUP_REMOVED lines=15> */
.L_x_2345:
[----:B------:R-:W-:Y:S01]  /*10950*/  MOV R13, R5 ;  /* 0x00000005000d7202 */ /* 0x000fe20000000f00 */
[----:B------:R-:W-:Y:S01]  /*10960*/  IMAD.MOV.U32 R12, RZ, RZ, 0x6 ;  /* 0x00000006ff0c7424 */ /* 0x000fe200078e00ff */
[----:B------:R-:W-:-:S05]  /*10970*/  @!P0 LEA R14, P1, R37, R14, 0x1 ;  /* 0x0000000e250e8211 */ /* 0x000fca00078208ff */
[----:B------:R-:W-:-:S08]  /*10980*/  @!P0 IMAD.MOV.U32 R2, RZ, RZ, R14 ;  /* 0x000000ffff028224 */ /* 0x000fd000078e000e */
[----:B------:R-:W-:Y:S05]  /*10990*/  WARPSYNC.COLLECTIVE R15, `(.L_x_2346) ;  /* 0x000000000f087348 */ /* 0x000fea0003c00000 */
[----:B------:R0:W1:Y:S02]  /*109a0*/  SHFL.IDX P6, R14, R13, R12, R11 ;  /* 0x0000000c0d0e7389 */ /* 0x00006400000c000b */
[----:B01----:R-:W-:Y:S01]  /*109b0*/  ENDCOLLECTIVE ;  /* 0x000000000000791b */ /* 0x003fe20003800000 */
.L_x_2346:
        /* <DEDUP_REMOVED lines=15> */
.L_x_2347:
[----:B------:R-:W-:Y:S01]  /*10ab0*/  IMAD.MOV.U32 R13, RZ, RZ, R5 ;  /* 0x000000ffff0d7224 */ /* 0x000fe200078e0005 */
[----:B------:R-:W-:Y:S02]  /*10ac0*/  MOV R12, 0x7 ;  /* 0x00000007000c7802 */ /* 0x000fe40000000f00 */
[----:B------:R-:W-:-:S05]  /*10ad0*/  @!P0 LEA R14, P1, R37, R14, 0x1 ;  /* 0x0000000e250e8211 */ /* 0x000fca00078208ff */
[----:B------:R-:W-:-:S08]  /*10ae0*/  @!P0 IMAD.MOV.U32 R2, RZ, RZ, R14 ;  /* 0x000000ffff028224 */ /* 0x000fd000078e000e */
[----:B------:R-:W-:Y:S05]  /*10af0*/  WARPSYNC.COLLECTIVE R15, `(.L_x_2348) ;  /* 0x000000000f087348 */ /* 0x000fea0003c00000 */
[----:B------:R0:W1:Y:S02]  /*10b00*/  SHFL.IDX P6, R14, R13, R12, R11 ;  /* 0x0000000c0d0e7389 */ /* 0x00006400000c000b */
[----:B01----:R-:W-:Y:S01]  /*10b10*/  ENDCOLLECTIVE ;  /* 0x000000000000791b */ /* 0x003fe20003800000 */
.L_x_2348:
        /* <DEDUP_REMOVED lines=13> */
.L_x_2349:
[----:B------:R-:W-:Y:S05]  /*10bf0*/  BRA `(.L_x_2350) ;  /* 0xffffffc800d07947 */ /* 0x000fea000383ffff */
.L_x_2276:
[----:B0-----:R0:W1:Y:S02]  /*10c00*/  SYNCS.PHASECHK.TRANS64.TRYWAIT P0, [R17+URZ+0x30820], R0 ;  /* 0x03082000110075a7 */ /* 0x001064000800017f */
[----:B-1----:R-:W-:Y:S05]  /*10c10*/  @!P0 NANOSLEEP.SYNCS 0x989680 ;  /* 0x009896800000895d */ /* 0x002fea0003900000 */
[----:B------:R-:W1:Y:S02]  /*10c20*/  @!P0 SYNCS.PHASECHK.TRANS64 P0, [R17+URZ+0x30820], R0 ;  /* 0x03082000110085a7 */ /* 0x000e64000800007f */
[----:B-1----:R-:W-:Y:S05]  /*10c30*/  @!P0 BRA `(.L_x_2276) ;  /* 0xfffffffc00f08947 */ /* 0x002fea000383ffff */
[----:B------:R-:W-:Y:S05]  /*10c40*/  BRA `(.L_x_2351) ;  /* 0xffffffcc00347947 */ /* 0x000fea000383ffff */
.L_x_2280:
[----:B0-----:R0:W1:Y:S02]  /*10c50*/  SYNCS.PHASECHK.TRANS64.TRYWAIT P0, [R6+URZ+0x30840], R3 ;  /* 0x03084003060075a7 */ /* 0x001064000800017f */
[----:B-1----:R-:W-:Y:S05]  /*10c60*/  @!P0 NANOSLEEP.SYNCS 0x989680 ;  /* 0x009896800000895d */ /* 0x002fea0003900000 */
[----:B------:R-:W1:Y:S02]  /*10c70*/  @!P0 SYNCS.PHASECHK.TRANS64 P0, [R6+URZ+0x30840], R3 ;  /* 0x03084003060085a7 */ /* 0x000e64000800007f */
[----:B-1----:R-:W-:Y:S05]  /*10c80*/  @!P0 BRA `(.L_x_2280) ;  /* 0xfffffffc00f08947 */ /* 0x002fea000383ffff */
[----:B------:R-:W-:Y:S05]  /*10c90*/  BRA `(.L_x_2352) ;  /* 0xffffffcc00f47947 */ /* 0x000fea000383ffff */
.L_x_2281:
        /* <DEDUP_REMOVED lines=8> */
.L_x_2354:
[----:B------:R-:W-:Y:S05]  /*10d20*/  BSYNC B1 ;  /* 0x0000000000017941 */ /* 0x000fea0003800000 */
.L_x_2353:
[----:B------:R-:W-:Y:S01]  /*10d30*/  MOV R13, R7 ;  /* 0x00000007000d7202 */ /* 0x000fe20000000f00 */
        /* <DEDUP_REMOVED lines=8> */
.L_x_2355:
[----:B------:R-:W-:Y:S02]  /*10dc0*/  IMAD R8, R8, 0x2, R17 ;  /* 0x0000000208087824 */ /* 0x000fe400078e0211 */
[----:B------:R-:W-:Y:S01]  /*10dd0*/  IMAD.MOV.U32 R13, RZ, RZ, R10 ;  /* 0x000000ffff0d7224 */ /* 0x000fe200078e000a */
[----:B------:R-:W-:Y:S02]  /*10de0*/  MOV R12, 0x1 ;  /* 0x00000001000c7802 */ /* 0x000fe40000000f00 */
[----:B------:R-:W-:-:S13]  /*10df0*/  IADD3 R2, P0, R14, R4, RZ ;  /* 0x000000040e027210 */ /* 0x000fda0007f1e0ff */
[----:B------:R-:W-:Y:S05]  /*10e00*/  WARPSYNC.COLLECTIVE R15, `(.L_x_2356) ;  /* 0x000000000f087348 */ /* 0x000fea0003c00000 */
[----:B------:R0:W1:Y:S02]  /*10e10*/  SHFL.IDX P6, R14, R13, R12, R11 ;  /* 0x0000000c0d0e7389 */ /* 0x00006400000c000b */
[----:B01----:R-:W-:Y:S01]  /*10e20*/  ENDCOLLECTIVE ;  /* 0x000000000000791b */ /* 0x003fe20003800000 */
.L_x_2356:
        /* <DEDUP_REMOVED lines=12> */
.L_x_2357:
[----:B------:R-:W-:Y:S02]  /*10ef0*/  IMAD.MOV.U32 R13, RZ, RZ, R10 ;  /* 0x000000ffff0d7224 */ /* 0x000fe400078e000a */
[----:B------:R-:W-:Y:S01]  /*10f00*/  IMAD.MOV.U32 R12, RZ, RZ, 0x2 ;  /* 0x00000002ff0c7424 */ /* 0x000fe200078e00ff */
[----:B------:R-:W-:-:S13]  /*10f10*/  IADD3 R2, P0, R14, R4, RZ ;  /* 0x000000040e027210 */ /* 0x000fda0007f1e0ff */
[----:B------:R-:W-:Y:S05]  /*10f20*/  WARPSYNC.COLLECTIVE R15, `(.L_x_2358) ;  /* 0x000000000f087348 */ /* 0x000fea0003c00000 */
[----:B------:R0:W1:Y:S02]  /*10f30*/  SHFL.IDX P6, R14, R13, R12, R11 ;  /* 0x0000000c0d0e7389 */ /* 0x00006400000c000b */
[----:B01----:R-:W-:Y:S01]  /*10f40*/  ENDCOLLECTIVE ;  /* 0x000000000000791b */ /* 0x003fe20003800000 */
.L_x_2358:
        /* <DEDUP_REMOVED lines=12> */
.L_x_2359:
[----:B------:R-:W-:Y:S02]  /*11010*/  IMAD.MOV.U32 R13, RZ, RZ, R10 ;  /* 0x000000ffff0d7224 */ /* 0x000fe400078e000a */
[----:B------:R-:W-:Y:S01]  /*11020*/  IMAD.MOV.U32 R12, RZ, RZ, 0x3 ;  /* 0x00000003ff0c7424 */ /* 0x000fe200078e00ff */
[----:B------:R-:W-:-:S13]  /*11030*/  IADD3 R2, P0, R14, R4, RZ ;  /* 0x000000040e027210 */ /* 0x000fda0007f1e0ff */
[----:B------:R-:W-:Y:S05]  /*11040*/  WARPSYNC.COLLECTIVE R15, `(.L_x_2360) ;  /* 0x000000000f087348 */ /* 0x000fea0003c00000 */
[----:B------:R0:W1:Y:S02]  /*11050*/  SHFL.IDX P6, R14, R13, R12, R11 ;  /* 0x0000000c0d0e7389 */ /* 0x00006400000c000b */
[----:B01----:R-:W-:Y:S01]  /*11060*/  ENDCOLLECTIVE ;  /* 0x000000000000791b */ /* 0x003fe20003800000 */
.L_x_2360:
[----:B------:R-:W-:-:S05]  /*11070*/  IADD3.X R3, RZ, R35, RZ, P0, !PT ;  /* 0x00000023ff037210 */ /* 0x000fca00007fe4ff */
        /* <DEDUP_REMOVED lines=11> */
.L_x_2361:
[----:B------:R-:W-:Y:S02]  /*11130*/  IMAD.MOV.U32 R13, RZ, RZ, R10 ;  /* 0x000000ffff0d7224 */ /* 0x000fe400078e000a */
[----:B------:R-:W-:Y:S01]  /*11140*/  IMAD.MOV.U32 R12, RZ, RZ, 0x4 ;  /* 0x00000004ff0c7424 */ /* 0x000fe200078e00ff */
[----:B------:R-:W-:-:S13]  /*11150*/  IADD3 R2, P0, R14, R4, RZ ;  /* 0x000000040e027210 */ /* 0x000fda0007f1e0ff */
[----:B------:R-:W-:Y:S05]  /*11160*/  WARPSYNC.COLLECTIVE R15, `(.L_x_2362) ;  /* 0x000000000f087348 */ /* 0x000fea0003c00000 */
[----:B------:R0:W1:Y:S02]  /*11170*/  SHFL.IDX P6, R14, R13, R12, R11 ;  /* 0x0000000c0d0e7389 */ /* 0x00006400000c000b */
[----:B01----:R-:W-:Y:S01]  /*11180*/  ENDCOLLECTIVE ;  /* 0x000000000000791b */ /* 0x003fe20003800000 */
.L_x_2362:
        /* <DEDUP_REMOVED lines=12> */
.L_x_2363:
[----:B------:R-:W-:Y:S02]  /*11250*/  IMAD.MOV.U32 R13, RZ, RZ, R10 ;  /* 0x000000ffff0d7224 */ /* 0x000fe400078e000a */
[----:B------:R-:W-:Y:S01]  /*11260*/  IMAD.MOV.U32 R12, RZ, RZ, 0x5 ;  /* 0x00000005ff0c7424 */ /* 0x000fe200078e00ff */
[----:B------:R-:W-:-:S13]  /*11270*/  IADD3 R2, P0, R14, R4, RZ ;  /* 0x000000040e027210 */ /* 0x000fda0007f1e0ff */
[----:B------:R-:W-:Y:S05]  /*11280*/  WARPSYNC.COLLECTIVE R15, `(.L_x_2364) ;  /* 0x000000000f087348 */ /* 0x000fea0003c00000 */
[----:B------:R0:W1:Y:S02]  /*11290*/  SHFL.IDX P6, R14, R13, R12, R11 ;  /* 0x0000000c0d0e7389 */ /* 0x00006400000c000b */
[----:B01----:R-:W-:Y:S01]  /*112a0*/  ENDCOLLECTIVE ;  /* 0x000000000000791b */ /* 0x003fe20003800000 */
.L_x_2364:
        /* <DEDUP_REMOVED lines=12> */
.L_x_2365:
[----:B------:R-:W-:Y:S05]  /*11370*/  BRA `(.L_x_2366) ;  /* 0xffffffcc00447947 */ /* 0x000fea000383ffff */
.L_x_2286:
[----:B0-----:R0:W1:Y:S02]  /*11380*/  SYNCS.PHASECHK.TRANS64.TRYWAIT P0, [R6+URZ+0x30860], R3 ;  /* 0x03086003060075a7 */ /* 0x001064000800017f */
[----:B-1----:R-:W-:Y:S05]  /*11390*/  @!P0 NANOSLEEP.SYNCS 0x989680 ;  /* 0x009896800000895d */ /* 0x002fea0003900000 */
[----:B------:R-:W1:Y:S02]  /*113a0*/  @!P0 SYNCS.PHASECHK.TRANS64 P0, [R6+URZ+0x30860], R3 ;  /* 0x03086003060085a7 */ /* 0x000e64000800007f */
[----:B-1----:R-:W-:Y:S05]  /*113b0*/  @!P0 BRA `(.L_x_2286) ;  /* 0xfffffffc00f08947 */ /* 0x002fea000383ffff */
[----:B------:R-:W-:Y:S05]  /*113c0*/  BRA `(.L_x_2367) ;  /* 0xffffffcc00a07947 */ /* 0x000fea000383ffff */
.L_x_2287:
        /* <DEDUP_REMOVED lines=8> */
.L_x_2369:
[----:B------:R-:W-:Y:S05]  /*11450*/  BSYNC B1 ;  /* 0x0000000000017941 */ /* 0x000fea0003800000 */
.L_x_2368:
        /* <DEDUP_REMOVED lines=9> */
.L_x_2370:
[----:B------:R-:W-:Y:S02]  /*114f0*/  IMAD.MOV.U32 R13, RZ, RZ, R19 ;  /* 0x000000ffff0d7224 */ /* 0x000fe400078e0013 */
[----:B------:R-:W-:Y:S01]  /*11500*/  IMAD.MOV.U32 R12, RZ, RZ, 0x1 ;  /* 0x00000001ff0c7424 */ /* 0x000fe200078e00ff */
[----:B------:R-:W-:-:S13]  /*11510*/  IADD3 R2, P0, R14, R4, RZ ;  /* 0x000000040e027210 */ /* 0x000fda0007f1e0ff */
[----:B------:R-:W-:Y:S05]  /*11520*/  WARPSYNC.COLLECTIVE R15, `(.L_x_2371) ;  /* 0x000000000f087348 */ /* 0x000fea0003c00000 */
[----:B------:R0:W1:Y:S02]  /*11530*/  SHFL.IDX P6, R14, R13, R12, R11 ;  /* 0x0000000c0d0e7389 */ /* 0x00006400000c000b */
[----:B01----:R-:W-:Y:S01]  /*11540*/  ENDCOLLECTIVE ;  /* 0x000000000000791b */ /* 0x003fe20003800000 */
.L_x_2371:
        /* <DEDUP_REMOVED lines=15> */
.L_x_2372:
[----:B------:R-:W-:Y:S01]  /*11640*/  IMAD.MOV.U32 R13, RZ, RZ, R19 ;  /* 0x000000ffff0d7224 */ /* 0x000fe200078e0013 */
[----:B------:R-:W-:Y:S02]  /*11650*/  MOV R12, 0x2 ;  /* 0x00000002000c7802 */ /* 0x000fe40000000f00 */
[----:B------:R-:W-:-:S13]  /*11660*/  IADD3 R2, P0, R14, R4, RZ ;  /* 0x000000040e027210 */ /* 0x000fda0007f1e0ff */
[----:B------:R-:W-:Y:S05]  /*11670*/  WARPSYNC.COLLECTIVE R15, `(.L_x_2373) ;  /* 0x000000000f087348 */ /* 0x000fea0003c00000 */
[----:B------:R0:W1:Y:S02]  /*11680*/  SHFL.IDX P6, R14, R13, R12, R11 ;  /* 0x0000000c0d0e7389 */ /* 0x00006400000c000b */
[----:B01----:R-:W-:Y:S01]  /*11690*/  ENDCOLLECTIVE ;  /* 0x000000000000791b */ /* 0x003fe20003800000 */
.L_x_2373:
        /* <DEDUP_REMOVED lines=15> */
.L_x_2374:
[----:B------:R-:W-:Y:S02]  /*11790*/  IMAD.MOV.U32 R13, RZ, RZ, R19 ;  /* 0x000000ffff0d7224 */ /* 0x000fe400078e0013 */
[----:B------:R-:W-:Y:S01]  /*117a0*/  IMAD.MOV.U32 R12, RZ, RZ, 0x3 ;  /* 0x00000003ff0c7424 */ /* 0x000fe200078e00ff */
[----:B------:R-:W-:-:S13]  /*117b0*/  IADD3 R2, P0, R14, R4, RZ ;  /* 0x000000040e027210 */ /* 0x000fda0007f1e0ff */
[----:B------:R-:W-:Y:S05]  /*117c0*/  WARPSYNC.COLLECTIVE R15, `(.L_x_2375) ;  /* 0x000000000f087348 */ /* 0x000fea0003c00000 */
[----:B------:R0:W1:Y:S02]  /*117d0*/  SHFL.IDX P6, R14, R13, R12, R11 ;  /* 0x0000000c0d0e7389 */ /* 0x00006400000c000b */
[----:B01----:R-:W-:Y:S01]  /*117e0*/  ENDCOLLECTIVE ;  /* 0x000000000000791b */ /* 0x003fe20003800000 */
.L_x_2375:
        /* <DEDUP_REMOVED lines=15> */
.L_x_2376:
[----:B------:R-:W-:Y:S02]  /*118e0*/  IMAD.MOV.U32 R13, RZ, RZ, R19 ;  /* 0x000000ffff0d7224 */ /* 0x000fe400078e0013 */
[----:B------:R-:W-:Y:S01]  /*118f0*/  IMAD.MOV.U32 R12, RZ, RZ, 0x4 ;  /* 0x00000004ff0c7424 */ /* 0x000fe200078e00ff */
[----:B------:R-:W-:-:S13]  /*11900*/  IADD3 R2, P0, R14, R4, RZ ;  /* 0x000000040e027210 */ /* 0x000fda0007f1e0ff */
[----:B------:R-:W-:Y:S05]  /*11910*/  WARPSYNC.COLLECTIVE R15, `(.L_x_2377) ;  /* 0x000000000f087348 */ /* 0x000fea0003c00000 */
[----:B------:R0:W1:Y:S02]  /*11920*/  SHFL.IDX P6, R14, R13, R12, R11 ;  /* 0x0000000c0d0e7389 */ /* 0x00006400000c000b */
[----:B01----:R-:W-:Y:S01]  /*11930*/  ENDCOLLECTIVE ;  /* 0x000000000000791b */ /* 0x003fe20003800000 */
.L_x_2377:
        /* <DEDUP_REMOVED lines=15> */
.L_x_2378:
[----:B------:R-:W-:Y:S02]  /*11a30*/  IMAD.MOV.U32 R13, RZ, RZ, R19 ;  /* 0x000000ffff0d7224 */ /* 0x000fe400078e0013 */
[----:B------:R-:W-:Y:S01]  /*11a40*/  IMAD.MOV.U32 R12, RZ, RZ, 0x5 ;  /* 0x00000005ff0c7424 */ /* 0x000fe200078e00ff */
[----:B------:R-:W-:-:S13]  /*11a50*/  IADD3 R2, P0, R14, R4, RZ ;  /* 0x000000040e027210 */ /* 0x000fda0007f1e0ff */
[----:B------:R-:W-:Y:S05]  /*11a60*/  WARPSYNC.COLLECTIVE R15, `(.L_x_2379) ;  /* 0x000000000f087348 */ /* 0x000fea0003c00000 */
[----:B------:R0:W1:Y:S02]  /*11a70*/  SHFL.IDX P6, R14, R13, R12, R11 ;  /* 0x0000000c0d0e7389 */ /* 0x00006400000c000b */
[----:B01----:R-:W-:Y:S01]  /*11a80*/  ENDCOLLECTIVE ;  /* 0x000000000000791b */ /* 0x003fe20003800000 */
.L_x_2379:
        /* <DEDUP_REMOVED lines=12> */
.L_x_2380:
[----:B------:R-:W-:Y:S01]  /*11b50*/  @!PT LDS RZ, [RZ] ;  /* 0x00000000fffff984 */ /* 0x000fe20000000800 */
[----:B------:R-:W-:Y:S01]  /*11b60*/  @!PT LDS RZ, [RZ] ;  /* 0x00000000fffff984 */ /* 0x000fe20000000800 */
[----:B------:R-:W-:Y:S01]  /*11b70*/  @!PT LDS RZ, [RZ] ;  /* 0x00000000fffff984 */ /* 0x000fe20000000800 */
[----:B------:R0:W-:Y:S01]  /*11b80*/  LDGSTS.E.BYPASS.LTC128B.128 [R7+0x5400], desc[UR36][R2.64+0x80], !P0 ;  /* 0x0540008002077fae */ /* 0x0001e2000c101d64 */
[----:B------:R-:W-:-:S13]  /*11b90*/  ISETP.LT.OR P0, PT, R8, 0x41, P1 ;  /* 0x000000410800780c */ /* 0x000fda0000f01670 */
[----:B------:R0:W-:Y:S01]  /*11ba0*/  LDGSTS.E.BYPASS.LTC128B.128 [R7+0x8400], desc[UR36][R2.64+0x100], !P0 ;  /* 0x0840010002077fae */ /* 0x0001e2000c101d64 */
[----:B------:R-:W-:Y:S05]  /*11bb0*/  BRA `(.L_x_2381) ;  /* 0xffffffc800a07947 */ /* 0x000fea000383ffff */
.L_x_2295:
[----:B0-----:R0:W1:Y:S02]  /*11bc0*/  SYNCS.PHASECHK.TRANS64.TRYWAIT P0, [R4+URZ+0x30860], R3 ;  /* 0x03086003040075a7 */ /* 0x001064000800017f */
[----:B-1----:R-:W-:Y:S05]  /*11bd0*/  @!P0 NANOSLEEP.SYNCS 0x989680 ;  /* 0x009896800000895d */ /* 0x002fea0003900000 */
[----:B------:R-:W1:Y:S02]  /*11be0*/  @!P0 SYNCS.PHASECHK.TRANS64 P0, [R4+URZ+0x30860], R3 ;  /* 0x03086003040085a7 */ /* 0x000e64000800007f */
[----:B-1----:R-:W-:Y:S05]  /*11bf0*/  @!P0 BRA `(.L_x_2295) ;  /* 0xfffffffc00f08947 */ /* 0x002fea000383ffff */
[----:B------:R-:W-:Y:S05]  /*11c00*/  BRA `(.L_x_2382) ;  /* 0xffffffcc00c07947 */ /* 0x000fea000383ffff */
.L_x_2296:
        /* <DEDUP_REMOVED lines=8> */
.L_x_2384:
[----:B------:R-:W-:Y:S05]  /*11c90*/  BSYNC B0 ;  /* 0x0000000000007941 */ /* 0x000fea0003800000 */
.L_x_2383:
[----:B------:R-:W-:Y:S01]  /*11ca0*/  IMAD.MOV.U32 R13, RZ, RZ, R18 ;  /* 0x000000ffff0d7224 */ /* 0x000fe200078e0012 */
[----:B------:R-:W-:Y:S01]  /*11cb0*/  MOV R12, RZ ;  /* 0x000000ff000c7202 */ /* 0x000fe20000000f00 */
[----:B------:R-:W-:Y:S02]  /*11cc0*/  IMAD.MOV.U32 R11, RZ, RZ, 0x181f ;  /* 0x0000181fff0b7424 */ /* 0x000fe400078e00ff */
[----:B------:R-:W-:Y:S02]  /*11cd0*/  IMAD.MOV.U32 R15, RZ, RZ, -0x1 ;  /* 0xffffffffff0f7424 */ /* 0x000fe400078e00ff */
[----:B------:R-:W-:Y:S02]  /*11ce0*/  IMAD.MOV.U32 R0, RZ, RZ, R14 ;  /* 0x000000ffff007224 */ /* 0x000fe400078e000e */
[----:B------:R-:W-:-:S07]  /*11cf0*/  IMAD.SHL.U32 R6, R37, 0x2, RZ ;  /* 0x0000000225067824 */ /* 0x000fce00078e00ff */
[----:B------:R-:W-:Y:S05]  /*11d00*/  WARPSYNC.COLLECTIVE R15, `(.L_x_2385) ;  /* 0x000000000f087348 */ /* 0x000fea0003c00000 */
[----:B------:R0:W1:Y:S02]  /*11d10*/  SHFL.IDX P6, R14, R13, R12, R11 ;  /* 0x0000000c0d0e7389 */ /* 0x00006400000c000b */
[----:B01----:R-:W-:Y:S01]  /*11d20*/  ENDCOLLECTIVE ;  /* 0x000000000000791b */ /* 0x003fe20003800000 */
.L_x_2385:
[----:B------:R-:W-:Y:S02]  /*11d30*/  IMAD.MOV.U32 R13, RZ, RZ, R19 ;  /* 0x000000ffff0d7224 */ /* 0x000fe400078e0013 */
[----:B------:R-:W-:Y:S01]  /*11d40*/  IMAD.MOV.U32 R12, RZ, RZ, 0x1 ;  /* 0x00000001ff0c7424 */ /* 0x000fe200078e00ff */
[----:B------:R-:W-:-:S13]  /*11d50*/  IADD3 R2, P0, R14, R6, RZ ;  /* 0x000000060e027210 */ /* 0x000fda0007f1e0ff */
[----:B------:R-:W-:Y:S05]  /*11d60*/  WARPSYNC.COLLECTIVE R15, `(.L_x_2386) ;  /* 0x000000000f087348 */ /* 0x000fea0003c00000 */
[----:B------:R0:W1:Y:S02]  /*11d70*/  SHFL.IDX P6, R14, R13, R12, R11 ;  /* 0x0000000c0d0e7389 */ /* 0x00006400000c000b */
[----:B01----:R-:W-:Y:S01]  /*11d80*/  ENDCOLLECTIVE ;  /* 0x000000000000791b */ /* 0x003fe20003800000 */
.L_x_2386:
        /* <DEDUP_REMOVED lines=13> */
.L_x_2387:
        /* <DEDUP_REMOVED lines=12> */
.L_x_2388:
        /* <DEDUP_REMOVED lines=12> */
.L_x_2389:
        /* <DEDUP_REMOVED lines=12> */
.L_x_2390:
        /* <DEDUP_REMOVED lines=12> */
.L_x_2391:
        /* <DEDUP_REMOVED lines=12> */
.L_x_2392:
[----:B------:R-:W-:Y:S01]  /*12220*/  IMAD.X R3, RZ, RZ, R7, P0 ;  /* 0x000000ffff037224 */ /* 0x000fe200000e0607 */
        /* <DEDUP_REMOVED lines=11> */
.L_x_2393:
        /* <DEDUP_REMOVED lines=12> */
.L_x_2394:
        /* <DEDUP_REMOVED lines=12> */
.L_x_2395:
[----:B------:R-:W-:Y:S01]  /*12460*/  @!PT LDS RZ, [RZ] ;  /* 0x00000000fffff984 */ /* 0x000fe20000000800 */
[----:B------:R-:W-:Y:S01]  /*12470*/  @!PT LDS RZ, [RZ] ;  /* 0x00000000fffff984 */ /* 0x000fe20000000800 */
[----:B------:R-:W-:Y:S01]  /*12480*/  @!PT LDS RZ, [RZ] ;  /* 0x00000000fffff984 */ /* 0x000fe20000000800 */
[----:B------:R1:W-:Y:S01]  /*12490*/  LDGSTS.E.BYPASS.LTC128B.128 [R0+0x5400], desc[UR36][R2.64+0x80], !P0 ;  /* 0x0540008002007fae */ /* 0x0003e2000c101d64 */
[----:B------:R-:W-:-:S13]  /*124a0*/  ISETP.LT.OR P0, PT, R5, 0x41, P1 ;  /* 0x000000410500780c */ /* 0x000fda0000f01670 */
[----:B------:R1:W-:Y:S01]  /*124b0*/  LDGSTS.E.BYPASS.LTC128B.128 [R0+0x8400], desc[UR36][R2.64+0x100], !P0 ;  /* 0x0840010002007fae */ /* 0x0003e2000c101d64 */
[----:B------:R-:W-:Y:S05]  /*124c0*/  BRA `(.L_x_2396) ;  /* 0xffffffc800887947 */ /* 0x000fea000383ffff */
.L_x_2301:
[----:B------:R-:W-:Y:S01]  /*124d0*/  BSSY B0, `(.L_x_2397) ;  /* 0x0000008000007945 */ /* 0x000fe20003800000 */
[----:B------:R-:W-:Y:S01]  /*124e0*/  IMAD.MOV.U32 R13, RZ, RZ, R34 ;  /* 0x000000ffff0d7224 */ /* 0x000fe200078e0022 */
[----:B------:R-:W-:Y:S01]  /*124f0*/  MOV R11, 0x1f ;  /* 0x0000001f000b7802 */ /* 0x000fe20000000f00 */
[----:B------:R-:W-:Y:S02]  /*12500*/  IMAD.MOV.U32 R12, RZ, RZ, RZ ;  /* 0x000000ffff0c7224 */ /* 0x000fe400078e00ff */
[----:B------:R-:W-:-:S07]  /*12510*/  IMAD.MOV.U32 R15, RZ, RZ, -0x1 ;  /* 0xffffffffff0f7424 */ /* 0x000fce00078e00ff */
[----:B-----5:R-:W-:Y:S05]  /*12520*/  WARPSYNC.COLLECTIVE R15, `(.L_x_2398) ;  /* 0x000000000f087348 */ /* 0x020fea0003c00000 */
[----:B------:R0:W1:Y:S02]  /*12530*/  SHFL.IDX P6, R14, R13, R12, R11 ;  /* 0x0000000c0d0e7389 */ /* 0x00006400000c000b */
[----:B01---5:R-:W-:Y:S01]  /*12540*/  ENDCOLLECTIVE ;  /* 0x000000000000791b */ /* 0x023fe20003800000 */
.L_x_2398:
[----:B------:R-:W-:Y:S05]  /*12550*/  BSYNC B0 ;  /* 0x0000000000007941 */ /* 0x000fea0003800000 */
.L_x_2397:
[----:B------:R-:W-:Y:S05]  /*12560*/  BRA `(.L_x_2399) ;  /* 0xffffffcc00107947 */ /* 0x000fea000383ffff */
.L_x_2304:
[----:B-1----:R1:W2:Y:S02]  /*12570*/  SYNCS.PHASECHK.TRANS64.TRYWAIT P0, [R4+URZ+0x30820], R0 ;  /* 0x03082000040075a7 */ /* 0x0022a4000800017f */
[----:B--2---:R-:W-:Y:S05]  /*12580*/  @!P0 NANOSLEEP.SYNCS 0x989680 ;  /* 0x009896800000895d */ /* 0x004fea0003900000 */
[----:B------:R-:W2:Y:S02]  /*12590*/  @!P0 SYNCS.PHASECHK.TRANS64 P0, [R4+URZ+0x30820], R0 ;  /* 0x03082000040085a7 */ /* 0x000ea4000800007f */
[----:B--2---:R-:W-:Y:S05]  /*125a0*/  @!P0 BRA `(.L_x_2304) ;  /* 0xfffffffc00f08947 */ /* 0x004fea000383ffff */
[----:B------:R-:W-:Y:S05]  /*125b0*/  BRA `(.L_x_2400) ;  /* 0xffffffcc00587947 */ /* 0x000fea000383ffff */
.L_x_2305:
        /* <DEDUP_REMOVED lines=11> */
.L_x_2402:
[----:B------:R-:W-:Y:S05]  /*12670*/  BSYNC B0 ;  /* 0x0000000000007941 */ /* 0x000fea0003800000 */
.L_x_2401:
[----:B------:R-:W-:Y:S05]  /*12680*/  BRA `(.L_x_2403) ;  /* 0xffffffcc00407947 */ /* 0x000fea000383ffff */
.L_x_2308:
[----:B------:R-:W-:Y:S01]  /*12690*/  BSSY B1, `(.L_x_2404) ;  /* 0x0000006000017945 */ /* 0x000fe20003800000 */
[----:B------:R-:W-:-:S07]  /*126a0*/  IMAD.MOV.U32 R15, RZ, RZ, -0x1 ;  /* 0xffffffffff0f7424 */ /* 0x000fce00078e00ff */
[----:B01---5:R-:W-:Y:S05]  /*126b0*/  WARPSYNC.COLLECTIVE R15, `(.L_x_2405) ;  /* 0x000000000f0c7348 */ /* 0x023fea0003c00000 */
[----:B------:R-:W-:Y:S02]  /*126c0*/  ELECT P6, UR62, PT ;  /* 0x00000000003e782f */ /* 0x000fe400038c0000 */
[----:B------:R-:W-:Y:S01]  /*126d0*/  MOV R14, UR62 ;  /* 0x0000003e000e7c02 */ /* 0x000fe20008000f00 */
[----:B01---5:R-:W-:Y:S10]  /*126e0*/  ENDCOLLECTIVE ;  /* 0x000000000000791b */ /* 0x023ff40003800000 */
.L_x_2405:
[----:B------:R-:W-:Y:S05]  /*126f0*/  BSYNC B1 ;  /* 0x0000000000017941 */ /* 0x000fea0003800000 */
.L_x_2404:
[----:B------:R-:W-:Y:S05]  /*12700*/  BRA `(.L_x_2406) ;  /* 0xffffffcc00387947 */ /* 0x000fea000383ffff */
.L_x_2310:
[----:B-1----:R1:W2:Y:S02]  /*12710*/  SYNCS.PHASECHK.TRANS64.TRYWAIT P1, [R5+URZ+0x30840], R0 ;  /* 0x03084000050075a7 */ /* 0x0022a4000802017f */
[----:B--2---:R-:W-:Y:S05]  /*12720*/  @!P1 NANOSLEEP.SYNCS 0x989680 ;  /* 0x009896800000995d */ /* 0x004fea0003900000 */
[----:B------:R-:W2:Y:S02]  /*12730*/  @!P1 SYNCS.PHASECHK.TRANS64 P1, [R5+URZ+0x30840], R0 ;  /* 0x03084000050095a7 */ /* 0x000ea4000802007f */
[----:B--2---:R-:W-:Y:S05]  /*12740*/  @!P1 BRA `(.L_x_2310) ;  /* 0xfffffffc00f09947 */ /* 0x004fea000383ffff */
[----:B------:R-:W-:Y:S05]  /*12750*/  BRA `(.L_x_2407) ;  /* 0xffffffcc00607947 */ /* 0x000fea000383ffff */
.L_x_2312:
[----:B--2---:R2:W3:Y:S02]  /*12760*/  SYNCS.PHASECHK.TRANS64.TRYWAIT P1, [R23+URZ+0x30840], R2 ;  /* 0x03084002170075a7 */ /* 0x0044e4000802017f */
[----:B---3--:R-:W-:Y:S05]  /*12770*/  @!P1 NANOSLEEP.SYNCS 0x989680 ;  /* 0x009896800000995d */ /* 0x008fea0003900000 */
[----:B------:R-:W3:Y:S02]  /*12780*/  @!P1 SYNCS.PHASECHK.TRANS64 P1, [R23+URZ+0x30840], R2 ;  /* 0x03084002170095a7 */ /* 0x000ee4000802007f */
[----:B---3--:R-:W-:Y:S05]  /*12790*/  @!P1 BRA `(.L_x_2312) ;  /* 0xfffffffc00f09947 */ /* 0x008fea000383ffff */
[----:B------:R-:W-:Y:S05]  /*127a0*/  BRA `(.L_x_2408) ;  /* 0xffffffcc006c7947 */ /* 0x000fea000383ffff */
.L_x_2314:
[----:B---3--:R3:W4:Y:S02]  /*127b0*/  SYNCS.PHASECHK.TRANS64.TRYWAIT P1, [R5+URZ+0x30860], R0 ;  /* 0x03086000050075a7 */ /* 0x008724000802017f */
[----:B----4-:R-:W-:Y:S05]  /*127c0*/  @!P1 NANOSLEEP.SYNCS 0x989680 ;  /* 0x009896800000995d */ /* 0x010fea0003900000 */
[----:B------:R-:W4:Y:S02]  /*127d0*/  @!P1 SYNCS.PHASECHK.TRANS64 P1, [R5+URZ+0x30860], R0 ;  /* 0x03086000050095a7 */ /* 0x000f24000802007f */
[----:B----4-:R-:W-:Y:S05]  /*127e0*/  @!P1 BRA `(.L_x_2314) ;  /* 0xfffffffc00f09947 */ /* 0x010fea000383ffff */
[----:B------:R-:W-:Y:S05]  /*127f0*/  BRA `(.L_x_2409) ;  /* 0xffffffcc00687947 */ /* 0x000fea000383ffff */
.L_x_2410:
        /* <DEDUP_REMOVED lines=16> */
.L_x_3238:


//--------------------- .text._ZN7cutlass13device_kernelIN5flash11enable_sm90INS1_16FlashAttnFwdSm90INS1_25CollectiveMainloopFwdSm90ILi2EN4cute5tupleIJNS5_1CILi1EEES8_S8_EEENS6_IJNS7_ILi128EEENS7_ILi96EEENS7_ILi192EEEEEELi192ENS_6half_tEfNS_4arch4Sm90ELb1ELb0ELb0ELb1ELb1ELb0ELb0ELb1ELb1ELb1ELb0ELb0EEENS1_21CollectiveEpilogueFwdINS6_IJSA_SC_SB_EEES9_SE_SG_Li256ELb1ELb1ELb0ELb0EEENS1_36VarlenDynamicPersistentTileSchedulerILi128ELi96ELi256ELi128ELb0ELb1ELb1ELb1ELb1ELb1EEEEEEEEEvNT_6ParamsE --------------------------
	.section	.text._ZN7cutlass13device_kernelIN5flash11enable_sm90INS1_16FlashAttnFwdSm90INS1_25CollectiveMainloopFwdSm90ILi2EN4cute5tupleIJNS5_1CILi1EEES8_S8_EEENS6_IJNS7_ILi128EEENS7_ILi96EEENS7_ILi192EEEEEELi192ENS_6half_tEfNS_4arch4Sm90ELb1ELb0ELb0ELb1ELb1ELb0ELb0ELb1ELb1ELb1ELb0ELb0EEENS1_21CollectiveEpilogueFwdINS6_IJSA_SC_SB_EEES9_SE_SG_Li256ELb1ELb1ELb0ELb0EEENS1_36VarlenDynamicPersistentTileSchedulerILi128ELi96ELi256ELi128ELb0ELb1ELb1ELb1ELb1ELb1EEEEEEEEEvNT_6ParamsE,"ax",@progbits
	.align	128
.text._ZN7cutlass13device_kernelIN5flash11enable_sm90INS1_16FlashAttnFwdSm90INS1_25CollectiveMainloopFwdSm90ILi2EN4cute5tupleIJNS5_1CILi1EEES8_S8_EEENS6_IJNS7_ILi128EEENS7_ILi96EEENS7_ILi192EEEEEELi192ENS_6half_tEfNS_4arch4Sm90ELb1ELb0ELb0ELb1ELb1ELb0ELb0ELb1ELb1ELb1ELb0ELb0EEENS1_21CollectiveEpilogueFwdINS6_IJSA_SC_SB_EEES9_SE_SG_Li256ELb1ELb1ELb0ELb0EEENS1_36VarlenDynamicPersistentTileSchedulerILi128ELi96ELi256ELi128ELb0ELb1ELb1ELb1ELb1ELb1EEEEEEEEEvNT_6ParamsE:
        .type           _ZN7cutlass13device_kernelIN5flash11enable_sm90INS1_16FlashAttnFwdSm90INS1_25CollectiveMainloopFwdSm90ILi2EN4cute5tupleIJNS5_1CILi1EEES8_S8_EEENS6_IJNS7_ILi128EEENS7_ILi96EEENS7_ILi192EEEEEELi192ENS_6half_tEfNS_4arch4Sm90ELb1ELb0ELb0ELb1ELb1ELb0ELb0ELb1ELb1ELb1ELb0ELb0EEENS1_21CollectiveEpilogueFwdINS6_IJSA_SC_SB_EEES9_SE_SG_Li256ELb1ELb1ELb0ELb0EEENS1_36VarlenDynamicPersistentTileSchedulerILi128ELi96ELi256ELi128ELb0ELb1ELb1ELb1ELb1ELb1EEEEEEEEEvNT_6ParamsE,@function
        .size           _ZN7cutlass13device_kernelIN5flash11enable_sm90INS1_16FlashAttnFwdSm90INS1_25CollectiveMainloopFwdSm90ILi2EN4cute5tupleIJNS5_1CILi1EEES8_S8_EEENS6_IJNS7_ILi128EEENS7_ILi96EEENS7_ILi192EEEEEELi192ENS_6half_tEfNS_4arch4Sm90ELb1ELb0ELb0ELb1ELb1ELb0ELb0ELb1ELb1ELb1ELb0ELb0EEENS1_21CollectiveEpilogueFwdINS6_IJSA_SC_SB_EEES9_SE_SG_Li256ELb1ELb1ELb0ELb0EEENS1_36VarlenDynamicPersistentTileSchedulerILi128ELi96ELi256ELi128ELb0ELb1ELb1ELb1ELb1ELb1EEEEEEEEEvNT_6ParamsE,(.L_x_3239 - _ZN7cutlass13device_kernelIN5flash11enable_sm90INS1_16FlashAttnFwdSm90INS1_25CollectiveMainloopFwdSm90ILi2EN4cute5tupleIJNS5_1CILi1EEES8_S8_EEENS6_IJNS7_ILi128EEENS7_ILi96EEENS7_ILi192EEEEEELi192ENS_6half_tEfNS_4arch4Sm90ELb1ELb0ELb0ELb1ELb1ELb0ELb0ELb1ELb1ELb1ELb0ELb0EEENS1_21CollectiveEpilogueFwdINS6_IJSA_SC_SB_EEES9_SE_SG_Li256ELb1ELb1ELb0ELb0EEENS1_36VarlenDynamicPersistentTileSchedulerILi128ELi96ELi256ELi128ELb0ELb1ELb1ELb1ELb1ELb1EEEEEEEEEvNT_6ParamsE)
        .other          _ZN7cutlass13device_kernelIN5flash11enable_sm90INS1_16FlashAttnFwdSm90INS1_25CollectiveMainloopFwdSm90ILi2EN4cute5tupleIJNS5_1CILi1EEES8_S8_EEENS6_IJNS7_ILi128EEENS7_ILi96EEENS7_ILi192EEEEEELi192ENS_6half_tEfNS_4arch4Sm90ELb1ELb0ELb0ELb1ELb1ELb0ELb0ELb1ELb1ELb1ELb0ELb0EEENS1_21CollectiveEpilogueFwdINS6_IJSA_SC_SB_EEES9_SE_SG_Li256ELb1ELb1ELb0ELb0EEENS1_36VarlenDynamicPersistentTileSchedulerILi128ELi96ELi256ELi128ELb0ELb1ELb1ELb1ELb1ELb1EEEEEEEEEvNT_6ParamsE,@"STO_CUDA_ENTRY STV_DEFAULT"
_ZN7cutlass13device_kernelIN5flash11enable_sm90INS1_16FlashAttnFwdSm90INS1_25CollectiveMainloopFwdSm90ILi2EN4cute5tupleIJNS5_1CILi1EEES8_S8_EEENS6_IJNS7_ILi128EEENS7_ILi96EEENS7_ILi192EEEEEELi192ENS_6half_tEfNS_4arch4Sm90ELb1ELb0ELb0ELb1ELb1ELb0ELb0ELb1ELb1ELb1ELb0ELb0EEENS1_21CollectiveEpilogueFwdINS6_IJSA_SC_SB_EEES9_SE_SG_Li256ELb1ELb1ELb0ELb0EEENS1_36VarlenDynamicPersistentTileSchedulerILi128ELi96ELi256ELi128ELb0ELb1ELb1ELb1ELb1ELb1EEEEEEEEEvNT_6ParamsE:
        /* <DEDUP_REMOVED lines=45> */
.L_x_2411:
        /* <DEDUP_REMOVED lines=22> */
.L_x_2412:
        /* <DEDUP_REMOVED lines=18> */
.L_x_2413:
        /* <DEDUP_REMOVED lines=22> */
.L_x_2414:
        /* <DEDUP_REMOVED lines=23> */
.L_x_2415:
        /* <DEDUP_REMOVED lines=10> */
.L_x_2417:
        /* <DEDUP_REMOVED lines=24> */
[----:B------:R-:W-:-:S03]  /*0a40*/  SHF.R.S32.HI R198, RZ, 0x7, R3 ;  /* 0x00000007ffc67819 */ /* 0x000fc60000011403 */
[----:B------:R-:W-:-:S05]  /*0a50*/  IMAD.SHL.U32 R6, R4, 0x20, RZ ;  /* 0x0000002004067824 */ /* 0x000fca00078e00ff */
[----:B------:R-:W-:Y:S02]  /*0a60*/  LOP3.LUT R7, R6, 0xfffffc00, RZ, 0xc0, !PT ;  /* 0xfffffc0006077812 */ /* 0x000fe400078ec0ff */
[----:B------:R-:W-:-:S04]  /*0a70*/  LEA.HI R6, R0, R205, RZ, 0x2 ;  /* 0x000000cd00067211 */ /* 0x000fc800078f10ff */
[----:B------:R-:W-:-:S05]  /*0a80*/  LOP3.LUT R6, R6, 0xfffffffc, RZ, 0xc0, !PT ;  /* 0xfffffffc06067812 */ /* 0x000fca00078ec0ff */
[----:B------:R-:W-:Y:S01]  /*0a90*/  IMAD.IADD R6, R205, 0x1, -R6 ;  /* 0x00000001cd067824 */ /* 0x000fe200078e0a06 */
[----:B--2---:R-:W-:Y:S02]  /*0aa0*/  R2UR UR4, R2 ;  /* 0x00000000020472ca */ /* 0x004fe400000e0000 */
[C---:B------:R-:W-:Y:S02]  /*0ab0*/  LOP3.LUT R2, R3.reuse, 0xffffff80, RZ, 0xc0, !PT ;  /* 0xffffff8003027812 */ /* 0x040fe400078ec0ff */
[----:B------:R-:W-:-:S03]  /*0ac0*/  LEA.HI R3, R3, R198, RZ, 0x1 ;  /* 0x000000c603037211 */ /* 0x000fc600078f08ff */
[C---:B------:R-:W-:Y:S01]  /*0ad0*/  IMAD.IADD R197, R205.reuse, 0x1, -R2 ;  /* 0x00000001cdc57824 */ /* 0x040fe200078e0a02 */
[CC--:B------:R-:W-:Y:S02]  /*0ae0*/  LEA.HI R2, R0.reuse, R205.reuse, RZ, 0x4 ;  /* 0x000000cd00027211 */ /* 0x0c0fe400078f20ff */
[----:B------:R-:W-:Y:S02]  /*0af0*/  LEA.HI R0, R0, R205, RZ, 0x3 ;  /* 0x000000cd00007211 */ /* 0x000fe400078f18ff */
[----:B------:R-:W-:Y:S01]  /*0b00*/  SHF.R.S32.HI R8, RZ, 0x1f, R197 ;  /* 0x0000001fff087819 */ /* 0x000fe200000114c5 */
[----:B------:R-:W-:Y:S01]  /*0b10*/  ULOP3.LUT UR7, UR4, 0x1, URZ, 0xfc, !UPT ;  /* 0x0000000104077892 */ /* 0x000fe2000f8efc3f */
[----:B------:R-:W-:Y:S02]  /*0b20*/  LOP3.LUT R4, R2, 0x3fffff0, RZ, 0xc0, !PT ;  /* 0x03fffff002047812 */ /* 0x000fe400078ec0ff */
[----:B------:R-:W-:Y:S01]  /*0b30*/  LEA.HI R9, R8, R197, RZ, 0x2 ;  /* 0x000000c508097211 */ /* 0x000fe200078f10ff */
[----:B------:R-:W-:Y:S01]  /*0b40*/  UMOV UR4, URZ ;  /* 0x0000003f00047c82 */ /* 0x000fe20008000000 */
[----:B------:R-:W-:Y:S01]  /*0b50*/  SHF.R.S32.HI R5, RZ, 0x4, R2 ;  /* 0x00000004ff057819 */ /* 0x000fe20000011402 */
[----:B------:R-:W-:Y:S01]  /*0b60*/  IMAD.IADD R4, R205, 0x1, -R4 ;  /* 0x00000001cd047824 */ /* 0x000fe200078e0a04 */
[--C-:B------:R-:W-:Y:S01]  /*0b70*/  SHF.R.S32.HI R10, RZ, 0x2, R9.reuse ;  /* 0x00000002ff0a7819 */ /* 0x100fe20000011409 */
[----:B------:R-:W-:Y:S01]  /*0b80*/  IMAD.U32 R201, RZ, RZ, UR7 ;  /* 0x00000007ffc97e24 */ /* 0x000fe2000f8e00ff */
[----:B------:R-:W-:Y:S01]  /*0b90*/  SHF.R.S32.HI R11, RZ, 0x1f, R9 ;  /* 0x0000001fff0b7819 */ /* 0x000fe20000011409 */
[----:B------:R-:W-:Y:S01]  /*0ba0*/  IMAD R7, R4, 0x40, R7 ;  /* 0x0000004004077824 */ /* 0x000fe200078e0207 */
[----:B------:R-:W-:Y:S01]  /*0bb0*/  LEA.HI R2, R2, R5, RZ, 0x1 ;  /* 0x0000000502027211 */ /* 0x000fe200078f08ff */
[----:B------:R-:W-:Y:S01]  /*0bc0*/  IMAD.U32 R196, RZ, RZ, UR4 ;  /* 0x00000004ffc47e24 */ /* 0x000fe2000f8e00ff */
[----:B------:R-:W-:-:S02]  /*0bd0*/  LEA.HI R11, R11, R10, RZ, 0x3 ;  /* 0x0000000a0b0b7211 */ /* 0x000fc400078f18ff */
[----:B------:R-:W-:Y:S02]  /*0be0*/  LOP3.LUT R2, R2, 0x1ffffffe, RZ, 0xc0, !PT ;  /* 0x1ffffffe02027812 */ /* 0x000fe400078ec0ff */
[----:B------:R-:W-:Y:S02]  /*0bf0*/  LOP3.LUT R11, R11, 0xfffffff8, RZ, 0xc0, !PT ;  /* 0xfffffff80b0b7812 */ /* 0x000fe400078ec0ff */
[----:B------:R-:W-:Y:S01]  /*0c00*/  LOP3.LUT R4, R0, 0xfffffff8, RZ, 0xc0, !PT ;  /* 0xfffffff800047812 */ /* 0x000fe200078ec0ff */
[----:B------:R-:W-:Y:S01]  /*0c10*/  IMAD.IADD R2, R5, 0x1, -R2 ;  /* 0x0000000105027824 */ /* 0x000fe200078e0a02 */
[----:B------:R-:W-:Y:S01]  /*0c20*/  LEA.HI R8, R8, R197, RZ, 0x5 ;  /* 0x000000c508087211 */ /* 0x000fe200078f28ff */
[----:B------:R-:W-:Y:S01]  /*0c30*/  IMAD.IADD R11, R10, 0x1, -R11 ;  /* 0x000000010a0b7824 */ /* 0x000fe200078e0a0b */
[----:B------:R-:W-:Y:S01]  /*0c40*/  LEA.HI R5, R6, R6, RZ, 0x1 ;  /* 0x0000000606057211 */ /* 0x000fe200078f08ff */
[----:B------:R-:W-:Y:S01]  /*0c50*/  IMAD.IADD R23, R205, 0x1, -R4 ;  /* 0x00000001cd177824 */ /* 0x000fe200078e0a04 */
[----:B------:R-:W-:Y:S01]  /*0c60*/  SHF.R.S32.HI R8, RZ, 0x5, R8 ;  /* 0x00000005ff087819 */ /* 0x000fe20000011408 */
[----:B------:R-:W-:Y:S01]  /*0c70*/  IMAD R200, R2, 0x8, R7 ;  /* 0x0000000802c87824 */ /* 0x000fe200078e0207 */
[----:B------:R-:W-:Y:S01]  /*0c80*/  LOP3.LUT R3, R3, 0x3fffffe, RZ, 0xc0, !PT ;  /* 0x03fffffe03037812 */ /* 0x000fe200078ec0ff */
[----:B------:R-:W-:Y:S01]  /*0c90*/  IMAD.SHL.U32 R16, R23, 0x8, RZ ;  /* 0x0000000817107824 */ /* 0x000fe200078e00ff */
[----:B------:R-:W-:-:S02]  /*0ca0*/  LEA R8, R8, R11, 0x4 ;  /* 0x0000000b08087211 */ /* 0x000fc400078e20ff */
[----:B------:R-:W-:Y:S01]  /*0cb0*/  LOP3.LUT R5, R5, 0x1ffffffe, RZ, 0xc0, !PT ;  /* 0x1ffffffe05057812 */ /* 0x000fe200078ec0ff */
[----:B------:R-:W-:Y:S01]  /*0cc0*/  IMAD.IADD R3, R198, 0x1, -R3 ;  /* 0x00000001c6037824 */ /* 0x000fe200078e0a03 */
[----:B------:R-:W-:Y:S01]  /*0cd0*/  SHF.R.S32.HI R194, RZ, 0x3, R0 ;  /* 0x00000003ffc27819 */ /* 0x000fe20000011400 */
[C---:B------:R-:W-:Y:S01]  /*0ce0*/  VIADD R19, R16.reuse, 0x40 ;  /* 0x0000004010137836 */ /* 0x040fe20000000000 */
[----:B------:R-:W-:Y:S01]  /*0cf0*/  LOP3.LUT R0, R9, 0x7ffffffc, RZ, 0xc0, !PT ;  /* 0x7ffffffc09007812 */ /* 0x000fe200078ec0ff */
[----:B------:R-:W-:Y:S01]  /*0d00*/  VIADD R22, R16, 0x80 ;  /* 0x0000008010167836 */ /* 0x000fe20000000000 */
[----:B------:R-:W-:Y:S01]  /*0d10*/  SHF.R.S32.HI R204, RZ, 0x1f, R16 ;  /* 0x0000001fffcc7819 */ /* 0x000fe20000011410 */
[----:B------:R-:W-:Y:S01]  /*0d20*/  IMAD.IADD R18, R6, 0x1, -R5 ;  /* 0x0000000106127824 */ /* 0x000fe200078e0a05 */
[----:B------:R-:W-:Y:S01]  /*0d30*/  SHF.R.S32.HI R203, RZ, 0x1f, R19 ;  /* 0x0000001fffcb7819 */ /* 0x000fe20000011413 */
[----:B------:R-:W-:Y:S01]  /*0d40*/  IMAD R199, R3, 0x40, R8 ;  /* 0x0000004003c77824 */ /* 0x000fe200078e0208 */
[----:B------:R-:W-:-:S02]  /*0d50*/  SHF.R.S32.HI R202, RZ, 0x1f, R22 ;  /* 0x0000001fffca7819 */ /* 0x000fc40000011416 */
[----:B------:R-:W-:Y:S01]  /*0d60*/  IADD3 R17, R197, -R0, RZ ;  /* 0x80000000c5117210 */ /* 0x000fe20007ffe0ff */
[----:B------:R-:W-:-:S07]  /*0d70*/  IMAD R18, R18, 0x8, R199 ;  /* 0x0000000812127824 */ /* 0x000fce00078e02c7 */
.L_x_2477:
        /* <DEDUP_REMOVED lines=13> */
[----:B------:R-:W-:Y:S01]  /*0e50*/  IMAD.U32 R192, RZ, RZ, UR4 ;  /* 0x00000004ffc07e24 */ /* 0x000fe2000f8e00ff */
[----:B------:R-:W-:-:S04]  /*0e60*/  @UP0 ULEA UR8, UP2, UR4, UR8, 0x2 ;  /* 0x0000000804080291 */ /* 0x000fc8000f84103f */
[----:B------:R-:W-:Y:S02]  /*0e70*/  @UP0 ULEA.HI.X UR9, UR4, UR9, UR7, 0x2, UP2 ;  /* 0x0000000904090291 */ /* 0x000fe400090f1407 */
[----:B------:R-:W-:Y:S01]  /*0e80*/  IMAD.U32 R195, RZ, RZ, UR7 ;  /* 0x00000007ffc37e24 */ /* 0x000fe2000f8e00ff */
[----:B------:R-:W-:Y:S01]  /*0e90*/  @UP1 ULEA UR10, UP0, UR4, UR10, 0x2 ;  /* 0x0000000a040a1291 */ /* 0x000fe2000f80103f */
[----:B------:R-:W-:-:S03]  /*0ea0*/  IMAD.U32 R2, RZ, RZ, UR8 ;  /* 0x00000008ff027e24 */ /* 0x000fc6000f8e00ff */
[----:B------:R-:W-:Y:S01]  /*0eb0*/  @UP1 ULEA.HI.X UR11, UR4, UR11, UR7, 0x2, UP0 ;  /* 0x0000000b040b1291 */ /* 0x000fe200080f1407 */
[----:B------:R-:W-:Y:S01]  /*0ec0*/  IMAD.U32 R3, RZ, RZ, UR9 ;  /* 0x00000009ff037e24 */ /* 0x000fe2000f8e00ff */
[----:B------:R-:W-:Y:S01]  /*0ed0*/  ULDC.64 UR8, c[0x0][0x418] ;  /* 0x0001060000087ab9 */ /* 0x000fe20000000a00 */
[----:B------:R-:W-:Y:S01]  /*0ee0*/  IMAD.U32 R4, RZ, RZ, UR10 ;  /* 0x0000000aff047e24 */ /* 0x000fe2000f8e00ff */
[----:B------:R-:W-:Y:S01]  /*0ef0*/  ULDC UR4, c[0x0][0x424] ;  /* 0x0001090000047ab9 */ /* 0x000fe20000000800 */
[----:B------:R-:W-:Y:S01]  /*0f00*/  ULDC UR7, c[0x0][0x2f0] ;  /* 0x0000bc0000077ab9 */ /* 0x000fe20000000800 */
[----:B------:R-:W-:Y:S01]  /*0f10*/  IMAD.U32 R5, RZ, RZ, UR11 ;  /* 0x0000000bff057e24 */ /* 0x000fe2000f8e00ff */
[----:B------:R-:W2:Y:S04]  /*0f20*/  @P0 LDG.E R2, desc[UR36][R2.64] ;  /* 0x0000002402020981 */ /* 0x000ea8000c1e1900 */
[----:B---3--:R-:W3:Y:S01]  /*0f30*/  @P2 LDG.E R4, desc[UR36][R4.64] ;  /* 0x0000002404042981 */ /* 0x008ee2000c1e1900 */
[----:B------:R-:W-:Y:S01]  /*0f40*/  UISETP.NE.U32.AND UP0, UPT, UR8, URZ, UPT ;  /* 0x0000003f0800728c */ /* 0x000fe2000bf05070 */
[----:B------:R-:W-:Y:S01]  /*0f50*/  IMAD.U32 R193, RZ, RZ, UR6 ;  /* 0x00000006ffc17e24 */ /* 0x000fe2000f8e00ff */
[----:B------:R-:W-:-:S02]  /*0f60*/  UMOV UR60, URZ ;  /* 0x0000003f003c7c82 */ /* 0x000fc40008000000 */
[----:B------:R-:W-:-:S03]  /*0f70*/  UISETP.NE.AND.EX UP0, UPT, UR9, URZ, UPT, UP0 ;  /* 0x0000003f0900728c */ /* 0x000fc6000bf05300 */
[----:B------:R-:W-:Y:S01]  /*0f80*/  ULDC.64 UR8, c[0x0][0xa20] ;  /* 0x0002880000087ab9 */ /* 0x000fe20000000a00 */
[----:B------:R-:W-:Y:S01]  /*0f90*/  USEL UR4, UR4, 0x1, UP0 ;  /* 0x0000000104047887 */ /* 0x000fe20008000000 */
[----:B------:R-:W-:-:S03]  /*0fa0*/  ISETP.NE.U32.AND P1, PT, RZ, UR8, PT ;  /* 0x00000008ff007c0c */ /* 0x000fc6000bf25070 */
[----:B------:R-:W-:Y:S01]  /*0fb0*/  UIMAD UR4, UR4, UR7, URZ ;  /* 0x00000007040472a4 */ /* 0x000fe2000f8e023f */
[----:B------:R-:W-:Y:S02]  /*0fc0*/  ISETP.NE.AND.EX P1, PT, RZ, UR9, PT, P1 ;  /* 0x00000009ff007c0c */ /* 0x000fe4000bf25310 */
[----:B--2---:R-:W-:Y:S02]  /*0fd0*/  @P0 R2UR UR60, R2 ;  /* 0x00000000023c02ca */ /* 0x004fe400000e0000 */
[----:B---3--:R-:W-:Y:S01]  /*0fe0*/  @P2 R2UR UR43, R4 ;  /* 0x00000000042b22ca */ /* 0x008fe200000e0000 */
[----:B----4-:R-:W-:-:S14]  /*0ff0*/  @P2 BRA `(.L_x_2418) ;  /* 0x00000000003c2947 */ /* 0x010fdc0003800000 */
[----:B------:R-:W-:Y:S01]  /*1000*/  ULDC.64 UR6, c[0x0][0xa00] ;  /* 0x0002800000067ab9 */ /* 0x000fe20000000a00 */
[----:B------:R-:W-:Y:S01]  /*1010*/  ULDC UR43, c[0x0][0x288] ;  /* 0x0000a200002b7ab9 */ /* 0x000fe20000000800 */
[----:B------:R-:W-:-:S04]  /*1020*/  ISETP.NE.U32.AND P0, PT, RZ, UR6, PT ;  /* 0x00000006ff007c0c */ /* 0x000fc8000bf05070 */
[----:B------:R-:W-:-:S13]  /*1030*/  ISETP.NE.AND.EX P0, PT, RZ, UR7, PT, P0 ;  /* 0x00000007ff007c0c */ /* 0x000fda000bf05300 */
[----:B------:R-:W-:Y:S05]  /*1040*/  @!P0 BRA `(.L_x_2418) ;  /* 0x0000000000288947 */ /* 0x000fea0003800000 */
[----:B------:R-:W-:Y:S01]  /*1050*/  R2UR UR10, R192 ;  /* 0x00000000c00a72ca */ /* 0x000fe200000e0000 */
[----:B------:R-:W-:-:S12]  /*1060*/  ULDC.64 UR6, c[0x0][0xa00] ;  /* 0x0002800000067ab9 */ /* 0x000fd80000000a00 */
        /* <DEDUP_REMOVED lines=8> */
.L_x_2418:
[----:B------:R-:W-:Y:S05]  /*10f0*/  @!P1 BRA `(.L_x_2419) ;  /* 0x0000000000249947 */ /* 0x000fea0003800000 */
[----:B------:R-:W-:Y:S02]  /*1100*/  R2UR UR6, R192 ;  /* 0x00000000c00672ca */ /* 0x000fe400000e0000 */
[----:B------:R-:W-:-:S11]  /*1110*/  R2UR UR7, R195 ;  /* 0x00000000c30772ca */ /* 0x000fd600000e0000 */
[----:B------:R-:W-:-:S04]  /*1120*/  ULEA UR4, UP0, UR6, UR8, 0x2 ;  /* 0x0000000806047291 */ /* 0x000fc8000f80103f */
[----:B------:R-:W-:Y:S02]  /*1130*/  ULEA.HI.X UR6, UR6, UR9, UR7, 0x2, UP0 ;  /* 0x0000000906067291 */ /* 0x000fe400080f1407 */
[----:B------:R-:W-:-:S04]  /*1140*/  MOV R2, UR4 ;  /* 0x0000000400027c02 */ /* 0x000fc80008000f00 */
[----:B------:R-:W-:-:S05]  /*1150*/  IMAD.U32 R3, RZ, RZ, UR6 ;  /* 0x00000006ff037e24 */ /* 0x000fca000f8e00ff */
[----:B------:R-:W2:Y:S02]  /*1160*/  LDG.E R2, desc[UR36][R2.64] ;  /* 0x0000002402027981 */ /* 0x000ea4000c1e1900 */
[----:B--2---:R-:W-:Y:S01]  /*1170*/  R2UR UR4, R2 ;  /* 0x00000000020472ca */ /* 0x004fe200000e0000 */
[----:B------:R-:W-:-:S14]  /*1180*/  BRA `(.L_x_2420) ;  /* 0x0000000000387947 */ /* 0x000fdc0003800000 */
.L_x_2419:
[----:B------:R-:W-:Y:S02]  /*1190*/  ULDC.64 UR6, c[0x0][0xa08] ;  /* 0x0002820000067ab9 */ /* 0x000fe40000000a00 */
        /* <DEDUP_REMOVED lines=13> */
.L_x_2420:
[----:B------:R-:W-:Y:S01]  /*1270*/  UIADD3 UR60, -UR60, UR4, URZ ;  /* 0x000000043c3c7290 */ /* 0x000fe2000fffe13f */
[----:B------:R-:W-:Y:S01]  /*1280*/  PLOP3.LUT P0, PT, PT, PT, PT, 0x80, 0x0 ;  /* 0x000000000000781c */ /* 0x000fe20003f0f070 */
[----:B------:R-:W-:Y:S01]  /*1290*/  USHF.L.U32 UR42, UR5, 0x7, URZ ;  /* 0x00000007052a7899 */ /* 0x000fe2000800063f */
[----:B------:R-:W-:Y:S01]  /*12a0*/  CS2R R2, SRZ ;  /* 0x0000000000027805 */ /* 0x000fe2000001ff00 */
[----:B------:R-:W-:Y:S01]  /*12b0*/  ULDC UR4, c[0x0][0x448] ;  /* 0x0001120000047ab9 */ /* 0x000fe20000000800 */
[----:B------:R-:W-:Y:S01]  /*12c0*/  UIADD3 UR7, UR60, 0x60, -UR43 ;  /* 0x000000603c077890 */ /* 0x000fe2000fffe82b */
[----:B------:R-:W-:Y:S01]  /*12d0*/  IMAD.MOV.U32 R0, RZ, RZ, RZ ;  /* 0x000000ffff007224 */ /* 0x000fe200078e00ff */
[----:B------:R-:W-:Y:S01]  /*12e0*/  UISETP.NE.AND UP0, UPT, UR4, 0x1, UPT ;  /* 0x000000010400788c */ /* 0x000fe2000bf05270 */
[----:B------:R-:W-:Y:S01]  /*12f0*/  CS2R R118, SRZ ;  /* 0x0000000000767805 */ /* 0x000fe2000001ff00 */
[----:B------:R-:W-:Y:S01]  /*1300*/  UIADD3 UR6, UR42, 0x7f, URZ ;  /* 0x0000007f2a067890 */ /* 0x000fe2000fffe03f */
[----:B------:R-:W-:Y:S01]  /*1310*/  CS2R R116, SRZ ;  /* 0x0000000000747805 */ /* 0x000fe2000001ff00 */
[----:B------:R-:W-:Y:S01]  /*1320*/  UP2UR UR61, UPR, URZ, 0x1 ;  /* 0x000000013f3d7883 */ /* 0x000fe20008000000 */
[----:B------:R-:W-:-:S02]  /*1330*/  CS2R R114, SRZ ;  /* 0x0000000000727805 */ /* 0x000fc4000001ff00 */
[----:B------:R-:W-:Y:S02]  /*1340*/  CS2R R112, SRZ ;  /* 0x0000000000707805 */ /* 0x000fe4000001ff00 */
[----:B------:R-:W-:Y:S02]  /*1350*/  CS2R R110, SRZ ;  /* 0x00000000006e7805 */ /* 0x000fe4000001ff00 */
[----:B------:R-:W-:Y:S02]  /*1360*/  CS2R R108, SRZ ;  /* 0x00000000006c7805 */ /* 0x000fe4000001ff00 */
[----:B------:R-:W-:Y:S02]  /*1370*/  CS2R R106, SRZ ;  /* 0x00000000006a7805 */ /* 0x000fe4000001ff00 */
[----:B------:R-:W-:Y:S01]  /*1380*/  CS2R R104, SRZ ;  /* 0x0000000000687805 */ /* 0x000fe2000001ff00 */
[----:B------:R-:W-:Y:S01]  /*1390*/  @UP0 ULDC UR4, c[0x0][0x44c] ;  /* 0x0001130000040ab9 */ /* 0x000fe20000000800 */
[----:B------:R-:W-:Y:S01]  /*13a0*/  @UP0 ULDC UR8, c[0x0][0x450] ;  /* 0x0001140000080ab9 */ /* 0x000fe20000000800 */
[----:B------:R-:W-:Y:S01]  /*13b0*/  UIMAD.WIDE.U32 UR4, UR6, UR4, URZ ;  /* 0x00000004060472a5 */ /* 0x000fe2000f8e003f */
[----:B------:R-:W-:Y:S01]  /*13c0*/  IMAD.MOV.U32 R46, RZ, RZ, RZ ;  /* 0x000000ffff2e7224 */ /* 0x000fe200078e00ff */
[----:B------:R-:W-:Y:S01]  /*13d0*/  UIADD3 UR4, UR60, 0x5f, URZ ;  /* 0x0000005f3c047890 */ /* 0x000fe2000fffe03f */
[----:B------:R-:W-:Y:S01]  /*13e0*/  CS2R R98, SRZ ;  /* 0x0000000000627805 */ /* 0x000fe2000001ff00 */
[----:B------:R-:W-:Y:S01]  /*13f0*/  @UP0 USHF.R.U32.HI UR6, URZ, UR8, UR5 ;  /* 0x000000083f060299 */ /* 0x000fe20008011605 */
[----:B------:R-:W-:Y:S01]  /*1400*/  CS2R R100, SRZ ;  /* 0x0000000000647805 */ /* 0x000fe2000001ff00 */
[----:B------:R-:W-:Y:S01]  /*1410*/  UIMAD.WIDE UR4, UR4, 0x2aaaaaab, URZ ;  /* 0x2aaaaaab040478a5 */ /* 0x000fe2000f8e023f */
[----:B------:R-:W-:Y:S01]  /*1420*/  IMAD.MOV.U32 R43, RZ, RZ, RZ ;  /* 0x000000ffff2b7224 */ /* 0x000fe200078e00ff */
[----:B------:R-:W-:Y:S01]  /*1430*/  UIADD3 UR6, UR7, UR6, URZ ;  /* 0x0000000607067290 */ /* 0x000fe2000fffe03f */
[----:B------:R-:W-:Y:S01]  /*1440*/  CS2R R96, SRZ ;  /* 0x0000000000607805 */ /* 0x000fe2000001ff00 */
[----:B------:R-:W-:Y:S01]  /*1450*/  USHF.R.U32.HI UR4, URZ, 0x1f, UR5 ;  /* 0x0000001f3f047899 */ /* 0x000fe20008011605 */
[----:B------:R-:W-:Y:S01]  /*1460*/  CS2R R94, SRZ ;  /* 0x00000000005e7805 */ /* 0x000fe2000001ff00 */
[----:B------:R-:W-:Y:S01]  /*1470*/  UIMAD.WIDE UR6, UR6, 0x2aaaaaab, URZ ;  /* 0x2aaaaaab060678a5 */ /* 0x000fe2000f8e023f */
[----:B------:R-:W-:Y:S01]  /*1480*/  CS2R R92, SRZ ;  /* 0x00000000005c7805 */ /* 0x000fe2000001ff00 */
[----:B------:R-:W-:Y:S01]  /*1490*/  ULEA.HI.SX32 UR4, UR5, UR4, 0x1c ;  /* 0x0000000405047291 */ /* 0x000fe2000f8fe23f */
[----:B------:R-:W-:Y:S01]  /*14a0*/  CS2R R90, SRZ ;  /* 0x00000000005a7805 */ /* 0x000fe2000001ff00 */
[----:B------:R-:W-:Y:S01]  /*14b0*/  USHF.R.U32.HI UR6, URZ, 0x1f, UR7 ;  /* 0x0000001f3f067899 */ /* 0x000fe20008011607 */
[----:B------:R-:W-:-:S02]  /*14c0*/  CS2R R88, SRZ ;  /* 0x0000000000587805 */ /* 0x000fc4000001ff00 */
[----:B------:R-:W-:Y:S02]  /*14d0*/  CS2R R86, SRZ ;  /* 0x0000000000567805 */ /* 0x000fe4000001ff00 */
[----:B------:R-:W-:Y:S01]  /*14e0*/  CS2R R84, SRZ ;  /* 0x0000000000547805 */ /* 0x000fe2000001ff00 */
[----:B------:R-:W-:Y:S01]  /*14f0*/  ULEA.HI.SX32 UR6, UR7, UR6, 0x1c ;  /* 0x0000000607067291 */ /* 0x000fe2000f8fe23f */
[----:B------:R-:W-:Y:S02]  /*1500*/  CS2R R82, SRZ ;  /* 0x0000000000527805 */ /* 0x000fe4000001ff00 */
[----:B------:R-:W-:Y:S02]  /*1510*/  CS2R R80, SRZ ;  /* 0x0000000000507805 */ /* 0x000fe4000001ff00 */
[----:B------:R-:W-:Y:S01]  /*1520*/  CS2R R78, SRZ ;  /* 0x00000000004e7805 */ /* 0x000fe2000001ff00 */
[----:B------:R-:W-:Y:S01]  /*1530*/  UISETP.LT.AND UP0, UPT, UR4, UR6, UPT ;  /* 0x000000060400728c */ /* 0x000fe2000bf01270 */
[----:B------:R-:W-:-:S02]  /*1540*/  CS2R R76, SRZ ;  /* 0x00000000004c7805 */ /* 0x000fc4000001ff00 */
[----:B------:R-:W-:Y:S02]  /*1550*/  CS2R R74, SRZ ;  /* 0x00000000004a7805 */ /* 0x000fe4000001ff00 */
[----:B------:R-:W-:Y:S01]  /*1560*/  CS2R R72, SRZ ;  /* 0x0000000000487805 */ /* 0x000fe2000001ff00 */
[----:B------:R-:W-:Y:S01]  /*1570*/  USEL UR9, UR4, UR6, UP0 ;  /* 0x0000000604097287 */ /* 0x000fe20008000000 */
[----:B------:R-:W-:Y:S02]  /*1580*/  CS2R R70, SRZ ;  /* 0x0000000000467805 */ /* 0x000fe4000001ff00 */
[----:B------:R-:W-:Y:S02]  /*1590*/  CS2R R68, SRZ ;  /* 0x0000000000447805 */ /* 0x000fe4000001ff00 */
[----:B------:R-:W-:Y:S01]  /*15a0*/  CS2R R66, SRZ ;  /* 0x0000000000427805 */ /* 0x000fe2000001ff00 */
[----:B------:R-:W-:Y:S01]  /*15b0*/  UISETP.GE.AND UP0, UPT, UR9, 0x1, UPT ;  /* 0x000000010900788c */ /* 0x000fe2000bf06270 */
[----:B------:R-:W-:Y:S01]  /*15c0*/  CS2R R64, SRZ ;  /* 0x0000000000407805 */ /* 0x000fe2000001ff00 */
[----:B------:R-:W-:Y:S01]  /*15d0*/  IMAD.U32 R102, RZ, RZ, UR9 ;  /* 0x00000009ff667e24 */ /* 0x000fe2000f8e00ff */
[----:B------:R-:W-:-:S02]  /*15e0*/  CS2R R62, SRZ ;  /* 0x00000000003e7805 */ /* 0x000fc4000001ff00 */
[----:B------:R-:W-:Y:S02]  /*15f0*/  CS2R R60, SRZ ;  /* 0x00000000003c7805 */ /* 0x000fe4000001ff00 */
[----:B------:R-:W-:Y:S02]  /*1600*/  CS2R R58, SRZ ;  /* 0x00000000003a7805 */ /* 0x000fe4000001ff00 */
[----:B------:R-:W-:Y:S02]  /*1610*/  PLOP3.LUT P1, PT, PT, PT, UP0, 0x80, 0x0 ;  /* 0x000000000000781c */ /* 0x000fe40003f2f008 */
        /* <DEDUP_REMOVED lines=49> */
.L_x_2422:
        /* <DEDUP_REMOVED lines=11> */
.L_x_2564:
[----:B------:R-:W-:Y:S05]  /*19e0*/  @!P0 BRA `(.L_x_2424) ;  /* 0x0000000000048947 */ /* 0x000fea0003800000 */
[----:B------:R-:W-:Y:S01]  /*19f0*/  BPT.TRAP 0x1 ;  /* 0x000000040000795c */ /* 0x000fe20000300000 */
.L_x_2424:
[----:B0-----:R-:W-:Y:S02]  /*1a00*/  IMAD.U32 R0, RZ, RZ, UR39 ;  /* 0x00000027ff007e24 */ /* 0x001fe4000f8e00ff */
[----:B------:R-:W-:-:S03]  /*1a10*/  IMAD.U32 R3, RZ, RZ, UR38 ;  /* 0x00000026ff037e24 */ /* 0x000fc6000f8e00ff */
[----:B------:R-:W-:Y:S02]  /*1a20*/  LEA R0, R0, UR40, 0x3 ;  /* 0x0000002800007c11 */ /* 0x000fe4000f8e18ff */
[----:B------:R-:W-:-:S04]  /*1a30*/  SHF.L.U32 R3, R3, 0x1f, RZ ;  /* 0x0000001f03037819 */ /* 0x000fc800000006ff */
[----:B------:R0:W1:Y:S01]  /*1a40*/  SYNCS.PHASECHK.TRANS64.TRYWAIT P1, [R0+URZ+0x30830], R3 ;  /* 0x03083003000075a7 */ /* 0x000062000802017f */
[----:B------:R-:W-:Y:S05]  /*1a50*/  @!P0 BRA `(.L_x_2425) ;  /* 0x0000000000048947 */ /* 0x000fea0003800000 */
[----:B------:R-:W-:Y:S01]  /*1a60*/  BPT.TRAP 0x1 ;  /* 0x000000040000795c */ /* 0x000fe20000300000 */
.L_x_2425:
[----:B-1----:R-:W-:Y:S05]  /*1a70*/  @P1 BRA `(.L_x_2426) ;  /* 0x0000000000081947 */ /* 0x002fea0003800000 */
[----:B------:R-:W1:Y:S02]  /*1a80*/  SYNCS.PHASECHK.TRANS64.TRYWAIT P1, [R0+URZ+0x30830], R3 ;  /* 0x03083003000075a7 */ /* 0x000e64000802017f */
[----:B-1----:R-:W-:Y:S05]  /*1a90*/  @!P1 BRA `(.L_x_2427) ;  /* 0x000000f800509947 */ /* 0x002fea0003800000 */
.L_x_2426:
        /* <DEDUP_REMOVED lines=19> */
[----:B------:R-:W-:Y:S01]  /*1bd0*/  MOV R8, UR8 ;  /* 0x0000000800087c02 */ /* 0x000fe20008000f00 */
        /* <DEDUP_REMOVED lines=79> */
.L_x_2428:
[----:B------:R-:W-:Y:S01]  /*20d0*/  UISETP.NE.AND UP0, UPT, UR61, URZ, UPT ;  /* 0x0000003f3d00728c */ /* 0x000fe2000bf05270 */
[----:B------:R-:W-:Y:S01]  /*20e0*/  VIADD R2, R18, UR42 ;  /* 0x0000002a12027c36 */ /* 0x000fe20008000000 */
[----:B------:R-:W-:Y:S01]  /*20f0*/  R2UR UR6, R102 ;  /* 0x00000000660672ca */ /* 0x000fe200000e0000 */
[----:B------:R-:W-:Y:S01]  /*2100*/  UMOV UR5, 0xffffffa0 ;  /* 0xffffffa000057882 */ /* 0x000fe20000000000 */
[----:B------:R-:W-:Y:S01]  /*2110*/  IMAD.U32 R11, RZ, RZ, UR43 ;  /* 0x0000002bff0b7e24 */ /* 0x000fe2000f8e00ff */
[----:B------:R-:W-:Y:S01]  /*2120*/  ULDC UR34, c[0x0][0x988] ;  /* 0x0002620000227ab9 */ /* 0x000fe20000000800 */
[----:B------:R-:W-:Y:S01]  /*2130*/  PLOP3.LUT P1, PT, PT, PT, UP0, 0x80, 0x0 ;  /* 0x000000000000781c */ /* 0x000fe20003f2f008 */
[----:B------:R-:W2:Y:S01]  /*2140*/  S2UR UR14, SR_CgaCtaId ;  /* 0x00000000000e79c3 */ /* 0x000ea20000008800 */
[----:B------:R-:W-:Y:S02]  /*2150*/  PLOP3.LUT P2, PT, PT, PT, UP0, 0x80, 0x0 ;  /* 0x000000000000781c */ /* 0x000fe40003f4f008 */
[----:B------:R-:W-:-:S02]  /*2160*/  CS2R R118, SRZ ;  /* 0x0000000000767805 */ /* 0x000fc4000001ff00 */
[----:B------:R-:W-:Y:S01]  /*2170*/  R2UR UR10, R0 ;  /* 0x00000000000a72ca */ /* 0x000fe200000e0000 */
[----:B------:R-:W-:Y:S01]  /*2180*/  @UP0 ULDC UR4, c[0x0][0x44c] ;  /* 0x0001130000040ab9 */ /* 0x000fe20000000800 */
[----:B------:R-:W-:Y:S01]  /*2190*/  @UP0 ULDC UR11, c[0x0][0x450] ;  /* 0x00011400000b0ab9 */ /* 0x000fe20000000800 */
[----:B------:R-:W-:Y:S02]  /*21a0*/  CS2R R116, SRZ ;  /* 0x0000000000747805 */ /* 0x000fe4000001ff00 */
[----:B------:R-:W-:Y:S01]  /*21b0*/  CS2R R114, SRZ ;  /* 0x0000000000727805 */ /* 0x000fe2000001ff00 */
[----:B------:R-:W-:Y:S01]  /*21c0*/  UIMAD UR5, UR6, UR5, 0x61 ;  /* 0x00000061060574a4 */ /* 0x000fe2000f8e0205 */
[----:B------:R-:W-:Y:S02]  /*21d0*/  CS2R R112, SRZ ;  /* 0x0000000000707805 */ /* 0x000fe4000001ff00 */
[----:B------:R-:W-:Y:S02]  /*21e0*/  CS2R R110, SRZ ;  /* 0x00000000006e7805 */ /* 0x000fe4000001ff00 */
[----:B------:R-:W-:Y:S01]  /*21f0*/  CS2R R108, SRZ ;  /* 0x00000000006c7805 */ /* 0x000fe2000001ff00 */
[----:B01----:R-:W-:Y:S01]  /*2200*/  @P1 IMAD.HI.U32 R3, R2, UR4, RZ ;  /* 0x0000000402031c27 */ /* 0x003fe2000f8e00ff */
[----:B------:R-:W-:Y:S01]  /*2210*/  @UP0 ULDC UR4, c[0x0][0x450] ;  /* 0x0001140000040ab9 */ /* 0x000fe20000000800 */
[----:B------:R-:W-:-:S02]  /*2220*/  CS2R R106, SRZ ;  /* 0x00000000006a7805 */ /* 0x000fc4000001ff00 */
[----:B------:R-:W-:Y:S01]  /*2230*/  CS2R R104, SRZ ;  /* 0x0000000000687805 */ /* 0x000fe2000001ff00 */
[----:B------:R-:W-:Y:S01]  /*2240*/  IMAD.U32 R4, RZ, RZ, UR5 ;  /* 0x00000005ff047e24 */ /* 0x000fe2000f8e00ff */
[----:B------:R-:W-:Y:S01]  /*2250*/  @P2 SHF.R.U32.HI R2, RZ, UR4, R3 ;  /* 0x00000004ff022c19 */ /* 0x000fe20008011603 */
[----:B------:R-:W-:Y:S01]  /*2260*/  UIMAD UR4, UR6, -0x60, UR60 ;  /* 0xffffffa0060478a4 */ /* 0x000fe2000f8e023c */
[----:B------:R-:W-:Y:S01]  /*2270*/  CS2R R102, SRZ ;  /* 0x0000000000667805 */ /* 0x000fe2000001ff00 */
[----:B------:R-:W-:Y:S01]  /*2280*/  IMAD R4, R17, -0x2, R4 ;  /* 0xfffffffe11047824 */ /* 0x000fe200078e0204 */
[----:B------:R-:W-:Y:S01]  /*2290*/  UMOV UR5, UR42 ;  /* 0x0000002a00057c82 */ /* 0x000fe20008000000 */
[----:B------:R-:W0:Y:S01]  /*22a0*/  SHFL.IDX PT, R5, R2, 0x1, 0x1c1f ;  /* 0x003c1f0002057f89 */ /* 0x000e2200000e0000 */
[----:B------:R-:W-:Y:S01]  /*22b0*/  UIADD3 UR4, UR4, 0x60, URZ ;  /* 0x0000006004047890 */ /* 0x000fe2000fffe03f */
[----:B------:R-:W-:Y:S02]  /*22c0*/  CS2R R100, SRZ ;  /* 0x0000000000647805 */ /* 0x000fe4000001ff00 */
[----:B------:R-:W-:Y:S01]  /*22d0*/  IADD3 R4, -R11, UR60, R4 ;  /* 0x0000003c0b047c10 */ /* 0x000fe2000fffe104 */
[----:B------:R-:W1:Y:S01]  /*22e0*/  SHFL.IDX PT, R2, R2, RZ, 0x1c1f ;  /* 0x001c1fff02027589 */ /* 0x000e6200000e0000 */
[----:B------:R-:W-:-:S02]  /*22f0*/  CS2R R98, SRZ ;  /* 0x0000000000627805 */ /* 0x000fc4000001ff00 */
[----:B------:R-:W-:Y:S01]  /*2300*/  CS2R R96, SRZ ;  /* 0x0000000000607805 */ /* 0x000fe2000001ff00 */
[----:B------:R-:W-:Y:S01]  /*2310*/  IMAD.U32 R10, RZ, RZ, UR4 ;  /* 0x00000004ff0a7e24 */ /* 0x000fe2000f8e00ff */
        /* <DEDUP_REMOVED lines=8> */
[----:B------:R-:W-:Y:S02]  /*23a0*/  CS2R R86, SRZ ;  /* 0x0000000000567805 */ /* 0x000fe4000001ff00 */
[----:B------:R-:W-:Y:S01]  /*23b0*/  CS2R R84, SRZ ;  /* 0x0000000000547805 */ /* 0x000fe2000001ff00 */
[----:B------:R-:W-:Y:S01]  /*23c0*/  @UP0 USHF.R.U32.HI UR5, URZ, UR11, UR7 ;  /* 0x0000000b3f050299 */ /* 0x000fe20008011607 */
[----:B------:R-:W-:Y:S02]  /*23d0*/  CS2R R82, SRZ ;  /* 0x0000000000527805 */ /* 0x000fe4000001ff00 */
[----:B------:R-:W-:Y:S02]  /*23e0*/  CS2R R80, SRZ ;  /* 0x0000000000507805 */ /* 0x000fe4000001ff00 */
[----:B------:R-:W-:Y:S01]  /*23f0*/  CS2R R78, SRZ ;  /* 0x00000000004e7805 */ /* 0x000fe2000001ff00 */
[----:B------:R-:W-:Y:S01]  /*2400*/  UIADD3 UR6, UR5, UR60, -UR43 ;  /* 0x0000003c05067290 */ /* 0x000fe2000fffe82b */
[----:B------:R-:W-:-:S02]  /*2410*/  CS2R R76, SRZ ;  /* 0x00000000004c7805 */ /* 0x000fc4000001ff00 */
[----:B0-----:R-:W-:Y:S01]  /*2420*/  VIADDMNMX R5, R5, R4, R3, PT ;  /* 0x0000000405057246 */ /* 0x001fe20003800103 */
[----:B------:R-:W-:Y:S01]  /*2430*/  UIADD3 UR5, UR10, 0x30840, URZ ;  /* 0x000308400a057890 */ /* 0x000fe2000fffe03f */
[----:B------:R-:W-:Y:S01]  /*2440*/  CS2R R74, SRZ ;  /* 0x00000000004a7805 */ /* 0x000fe2000001ff00 */
[----:B------:R-:W-:Y:S01]  /*2450*/  UIMAD.WIDE UR6, UR6, 0x2aaaaaab, URZ ;  /* 0x2aaaaaab060678a5 */ /* 0x000fe2000f8e023f */
[C---:B------:R-:W-:Y:S01]  /*2460*/  ISETP.GT.AND P1, PT, R5.reuse, RZ, PT ;  /* 0x000000ff0500720c */ /* 0x040fe20003f24270 */
[----:B--2---:R-:W-:Y:S01]  /*2470*/  UPRMT UR5, UR14, 0x654, UR5 ;  /* 0x000006540e057896 */ /* 0x004fe20008000005 */
[C---:B------:R-:W-:Y:S01]  /*2480*/  ISETP.GT.AND P2, PT, R5.reuse, 0x1, PT ;  /* 0x000000010500780c */ /* 0x040fe20003f44270 */
[----:B------:R-:W-:Y:S01]  /*2490*/  USHF.R.U32.HI UR6, URZ, 0x1f, UR7 ;  /* 0x0000001f3f067899 */ /* 0x000fe20008011607 */
[----:B------:R-:W-:Y:S02]  /*24a0*/  ISETP.GT.AND P3, PT, R5, 0x8, PT ;  /* 0x000000080500780c */ /* 0x000fe40003f64270 */
[----:B------:R-:W-:-:S02]  /*24b0*/  CS2R R72, SRZ ;  /* 0x0000000000487805 */ /* 0x000fc4000001ff00 */
[----:B------:R-:W-:Y:S01]  /*24c0*/  FSEL R26, R26, -INF , P1 ;  /* 0xff8000001a1a7808 */ /* 0x000fe20000800000 */
[----:B------:R-:W-:Y:S01]  /*24d0*/  ULEA.HI.SX32 UR6, UR7, UR6, 0x1c ;  /* 0x0000000607067291 */ /* 0x000fe2000f8fe23f */
[----:B------:R-:W-:Y:S02]  /*24e0*/  FSEL R27, R27, -INF , P2 ;  /* 0xff8000001b1b7808 */ /* 0x000fe40001000000 */
[C---:B------:R-:W-:Y:S01]  /*24f0*/  ISETP.GT.AND P1, PT, R5.reuse, 0x9, PT ;  /* 0x000000090500780c */ /* 0x040fe20003f24270 */
[----:B------:R-:W-:Y:S01]  /*2500*/  UISETP.LT.AND UP0, UPT, URZ, UR6, UPT ;  /* 0x000000063f00728c */ /* 0x000fe2000bf01270 */
[----:B------:R-:W-:Y:S01]  /*2510*/  FSEL R30, R30, -INF , P3 ;  /* 0xff8000001e1e7808 */ /* 0x000fe20001800000 */
[----:B------:R-:W-:Y:S01]  /*2520*/  SYNCS.ARRIVE.TRANS64.RED.A1T0 RZ, [UR5], RZ ;  /* 0x000000ffffff79a7 */ /* 0x000fe20008100405 */
[----:B------:R-:W-:Y:S01]  /*2530*/  FMNMX.FTZ R11, R26, R27, !PT ;  /* 0x0000001b1a0b7209 */ /* 0x000fe20007810000 */
[----:B------:R-:W-:Y:S01]  /*2540*/  USEL UR11, URZ, UR6, !UP0 ;  /* 0x000000063f0b7287 */ /* 0x000fe2000c000000 */
[----:B------:R-:W-:-:S02]  /*2550*/  ISETP.GT.AND P2, PT, R5, 0x10, PT ;  /* 0x000000100500780c */ /* 0x000fc40003f44270 */
[----:B------:R-:W-:Y:S01]  /*2560*/  FSEL R31, R31, -INF , P1 ;  /* 0xff8000001f1f7808 */ /* 0x000fe20000800000 */
[----:B------:R-:W-:Y:S01]  /*2570*/  UISETP.GE.AND UP0, UPT, UR4, UR11, UPT ;  /* 0x0000000b0400728c */ /* 0x000fe2000bf06270 */
[----:B------:R-:W-:Y:S02]  /*2580*/  FMNMX.FTZ R10, R30, R11, !PT ;  /* 0x0000000b1e0a7209 */ /* 0x000fe40007810000 */
[----:B------:R-:W-:Y:S02]  /*2590*/  ISETP.GT.AND P1, PT, R5, 0x11, PT ;  /* 0x000000110500780c */ /* 0x000fe40003f24270 */
[----:B------:R-:W-:Y:S02]  /*25a0*/  FSEL R34, R34, -INF , P2 ;  /* 0xff80000022227808 */ /* 0x000fe40001000000 */
[----:B------:R-:W-:Y:S02]  /*25b0*/  FMNMX.FTZ R11, R31, R10, !PT ;  /* 0x0000000a1f0b7209 */ /* 0x000fe40007810000 */
        /* <DEDUP_REMOVED lines=54> */
[----:B------:R-:W-:-:S02]  /*2920*/  FSEL R71, R71, -INF , P1 ;  /* 0xff80000047477808 */ /* 0x000fc40000800000 */
[----:B------:R-:W-:Y:S02]  /*2930*/  FMNMX.FTZ R10, R70, R5, !PT ;  /* 0x00000005460a7209 */ /* 0x000fe40007810000 */
[----:B-1----:R-:W-:Y:S02]  /*2940*/  VIADDMNMX R4, R2, R4, R3, PT ;  /* 0x0000000402047246 */ /* 0x002fe40003800103 */
[----:B------:R-:W-:Y:S02]  /*2950*/  FMNMX.FTZ R10, R71, R10, !PT ;  /* 0x0000000a470a7209 */ /* 0x000fe40007810000 */
[C---:B------:R-:W-:Y:S02]  /*2960*/  ISETP.GT.AND P1, PT, R4.reuse, RZ, PT ;  /* 0x000000ff0400720c */ /* 0x040fe40003f24270 */
[C---:B------:R-:W-:Y:S01]  /*2970*/  ISETP.GT.AND P2, PT, R4.reuse, 0x1, PT ;  /* 0x000000010400780c */ /* 0x040fe20003f44270 */
[----:B------:R-:W0:Y:S01]  /*2980*/  SHFL.BFLY PT, R5, R10, 0x2, 0x1f ;  /* 0x0c401f000a057f89 */ /* 0x000e2200000e0000 */
[----:B------:R-:W-:-:S02]  /*2990*/  ISETP.GT.AND P3, PT, R4, 0x8, PT ;  /* 0x000000080400780c */ /* 0x000fc40003f64270 */
[----:B------:R-:W-:Y:S02]  /*29a0*/  FSEL R24, R24, -INF , P1 ;  /* 0xff80000018187808 */ /* 0x000fe40000800000 */
[----:B------:R-:W-:Y:S02]  /*29b0*/  FSEL R25, R25, -INF , P2 ;  /* 0xff80000019197808 */ /* 0x000fe40001000000 */
[----:B------:R-:W-:Y:S02]  /*29c0*/  ISETP.GT.AND P1, PT, R4, 0x9, PT ;  /* 0x000000090400780c */ /* 0x000fe40003f24270 */
[----:B------:R-:W-:Y:S02]  /*29d0*/  FSEL R28, R28, -INF , P3 ;  /* 0xff8000001c1c7808 */ /* 0x000fe40001800000 */
        /* <DEDUP_REMOVED lines=8> */
[----:B------:R-:W-:Y:S02]  /*2a60*/  FMNMX.FTZ R5, R24, R25, !PT ;  /* 0x0000001918057209 */ /* 0x000fe40007810000 */
[----:B------:R-:W-:Y:S01]  /*2a70*/  FSEL R36, R36, -INF , P3 ;  /* 0xff80000024247808 */ /* 0x000fe20001800000 */
[----:B------:R-:W0:Y:S01]  /*2a80*/  SHFL.BFLY PT, R12, R11, 0x1, 0x1f ;  /* 0x0c201f000b0c7f89 */ /* 0x000e2200000e0000 */
[----:B------:R-:W-:Y:S02]  /*2a90*/  FMNMX.FTZ R2, R28, R5, !PT ;  /* 0x000000051c027209 */ /* 0x000fe40007810000 */
[----:B------:R-:W-:Y:S02]  /*2aa0*/  FSEL R37, R37, -INF , P1 ;  /* 0xff80000025257808 */ /* 0x000fe40000800000 */
[----:B------:R-:W-:Y:S02]  /*2ab0*/  FMNMX.FTZ R5, R29, R2, !PT ;  /* 0x000000021d057209 */ /* 0x000fe40007810000 */
[----:B------:R-:W-:-:S02]  /*2ac0*/  ISETP.GT.AND P1, PT, R4, 0x21, PT ;  /* 0x000000210400780c */ /* 0x000fc40003f24270 */
[----:B------:R-:W-:Y:S02]  /*2ad0*/  FMNMX.FTZ R2, R32, R5, !PT ;  /* 0x0000000520027209 */ /* 0x000fe40007810000 */
[----:B------:R-:W-:Y:S02]  /*2ae0*/  FSEL R41, R41, -INF , P1 ;  /* 0xff80000029297808 */ /* 0x000fe40000800000 */
[----:B------:R-:W-:Y:S02]  /*2af0*/  FMNMX.FTZ R5, R33, R2, !PT ;  /* 0x0000000221057209 */ /* 0x000fe40007810000 */
[----:B------:R-:W-:Y:S02]  /*2b00*/  ISETP.GT.AND P1, PT, R4, 0x29, PT ;  /* 0x000000290400780c */ /* 0x000fe40003f24270 */
[----:B------:R-:W-:Y:S02]  /*2b10*/  FMNMX.FTZ R2, R36, R5, !PT ;  /* 0x0000000524027209 */ /* 0x000fe40007810000 */
[----:B------:R-:W-:-:S02]  /*2b20*/  FSEL R45, R45, -INF , P1 ;  /* 0xff8000002d2d7808 */ /* 0x000fc40000800000 */
[----:B------:R-:W-:Y:S02]  /*2b30*/  FMNMX.FTZ R5, R37, R2, !PT ;  /* 0x0000000225057209 */ /* 0x000fe40007810000 */
[C---:B------:R-:W-:Y:S02]  /*2b40*/  ISETP.GT.AND P1, PT, R4.reuse, 0x31, PT ;  /* 0x000000310400780c */ /* 0x040fe40003f24270 */
[----:B0-----:R-:W-:Y:S02]  /*2b50*/  FMNMX.FTZ R3, R11, R12, !PT ;  /* 0x0000000c0b037209 */ /* 0x001fe40007810000 */
[----:B------:R-:W-:Y:S02]  /*2b60*/  FSEL R49, R49, -INF , P1 ;  /* 0xff80000031317808 */ /* 0x000fe40000800000 */
[C---:B------:R-:W-:Y:S01]  /*2b70*/  FSETP.NEU.FTZ.AND P2, PT, R3.reuse, -INF , PT ;  /* 0xff8000000300780b */ /* 0x040fe20003f5d000 */
[----:B------:R-:W-:Y:S01]  /*2b80*/  FMUL.FTZ R10, R3, UR34 ;  /* 0x00000022030a7c20 */ /* 0x000fe20008410000 */
[----:B------:R-:W-:-:S04]  /*2b90*/  ISETP.GT.AND P1, PT, R4, 0x39, PT ;  /* 0x000000390400780c */ /* 0x000fc80003f24270 */
[----:B------:R-:W-:Y:S02]  /*2ba0*/  FSEL R10, R10, RZ, P2 ;  /* 0x000000ff0a0a7208 */ /* 0x000fe40001000000 */
[----:B------:R-:W-:Y:S02]  /*2bb0*/  ISETP.GT.AND P2, PT, R4, 0x20, PT ;  /* 0x000000200400780c */ /* 0x000fe40003f44270 */
[----:B------:R-:W-:Y:S01]  /*2bc0*/  FSEL R53, R53, -INF , P1 ;  /* 0xff80000035357808 */ /* 0x000fe20000800000 */
[--C-:B------:R-:W-:Y:S01]  /*2bd0*/  FFMA.FTZ R26, R26, UR34, -R10.reuse ;  /* 0x000000221a1a7c23 */ /* 0x100fe2000801080a */
[----:B------:R-:W-:Y:S01]  /*2be0*/  FSEL R40, R40, -INF , P2 ;  /* 0xff80000028287808 */ /* 0x000fe20001000000 */
[--C-:B------:R-:W-:Y:S01]  /*2bf0*/  FFMA.FTZ R27, R27, UR34, -R10.reuse ;  /* 0x000000221b1b7c23 */ /* 0x100fe2000801080a */
[----:B------:R-:W-:Y:S01]  /*2c00*/  ISETP.GT.AND P2, PT, R4, 0x28, PT ;  /* 0x000000280400780c */ /* 0x000fe20003f44270 */
[--C-:B------:R-:W-:Y:S01]  /*2c10*/  FFMA.FTZ R30, R30, UR34, -R10.reuse ;  /* 0x000000221e1e7c23 */ /* 0x100fe2000801080a */
[----:B------:R-:W-:Y:S01]  /*2c20*/  FMNMX.FTZ R2, R40, R5, !PT ;  /* 0x0000000528027209 */ /* 0x000fe20007810000 */
[----:B------:R-:W-:Y:S01]  /*2c30*/  MUFU.EX2 R26, R26 ;  /* 0x0000001a001a7308 */ /* 0x000fe20000000800 */
[----:B------:R-:W-:Y:S01]  /*2c40*/  FSEL R44, R44, -INF , P2 ;  /* 0xff8000002c2c7808 */ /* 0x000fe20001000000 */
[--C-:B------:R-:W-:Y:S01]  /*2c50*/  FFMA.FTZ R31, R31, UR34, -R10.reuse ;  /* 0x000000221f1f7c23 */ /* 0x100fe2000801080a */
[----:B------:R-:W-:Y:S01]  /*2c60*/  FMNMX.FTZ R5, R41, R2, !PT ;  /* 0x0000000229057209 */ /* 0x000fe20007810000 */
[--C-:B------:R-:W-:Y:S01]  /*2c70*/  FFMA.FTZ R34, R34, UR34, -R10.reuse ;  /* 0x0000002222227c23 */ /* 0x100fe2000801080a */
[----:B------:R-:W-:Y:S01]  /*2c80*/  ISETP.GT.AND P2, PT, R4, 0x30, PT ;  /* 0x000000300400780c */ /* 0x000fe20003f44270 */
[--C-:B------:R-:W-:Y:S01]  /*2c90*/  FFMA.FTZ R35, R35, UR34, -R10.reuse ;  /* 0x0000002223237c23 */ /* 0x100fe2000801080a */
[----:B------:R-:W-:Y:S01]  /*2ca0*/  FMNMX.FTZ R2, R44, R5, !PT ;  /* 0x000000052c027209 */ /* 0x000fe20007810000 */
[----:B------:R-:W0:Y:S01]  /*2cb0*/  MUFU.EX2 R27, R27 ;  /* 0x0000001b001b7308 */ /* 0x000e220000000800 */
[----:B------:R-:W-:Y:S01]  /*2cc0*/  FSEL R48, R48, -INF , P2 ;  /* 0xff80000030307808 */ /* 0x000fe20001000000 */
[--C-:B------:R-:W-:Y:S01]  /*2cd0*/  FFMA.FTZ R38, R38, UR34, -R10.reuse ;  /* 0x0000002226267c23 */ /* 0x100fe2000801080a */
[----:B------:R-:W-:Y:S01]  /*2ce0*/  FMNMX.FTZ R5, R45, R2, !PT ;  /* 0x000000022d057209 */ /* 0x000fe20007810000 */
[--C-:B------:R-:W-:Y:S01]  /*2cf0*/  FFMA.FTZ R39, R39, UR34, -R10.reuse ;  /* 0x0000002227277c23 */ /* 0x100fe2000801080a */
[----:B------:R-:W-:Y:S01]  /*2d00*/  ISETP.GT.AND P2, PT, R4, 0x38, PT ;  /* 0x000000380400780c */ /* 0x000fe20003f44270 */
[--C-:B------:R-:W-:Y:S01]  /*2d10*/  FFMA.FTZ R42, R42, UR34, -R10.reuse ;  /* 0x000000222a2a7c23 */ /* 0x100fe2000801080a */
[----:B------:R-:W-:Y:S01]  /*2d20*/  FMNMX.FTZ R2, R48, R5, !PT ;  /* 0x0000000530027209 */ /* 0x000fe20007810000 */
[----:B------:R-:W1:Y:S01]  /*2d30*/  MUFU.EX2 R30, R30 ;  /* 0x0000001e001e7308 */ /* 0x000e620000000800 */
[----:B------:R-:W-:Y:S01]  /*2d40*/  FSEL R52, R52, -INF , P2 ;  /* 0xff80000034347808 */ /* 0x000fe20001000000 */
[--C-:B------:R-:W-:Y:S01]  /*2d50*/  FFMA.FTZ R43, R43, UR34, -R10.reuse ;  /* 0x000000222b2b7c23 */ /* 0x100fe2000801080a */
[----:B------:R-:W-:Y:S01]  /*2d60*/  FMNMX.FTZ R5, R49, R2, !PT ;  /* 0x0000000231057209 */ /* 0x000fe20007810000 */
[--C-:B------:R-:W-:Y:S01]  /*2d70*/  FFMA.FTZ R46, R46, UR34, -R10.reuse ;  /* 0x000000222e2e7c23 */ /* 0x100fe2000801080a */
[----:B------:R-:W-:Y:S01]  /*2d80*/  ISETP.GT.AND P2, PT, R4, 0x40, PT ;  /* 0x000000400400780c */ /* 0x000fe20003f44270 */
[--C-:B------:R-:W-:Y:S01]  /*2d90*/  FFMA.FTZ R47, R47, UR34, -R10.reuse ;  /* 0x000000222f2f7c23 */ /* 0x100fe2000801080a */
[----:B------:R-:W-:Y:S01]  /*2da0*/  FMNMX.FTZ R2, R52, R5, !PT ;  /* 0x0000000534027209 */ /* 0x000fe20007810000 */
[----:B------:R-:W2:Y:S01]  /*2db0*/  MUFU.EX2 R31, R31 ;  /* 0x0000001f001f7308 */ /* 0x000ea20000000800 */
[----:B------:R-:W-:Y:S01]  /*2dc0*/  ISETP.GT.AND P1, PT, R4, 0x41, PT ;  /* 0x000000410400780c */ /* 0x000fe20003f24270 */
[----:B0-----:R-:W-:Y:S01]  /*2dd0*/  FADD.FTZ R11, R26, R27 ;  /* 0x0000001b1a0b7221 */ /* 0x001fe20000010000 */
[----:B------:R-:W-:Y:S01]  /*2de0*/  FSEL R56, R56, -INF , P2 ;  /* 0xff80000038387808 */ /* 0x000fe20001000000 */
[--C-:B------:R-:W-:Y:S01]  /*2df0*/  FFMA.FTZ R50, R50, UR34, -R10.reuse ;  /* 0x0000002232327c23 */ /* 0x100fe2000801080a */
[----:B------:R-:W-:Y:S01]  /*2e00*/  FMNMX.FTZ R5, R53, R2, !PT ;  /* 0x0000000235057209 */ /* 0x000fe20007810000 */
[--C-:B------:R-:W-:Y:S01]  /*2e10*/  FFMA.FTZ R51, R51, UR34, -R10.reuse ;  /* 0x0000002233337c23 */ /* 0x100fe2000801080a */
[----:B------:R-:W-:Y:S01]  /*2e20*/  ISETP.GT.AND P2, PT, R4, 0x48, PT ;  /* 0x000000480400780c */ /* 0x000fe20003f44270 */
[----:B------:R-:W-:Y:S01]  /*2e30*/  MUFU.EX2 R34, R34 ;  /* 0x0000002200227308 */ /* 0x000fe20000000800 */
[----:B------:R-:W-:Y:S01]  /*2e40*/  FSEL R57, R57, -INF , P1 ;  /* 0xff80000039397808 */ /* 0x000fe20000800000 */
[----:B-1----:R-:W-:Y:S01]  /*2e50*/  FADD.FTZ R14, R30, R11 ;  /* 0x0000000b1e0e7221 */ /* 0x002fe20000010000 */
[----:B------:R-:W-:Y:S01]  /*2e60*/  FMNMX.FTZ R2, R56, R5, !PT ;  /* 0x0000000538027209 */ /* 0x000fe20007810000 */
[--C-:B------:R-:W-:Y:S01]  /*2e70*/  FFMA.FTZ R54, R54, UR34, -R10.reuse ;  /* 0x0000002236367c23 */ /* 0x100fe2000801080a */
[----:B------:R-:W-:Y:S01]  /*2e80*/  ISETP.GT.AND P1, PT, R4, 0x49, PT ;  /* 0x000000490400780c */ /* 0x000fe20003f24270 */
[----:B------:R-:W-:Y:S01]  /*2e90*/  FFMA.FTZ R55, R55, UR34, -R10 ;  /* 0x0000002237377c23 */ /* 0x000fe2000801080a */
[----:B------:R-:W-:Y:S01]  /*2ea0*/  FSEL R60, R60, -INF , P2 ;  /* 0xff8000003c3c7808 */ /* 0x000fe20001000000 */
[----:B------:R-:W0:Y:S01]  /*2eb0*/  MUFU.EX2 R35, R35 ;  /* 0x0000002300237308 */ /* 0x000e220000000800 */
[----:B------:R-:W-:Y:S01]  /*2ec0*/  FMNMX.FTZ R5, R57, R2, !PT ;  /* 0x0000000239057209 */ /* 0x000fe20007810000 */
[----:B--2---:R-:W-:Y:S01]  /*2ed0*/  FADD.FTZ R11, R31, R14 ;  /* 0x0000000e1f0b7221 */ /* 0x004fe20000010000 */
[----:B------:R-:W-:Y:S01]  /*2ee0*/  ISETP.GT.AND P2, PT, R4, 0x50, PT ;  /* 0x000000500400780c */ /* 0x000fe20003f44270 */
[--C-:B------:R-:W-:Y:S01]  /*2ef0*/  FFMA.FTZ R58, R58, UR34, -R10.reuse ;  /* 0x000000223a3a7c23 */ /* 0x100fe2000801080a */
[----:B------:R-:W-:Y:S01]  /*2f00*/  FSEL R61, R61, -INF , P1 ;  /* 0xff8000003d3d7808 */ /* 0x000fe20000800000 */
[--C-:B------:R-:W-:Y:S01]  /*2f10*/  FFMA.FTZ R59, R59, UR34, -R10.reuse ;  /* 0x000000223b3b7c23 */ /* 0x100fe2000801080a */
[----:B------:R-:W-:Y:S01]  /*2f20*/  FMNMX.FTZ R2, R60, R5, !PT ;  /* 0x000000053c027209 */ /* 0x000fe20007810000 */
[----:B------:R-:W-:Y:S01]  /*2f30*/  MUFU.EX2 R38, R38 ;  /* 0x0000002600267308 */ /* 0x000fe20000000800 */
[----:B------:R-:W-:Y:S01]  /*2f40*/  ISETP.GT.AND P1, PT, R4, 0x51, PT ;  /* 0x000000510400780c */ /* 0x000fe20003f24270 */
[--C-:B------:R-:W-:Y:S01]  /*2f50*/  FFMA.FTZ R62, R62, UR34, -R10.reuse ;  /* 0x000000223e3e7c23 */ /* 0x100fe2000801080a */
[----:B------:R-:W-:Y:S01]  /*2f60*/  FSEL R64, R64, -INF , P2 ;  /* 0xff80000040407808 */ /* 0x000fe20001000000 */
[--C-:B------:R-:W-:Y:S01]  /*2f70*/  FFMA.FTZ R63, R63, UR34, -R10.reuse ;  /* 0x000000223f3f7c23 */ /* 0x100fe2000801080a */
[----:B------:R-:W-:Y:S01]  /*2f80*/  FMNMX.FTZ R5, R61, R2, !PT ;  /* 0x000000023d057209 */ /* 0x000fe20007810000 */
[--C-:B------:R-:W-:Y:S01]  /*2f90*/  FFMA.FTZ R66, R66, UR34, -R10.reuse ;  /* 0x0000002242427c23 */ /* 0x100fe2000801080a */
[----:B------:R-:W-:Y:S01]  /*2fa0*/  ISETP.GT.AND P2, PT, R4, 0x58, PT ;  /* 0x000000580400780c */ /* 0x000fe20003f44270 */
[----:B------:R-:W1:Y:S01]  /*2fb0*/  MUFU.EX2 R39, R39 ;  /* 0x0000002700277308 */ /* 0x000e620000000800 */
[----:B------:R-:W-:Y:S01]  /*2fc0*/  FSEL R65, R65, -INF , P1 ;  /* 0xff80000041417808 */ /* 0x000fe20000800000 */
[--C-:B------:R-:W-:Y:S01]  /*2fd0*/  FFMA.FTZ R67, R67, UR34, -R10.reuse ;  /* 0x0000002243437c23 */ /* 0x100fe2000801080a */
[----:B------:R-:W-:Y:S01]  /*2fe0*/  FMNMX.FTZ R2, R64, R5, !PT ;  /* 0x0000000540027209 */ /* 0x000fe20007810000 */
[--C-:B------:R-:W-:Y:S01]  /*2ff0*/  FFMA.FTZ R70, R70, UR34, -R10.reuse ;  /* 0x0000002246467c23 */ /* 0x100fe2000801080a */
[----:B------:R-:W-:Y:S01]  /*3000*/  ISETP.GT.AND P1, PT, R4, 0x59, PT ;  /* 0x000000590400780c */ /* 0x000fe20003f24270 */
[----:B------:R-:W-:Y:S01]  /*3010*/  FFMA.FTZ R10, R71, UR34, -R10 ;  /* 0x00000022470a7c23 */ /* 0x000fe2000801080a */
[----:B------:R-:W-:Y:S01]  /*3020*/  FSEL R68, R68, -INF , P2 ;  /* 0xff80000044447808 */ /* 0x000fe20001000000 */
[----:B------:R-:W-:Y:S01]  /*3030*/  MUFU.EX2 R42, R42 ;  /* 0x0000002a002a7308 */ /* 0x000fe20000000800 */
[----:B------:R-:W-:-:S02]  /*3040*/  FMNMX.FTZ R5, R65, R2, !PT ;  /* 0x0000000241057209 */ /* 0x000fc40007810000 */
[----:B------:R-:W-:Y:S02]  /*3050*/  FSEL R69, R69, -INF , P1 ;  /* 0xff80000045457808 */ /* 0x000fe40000800000 */
[----:B------:R-:W-:Y:S02]  /*3060*/  FMNMX.FTZ R2, R68, R5, !PT ;  /* 0x0000000544027209 */ /* 0x000fe40007810000 */
[----:B------:R-:W-:Y:S01]  /*3070*/  F2FP.F16.F32.PACK_AB R189, R27, R26 ;  /* 0x0000001a1bbd723e */ /* 0x000fe200000000ff */
[----:B------:R-:W2:Y:S01]  /*3080*/  MUFU.EX2 R43, R43 ;  /* 0x0000002b002b7308 */ /* 0x000ea20000000800 */
[----:B------:R-:W-:Y:S02]  /*3090*/  FMNMX.FTZ R2, R69, R2, !PT ;  /* 0x0000000245027209 */ /* 0x000fe40007810000 */
[----:B------:R-:W-:Y:S02]  /*30a0*/  CS2R R26, SRZ ;  /* 0x00000000001a7805 */ /* 0x000fe4000001ff00 */
[----:B------:R-:W-:-:S02]  /*30b0*/  F2FP.F16.F32.PACK_AB R191, R31, R30 ;  /* 0x0000001e1fbf723e */ /* 0x000fc400000000ff */
[----:B------:R-:W-:Y:S02]  /*30c0*/  CS2R R30, SRZ ;  /* 0x00000000001e7805 */ /* 0x000fe4000001ff00 */
[----:B0-----:R-:W-:Y:S01]  /*30d0*/  F2FP.F16.F32.PACK_AB R185, R35, R34 ;  /* 0x0000002223b9723e */ /* 0x001fe200000000ff */
[----:B------:R-:W0:Y:S01]  /*30e0*/  SHFL.BFLY PT, R5, R2, 0x2, 0x1f ;  /* 0x0c401f0002057f89 */ /* 0x000e2200000e0000 */
[----:B-1----:R-:W-:Y:S01]  /*30f0*/  F2FP.F16.F32.PACK_AB R187, R39, R38 ;  /* 0x0000002627bb723e */ /* 0x002fe200000000ff */
[----:B------:R-:W-:Y:S08]  /*3100*/  MUFU.EX2 R46, R46 ;  /* 0x0000002e002e7308 */ /* 0x000ff00000000800 */
        /* <DEDUP_REMOVED lines=156> */
[----:B------:R-:W-:Y:S01]  /*3ad0*/  MOV R11, R3 ;  /* 0x00000003000b7202 */ /* 0x000fe20000000f00 */
[----:B------:R-:W-:Y:S01]  /*3ae0*/  IMAD.MOV.U32 R12, RZ, RZ, R4 ;  /* 0x000000ffff0c7224 */ /* 0x000fe200078e0004 */
[----:B------:R-:W-:Y:S01]  /*3af0*/  UMOV UR5, UR38 ;  /* 0x0000002600057c82 */ /* 0x000fe20008000000 */
[----:B------:R-:W-:Y:S01]  /*3b00*/  IMAD.MOV.U32 R2, RZ, RZ, 0x3f800000 ;  /* 0x3f800000ff027424 */ /* 0x000fe200078e00ff */
[----:B------:R-:W-:Y:S01]  /*3b10*/  UMOV UR6, UR39 ;  /* 0x0000002700067c82 */ /* 0x000fe20008000000 */
[----:B------:R-:W-:Y:S01]  /*3b20*/  IMAD.MOV.U32 R119, RZ, RZ, RZ ;  /* 0x000000ffff777224 */ /* 0x000fe200078e00ff */
[----:B------:R-:W-:-:S06]  /*3b30*/  ULDC UR34, c[0x0][0x988] ;  /* 0x0002620000227ab9 */ /* 0x000fcc0000000800 */
.L_x_2440:
[----:B------:R-:W-:-:S04]  /*3b40*/  UISETP.NE.AND UP0, UPT, UR6, 0x1, UPT ;  /* 0x000000010600788c */ /* 0x000fc8000bf05270 */
[----:B------:R-:W-:-:S04]  /*3b50*/  USEL UR38, URZ, 0x1, UP0 ;  /* 0x000000013f267887 */ /* 0x000fc80008000000 */
[----:B------:R-:W-:Y:S01]  /*3b60*/  ULOP3.LUT UR38, UR5, UR38, URZ, 0x3c, !UPT ;  /* 0x0000002605267292 */ /* 0x000fe2000f8e3c3f */
[----:B------:R-:W-:Y:S11]  /*3b70*/  @!P0 BRA `(.L_x_2430) ;  /* 0x0000000000048947 */ /* 0x000ff60003800000 */
[----:B------:R-:W-:Y:S01]  /*3b80*/  BPT.TRAP 0x1 ;  /* 0x000000040000795c */ /* 0x000fe20000300000 */
.L_x_2430:
        /* <DEDUP_REMOVED lines=9> */
.L_x_2431:
[----:B-1----:R-:W-:Y:S05]  /*3c20*/  @P1 BRA `(.L_x_2432) ;  /* 0x0000000000081947 */ /* 0x002fea0003800000 */
[----:B------:R-:W1:Y:S02]  /*3c30*/  SYNCS.PHASECHK.TRANS64.TRYWAIT P1, [UR7+0x30830], R3 ;  /* 0x03083003ff0075a7 */ /* 0x000e640008020147 */
[----:B-1----:R-:W-:Y:S05]  /*3c40*/  @!P1 BRA `(.L_x_2433) ;  /* 0x000000d400f89947 */ /* 0x002fea0003800000 */
.L_x_2432:
        /* <DEDUP_REMOVED lines=175> */
.L_x_2434:
[----:B------:R-:W-:Y:S01]  /*4740*/  ULEA UR10, UR6, UR40, 0x3 ;  /* 0x00000028060a7291 */ /* 0x000fe2000f8e183f */
[----:B------:R-:W-:-:S05]  /*4750*/  IMAD.U32 R0, RZ, RZ, UR5 ;  /* 0x00000005ff007e24 */ /* 0x000fca000f8e00ff */
[----:B------:R-:W-:-:S04]  /*4760*/  SHF.L.U32 R0, R0, 0x1f, RZ ;  /* 0x0000001f00007819 */ /* 0x000fc800000006ff */
[----:B------:R2:W3:Y:S01]  /*4770*/  SYNCS.PHASECHK.TRANS64.TRYWAIT P1, [UR10+0x30850], R0 ;  /* 0x03085000ff0075a7 */ /* 0x0004e2000802014a */
[----:B------:R-:W-:Y:S05]  /*4780*/  @!P0 BRA `(.L_x_2435) ;  /* 0x0000000000048947 */ /* 0x000fea0003800000 */
[----:B------:R-:W-:Y:S01]  /*4790*/  BPT.TRAP 0x1 ;  /* 0x000000040000795c */ /* 0x000fe20000300000 */
.L_x_2435:
[----:B---3--:R-:W-:Y:S05]  /*47a0*/  @P1 BRA `(.L_x_2436) ;  /* 0x0000000000081947 */ /* 0x008fea0003800000 */
[----:B------:R-:W3:Y:S02]  /*47b0*/  SYNCS.PHASECHK.TRANS64.TRYWAIT P1, [UR10+0x30850], R0 ;  /* 0x03085000ff0075a7 */ /* 0x000ee4000802014a */
[----:B---3--:R-:W-:Y:S05]  /*47c0*/  @!P1 BRA `(.L_x_2437) ;  /* 0x000000cc00309947 */ /* 0x008fea0003800000 */
.L_x_2436:
        /* <DEDUP_REMOVED lines=37> */
.L_x_2438:
[----:B------:R-:W-:Y:S01]  /*4a20*/  UISETP.NE.AND UP0, UPT, UR61, URZ, UPT ;  /* 0x0000003f3d00728c */ /* 0x000fe2000bf05270 */
[----:B0-2---:R-:W-:Y:S01]  /*4a30*/  VIADD R0, R18, UR42 ;  /* 0x0000002a12007c36 */ /* 0x005fe20008000000 */
[----:B------:R-:W0:Y:S01]  /*4a40*/  S2UR UR6, SR_CgaCtaId ;  /* 0x00000000000679c3 */ /* 0x000e220000008800 */
[----:B------:R-:W-:Y:S01]  /*4a50*/  IMAD.U32 R13, RZ, RZ, UR43 ;  /* 0x0000002bff0d7e24 */ /* 0x000fe2000f8e00ff */
[----:B------:R-:W-:Y:S02]  /*4a60*/  UIADD3 UR7, UR7, 0x30840, URZ ;  /* 0x0003084007077890 */ /* 0x000fe4000fffe03f */
[----:B------:R-:W-:Y:S02]  /*4a70*/  PLOP3.LUT P1, PT, PT, PT, UP0, 0x80, 0x0 ;  /* 0x000000000000781c */ /* 0x000fe40003f2f008 */
[----:B------:R-:W-:-:S03]  /*4a80*/  PLOP3.LUT P2, PT, PT, PT, UP0, 0x80, 0x0 ;  /* 0x000000000000781c */ /* 0x000fc60003f4f008 */
[----:B------:R-:W-:-:S08]  /*4a90*/  @UP0 ULDC UR5, c[0x0][0x44c] ;  /* 0x0001130000050ab9 */ /* 0x000fd00000000800 */
[----:B------:R-:W-:Y:S01]  /*4aa0*/  @P1 IMAD.HI.U32 R2, R0, UR5, RZ ;  /* 0x0000000500021c27 */ /* 0x000fe2000f8e00ff */
[----:B------:R-:W-:-:S04]  /*4ab0*/  @UP0 ULDC UR5, c[0x0][0x450] ;  /* 0x0001140000050ab9 */ /* 0x000fc80000000800 */
[----:B------:R-:W-:Y:S01]  /*4ac0*/  @P2 SHF.R.U32.HI R0, RZ, UR5, R2 ;  /* 0x00000005ff002c19 */ /* 0x000fe20008011602 */
[----:B------:R-:W-:Y:S01]  /*4ad0*/  UMOV UR5, 0x1 ;  /* 0x0000000100057882 */ /* 0x000fe20000000000 */
[----:B0-----:R-:W-:Y:S02]  /*4ae0*/  UPRMT UR7, UR6, 0x654, UR7 ;  /* 0x0000065406077896 */ /* 0x001fe40008000007 */
[----:B------:R-:W-:Y:S01]  /*4af0*/  UIMAD UR5, UR4, -0x60, UR5 ;  /* 0xffffffa0040578a4 */ /* 0x000fe2000f8e0205 */
[----:B-1----:R-:W0:Y:S05]  /*4b00*/  SHFL.IDX PT, R3, R0, RZ, 0x1c1f ;  /* 0x001c1fff00037589 */ /* 0x002e2a00000e0000 */
[----:B------:R-:W-:Y:S01]  /*4b10*/  IMAD.U32 R2, RZ, RZ, UR5 ;  /* 0x00000005ff027e24 */ /* 0x000fe2000f8e00ff */
[----:B------:R-:W-:Y:S03]  /*4b20*/  SYNCS.ARRIVE.TRANS64.RED.A1T0 RZ, [UR7], RZ ;  /* 0x000000ffffff79a7 */ /* 0x000fe60008100407 */
[----:B------:R-:W-:-:S05]  /*4b30*/  IMAD R2, R17, -0x2, R2 ;  /* 0xfffffffe11027824 */ /* 0x000fca00078e0202 */
[----:B------:R-:W-:-:S05]  /*4b40*/  IADD3 R2, -R13, UR60, R2 ;  /* 0x0000003c0d027c10 */ /* 0x000fca000fffe102 */
[----:B0-----:R-:W-:-:S05]  /*4b50*/  IMAD.IADD R4, R2, 0x1, R3 ;  /* 0x0000000102047824 */ /* 0x001fca00078e0203 */
        /* <DEDUP_REMOVED lines=74> */
[----:B0-----:R-:W-:-:S04]  /*5000*/  IADD3 R2, R2, R15, RZ ;  /* 0x0000000f02027210 */ /* 0x001fc80007ffe0ff */
        /* <DEDUP_REMOVED lines=154> */
[----:B------:R-:W-:-:S04]  /*59b0*/  FFMA.FTZ R166, R166, UR34, -R14 ;  /* 0x00000022a6a67c23 */ /* 0x000fc8000801080e */
[----:B------:R-:W1:Y:S08]  /*59c0*/  MUFU.EX2 R2, R2 ;  /* 0x0000000200027308 */ /* 0x000e700000000800 */
[----:B------:R-:W2:Y:S01]  /*59d0*/  MUFU.EX2 R191, R191 ;  /* 0x000000bf00bf7308 */ /* 0x000ea20000000800 */
[----:B0-----:R-:W-:-:S04]  /*59e0*/  FFMA.FTZ R11, R0, R10, R13 ;  /* 0x0000000a000b7223 */ /* 0x001fc8000001000d */
[----:B------:R-:W-:-:S03]  /*59f0*/  FADD.FTZ R11, R188, R11 ;  /* 0x0000000bbc0b7221 */ /* 0x000fc60000010000 */
[----:B------:R-:W0:Y:S01]  /*5a00*/  MUFU.EX2 R120, R120 ;  /* 0x0000007800787308 */ /* 0x000e220000000800 */
[----:B-1----:R-:W-:Y:S01]  /*5a10*/  FFMA.FTZ R5, R2, R5, R189 ;  /* 0x0000000502057223 */ /* 0x002fe200000100bd */
[----:B------:R-:W-:-:S03]  /*5a20*/  FADD.FTZ R132, R190, R11 ;  /* 0x0000000bbe847221 */ /* 0x000fc60000010000 */
[----:B------:R-:W-:Y:S01]  /*5a30*/  FADD.FTZ R10, R20, R5 ;  /* 0x00000005140a7221 */ /* 0x000fe20000010000 */
[----:B------:R-:W-:Y:S02]  /*5a40*/  FADD.FTZ R11, R15, R132 ;  /* 0x000000840f0b7221 */ /* 0x000fe40000010000 */
[----:B------:R-:W1:Y:S01]  /*5a50*/  MUFU.EX2 R185, R185 ;  /* 0x000000b900b97308 */ /* 0x000e620000000800 */
[----:B--2---:R-:W-:Y:S01]  /*5a60*/  FADD.FTZ R5, R191, R10 ;  /* 0x0000000abf057221 */ /* 0x004fe20000010000 */
[----:B------:R-:W-:-:S04]  /*5a70*/  FADD.FTZ R132, R184, R11 ;  /* 0x0000000bb8847221 */ /* 0x000fc80000010000 */
[----:B------:R-:W-:Y:S01]  /*5a80*/  FADD.FTZ R11, R21, R132 ;  /* 0x00000084150b7221 */ /* 0x000fe20000010000 */
[----:B------:R-:W-:Y:S01]  /*5a90*/  FFMA.FTZ R132, R155, UR34, -R14 ;  /* 0x000000229b847c23 */ /* 0x000fe2000801080e */
[----:B------:R-:W2:Y:S01]  /*5aa0*/  MUFU.EX2 R122, R122 ;  /* 0x0000007a007a7308 */ /* 0x000ea20000000800 */
[----:B0-----:R-:W-:Y:S01]  /*5ab0*/  FADD.FTZ R10, R120, R5 ;  /* 0x00000005780a7221 */ /* 0x001fe20000010000 */
[----:B------:R-:W-:-:S04]  /*5ac0*/  FADD.FTZ R134, R186, R11 ;  /* 0x0000000bba867221 */ /* 0x000fc80000010000 */
[----:B------:R-:W-:Y:S02]  /*5ad0*/  FADD.FTZ R11, R121, R134 ;  /* 0x00000086790b7221 */ /* 0x000fe40000010000 */
[----:B------:R-:W0:Y:S01]  /*5ae0*/  MUFU.EX2 R187, R187 ;  /* 0x000000bb00bb7308 */ /* 0x000e220000000800 */
[----:B-1----:R-:W-:Y:S01]  /*5af0*/  FADD.FTZ R5, R185, R10 ;  /* 0x0000000ab9057221 */ /* 0x002fe20000010000 */
[----:B------:R-:W-:-:S04]  /*5b00*/  FADD.FTZ R134, R180, R11 ;  /* 0x0000000bb4867221 */ /* 0x000fc80000010000 */
[----:B------:R-:W-:Y:S01]  /*5b10*/  FADD.FTZ R11, R125, R134 ;  /* 0x000000867d0b7221 */ /* 0x000fe20000010000 */
[--C-:B------:R-:W-:Y:S01]  /*5b20*/  FFMA.FTZ R134, R159, UR34, -R14.reuse ;  /* 0x000000229f867c23 */ /* 0x100fe2000801080e */
[----:B------:R-:W1:Y:S01]  /*5b30*/  MUFU.EX2 R124, R124 ;  /* 0x0000007c007c7308 */ /* 0x000e620000000800 */
[----:B--2---:R-:W-:Y:S01]  /*5b40*/  FADD.FTZ R10, R122, R5 ;  /* 0x000000057a0a7221 */ /* 0x004fe20000010000 */
[----:B------:R-:W-:Y:S01]  /*5b50*/  FADD.FTZ R136, R182, R11 ;  /* 0x0000000bb6887221 */ /* 0x000fe20000010000 */
[----:B------:R-:W-:-:S03]  /*5b60*/  FFMA.FTZ R14, R167, UR34, -R14 ;  /* 0x00000022a70e7c23 */ /* 0x000fc6000801080e */
        /* <DEDUP_REMOVED lines=57> */
.L_x_2439:
        /* <DEDUP_REMOVED lines=36> */
.L_x_2429:
[----:B------:R-:W-:-:S13]  /*6140*/  ISETP.LE.AND P1, PT, RZ, UR4, PT ;  /* 0x00000004ff007c0c */ /* 0x000fda000bf23270 */
[----:B------:R-:W-:Y:S05]  /*6150*/  @!P1 BRA `(.L_x_2441) ;  /* 0x0000001c00b89947 */ /* 0x000fea0003800000 */
[----:B------:R-:W-:Y:S01]  /*6160*/  IMAD.MOV.U32 R12, RZ, RZ, R3 ;  /* 0x000000ffff0c7224 */ /* 0x000fe200078e0003 */
[----:B------:R-:W-:Y:S01]  /*6170*/  UMOV UR5, UR38 ;  /* 0x0000002600057c82 */ /* 0x000fe20008000000 */
[----:B------:R-:W-:Y:S01]  /*6180*/  IMAD.MOV.U32 R11, RZ, RZ, R4 ;  /* 0x000000ffff0b7224 */ /* 0x000fe200078e0004 */
[----:B------:R-:W-:Y:S01]  /*6190*/  UMOV UR6, UR39 ;  /* 0x0000002700067c82 */ /* 0x000fe20008000000 */
[----:B------:R-:W-:-:S05]  /*61a0*/  ULDC UR11, c[0x0][0x988] ;  /* 0x00026200000b7ab9 */ /* 0x000fca0000000800 */
.L_x_2452:
        /* <DEDUP_REMOVED lines=8> */
.L_x_2442:
[----:B------:R-:W-:Y:S01]  /*6230*/  ULEA UR7, UR39, UR40, 0x3 ;  /* 0x0000002827077291 */ /* 0x000fe2000f8e183f */
[----:B------:R-:W-:-:S05]  /*6240*/  IMAD.U32 R3, RZ, RZ, UR38 ;  /* 0x00000026ff037e24 */ /* 0x000fca000f8e00ff */
[----:B------:R-:W-:-:S04]  /*6250*/  SHF.L.U32 R3, R3, 0x1f, RZ ;  /* 0x0000001f03037819 */ /* 0x000fc800000006ff */
[----:B------:R0:W1:Y:S01]  /*6260*/  SYNCS.PHASECHK.TRANS64.TRYWAIT P1, [UR7+0x30830], R3 ;  /* 0x03083003ff0075a7 */ /* 0x0000620008020147 */
[----:B------:R-:W-:Y:S05]  /*6270*/  @!P0 BRA `(.L_x_2443) ;  /* 0x0000000000048947 */ /* 0x000fea0003800000 */
[----:B------:R-:W-:Y:S01]  /*6280*/  BPT.TRAP 0x1 ;  /* 0x000000040000795c */ /* 0x000fe20000300000 */
.L_x_2443:
[----:B-1----:R-:W-:Y:S05]  /*6290*/  @P1 BRA `(.L_x_2444) ;  /* 0x0000000000081947 */ /* 0x002fea0003800000 */
[----:B------:R-:W1:Y:S02]  /*62a0*/  SYNCS.PHASECHK.TRANS64.TRYWAIT P1, [UR7+0x30830], R3 ;  /* 0x03083003ff0075a7 */ /* 0x000e640008020147 */
[----:B-1----:R-:W-:Y:S05]  /*62b0*/  @!P1 BRA `(.L_x_2445) ;  /* 0x000000b0008c9947 */ /* 0x002fea0003800000 */
.L_x_2444:
        /* <DEDUP_REMOVED lines=175> */
.L_x_2446:
[----:B------:R-:W-:Y:S01]  /*6db0*/  ULEA UR14, UR6, UR40, 0x3 ;  /* 0x00000028060e7291 */ /* 0x000fe2000f8e183f */
[----:B------:R-:W-:-:S05]  /*6dc0*/  IMAD.U32 R0, RZ, RZ, UR5 ;  /* 0x00000005ff007e24 */ /* 0x000fca000f8e00ff */
[----:B------:R-:W-:-:S04]  /*6dd0*/  SHF.L.U32 R0, R0, 0x1f, RZ ;  /* 0x0000001f00007819 */ /* 0x000fc800000006ff */
[----:B------:R2:W3:Y:S01]  /*6de0*/  SYNCS.PHASECHK.TRANS64.TRYWAIT P1, [UR14+0x30850], R0 ;  /* 0x03085000ff0075a7 */ /* 0x0004e2000802014e */
[----:B------:R-:W-:Y:S05]  /*6df0*/  @!P0 BRA `(.L_x_2447) ;  /* 0x0000000000048947 */ /* 0x000fea0003800000 */
[----:B------:R-:W-:Y:S01]  /*6e00*/  BPT.TRAP 0x1 ;  /* 0x000000040000795c */ /* 0x000fe20000300000 */
.L_x_2447:
[----:B---3--:R-:W-:Y:S05]  /*6e10*/  @P1 BRA `(.L_x_2448) ;  /* 0x0000000000081947 */ /* 0x008fea0003800000 */
[----:B------:R-:W3:Y:S02]  /*6e20*/  SYNCS.PHASECHK.TRANS64.TRYWAIT P1, [UR14+0x30850], R0 ;  /* 0x03085000ff0075a7 */ /* 0x000ee4000802014e */
[----:B---3--:R-:W-:Y:S05]  /*6e30*/  @!P1 BRA `(.L_x_2449) ;  /* 0x000000a400c49947 */ /* 0x008fea0003800000 */
.L_x_2448:
        /* <DEDUP_REMOVED lines=37> */
.L_x_2450:
        /* <DEDUP_REMOVED lines=216> */
.L_x_2451:
        /* <DEDUP_REMOVED lines=35> */
.L_x_2441:
        /* <DEDUP_REMOVED lines=99> */
.L_x_2453:
[----:B------:R-:W-:Y:S01]  /*8670*/  ULEA UR5, UR39, UR40, 0x3 ;  /* 0x0000002827057291 */ /* 0x000fe2000f8e183f */
[----:B------:R-:W-:-:S05]  /*8680*/  IMAD.U32 R0, RZ, RZ, UR38 ;  /* 0x00000026ff007e24 */ /* 0x000fca000f8e00ff */
[----:B------:R-:W-:-:S04]  /*8690*/  SHF.L.U32 R0, R0, 0x1f, RZ ;  /* 0x0000001f00007819 */ /* 0x000fc800000006ff */
[----:B------:R0:W1:Y:S01]  /*86a0*/  SYNCS.PHASECHK.TRANS64.TRYWAIT P1, [UR5+0x30850], R0 ;  /* 0x03085000ff0075a7 */ /* 0x0000620008020145 */
[----:B------:R-:W-:Y:S05]  /*86b0*/  @!P0 BRA `(.L_x_2454) ;  /* 0x0000000000048947 */ /* 0x000fea0003800000 */
[----:B------:R-:W-:Y:S01]  /*86c0*/  BPT.TRAP 0x1 ;  /* 0x000000040000795c */ /* 0x000fe20000300000 */
.L_x_2454:
[----:B-1----:R-:W-:Y:S05]  /*86d0*/  @P1 BRA `(.L_x_2455) ;  /* 0x0000000000081947 */ /* 0x002fea0003800000 */
[----:B------:R-:W1:Y:S02]  /*86e0*/  SYNCS.PHASECHK.TRANS64.TRYWAIT P1, [UR5+0x30850], R0 ;  /* 0x03085000ff0075a7 */ /* 0x000e640008020145 */
[----:B-1----:R-:W-:Y:S05]  /*86f0*/  @!P1 BRA `(.L_x_2456) ;  /* 0x0000008c00ac9947 */ /* 0x002fea0003800000 */
.L_x_2455:
        /* <DEDUP_REMOVED lines=17> */
[----:B------:R-:W-:Y:S02]  /*8810*/  MOV R5, RZ ;  /* 0x000000ff00057202 */ /* 0x000fe40000000f00 */
        /* <DEDUP_REMOVED lines=46> */
.L_x_2457:
        /* <DEDUP_REMOVED lines=109> */
.L_x_2421:
        /* <DEDUP_REMOVED lines=15> */
[----:B------:R-:W-:Y:S02]  /*92c0*/  F2FP.F16.F32.PACK_AB R97, R43, R98 ;  /* 0x000000622b61723e */ /* 0x000fe400000000ff */
[----:B------:R-:W-:Y:S01]  /*92d0*/  F2FP.F16.F32.PACK_AB R104, R105, R104 ;  /* 0x000000686968723e */ /* 0x000fe200000000ff */
[----:B------:R-:W-:Y:S01]  /*92e0*/  UISETP.NE.AND.EX UP0, UPT, UR9, URZ, UPT, UP0 ;  /* 0x0000003f0900728c */ /* 0x000fe2000bf05300 */
[----:B------:R-:W-:Y:S02]  /*92f0*/  R2UR UR4, R192 ;  /* 0x00000000c00472ca */ /* 0x000fe400000e0000 */
[----:B------:R-:W-:-:S02]  /*9300*/  F2FP.F16.F32.PACK_AB R98, R101, R100 ;  /* 0x000000646562723e */ /* 0x000fc400000000ff */
[----:B------:R-:W-:Y:S02]  /*9310*/  F2FP.F16.F32.PACK_AB R99, R46, R99 ;  /* 0x000000632e63723e */ /* 0x000fe400000000ff */
[----:B------:R-:W-:Y:S02]  /*9320*/  F2FP.F16.F32.PACK_AB R105, R107, R106 ;  /* 0x0000006a6b69723e */ /* 0x000fe400000000ff */
[----:B------:R-:W-:Y:S02]  /*9330*/  F2FP.F16.F32.PACK_AB R112, R113, R112 ;  /* 0x000000707170723e */ /* 0x000fe400000000ff */
[----:B------:R-:W-:Y:S02]  /*9340*/  F2FP.F16.F32.PACK_AB R106, R109, R108 ;  /* 0x0000006c6d6a723e */ /* 0x000fe400000000ff */
[----:B------:R-:W-:Y:S01]  /*9350*/  F2FP.F16.F32.PACK_AB R107, R111, R110 ;  /* 0x0000006e6f6b723e */ /* 0x000fe200000000ff */
[----:B------:R-:W-:Y:S01]  /*9360*/  USHF.L.U32 UR10, UR4, 0x2, URZ ;  /* 0x00000002040a7899 */ /* 0x000fe2000800063f */
[----:B------:R-:W-:-:S02]  /*9370*/  F2FP.F16.F32.PACK_AB R113, R115, R114 ;  /* 0x000000727371723e */ /* 0x000fc400000000ff */
[----:B------:R-:W-:Y:S02]  /*9380*/  F2FP.F16.F32.PACK_AB R114, R117, R116 ;  /* 0x000000747572723e */ /* 0x000fe400000000ff */
[----:B------:R-:W-:Y:S02]  /*9390*/  F2FP.F16.F32.PACK_AB R115, R119, R118 ;  /* 0x000000767773723e */ /* 0x000fe400000000ff */
[----:B------:R-:W-:Y:S02]  /*93a0*/  R2UR UR7, R195 ;  /* 0x00000000c30772ca */ /* 0x000fe400000e0000 */
[----:B------:R-:W-:Y:S02]  /*93b0*/  MOV R20, R42 ;  /* 0x0000002a00147202 */ /* 0x000fe40000000f00 */
[----:B0-----:R-:W-:-:S03]  /*93c0*/  MOV R21, R5 ;  /* 0x0000000500157202 */ /* 0x001fc60000000f00 */
[----:B------:R-:W-:-:S03]  /*93d0*/  IMAD.WIDE R4, R200, 0x2, R20 ;  /* 0x00000002c8047825 */ /* 0x000fc600078e0214 */
[----:B------:R-:W-:-:S03]  /*93e0*/  LOP3.LUT R29, R4, 0x380, RZ, 0xc0, !PT ;  /* 0x00000380041d7812 */ /* 0x000fc600078ec0ff */
[----:B------:R-:W-:Y:S01]  /*93f0*/  USHF.L.U64.HI UR11, UR4, 0x2, UR7 ;  /* 0x00000002040b7899 */ /* 0x000fe20008010207 */
[C---:B------:R-:W-:Y:S01]  /*9400*/  IADD3 R137, P6, R4.reuse, 0x60, RZ ;  /* 0x0000006004897810 */ /* 0x040fe20007fde0ff */
[----:B------:R-:W-:Y:S01]  /*9410*/  UIADD3 UR4, UP1, UR10, UR8, URZ ;  /* 0x000000080a047290 */ /* 0x000fe2000ff3e03f */
[C---:B------:R-:W-:Y:S02]  /*9420*/  IADD3 R47, P2, R4.reuse, 0x20, RZ ;  /* 0x00000020042f7810 */ /* 0x040fe40007f5e0ff */
[C---:B------:R-:W-:Y:S01]  /*9430*/  IADD3 R103, P1, R4.reuse, 0x40, RZ ;  /* 0x0000004004677810 */ /* 0x040fe20007f3e0ff */
[--C-:B------:R-:W-:Y:S01]  /*9440*/  IMAD.X R13, RZ, RZ, R5.reuse, P6 ;  /* 0x000000ffff0d7224 */ /* 0x100fe200030e0605 */
[C---:B------:R-:W-:Y:S01]  /*9450*/  IADD3 R139, P5, R4.reuse, 0x4000, RZ ;  /* 0x00004000048b7810 */ /* 0x040fe20007fbe0ff */
[--C-:B------:R-:W-:Y:S01]  /*9460*/  IMAD.X R9, RZ, RZ, R5.reuse, P2 ;  /* 0x000000ffff097224 */ /* 0x100fe200010e0605 */
[----:B------:R-:W-:Y:S01]  /*9470*/  SHF.R.U64 R29, R29, 0x3, RZ ;  /* 0x000000031d1d7819 */ /* 0x000fe200000012ff */
[----:B------:R-:W-:Y:S01]  /*9480*/  IMAD.X R11, RZ, RZ, R5, P1 ;  /* 0x000000ffff0b7224 */ /* 0x000fe200008e0605 */
[C---:B------:R-:W-:Y:S01]  /*9490*/  IADD3 R141, P0, R4.reuse, 0x4020, RZ ;  /* 0x00004020048d7810 */ /* 0x040fe20007f1e0ff */
[----:B------:R-:W-:Y:S01]  /*94a0*/  UIADD3.X UR7, UR11, UR9, URZ, UP1, !UPT ;  /* 0x000000090b077290 */ /* 0x000fe20008ffe43f */
[----:B------:R-:W-:-:S02]  /*94b0*/  IADD3 R143, P4, R4, 0x4040, RZ ;  /* 0x00004040048f7810 */ /* 0x000fc40007f9e0ff */
[C---:B------:R-:W-:Y:S01]  /*94c0*/  IADD3 R151, P6, R4.reuse, 0x8040, RZ ;  /* 0x0000804004977810 */ /* 0x040fe20007fde0ff */
[--C-:B------:R-:W-:Y:S01]  /*94d0*/  IMAD.X R25, RZ, RZ, R5.reuse, P0 ;  /* 0x000000ffff197224 */ /* 0x100fe200000e0605 */
[----:B------:R-:W-:Y:S01]  /*94e0*/  IADD3.X R15, RZ, R5, RZ, P5, !PT ;  /* 0x00000005ff0f7210 */ /* 0x000fe20002ffe4ff */
[--C-:B------:R-:W-:Y:S01]  /*94f0*/  IMAD.X R27, RZ, RZ, R5.reuse, P4 ;  /* 0x000000ffff1b7224 */ /* 0x100fe200020e0605 */
[C---:B------:R-:W-:Y:S01]  /*9500*/  IADD3 R145, P3, R4.reuse, 0x4060, RZ ;  /* 0x0000406004917810 */ /* 0x040fe20007f7e0ff */
[--C-:B------:R-:W-:Y:S01]  /*9510*/  IMAD.X R37, RZ, RZ, R5.reuse, P6 ;  /* 0x000000ffff257224 */ /* 0x100fe200030e0605 */
[C---:B------:R-:W-:Y:S01]  /*9520*/  IADD3 R147, P2, R4.reuse, 0x8000, RZ ;  /* 0x0000800004937810 */ /* 0x040fe20007f5e0ff */
[----:B------:R-:W-:Y:S01]  /*9530*/  ULDC.64 UR8, c[0x0][0xc08] ;  /* 0x0003020000087ab9 */ /* 0x000fe20000000a00 */
[C---:B------:R-:W-:Y:S01]  /*9540*/  IADD3 R149, P1, R4.reuse, 0x8020, RZ ;  /* 0x0000802004957810 */ /* 0x040fe20007f3e0ff */
[--C-:B------:R-:W-:Y:S01]  /*9550*/  IMAD.X R31, RZ, RZ, R5.reuse, P3 ;  /* 0x000000ffff1f7224 */ /* 0x100fe200018e0605 */
[----:B------:R-:W-:Y:S01]  /*9560*/  IADD3 R153, P5, R4, 0x8060, RZ ;  /* 0x0000806004997810 */ /* 0x000fe20007fbe0ff */
[--C-:B------:R-:W-:Y:S01]  /*9570*/  IMAD.X R33, RZ, RZ, R5.reuse, P2 ;  /* 0x000000ffff217224 */ /* 0x100fe200010e0605 */
[----:B------:R-:W-:Y:S01]  /*9580*/  LOP3.LUT R4, R29, R4, RZ, 0x3c, !PT ;  /* 0x000000041d047212 */ /* 0x000fe200078e3cff */
[--C-:B------:R-:W-:Y:S01]  /*9590*/  IMAD.X R35, RZ, RZ, R5.reuse, P1 ;  /* 0x000000ffff237224 */ /* 0x100fe200008e0605 */
[----:B------:R-:W-:Y:S01]  /*95a0*/  LOP3.LUT R8, R47, 0x380, RZ, 0xc0, !PT ;  /* 0x000003802f087812 */ /* 0x000fe200078ec0ff */
        /* <DEDUP_REMOVED lines=14> */
[----:B------:R-:W-:Y:S02]  /*9690*/  SHF.R.U64 R12, R12, 0x3, RZ ;  /* 0x000000030c0c7819 */ /* 0x000fe400000012ff */
[----:B------:R-:W-:Y:S02]  /*96a0*/  SHF.R.U64 R14, R14, 0x3, RZ ;  /* 0x000000030e0e7819 */ /* 0x000fe400000012ff */
[----:B------:R-:W-:Y:S02]  /*96b0*/  F2FP.F16.F32.PACK_AB R4, R124, R7 ;  /* 0x000000077c04723e */ /* 0x000fe400000000ff */
[----:B------:R-:W-:Y:S02]  /*96c0*/  SHF.R.U64 R24, R24, 0x3, RZ ;  /* 0x0000000318187819 */ /* 0x000fe400000012ff */
[----:B------:R-:W-:Y:S02]  /*96d0*/  SHF.R.U64 R26, R26, 0x3, RZ ;  /* 0x000000031a1a7819 */ /* 0x000fe400000012ff */
[----:B------:R-:W-:-:S02]  /*96e0*/  F2FP.F16.F32.PACK_AB R5, R134, R133 ;  /* 0x000000858605723e */ /* 0x000fc400000000ff */
[----:B------:R-:W-:Y:S02]  /*96f0*/  SHF.R.U64 R36, R36, 0x3, RZ ;  /* 0x0000000324247819 */ /* 0x000fe400000012ff */
[----:B------:R-:W-:Y:S01]  /*9700*/  F2FP.F16.F32.PACK_AB R7, R135, R28 ;  /* 0x0000001c8707723e */ /* 0x000fe200000000ff */
[----:B------:R-:W-:Y:S01]  /*9710*/  BAR.SYNC.DEFER_BLOCKING 0x1, 0x100 ;  /* 0x0044000000007b1d */ /* 0x000fe20000010000 */
[----:B------:R-:W-:Y:S02]  /*9720*/  SHF.R.U64 R30, R30, 0x3, RZ ;  /* 0x000000031e1e7819 */ /* 0x000fe400000012ff */
[----:B------:R-:W-:Y:S02]  /*9730*/  SHF.R.U64 R38, R38, 0x3, RZ ;  /* 0x0000000326267819 */ /* 0x000fe400000012ff */
[----:B------:R-:W-:Y:S02]  /*9740*/  LOP3.LUT R8, R8, R47, RZ, 0x3c, !PT ;  /* 0x0000002f08087212 */ /* 0x000fe400078e3cff */
[----:B------:R-:W-:-:S02]  /*9750*/  LOP3.LUT R10, R10, R103, RZ, 0x3c, !PT ;  /* 0x000000670a0a7212 */ /* 0x000fc400078e3cff */
[----:B------:R-:W-:Y:S02]  /*9760*/  SHF.R.U64 R32, R32, 0x3, RZ ;  /* 0x0000000320207819 */ /* 0x000fe400000012ff */
[----:B------:R-:W-:Y:S02]  /*9770*/  SHF.R.U64 R34, R34, 0x3, RZ ;  /* 0x0000000322227819 */ /* 0x000fe400000012ff */
[----:B------:R-:W-:Y:S02]  /*9780*/  LOP3.LUT R12, R12, R137, RZ, 0x3c, !PT ;  /* 0x000000890c0c7212 */ /* 0x000fe400078e3cff */
[----:B------:R-:W-:Y:S02]  /*9790*/  LOP3.LUT R14, R14, R139, RZ, 0x3c, !PT ;  /* 0x0000008b0e0e7212 */ /* 0x000fe400078e3cff */
[----:B------:R-:W-:Y:S02]  /*97a0*/  LOP3.LUT R24, R24, R141, RZ, 0x3c, !PT ;  /* 0x0000008d18187212 */ /* 0x000fe400078e3cff */
[----:B------:R-:W-:-:S02]  /*97b0*/  LOP3.LUT R26, R26, R143, RZ, 0x3c, !PT ;  /* 0x0000008f1a1a7212 */ /* 0x000fc400078e3cff */
[----:B------:R-:W-:Y:S02]  /*97c0*/  LOP3.LUT R36, R36, R151, RZ, 0x3c, !PT ;  /* 0x0000009724247212 */ /* 0x000fe400078e3cff */
[----:B------:R-:W-:Y:S01]  /*97d0*/  LOP3.LUT R30, R30, R145, RZ, 0x3c, !PT ;  /* 0x000000911e1e7212 */ /* 0x000fe200078e3cff */
[----:B------:R0:W-:Y:S01]  /*97e0*/  STSM.16.M88.4 [R136], R4 ;  /* 0x0000000488007844 */ /* 0x0001e20000000200 */
[----:B------:R-:W-:Y:S02]  /*97f0*/  LOP3.LUT R28, R38, R153, RZ, 0x3c, !PT ;  /* 0x00000099261c7212 */ /* 0x000fe400078e3cff */
[----:B------:R-:W-:Y:S02]  /*9800*/  LOP3.LUT R32, R32, R147, RZ, 0x3c, !PT ;  /* 0x0000009320207212 */ /* 0x000fe400078e3cff */
[----:B------:R-:W-:Y:S02]  /*9810*/  LOP3.LUT R34, R34, R149, RZ, 0x3c, !PT ;  /* 0x0000009522227212 */ /* 0x000fe400078e3cff */
[----:B------:R-:W-:-:S02]  /*9820*/  MOV R135, R8 ;  /* 0x0000000800877202 */ /* 0x000fc40000000f00 */
[----:B------:R-:W-:Y:S02]  /*9830*/  MOV R134, R10 ;  /* 0x0000000a00867202 */ /* 0x000fe40000000f00 */
[----:B------:R-:W-:Y:S02]  /*9840*/  MOV R133, R12 ;  /* 0x0000000c00857202 */ /* 0x000fe40000000f00 */
[----:B------:R-:W-:Y:S02]  /*9850*/  MOV R124, R14 ;  /* 0x0000000e007c7202 */ /* 0x000fe40000000f00 */
[----:B------:R-:W-:Y:S02]  /*9860*/  F2FP.F16.F32.PACK_AB R8, R41, R40 ;  /* 0x000000282908723e */ /* 0x000fe400000000ff */
[----:B0-----:R-:W-:Y:S02]  /*9870*/  F2FP.F16.F32.PACK_AB R4, R121, R120 ;  /* 0x000000787904723e */ /* 0x001fe400000000ff */
[----:B------:R-:W-:-:S02]  /*9880*/  F2FP.F16.F32.PACK_AB R5, R131, R128 ;  /* 0x000000808305723e */ /* 0x000fc400000000ff */
[----:B------:R-:W-:Y:S02]  /*9890*/  F2FP.F16.F32.PACK_AB R6, R122, R3 ;  /* 0x000000037a06723e */ /* 0x000fe400000000ff */
[----:B------:R-:W-:Y:S02]  /*98a0*/  F2FP.F16.F32.PACK_AB R7, R132, R127 ;  /* 0x0000007f8407723e */ /* 0x000fe400000000ff */
[----:B------:R-:W-:Y:S02]  /*98b0*/  F2FP.F16.F32.PACK_AB R9, R129, R126 ;  /* 0x0000007e8109723e */ /* 0x000fe400000000ff */
[----:B------:R-:W-:Y:S01]  /*98c0*/  F2FP.F16.F32.PACK_AB R10, R45, R44 ;  /* 0x0000002c2d0a723e */ /* 0x000fe200000000ff */
[----:B------:R0:W-:Y:S01]  /*98d0*/  STSM.16.M88.4 [R135], R4 ;  /* 0x0000000487007844 */ /* 0x0001e20000000200 */
[----:B------:R-:W-:Y:S02]  /*98e0*/  F2FP.F16.F32.PACK_AB R11, R130, R125 ;  /* 0x0000007d820b723e */ /* 0x000fe400000000ff */
[----:B------:R-:W-:-:S02]  /*98f0*/  MOV R123, R24 ;  /* 0x00000018007b7202 */ /* 0x000fc40000000f00 */
[----:B------:R-:W-:Y:S01]  /*9900*/  MOV R103, R26 ;  /* 0x0000001a00677202 */ /* 0x000fe20000000f00 */
[----:B------:R1:W-:Y:S01]  /*9910*/  STSM.16.M88.4 [R134], R8 ;  /* 0x0000000886007844 */ /* 0x0003e20000000200 */
[----:B------:R-:W-:Y:S02]  /*9920*/  MOV R37, R36 ;  /* 0x0000002400257202 */ /* 0x000fe40000000f00 */
[----:B------:R-:W-:Y:S02]  /*9930*/  F2FP.F16.F32.PACK_AB R12, R49, R48 ;  /* 0x00000030310c723e */ /* 0x000fe400000000ff */
[----:B------:R-:W-:Y:S02]  /*9940*/  F2FP.F16.F32.PACK_AB R13, R51, R50 ;  /* 0x00000032330d723e */ /* 0x000fe400000000ff */
[----:B------:R-:W-:Y:S02]  /*9950*/  F2FP.F16.F32.PACK_AB R14, R53, R52 ;  /* 0x00000034350e723e */ /* 0x000fe400000000ff */
[----:B------:R-:W-:-:S02]  /*9960*/  F2FP.F16.F32.PACK_AB R15, R55, R54 ;  /* 0x00000036370f723e */ /* 0x000fc400000000ff */
[----:B------:R-:W-:Y:S02]  /*9970*/  MOV R102, R30 ;  /* 0x0000001e00667202 */ /* 0x000fe40000000f00 */
[----:B------:R-:W-:Y:S01]  /*9980*/  F2FP.F16.F32.PACK_AB R24, R57, R56 ;  /* 0x000000383918723e */ /* 0x000fe200000000ff */
[----:B------:R-:W-:Y:S01]  /*9990*/  STSM.16.M88.4 [R133], R12 ;  /* 0x0000000c85007844 */ /* 0x000fe20000000200 */
[----:B------:R-:W-:Y:S02]  /*99a0*/  F2FP.F16.F32.PACK_AB R25, R59, R58 ;  /* 0x0000003a3b19723e */ /* 0x000fe400000000ff */
[----:B------:R-:W-:Y:S02]  /*99b0*/  F2FP.F16.F32.PACK_AB R26, R61, R60 ;  /* 0x0000003c3d1a723e */ /* 0x000fe400000000ff */
[----:B------:R-:W-:Y:S02]  /*99c0*/  F2FP.F16.F32.PACK_AB R27, R63, R62 ;  /* 0x0000003e3f1b723e */ /* 0x000fe400000000ff */
[----:B------:R-:W-:-:S02]  /*99d0*/  MOV R36, R28 ;  /* 0x0000001c00247202 */ /* 0x000fc40000000f00 */
[----:B------:R-:W-:Y:S01]  /*99e0*/  MOV R47, R32 ;  /* 0x00000020002f7202 */ /* 0x000fe20000000f00 */
[----:B------:R-:W-:Y:S01]  /*99f0*/  STSM.16.M88.4 [R124], R24 ;  /* 0x000000187c007844 */ /* 0x000fe20000000200 */
[----:B------:R-:W-:Y:S02]  /*9a00*/  MOV R38, R34 ;  /* 0x0000002200267202 */ /* 0x000fe40000000f00 */
[----:B------:R-:W-:Y:S02]  /*9a10*/  F2FP.F16.F32.PACK_AB R28, R65, R64 ;  /* 0x00000040411c723e */ /* 0x000fe400000000ff */
[----:B------:R-:W-:Y:S02]  /*9a20*/  F2FP.F16.F32.PACK_AB R29, R67, R66 ;  /* 0x00000042431d723e */ /* 0x000fe400000000ff */
[----:B------:R-:W-:Y:S02]  /*9a30*/  F2FP.F16.F32.PACK_AB R30, R69, R68 ;  /* 0x00000044451e723e */ /* 0x000fe400000000ff */
[----:B------:R-:W-:-:S02]  /*9a40*/  F2FP.F16.F32.PACK_AB R31, R71, R70 ;  /* 0x00000046471f723e */ /* 0x000fc400000000ff */
[----:B------:R-:W-:Y:S01]  /*9a50*/  PLOP3.LUT P0, PT, PT, PT, UP0, 0x80, 0x0 ;  /* 0x000000000000781c */ /* 0x000fe20003f0f008 */
[----:B------:R-:W-:Y:S01]  /*9a60*/  UISETP.NE.U32.AND UP1, UPT, UR8, URZ, UPT ;  /* 0x0000003f0800728c */ /* 0x000fe2000bf25070 */
[----:B------:R-:W-:Y:S01]  /*9a70*/  F2FP.F16.F32.PACK_AB R32, R73, R72 ;  /* 0x000000484920723e */ /* 0x000fe200000000ff */
[----:B------:R-:W-:Y:S01]  /*9a80*/  STSM.16.M88.4 [R123], R28 ;  /* 0x0000001c7b007844 */ /* 0x000fe20000000200 */
[----:B------:R-:W-:Y:S02]  /*9a90*/  F2FP.F16.F32.PACK_AB R33, R75, R74 ;  /* 0x0000004a4b21723e */ /* 0x000fe400000000ff */
[----:B------:R-:W-:Y:S02]  /*9aa0*/  F2FP.F16.F32.PACK_AB R34, R77, R76 ;  /* 0x0000004c4d22723e */ /* 0x000fe400000000ff */
[----:B------:R-:W-:Y:S01]  /*9ab0*/  F2FP.F16.F32.PACK_AB R35, R79, R78 ;  /* 0x0000004e4f23723e */ /* 0x000fe200000000ff */
[----:B------:R-:W2:Y:S01]  /*9ac0*/  LDC R68, c[0x0][0xbe8] ;  /* 0x0002fa00ff447b82 */ /* 0x000ea20000000800 */
[----:B0-----:R-:W-:-:S02]  /*9ad0*/  F2FP.F16.F32.PACK_AB R4, R81, R80 ;  /* 0x000000505104723e */ /* 0x001fc400000000ff */
[----:B------:R-:W-:Y:S01]  /*9ae0*/  F2FP.F16.F32.PACK_AB R5, R83, R82 ;  /* 0x000000525305723e */ /* 0x000fe200000000ff */
[----:B------:R-:W-:Y:S01]  /*9af0*/  STSM.16.M88.4 [R103], R32 ;  /* 0x0000002067007844 */ /* 0x000fe20000000200 */
[----:B------:R-:W-:Y:S02]  /*9b00*/  F2FP.F16.F32.PACK_AB R6, R85, R84 ;  /* 0x000000545506723e */ /* 0x000fe400000000ff */
[----:B------:R-:W-:Y:S02]  /*9b10*/  F2FP.F16.F32.PACK_AB R7, R87, R86 ;  /* 0x000000565707723e */ /* 0x000fe400000000ff */
[----:B-1----:R-:W-:Y:S02]  /*9b20*/  F2FP.F16.F32.PACK_AB R8, R89, R88 ;  /* 0x000000585908723e */ /* 0x002fe400000000ff */
[----:B------:R-:W-:Y:S01]  /*9b30*/  F2FP.F16.F32.PACK_AB R9, R91, R90 ;  /* 0x0000005a5b09723e */ /* 0x000fe200000000ff */
[----:B------:R0:W-:Y:S01]  /*9b40*/  STSM.16.M88.4 [R102], R4 ;  /* 0x0000000466007844 */ /* 0x0001e20000000200 */
[----:B------:R-:W-:-:S02]  /*9b50*/  F2FP.F16.F32.PACK_AB R10, R93, R92 ;  /* 0x0000005c5d0a723e */ /* 0x000fc400000000ff */
[----:B------:R-:W-:-:S05]  /*9b60*/  F2FP.F16.F32.PACK_AB R11, R95, R94 ;  /* 0x0000005e5f0b723e */ /* 0x000fca00000000ff */
[----:B------:R1:W-:Y:S04]  /*9b70*/  STSM.16.M88.4 [R47], R8 ;  /* 0x000000082f007844 */ /* 0x0003e80000000200 */
[----:B------:R3:W-:Y:S04]  /*9b80*/  STSM.16.M88.4 [R38], R96 ;  /* 0x0000006026007844 */ /* 0x0007e80000000200 */
[----:B------:R3:W-:Y:S01]  /*9b90*/  STSM.16.M88.4 [R37], R104 ;  /* 0x0000006825007844 */ /* 0x0007e20000000200 */
[----:B0-----:R-:W-:Y:S02]  /*9ba0*/  IMAD.U32 R4, RZ, RZ, UR4 ;  /* 0x00000004ff047e24 */ /* 0x001fe4000f8e00ff */
[----:B------:R-:W-:Y:S01]  /*9bb0*/  IMAD.U32 R5, RZ, RZ, UR7 ;  /* 0x00000007ff057e24 */ /* 0x000fe2000f8e00ff */
[----:B------:R3:W-:Y:S01]  /*9bc0*/  STSM.16.M88.4 [R36], R112 ;  /* 0x0000007024007844 */ /* 0x0007e20000000200 */
[----:B------:R-:W-:Y:S06]  /*9bd0*/  BAR.SYNC.DEFER_BLOCKING 0x1, 0x100 ;  /* 0x0044000000007b1d */ /* 0x000fec0000010000 */
[----:B------:R-:W4:Y:S01]  /*9be0*/  @P0 LDG.E R3, desc[UR36][R4.64] ;  /* 0x0000002404030981 */ /* 0x000f22000c1e1900 */
[----:B------:R-:W-:Y:S01]  /*9bf0*/  UISETP.NE.AND.EX UP1, UPT, UR9, URZ, UPT, UP1 ;  /* 0x0000003f0900728c */ /* 0x000fe2000bf25310 */
[----:B--2---:R-:W-:Y:S01]  /*9c00*/  ISETP.NE.AND P1, PT, R68, 0x1, PT ;  /* 0x000000014400780c */ /* 0x004fe20003f25270 */
[----:B------:R-:W-:Y:S01]  /*9c10*/  ULDC UR7, c[0x0][0xa88] ;  /* 0x0002a20000077ab9 */ /* 0x000fe20000000800 */
[----:B------:R-:W-:-:S03]  /*9c20*/  UMOV UR4, URZ ;  /* 0x0000003f00047c82 */ /* 0x000fc60008000000 */
[----:B------:R-:W-:-:S05]  /*9c30*/  PLOP3.LUT P2, PT, PT, PT, UP1, 0x80, 0x0 ;  /* 0x000000000000781c */ /* 0x000fca0003f4f018 */
[----:B------:R-:W-:-:S03]  /*9c40*/  @UP1 UIADD3 UR8, UP2, UR10, UR8, URZ ;  /* 0x000000080a081290 */ /* 0x000fc6000ff5e03f */
[----:B------:R-:W0:Y:S01]  /*9c50*/  @P1 LDC R6, c[0x0][0xbec] ;  /* 0x0002fb00ff061b82 */ /* 0x000e220000000800 */
[----:B------:R-:W-:Y:S02]  /*9c60*/  @UP1 UIADD3.X UR9, UR11, UR9, URZ, UP2, !UPT ;  /* 0x000000090b091290 */ /* 0x000fe400097fe43f */
[----:B-1----:R-:W-:-:S04]  /*9c70*/  IMAD.U32 R10, RZ, RZ, UR8 ;  /* 0x00000008ff0a7e24 */ /* 0x002fc8000f8e00ff */
[----:B------:R-:W-:Y:S01]  /*9c80*/  IMAD.U32 R11, RZ, RZ, UR9 ;  /* 0x00000009ff0b7e24 */ /* 0x000fe2000f8e00ff */
[----:B------:R-:W1:Y:S01]  /*9c90*/  @P1 LDC R8, c[0x0][0xbf0] ;  /* 0x0002fc00ff081b82 */ /* 0x000e620000000800 */
[----:B----4-:R-:W-:Y:S02]  /*9ca0*/  @P0 R2UR UR4, R3 ;  /* 0x00000000030402ca */ /* 0x010fe400000e0000 */
[----:B------:R-:W-:-:S06]  /*9cb0*/  MOV R3, UR7 ;  /* 0x0000000700037c02 */ /* 0x000fcc0008000f00 */
[----:B------:R3:W5:Y:S01]  /*9cc0*/  @P2 LDG.E R3, desc[UR36][R10.64] ;  /* 0x000000240a032981 */ /* 0x000762000c1e1900 */
[----:B01----:R-:W-:Y:S06]  /*9cd0*/  @P2 BRA `(.L_x_2460) ;  /* 0x0000000000102947 */ /* 0x003fec0003800000 */
[----:B------:R-:W-:Y:S05]  /*9ce0*/  @!P0 BRA `(.L_x_2460) ;  /* 0x00000000000c8947 */ /* 0x000fea0003800000 */
[----:B---3--:R-:W2:Y:S04]  /*9cf0*/  LDG.E R10, desc[UR36][R4.64] ;  /* 0x00000024040a7981 */ /* 0x008ea8000c1e1900 */
[----:B-----5:R-:W2:Y:S02]  /*9d00*/  LDG.E R3, desc[UR36][R4.64+0x4] ;  /* 0x0000042404037981 */ /* 0x020ea4000c1e1900 */
[----:B--2---:R-:W-:-:S07]  /*9d10*/  IMAD.IADD R3, R3, 0x1, -R10 ;  /* 0x0000000103037824 */ /* 0x004fce00078e0a0a */
.L_x_2460:
[----:B------:R-:W-:Y:S01]  /*9d20*/  R2UR UR17, R193 ;  /* 0x00000000c11172ca */ /* 0x000fe200000e0000 */
[----:B------:R-:W-:Y:S01]  /*9d30*/  ULDC.64 UR12, c[0x0][0xb90] ;  /* 0x0002e400000c7ab9 */ /* 0x000fe20000000a00 */
[----:B------:R-:W-:Y:S01]  /*9d40*/  R2UR UR16, R195 ;  /* 0x00000000c31072ca */ /* 0x000fe200000e0000 */
[----:B------:R-:W-:Y:S01]  /*9d50*/  VIADD R9, R18, UR42 ;  /* 0x0000002a12097c36 */ /* 0x000fe20008000000 */
[----:B------:R-:W-:Y:S01]  /*9d60*/  R2UR UR15, R192 ;  /* 0x00000000c00f72ca */ /* 0x000fe200000e0000 */
[----:B------:R-:W-:Y:S01]  /*9d70*/  USHF.R.S32.HI UR11, URZ, 0x1f, UR4 ;  /* 0x0000001f3f0b7899 */ /* 0x000fe20008011404 */
[----:B------:R-:W-:Y:S01]  /*9d80*/  VIADD R26, R199, UR42 ;  /* 0x0000002ac71a7c36 */ /* 0x000fe20008000000 */
[----:B------:R-:W-:Y:S01]  /*9d90*/  UMOV UR10, UR4 ;  /* 0x00000004000a7c82 */ /* 0x000fe20008000000 */
[----:B------:R-:W-:-:S04]  /*9da0*/  @P1 IMAD.HI.U32 R5, R9, R6, RZ ;  /* 0x0000000609051227 */ /* 0x000fc800078e00ff */
[----:B------:R-:W-:Y:S01]  /*9db0*/  IMAD.MOV.U32 R4, RZ, RZ, R9 ;  /* 0x000000ffff047224 */ /* 0x000fe200078e0009 */
[----:B------:R-:W-:Y:S01]  /*9dc0*/  USHF.R.S32.HI UR14, URZ, 0x1f, UR17 ;  /* 0x0000001f3f0e7899 */ /* 0x000fe20008011411 */
[----:B------:R-:W-:Y:S01]  /*9dd0*/  @P1 SHF.R.U32.HI R4, RZ, R8, R5 ;  /* 0x00000008ff041219 */ /* 0x000fe20000011605 */
[----:B------:R-:W-:Y:S01]  /*9de0*/  UIMAD.WIDE.U32 UR8, UR17, UR12, UR10 ;  /* 0x0000000c110872a5 */ /* 0x000fe2000f8e000a */
[----:B------:R-:W-:Y:S01]  /*9df0*/  IMAD R5, R194, 0x40, R16 ;  /* 0x00000040c2057824 */ /* 0x000fe200078e0210 */
[----:B------:R-:W-:Y:S01]  /*9e00*/  UIMAD UR7, UR14, UR12, URZ ;  /* 0x0000000c0e0772a4 */ /* 0x000fe2000f8e023f */
[----:B-----5:R-:W-:Y:S01]  /*9e10*/  IMAD R43, R3, R68, RZ ;  /* 0x00000044032b7224 */ /* 0x020fe200078e02ff */
[----:B------:R-:W-:Y:S01]  /*9e20*/  USEL UR16, UR16, URZ, !UP0 ;  /* 0x0000003f10107287 */ /* 0x000fe2000c000000 */
[----:B------:R-:W-:Y:S01]  /*9e30*/  IMAD.MOV R7, RZ, RZ, -R4 ;  /* 0x000000ffff077224 */ /* 0x000fe200078e0a04 */
[----:B------:R-:W-:Y:S01]  /*9e40*/  UIMAD UR7, UR17, UR13, UR7 ;  /* 0x0000000d110772a4 */ /* 0x000fe2000f8e0207 */
[----:B------:R-:W-:Y:S01]  /*9e50*/  IMAD.WIDE R20, R5, 0x2, R20 ;  /* 0x0000000205147825 */ /* 0x000fe200078e0214 */
[----:B------:R-:W-:Y:S01]  /*9e60*/  USEL UR15, UR15, URZ, !UP0 ;  /* 0x0000003f0f0f7287 */ /* 0x000fe2000c000000 */
[----:B------:R-:W-:Y:S01]  /*9e70*/  SHF.R.S32.HI R5, RZ, 0x1f, R4 ;  /* 0x0000001fff057819 */ /* 0x000fe20000011404 */
[----:B------:R-:W-:Y:S01]  /*9e80*/  ULDC.64 UR12, c[0x0][0xb98] ;  /* 0x0002e600000c7ab9 */ /* 0x000fe20000000a00 */
[----:B------:R-:W-:Y:S01]  /*9e90*/  UIADD3 UR9, UR9, UR7, URZ ;  /* 0x0000000709097290 */ /* 0x000fe2000fffe03f */
[----:B------:R-:W-:Y:S01]  /*9ea0*/  IMAD R7, R68, R7, R9 ;  /* 0x0000000744077224 */ /* 0x000fe200078e0209 */
[----:B------:R-:W-:Y:S01]  /*9eb0*/  UIMAD UR7, UR16, UR12, URZ ;  /* 0x0000000c100772a4 */ /* 0x000fe2000f8e023f */
[C---:B------:R-:W-:Y:S01]  /*9ec0*/  IADD3 R13, P2, R20.reuse, 0x1000, RZ ;  /* 0x00001000140d7810 */ /* 0x040fe20007f5e0ff */
[----:B------:R-:W-:Y:S01]  /*9ed0*/  UIMAD.WIDE.U32 UR8, UR15, UR12, UR8 ;  /* 0x0000000c0f0872a5 */ /* 0x000fe2000f8e0008 */
[----:B------:R-:W-:Y:S01]  /*9ee0*/  IADD3 R33, P3, R20, 0x6000, RZ ;  /* 0x0000600014217810 */ /* 0x000fe20007f7e0ff */
[----:B------:R-:W-:Y:S01]  /*9ef0*/  UIMAD UR7, UR15, UR13, UR7 ;  /* 0x0000000d0f0772a4 */ /* 0x000fe2000f8e0207 */
[----:B------:R-:W-:-:S02]  /*9f00*/  SHF.R.S32.HI R6, RZ, 0x1f, R7 ;  /* 0x0000001fff067819 */ /* 0x000fc40000011407 */
[----:B------:R-:W-:Y:S01]  /*9f10*/  LOP3.LUT R12, R13, 0x380, RZ, 0xc0, !PT ;  /* 0x000003800d0c7812 */ /* 0x000fe200078ec0ff */
[----:B------:R-:W-:Y:S01]  /*9f20*/  ULDC.64 UR12, c[0x0][0xaa0] ;  /* 0x0002a800000c7ab9 */ /* 0x000fe20000000a00 */
[----:B------:R-:W-:Y:S01]  /*9f30*/  IADD3 R4, P0, R4, UR8, RZ ;  /* 0x0000000804047c10 */ /* 0x000fe2000ff1e0ff */
[----:B------:R-:W-:Y:S01]  /*9f40*/  IMAD.U32 R8, RZ, RZ, UR7 ;  /* 0x00000007ff087e24 */ /* 0x000fe2000f8e00ff */
[----:B------:R-:W-:Y:S02]  /*9f50*/  SHF.R.U64 R12, R12, 0x3, RZ ;  /* 0x000000030c0c7819 */ /* 0x000fe400000012ff */
[----:B------:R-:W-:Y:S02]  /*9f60*/  LOP3.LUT R32, R33, 0x380, RZ, 0xc0, !PT ;  /* 0x0000038021207812 */ /* 0x000fe400078ec0ff */
[----:B------:R-:W-:Y:S01]  /*9f70*/  IADD3.X R5, R5, UR9, R8, P0, !PT ;  /* 0x0000000905057c10 */ /* 0x000fe200087fe408 */
[----:B------:R-:W-:Y:S01]  /*9f80*/  ULDC.64 UR8, c[0x0][0xb88] ;  /* 0x0002e20000087ab9 */ /* 0x000fe20000000a00 */
[----:B------:R-:W-:Y:S01]  /*9f90*/  LOP3.LUT R12, R12, R13, RZ, 0x3c, !PT ;  /* 0x0000000d0c0c7212 */ /* 0x000fe200078e3cff */
[----:B------:R-:W-:Y:S01]  /*9fa0*/  IMAD R6, R6, UR8, RZ ;  /* 0x0000000806067c24 */ /* 0x000fe2000f8e02ff */
[----:B------:R-:W-:Y:S01]  /*9fb0*/  IADD3.X R13, RZ, R21, RZ, P2, !PT ;  /* 0x00000015ff0d7210 */ /* 0x000fe200017fe4ff */
[----:B------:R-:W-:Y:S01]  /*9fc0*/  IMAD.WIDE.U32 R4, R7, UR8, R4 ;  /* 0x0000000807047c25 */ /* 0x000fe2000f8e0004 */
[----:B------:R-:W-:-:S02]  /*9fd0*/  IADD3 R25, P2, R20, 0x7000, RZ ;  /* 0x0000700014197810 */ /* 0x000fc40007f5e0ff */
[----:B------:R-:W-:Y:S01]  /*9fe0*/  SHF.R.U64 R32, R32, 0x3, RZ ;  /* 0x0000000320207819 */ /* 0x000fe200000012ff */
[----:B---3--:R-:W-:Y:S01]  /*9ff0*/  IMAD R11, R7, UR9, R6 ;  /* 0x00000009070b7c24 */ /* 0x008fe2000f8e0206 */
[----:B------:R-:W-:Y:S01]  /*a000*/  ULDC.64 UR8, c[0x0][0xb50] ;  /* 0x0002d40000087ab9 */ /* 0x000fe20000000a00 */
[----:B------:R-:W-:Y:S01]  /*a010*/  LOP3.LUT R24, R25, 0x380, RZ, 0xc0, !PT ;  /* 0x0000038019187812 */ /* 0x000fe200078ec0ff */
[----:B------:R-:W-:Y:S01]  /*a020*/  VIADD R6, R26, 0x8 ;  /* 0x000000081a067836 */ /* 0x000fe20000000000 */
[----:B------:R-:W-:Y:S01]  /*a030*/  LOP3.LUT R32, R32, R33, RZ, 0x3c, !PT ;  /* 0x0000002120207212 */ /* 0x000fe200078e3cff */
[----:B------:R-:W-:Y:S01]  /*a040*/  IMAD.IADD R5, R5, 0x1, R11 ;  /* 0x0000000105057824 */ /* 0x000fe200078e020b */
[----:B------:R-:W-:Y:S01]  /*a050*/  LEA R11, P0, R4, UR8, 0x2 ;  /* 0x00000008040b7c11 */ /* 0x000fe2000f8010ff */
[----:B------:R-:W-:Y:S01]  /*a060*/  IMAD.X R33, RZ, RZ, R21, P3 ;  /* 0x000000ffff217224 */ /* 0x000fe200018e0615 */
[----:B------:R-:W-:Y:S02]  /*a070*/  SHF.R.U64 R24, R24, 0x3, RZ ;  /* 0x0000000318187819 */ /* 0x000fe400000012ff */
[----:B------:R-:W-:Y:S01]  /*a080*/  LEA.HI.X R14, R4, UR9, R5, 0x2, P0 ;  /* 0x00000009040e7c11 */ /* 0x000fe200080f1405 */
[----:B------:R-:W-:Y:S01]  /*a090*/  SHFL.IDX PT, R36, R11, RZ, 0x1c1f ;  /* 0x001c1fff0b247589 */ /* 0x000fe200000e0000 */
[----:B------:R-:W-:-:S02]  /*a0a0*/  IADD3 R45, P0, R20, 0x5000, RZ ;  /* 0x00005000142d7810 */ /* 0x000fc40007f1e0ff */
[----:B------:R-:W-:Y:S01]  /*a0b0*/  IADD3 R10, P3, R20, 0xb000, RZ ;  /* 0x0000b000140a7810 */ /* 0x000fe20007f7e0ff */
[----:B------:R-:W0:Y:S01]  /*a0c0*/  SHFL.IDX PT, R37, R14, RZ, 0x1c1f ;  /* 0x001c1fff0e257589 */ /* 0x000e2200000e0000 */
[----:B------:R-:W-:Y:S02]  /*a0d0*/  LOP3.LUT R44, R45, 0x380, RZ, 0xc0, !PT ;  /* 0x000003802d2c7812 */ /* 0x000fe400078ec0ff */
[----:B------:R-:W-:Y:S01]  /*a0e0*/  LOP3.LUT R24, R24, R25, RZ, 0x3c, !PT ;  /* 0x0000001918187212 */ /* 0x000fe200078e3cff */
[--C-:B------:R-:W-:Y:S01]  /*a0f0*/  IMAD.X R25, RZ, RZ, R21.reuse, P2 ;  /* 0x000000ffff197224 */ /* 0x100fe200010e0615 */
[----:B------:R-:W-:Y:S01]  /*a100*/  SHF.R.U64 R44, R44, 0x3, RZ ;  /* 0x000000032c2c7819 */ /* 0x000fe200000012ff */
[----:B------:R-:W-:Y:S01]  /*a110*/  SHFL.IDX PT, R40, R11, 0x1, 0x1c1f ;  /* 0x003c1f000b287f89 */ /* 0x000fe200000e0000 */
[----:B------:R-:W-:Y:S02]  /*a120*/  LOP3.LUT R3, R10, 0x380, RZ, 0xc0, !PT ;  /* 0x000003800a037812 */ /* 0x000fe400078ec0ff */
[----:B------:R-:W-:Y:S01]  /*a130*/  IADD3 R9, P6, R20, 0x2000, RZ ;  /* 0x0000200014097810 */ /* 0x000fe20007fde0ff */
[----:B------:R-:W1:Y:S01]  /*a140*/  SHFL.IDX PT, R41, R14, 0x1, 0x1c1f ;  /* 0x003c1f000e297f89 */ /* 0x000e6200000e0000 */
[----:B------:R-:W-:Y:S01]  /*a150*/  LOP3.LUT R44, R44, R45, RZ, 0x3c, !PT ;  /* 0x0000002d2c2c7212 */ /* 0x000fe200078e3cff */
[----:B------:R-:W-:Y:S01]  /*a160*/  IMAD.X R45, RZ, RZ, R21, P0 ;  /* 0x000000ffff2d7224 */ /* 0x000fe200000e0615 */
[----:B------:R-:W-:-:S02]  /*a170*/  LOP3.LUT P0, RZ, R197, 0x3, RZ, 0xc0, !PT ;  /* 0x00000003c5ff7812 */ /* 0x000fc4000780c0ff */
[C---:B------:R-:W-:Y:S02]  /*a180*/  IADD3 R53, P4, R20.reuse, 0x4000, RZ ;  /* 0x0000400014357810 */ /* 0x040fe40007f9e0ff */
[----:B------:R-:W-:Y:S01]  /*a190*/  LOP3.LUT R7, R20, 0x380, RZ, 0xc0, !PT ;  /* 0x0000038014077812 */ /* 0x000fe200078ec0ff */
[----:B------:R-:W-:Y:S01]  /*a1a0*/  UIMAD UR7, UR11, UR12, URZ ;  /* 0x0000000c0b0772a4 */ /* 0x000fe2000f8e023f */
[----:B------:R-:W-:Y:S01]  /*a1b0*/  ISETP.GE.OR P2, PT, R26, R43, P0 ;  /* 0x0000002b1a00720c */ /* 0x000fe20000746670 */
[----:B------:R-:W-:Y:S01]  /*a1c0*/  UIMAD.WIDE.U32 UR8, UR4, UR12, URZ ;  /* 0x0000000c040872a5 */ /* 0x000fe2000f8e003f */
[----:B------:R-:W-:Y:S01]  /*a1d0*/  SHF.R.U64 R3, R3, 0x3, RZ ;  /* 0x0000000303037819 */ /* 0x000fe200000012ff */
[----:B------:R-:W-:Y:S01]  /*a1e0*/  ULDC.64 UR10, c[0x0][0xae8] ;  /* 0x0002ba00000a7ab9 */ /* 0x000fe20000000a00 */
[----:B------:R-:W-:Y:S01]  /*a1f0*/  IADD3 R5, P5, R20, 0x3000, RZ ;  /* 0x0000300014057810 */ /* 0x000fe20007fbe0ff */
[----:B------:R-:W-:Y:S01]  /*a200*/  IMAD.X R49, RZ, RZ, R21, P3 ;  /* 0x000000ffff317224 */ /* 0x000fe200018e0615 */
[----:B------:R-:W-:-:S02]  /*a210*/  LOP3.LUT R48, R3, R10, RZ, 0x3c, !PT ;  /* 0x0000000a03307212 */ /* 0x000fc400078e3cff */
[----:B------:R-:W2:Y:S01]  /*a220*/  @P1 LDC R3, c[0x0][0xbec] ;  /* 0x0002fb00ff031b82 */ /* 0x000ea20000000800 */
[----:B------:R-:W-:Y:S02]  /*a230*/  LOP3.LUT R8, R9, 0x380, RZ, 0xc0, !PT ;  /* 0x0000038009087812 */ /* 0x000fe400078ec0ff */
[----:B------:R-:W-:Y:S02]  /*a240*/  LOP3.LUT R4, R5, 0x380, RZ, 0xc0, !PT ;  /* 0x0000038005047812 */ /* 0x000fe400078ec0ff */
[----:B------:R-:W-:Y:S01]  /*a250*/  LOP3.LUT R52, R53, 0x380, RZ, 0xc0, !PT ;  /* 0x0000038035347812 */ /* 0x000fe200078ec0ff */
[----:B0-----:R0:W-:Y:S01]  /*a260*/  @!P2 ST.E desc[UR36][R36.64], R0 ;  /* 0x000000002400a985 */ /* 0x0011e2000c101924 */
[----:B------:R-:W-:Y:S02]  /*a270*/  ISETP.GE.OR P0, PT, R6, R43, P0 ;  /* 0x0000002b0600720c */ /* 0x000fe40000706670 */
[----:B------:R-:W-:Y:S02]  /*a280*/  SHF.R.U64 R8, R8, 0x3, RZ ;  /* 0x0000000308087819 */ /* 0x000fe400000012ff */
[----:B------:R-:W-:-:S02]  /*a290*/  SHF.R.U64 R4, R4, 0x3, RZ ;  /* 0x0000000304047819 */ /* 0x000fc400000012ff */
[----:B------:R-:W-:Y:S02]  /*a2a0*/  SHF.R.U64 R52, R52, 0x3, RZ ;  /* 0x0000000334347819 */ /* 0x000fe400000012ff */
[----:B------:R-:W-:Y:S02]  /*a2b0*/  SHF.R.U64 R7, R7, 0x3, RZ ;  /* 0x0000000307077819 */ /* 0x000fe400000012ff */
[----:B------:R-:W-:Y:S01]  /*a2c0*/  LOP3.LUT R8, R8, R9, RZ, 0x3c, !PT ;  /* 0x0000000908087212 */ /* 0x000fe200078e3cff */
[----:B0-----:R-:W0:Y:S01]  /*a2d0*/  @P1 LDC R37, c[0x0][0xbf0] ;  /* 0x0002fc00ff251b82 */ /* 0x001e220000000800 */
[----:B------:R-:W-:Y:S01]  /*a2e0*/  LOP3.LUT R4, R4, R5, RZ, 0x3c, !PT ;  /* 0x0000000504047212 */ /* 0x000fe200078e3cff */
[--C-:B------:R-:W-:Y:S01]  /*a2f0*/  IMAD.X R9, RZ, RZ, R21.reuse, P6 ;  /* 0x000000ffff097224 */ /* 0x100fe200030e0615 */
[----:B------:R-:W-:Y:S01]  /*a300*/  LOP3.LUT R52, R52, R53, RZ, 0x3c, !PT ;  /* 0x0000003534347212 */ /* 0x000fe200078e3cff */
[--C-:B------:R-:W-:Y:S01]  /*a310*/  IMAD.X R5, RZ, RZ, R21.reuse, P5 ;  /* 0x000000ffff057224 */ /* 0x100fe200028e0615 */
[C---:B------:R-:W-:Y:S01]  /*a320*/  IADD3 R65, P6, R20.reuse, 0x8000, RZ ;  /* 0x0000800014417810 */ /* 0x040fe20007fde0ff */
[----:B------:R-:W-:Y:S01]  /*a330*/  IMAD.X R53, RZ, RZ, R21, P4 ;  /* 0x000000ffff357224 */ /* 0x000fe200020e0615 */
[C---:B------:R-:W-:Y:S01]  /*a340*/  IADD3 R61, P5, R20.reuse, 0x9000, RZ ;  /* 0x00009000143d7810 */ /* 0x040fe20007fbe0ff */
[----:B------:R-:W-:Y:S01]  /*a350*/  UIMAD UR7, UR4, UR13, UR7 ;  /* 0x0000000d040772a4 */ /* 0x000fe2000f8e0207 */
[----:B------:R-:W-:Y:S01]  /*a360*/  IADD3 R57, P4, R20, 0xa000, RZ ;  /* 0x0000a00014397810 */ /* 0x000fe20007f9e0ff */
[----:B------:R-:W-:Y:S01]  /*a370*/  IMAD R0, R23, 0x20, R194 ;  /* 0x0000002017007824 */ /* 0x000fe200078e02c2 */
[----:B------:R-:W-:Y:S01]  /*a380*/  LOP3.LUT R20, R7, R20, RZ, 0x3c, !PT ;  /* 0x0000001407147212 */ /* 0x000fe200078e3cff */
[----:B------:R-:W-:Y:S01]  /*a390*/  UIADD3 UR9, UR9, UR7, URZ ;  /* 0x0000000709097290 */ /* 0x000fe2000fffe03f */
[----:B------:R-:W-:Y:S01]  /*a3a0*/  LOP3.LUT R64, R65, 0x380, RZ, 0xc0, !PT ;  /* 0x0000038041407812 */ /* 0x000fe200078ec0ff */
[----:B------:R-:W-:Y:S01]  /*a3b0*/  UIMAD UR4, UR14, UR10, URZ ;  /* 0x0000000a0e0472a4 */ /* 0x000fe2000f8e023f */
[----:B------:R-:W-:Y:S01]  /*a3c0*/  LOP3.LUT R60, R61, 0x380, RZ, 0xc0, !PT ;  /* 0x000003803d3c7812 */ /* 0x000fe200078ec0ff */
[----:B-1----:R1:W-:Y:S01]  /*a3d0*/  @!P0 ST.E desc[UR36][R40.64], R2 ;  /* 0x0000000228008985 */ /* 0x0023e2000c101924 */
[----:B------:R-:W-:Y:S01]  /*a3e0*/  LOP3.LUT R56, R57, 0x380, RZ, 0xc0, !PT ;  /* 0x0000038039387812 */ /* 0x000fe200078ec0ff */
[----:B------:R-:W-:Y:S01]  /*a3f0*/  UIMAD UR4, UR17, UR11, UR4 ;  /* 0x0000000b110472a4 */ /* 0x000fe2000f8e0204 */
[----:B------:R-:W-:Y:S01]  /*a400*/  SHF.R.U64 R64, R64, 0x3, RZ ;  /* 0x0000000340407819 */ /* 0x000fe200000012ff */
[----:B------:R3:W5:Y:S01]  /*a410*/  LD.E.128 R28, desc[UR36][R20.64] ;  /* 0x00000024141c7980 */ /* 0x000762000c101d00 */
[----:B------:R-:W-:Y:S01]  /*a420*/  UIMAD.WIDE.U32 UR8, UR17, UR10, UR8 ;  /* 0x0000000a110872a5 */ /* 0x000fe2000f8e0008 */
[----:B------:R-:W-:-:S02]  /*a430*/  SHF.R.U64 R60, R60, 0x3, RZ ;  /* 0x000000033c3c7819 */ /* 0x000fc400000012ff */
[----:B------:R-:W-:Y:S01]  /*a440*/  SHF.R.U64 R56, R56, 0x3, RZ ;  /* 0x0000000338387819 */ /* 0x000fe200000012ff */
[----:B------:R-:W-:Y:S01]  /*a450*/  ULDC.64 UR10, c[0x0][0xaf0] ;  /* 0x0002bc00000a7ab9 */ /* 0x000fe20000000a00 */
[----:B------:R-:W-:Y:S01]  /*a460*/  LOP3.LUT R64, R64, R65, RZ, 0x3c, !PT ;  /* 0x0000004140407212 */ /* 0x000fe200078e3cff */
[----:B------:R-:W5:Y:S01]  /*a470*/  LD.E.128 R12, desc[UR36][R12.64] ;  /* 0x000000240c0c7980 */ /* 0x000f62000c101d00 */
[----:B---3--:R-:W-:Y:S01]  /*a480*/  VIADD R20, R0, UR42 ;  /* 0x0000002a00147c36 */ /* 0x008fe20008000000 */
[----:B------:R-:W-:Y:S01]  /*a490*/  UIADD3 UR9, UR9, UR4, URZ ;  /* 0x0000000409097290 */ /* 0x000fe2000fffe03f */
[----:B------:R-:W-:Y:S01]  /*a4a0*/  LOP3.LUT R60, R60, R61, RZ, 0x3c, !PT ;  /* 0x0000003d3c3c7212 */ /* 0x000fe200078e3cff */
[--C-:B------:R-:W-:Y:S01]  /*a4b0*/  IMAD.X R65, RZ, RZ, R21.reuse, P6 ;  /* 0x000000ffff417224 */ /* 0x100fe200030e0615 */
[----:B------:R-:W-:Y:S01]  /*a4c0*/  LOP3.LUT R56, R56, R57, RZ, 0x3c, !PT ;  /* 0x0000003938387212 */ /* 0x000fe200078e3cff */
[----:B--2---:R-:W-:Y:S01]  /*a4d0*/  @P1 IMAD.HI.U32 R0, R20, R3, RZ ;  /* 0x0000000314001227 */ /* 0x004fe200078e00ff */
[----:B------:R-:W-:Y:S01]  /*a4e0*/  UIMAD UR4, UR16, UR10, URZ ;  /* 0x0000000a100472a4 */ /* 0x000fe2000f8e023f */
[----:B------:R-:W-:Y:S01]  /*a4f0*/  IADD3.X R61, RZ, R21, RZ, P5, !PT ;  /* 0x00000015ff3d7210 */ /* 0x000fe20002ffe4ff */
[----:B------:R-:W5:Y:S01]  /*a500*/  LD.E.128 R8, desc[UR36][R8.64] ;  /* 0x0000002408087980 */ /* 0x000f62000c101d00 */
[----:B------:R-:W-:-:S02]  /*a510*/  IMAD.X R57, RZ, RZ, R21, P4 ;  /* 0x000000ffff397224 */ /* 0x000fc400020e0615 */
[----:B------:R-:W-:Y:S01]  /*a520*/  IMAD.MOV.U32 R21, RZ, RZ, R20 ;  /* 0x000000ffff157224 */ /* 0x000fe200078e0014 */
[----:B0-----:R-:W-:Y:S01]  /*a530*/  @P1 SHF.R.U32.HI R21, RZ, R37, R0 ;  /* 0x00000025ff151219 */ /* 0x001fe20000011600 */
[----:B------:R-:W-:Y:S01]  /*a540*/  UIMAD UR4, UR15, UR11, UR4 ;  /* 0x0000000b0f0472a4 */ /* 0x000fe2000f8e0204 */
[----:B------:R-:W5:Y:S01]  /*a550*/  LD.E.128 R4, desc[UR36][R4.64] ;  /* 0x0000002404047980 */ /* 0x000f62000c101d00 */
[----:B------:R-:W-:Y:S01]  /*a560*/  UIMAD.WIDE.U32 UR8, UR15, UR10, UR8 ;  /* 0x0000000a0f0872a5 */ /* 0x000fe2000f8e0008 */
[--C-:B------:R-:W-:Y:S01]  /*a570*/  SHF.R.S32.HI R0, RZ, 0x1f, R21.reuse ;  /* 0x0000001fff007819 */ /* 0x100fe20000011415 */
[----:B------:R-:W-:Y:S01]  /*a580*/  IMAD.MOV R37, RZ, RZ, -R21 ;  /* 0x000000ffff257224 */ /* 0x000fe200078e0a15 */
[----:B------:R-:W-:Y:S01]  /*a590*/  ULDC.64 UR10, c[0x0][0xae0] ;  /* 0x0002b800000a7ab9 */ /* 0x000fe20000000a00 */
[----:B------:R-:W-:Y:S01]  /*a5a0*/  UIADD3 UR4, UR9, UR4, URZ ;  /* 0x0000000409047290 */ /* 0x000fe2000fffe03f */
[----:B------:R-:W5:Y:S01]  /*a5b0*/  LD.E.128 R52, desc[UR36][R52.64] ;  /* 0x0000002434347980 */ /* 0x000f62000c101d00 */
[----:B------:R-:W-:-:S02]  /*a5c0*/  IMAD R0, R0, UR10, RZ ;  /* 0x0000000a00007c24 */ /* 0x000fc4000f8e02ff */
[----:B------:R-:W-:Y:S01]  /*a5d0*/  IMAD R37, R68, R37, R20 ;  /* 0x0000002544257224 */ /* 0x000fe200078e0214 */
[----:B------:R-:W5:Y:S01]  /*a5e0*/  LD.E.128 R44, desc[UR36][R44.64] ;  /* 0x000000242c2c7980 */ /* 0x000f62000c101d00 */
[----:B------:R-:W-:Y:S02]  /*a5f0*/  IMAD.U32 R3, RZ, RZ, UR9 ;  /* 0x00000009ff037e24 */ /* 0x000fe4000f8e00ff */
[----:B-1----:R-:W-:Y:S01]  /*a600*/  IMAD.U32 R2, RZ, RZ, UR8 ;  /* 0x00000008ff027e24 */ /* 0x002fe2000f8e00ff */
[----:B------:R-:W5:Y:S01]  /*a610*/  LD.E.128 R32, desc[UR36][R32.64] ;  /* 0x0000002420207980 */ /* 0x000f62000c101d00 */
[----:B------:R-:W-:Y:S01]  /*a620*/  IMAD.U32 R3, RZ, RZ, UR4 ;  /* 0x00000004ff037e24 */ /* 0x000fe2000f8e00ff */
[----:B------:R-:W-:Y:S01]  /*a630*/  ULDC.64 UR8, c[0x0][0xad8] ;  /* 0x0002b60000087ab9 */ /* 0x000fe20000000a00 */
[----:B------:R-:W-:Y:S01]  /*a640*/  IMAD R41, R21, UR11, R0 ;  /* 0x0000000b15297c24 */ /* 0x000fe2000f8e0200 */
[----:B------:R-:W5:Y:S01]  /*a650*/  LD.E.128 R24, desc[UR36][R24.64] ;  /* 0x0000002418187980 */ /* 0x000f62000c101d00 */
[----:B------:R-:W-:-:S03]  /*a660*/  SHF.R.S32.HI R0, RZ, 0x1f, R37 ;  /* 0x0000001fff007819 */ /* 0x000fc60000011425 */
[----:B------:R-:W5:Y:S01]  /*a670*/  LD.E.128 R64, desc[UR36][R64.64] ;  /* 0x0000002440407980 */ /* 0x000f62000c101d00 */
[----:B------:R-:W-:-:S03]  /*a680*/  IMAD.WIDE.U32 R2, R21, UR10, R2 ;  /* 0x0000000a15027c25 */ /* 0x000fc6000f8e0002 */
        /* <DEDUP_REMOVED lines=9> */
[----:B------:R-:W-:-:S02]  /*a720*/  IMAD.IADD R3, R3, 0x1, R41 ;  /* 0x0000000103037824 */ /* 0x000fc400078e0229 */
[----:B------:R-:W-:Y:S01]  /*a730*/  IMAD R20, R0, UR8, RZ ;  /* 0x0000000800147c24 */ /* 0x000fe2000f8e02ff */
[----:B------:R-:W-:Y:S01]  /*a740*/  IADD3 R68, R194, UR42, RZ ;  /* 0x0000002ac2447c10 */ /* 0x000fe2000fffe0ff */
[----:B------:R-:W-:-:S04]  /*a750*/  IMAD.WIDE.U32 R2, R37, UR8, R2 ;  /* 0x0000000825027c25 */ /* 0x000fc8000f8e0002 */
[----:B------:R-:W-:Y:S01]  /*a760*/  IMAD R21, R37, UR9, R20 ;  /* 0x0000000925157c24 */ /* 0x000fe2000f8e0214 */
[----:B------:R-:W-:Y:S01]  /*a770*/  ISETP.GE.AND P2, PT, R68, R43, PT ;  /* 0x0000002b4400720c */ /* 0x000fe20003f46270 */
[----:B------:R-:W-:Y:S01]  /*a780*/  ULDC.64 UR8, c[0x0][0xa80] ;  /* 0x0002a00000087ab9 */ /* 0x000fe20000000a00 */
[----:B------:R-:W-:Y:S01]  /*a790*/  VIADD R42, R42, 0x30820 ;  /* 0x000308202a2a7836 */ /* 0x000fe20000000000 */
[----:B------:R-:W-:Y:S01]  /*a7a0*/  LEA R38, P3, R2, UR8, 0x1 ;  /* 0x0000000802267c11 */ /* 0x000fe2000f8608ff */
[----:B------:R-:W-:Y:S02]  /*a7b0*/  IMAD.IADD R3, R3, 0x1, R21 ;  /* 0x0000000103037824 */ /* 0x000fe400078e0215 */
[----:B------:R-:W-:Y:S01]  /*a7c0*/  VIADD R0, R68, 0x20 ;  /* 0x0000002044007836 */ /* 0x000fe20000000000 */
[----:B------:R-:W-:Y:S02]  /*a7d0*/  PRMT R42, RZ, 0x654, R42 ;  /* 0x00000654ff2a7816 */ /* 0x000fe4000000002a */
[----:B------:R-:W-:-:S02]  /*a7e0*/  LEA.HI.X R40, R2, UR9, R3, 0x1, P3 ;  /* 0x0000000902287c11 */ /* 0x000fc400098f0c03 */
[-C--:B------:R-:W-:Y:S01]  /*a7f0*/  ISETP.GE.AND P1, PT, R0, R43.reuse, PT ;  /* 0x0000002b0000720c */ /* 0x080fe20003f26270 */
[----:B------:R-:W-:Y:S01]  /*a800*/  VIADD R0, R68, 0x40 ;  /* 0x0000004044007836 */ /* 0x000fe20000000000 */
[----:B0-----:R0:W1:Y:S01]  /*a810*/  SHFL.IDX PT, R21, R38, RZ, 0x181f ;  /* 0x00181fff26157589 */ /* 0x00106200000e0000 */
[----:B------:R0:W-:Y:S01]  /*a820*/  SYNCS.ARRIVE.TRANS64.RED.A1T0 RZ, [R42+URZ], RZ ;  /* 0x000000ff2aff79a7 */ /* 0x0001e2000810043f */
[----:B------:R-:W-:Y:S02]  /*a830*/  BSSY B1, `(.L_x_2461) ;  /* 0x0000011000017945 */ /* 0x000fe40003800000 */
[----:B------:R0:W2:Y:S01]  /*a840*/  SHFL.IDX PT, R37, R40, RZ, 0x181f ;  /* 0x00181fff28257589 */ /* 0x0000a200000e0000 */
        /* <DEDUP_REMOVED lines=15> */
.L_x_2462:
[----:B------:R-:W-:Y:S05]  /*a940*/  BSYNC B1 ;  /* 0x0000000000017941 */ /* 0x000fea0003800000 */
.L_x_2461:
        /* <DEDUP_REMOVED lines=11> */
[-C--:B----4-:R-:W-:Y:S02]  /*aa00*/  @!P4 LEA.HI.X R3, R16, R29.reuse, R204, 0x1, P1 ;  /* 0x0000001d1003c211 */ /* 0x090fe400008f0ccc */
[-C--:B-1----:R-:W-:Y:S02]  /*aa10*/  @!P5 LEA.HI.X R21, R19, R29.reuse, R203, 0x1, P2 ;  /* 0x0000001d1315d211 */ /* 0x082fe400010f0ccb */
[----:B------:R-:W-:Y:S01]  /*aa20*/  @!P6 LEA.HI.X R29, R22, R29, R202, 0x1, P3 ;  /* 0x0000001d161de211 */ /* 0x000fe200018f0cca */
[----:B------:R0:W-:Y:S04]  /*aa30*/  @!P4 ST.E.128 desc[UR36][R2.64], R12 ;  /* 0x0000000c0200c985 */ /* 0x0001e8000c101d24 */
[----:B------:R0:W-:Y:S04]  /*aa40*/  @!P5 ST.E.128 desc[UR36][R20.64], R44 ;  /* 0x0000002c1400d985 */ /* 0x0001e8000c101d24 */
[----:B------:R0:W-:Y:S02]  /*aa50*/  @!P6 ST.E.128 desc[UR36][R28.64], R60 ;  /* 0x0000003c1c00e985 */ /* 0x0001e4000c101d24 */
.L_x_2464:
[----:B------:R-:W-:Y:S05]  /*aa60*/  BSYNC B1 ;  /* 0x0000000000017941 */ /* 0x000fea0003800000 */
.L_x_2463:
[----:B0-----:R0:W0:Y:S01]  /*aa70*/  SHFL.IDX PT, R15, R40, 0x2, 0x181f ;  /* 0x00581f00280f7f89 */ /* 0x00102200000e0000 */
        /* <DEDUP_REMOVED lines=16> */
.L_x_2466:
[----:B------:R-:W-:Y:S05]  /*ab80*/  BSYNC B1 ;  /* 0x0000000000017941 */ /* 0x000fea0003800000 */
.L_x_2465:
        /* <DEDUP_REMOVED lines=8> */
[CC--:B0-----:R-:W-:Y:S02]  /*ac10*/  @!P2 LEA R2, P0, R16.reuse, R13.reuse, 0x1 ;  /* 0x0000000d1002a211 */ /* 0x0c1fe400078008ff */
        /* <DEDUP_REMOVED lines=11> */
.L_x_2459:
[----:B------:R-:W-:Y:S01]  /*acd0*/  R2UR UR4, R192 ;  /* 0x00000000c00472ca */ /* 0x000fe200000e0000 */
[----:B------:R-:W-:Y:S01]  /*ace0*/  ULDC.64 UR8, c[0x0][0xc00] ;  /* 0x0003000000087ab9 */ /* 0x000fe20000000a00 */
[----:B------:R-:W0:Y:S01]  /*acf0*/  LDC R11, c[0x0][0xbe8] ;  /* 0x0002fa00ff0b7b82 */ /* 0x000e220000000800 */
[----:B------:R-:W-:Y:S01]  /*ad00*/  UISETP.NE.U32.AND UP0, UPT, UR8, URZ, UPT ;  /* 0x0000003f0800728c */ /* 0x000fe2000bf05070 */
[----:B------:R-:W-:-:S03]  /*ad10*/  R2UR UR7, R193 ;  /* 0x00000000c10772ca */ /* 0x000fc600000e0000 */
[----:B------:R-:W-:-:S03]  /*ad20*/  UISETP.NE.AND.EX UP0, UPT, UR9, URZ, UPT, UP0 ;  /* 0x0000003f0900728c */ /* 0x000fc6000bf05300 */
[----:B------:R-:W-:-:S03]  /*ad30*/  ULDC.64 UR8, c[0x0][0xc00] ;  /* 0x0003000000087ab9 */ /* 0x000fc60000000a00 */
[----:B------:R-:W-:Y:S01]  /*ad40*/  UIMAD.WIDE UR8, UR4, 0x4, UR8 ;  /* 0x00000004040878a5 */ /* 0x000fe2000f8e0208 */
[----:B------:R-:W-:-:S05]  /*ad50*/  PLOP3.LUT P2, PT, PT, PT, UP0, 0x80, 0x0 ;  /* 0x000000000000781c */ /* 0x000fca0003f4f008 */
[----:B------:R-:W-:Y:S02]  /*ad60*/  IMAD.U32 R2, RZ, RZ, UR8 ;  /* 0x00000008ff027e24 */ /* 0x000fe4000f8e00ff */
[----:B------:R-:W-:Y:S01]  /*ad70*/  IMAD.U32 R3, RZ, RZ, UR9 ;  /* 0x00000009ff037e24 */ /* 0x000fe2000f8e00ff */
[----:B------:R-:W-:Y:S02]  /*ad80*/  ULDC.64 UR8, c[0x0][0xc08] ;  /* 0x0003020000087ab9 */ /* 0x000fe40000000a00 */
[----:B------:R-:W-:-:S03]  /*ad90*/  UISETP.NE.U32.AND UP1, UPT, UR8, URZ, UPT ;  /* 0x0000003f0800728c */ /* 0x000fc6000bf25070 */
[----:B------:R-:W2:Y:S01]  /*ada0*/  @P2 LDG.E R6, desc[UR36][R2.64] ;  /* 0x0000002402062981 */ /* 0x000ea2000c1e1900 */
[----:B------:R-:W-:-:S06]  /*adb0*/  UISETP.NE.AND.EX UP1, UPT, UR9, URZ, UPT, UP1 ;  /* 0x0000003f0900728c */ /* 0x000fcc000bf25310 */
[----:B------:R-:W-:-:S05]  /*adc0*/  PLOP3.LUT P3, PT, PT, PT, UP1, 0x80, 0x0 ;  /* 0x000000000000781c */ /* 0x000fca0003f6f018 */
[----:B------:R-:W-:Y:S02]  /*add0*/  @UP1 ULDC.64 UR8, c[0x0][0xc08] ;  /* 0x0003020000081ab9 */ /* 0x000fe40000000a00 */
[----:B------:R-:W-:-:S03]  /*ade0*/  @UP1 UIMAD.WIDE UR8, UR4, 0x4, UR8 ;  /* 0x00000004040818a5 */ /* 0x000fc6000f8e0208 */
[----:B------:R-:W-:Y:S02]  /*adf0*/  ULDC UR4, c[0x0][0xa88] ;  /* 0x0002a20000047ab9 */ /* 0x000fe40000000800 */
[----:B------:R-:W-:Y:S01]  /*ae00*/  IMAD.U32 R0, RZ, RZ, UR4 ;  /* 0x00000004ff007e24 */ /* 0x000fe2000f8e00ff */
        /* <DEDUP_REMOVED lines=15> */
.L_x_2468:
[----:B------:R-:W-:Y:S01]  /*af00*/  R2UR UR8, R192 ;  /* 0x00000000c00872ca */ /* 0x000fe200000e0000 */
[----:B------:R-:W-:Y:S01]  /*af10*/  BSSY B1, `(.L_x_2469) ;  /* 0x000002f000017945 */ /* 0x000fe20003800000 */
[----:B------:R-:W-:-:S11]  /*af20*/  R2UR UR7, R195 ;  /* 0x00000000c30772ca */ /* 0x000fd600000e0000 */
[----:B------:R-:W-:Y:S02]  /*af30*/  USEL UR12, UR8, URZ, !UP0 ;  /* 0x0000003f080c7287 */ /* 0x000fe4000c000000 */
[----:B------:R-:W-:Y:S01]  /*af40*/  USEL UR13, UR7, URZ, !UP0 ;  /* 0x0000003f070d7287 */ /* 0x000fe2000c000000 */
[----:B------:R-:W-:Y:S11]  /*af50*/  @P1 BRA `(.L_x_2470) ;  /* 0x0000000000a81947 */ /* 0x000ff60003800000 */
[----:B------:R-:W0:Y:S01]  /*af60*/  S2R R3, SR_TID.X ;  /* 0x0000000000037919 */ /* 0x000e220000002100 */
[----:B------:R-:W1:Y:S01]  /*af70*/  LDC R7, c[0x0][0xbe8] ;  /* 0x0002fa00ff077b82 */ /* 0x000e620000000800 */
[----:B------:R-:W-:Y:S02]  /*af80*/  IMAD.U32 R4, RZ, RZ, UR42 ;  /* 0x0000002aff047e24 */ /* 0x000fe4000f8e00ff */
[----:B-1---5:R-:W-:-:S03]  /*af90*/  IMAD R2, R0, R7, RZ ;  /* 0x0000000700027224 */ /* 0x022fc600078e02ff */
[----:B0-----:R-:W-:-:S04]  /*afa0*/  IADD3 R4, R4, -0x80, R3 ;  /* 0xffffff8004047810 */ /* 0x001fc80007ffe003 */
[----:B------:R-:W-:-:S13]  /*afb0*/  ISETP.GE.AND P1, PT, R4, R2, PT ;  /* 0x000000020400720c */ /* 0x000fda0003f26270 */
[----:B------:R-:W-:Y:S05]  /*afc0*/  @P1 BRA `(.L_x_2470) ;  /* 0x00000000008c1947 */ /* 0x000fea0003800000 */
[----:B------:R-:W-:Y:S01]  /*afd0*/  ISETP.NE.AND P1, PT, R7, 0x1, PT ;  /* 0x000000010700780c */ /* 0x000fe20003f25270 */
[----:B------:R-:W-:Y:S01]  /*afe0*/  ULDC.64 UR14, c[0x0][0xb90] ;  /* 0x0002e400000e7ab9 */ /* 0x000fe20000000a00 */
[----:B------:R-:W-:Y:S01]  /*aff0*/  R2UR UR16, R193 ;  /* 0x00000000c11072ca */ /* 0x000fe200000e0000 */
[----:B------:R-:W-:Y:S01]  /*b000*/  UIMAD UR7, UR11, UR14, URZ ;  /* 0x0000000e0b0772a4 */ /* 0x000fe2000f8e023f */
[----:B------:R-:W-:Y:S01]  /*b010*/  IMAD.MOV.U32 R2, RZ, RZ, R4 ;  /* 0x000000ffff027224 */ /* 0x000fe200078e0004 */
[----:B------:R-:W-:Y:S01]  /*b020*/  UMOV UR8, UR4 ;  /* 0x0000000400087c82 */ /* 0x000fe20008000000 */
[----:B------:R-:W-:-:S07]  /*b030*/  UMOV UR9, UR10 ;  /* 0x0000000a00097c82 */ /* 0x000fce0008000000 */
[----:B------:R-:W0:Y:S02]  /*b040*/  @P1 LDC R3, c[0x0][0xbec] ;  /* 0x0002fb00ff031b82 */ /* 0x000e240000000800 */
[----:B------:R-:W-:Y:S02]  /*b050*/  UIMAD.WIDE.U32 UR8, UR16, UR14, UR8 ;  /* 0x0000000e100872a5 */ /* 0x000fe4000f8e0008 */
[----:B------:R-:W-:-:S03]  /*b060*/  UIMAD UR7, UR16, UR15, UR7 ;  /* 0x0000000f100772a4 */ /* 0x000fc6000f8e0207 */
[----:B------:R-:W-:Y:S01]  /*b070*/  ULDC.64 UR14, c[0x0][0xb98] ;  /* 0x0002e600000e7ab9 */ /* 0x000fe20000000a00 */
[----:B------:R-:W1:Y:S01]  /*b080*/  @P1 LDC R6, c[0x0][0xbf0] ;  /* 0x0002fc00ff061b82 */ /* 0x000e620000000800 */
[----:B------:R-:W-:Y:S02]  /*b090*/  UIADD3 UR9, UR9, UR7, URZ ;  /* 0x0000000709097290 */ /* 0x000fe4000fffe03f */
[----:B------:R-:W-:Y:S02]  /*b0a0*/  UIMAD UR7, UR13, UR14, URZ ;  /* 0x0000000e0d0772a4 */ /* 0x000fe4000f8e023f */
[----:B------:R-:W-:Y:S02]  /*b0b0*/  UIMAD.WIDE.U32 UR8, UR12, UR14, UR8 ;  /* 0x0000000e0c0872a5 */ /* 0x000fe4000f8e0008 */
[----:B------:R-:W-:-:S03]  /*b0c0*/  UIMAD UR7, UR12, UR15, UR7 ;  /* 0x0000000f0c0772a4 */ /* 0x000fc6000f8e0207 */
        /* <DEDUP_REMOVED lines=19> */
.L_x_2470:
[----:B------:R-:W-:Y:S05]  /*b200*/  BSYNC B1 ;  /* 0x0000000000017941 */ /* 0x000fea0003800000 */
.L_x_2469:
[----:B0-----:R-:W0:Y:S01]  /*b210*/  @P0 LDC R3, c[0x0][0xbf0] ;  /* 0x0002fc00ff030b82 */ /* 0x001e220000000800 */
[----:B------:R-:W-:Y:S01]  /*b220*/  ULDC.64 UR14, c[0x0][0xaa0] ;  /* 0x0002a800000e7ab9 */ /* 0x000fe20000000a00 */
[----:B------:R-:W-:Y:S01]  /*b230*/  R2UR UR16, R193 ;  /* 0x00000000c11072ca */ /* 0x000fe200000e0000 */
[----:B------:R-:W-:Y:S01]  /*b240*/  UIMAD UR7, UR10, UR14, URZ ;  /* 0x0000000e0a0772a4 */ /* 0x000fe2000f8e023f */
[----:B------:R-:W-:Y:S01]  /*b250*/  IMAD R2, R23, 0x20, R194 ;  /* 0x0000002017027824 */ /* 0x000fe200078e02c2 */
[----:B------:R-:W-:Y:S01]  /*b260*/  UIMAD.WIDE.U32 UR8, UR4, UR14, URZ ;  /* 0x0000000e040872a5 */ /* 0x000fe2000f8e003f */
[----:B------:R-:W-:Y:S01]  /*b270*/  BSSY B1, `(.L_x_2471) ;  /* 0x000003c000017945 */ /* 0x000fe20003800000 */
[----:B------:R-:W-:Y:S02]  /*b280*/  UIMAD UR7, UR4, UR15, UR7 ;  /* 0x0000000f040772a4 */ /* 0x000fe4000f8e0207 */
[----:B------:R-:W-:Y:S01]  /*b290*/  IADD3 R6, R2, UR42, RZ ;  /* 0x0000002a02067c10 */ /* 0x000fe2000fffe0ff */
[----:B------:R-:W-:Y:S01]  /*b2a0*/  ULDC.64 UR14, c[0x0][0xae8] ;  /* 0x0002ba00000e7ab9 */ /* 0x000fe20000000a00 */
[----:B------:R-:W-:-:S02]  /*b2b0*/  UIADD3 UR9, UR9, UR7, URZ ;  /* 0x0000000709097290 */ /* 0x000fc4000fffe03f */
[----:B------:R-:W-:Y:S01]  /*b2c0*/  UIMAD UR4, UR11, UR14, URZ ;  /* 0x0000000e0b0472a4 */ /* 0x000fe2000f8e023f */
[----:B------:R-:W-:Y:S01]  /*b2d0*/  @P0 IMAD.HI.U32 R2, R6, R9, RZ ;  /* 0x0000000906020227 */ /* 0x000fe200078e00ff */
[----:B------:R-:W-:Y:S02]  /*b2e0*/  UIMAD.WIDE.U32 UR8, UR16, UR14, UR8 ;  /* 0x0000000e100872a5 */ /* 0x000fe4000f8e0008 */
[----:B------:R-:W-:Y:S01]  /*b2f0*/  UIMAD UR4, UR16, UR15, UR4 ;  /* 0x0000000f100472a4 */ /* 0x000fe2000f8e0204 */
[----:B------:R-:W-:Y:S01]  /*b300*/  IMAD.MOV.U32 R5, RZ, RZ, R6 ;  /* 0x000000ffff057224 */ /* 0x000fe200078e0006 */
[----:B------:R-:W-:Y:S02]  /*b310*/  ULDC.64 UR10, c[0x0][0xaf0] ;  /* 0x0002bc00000a7ab9 */ /* 0x000fe40000000a00 */
[----:B------:R-:W-:Y:S02]  /*b320*/  UIADD3 UR9, UR9, UR4, URZ ;  /* 0x0000000409097290 */ /* 0x000fe4000fffe03f */
[----:B------:R-:W-:Y:S01]  /*b330*/  UIMAD UR4, UR13, UR10, URZ ;  /* 0x0000000a0d0472a4 */ /* 0x000fe2000f8e023f */
[----:B0-----:R-:W-:Y:S01]  /*b340*/  @P0 SHF.R.U32.HI R5, RZ, R3, R2 ;  /* 0x00000003ff050219 */ /* 0x001fe20000011602 */
[----:B------:R-:W-:-:S02]  /*b350*/  UIMAD.WIDE.U32 UR8, UR12, UR10, UR8 ;  /* 0x0000000a0c0872a5 */ /* 0x000fc4000f8e0008 */
[----:B------:R-:W-:Y:S01]  /*b360*/  UIMAD UR4, UR12, UR11, UR4 ;  /* 0x0000000b0c0472a4 */ /* 0x000fe2000f8e0204 */
[--C-:B------:R-:W-:Y:S01]  /*b370*/  SHF.R.S32.HI R2, RZ, 0x1f, R5.reuse ;  /* 0x0000001fff027819 */ /* 0x100fe20000011405 */
[----:B------:R-:W-:Y:S01]  /*b380*/  IMAD.MOV R7, RZ, RZ, -R5 ;  /* 0x000000ffff077224 */ /* 0x000fe200078e0a05 */
[----:B------:R-:W-:Y:S01]  /*b390*/  ULDC.64 UR10, c[0x0][0xae0] ;  /* 0x0002b800000a7ab9 */ /* 0x000fe20000000a00 */
[----:B------:R-:W-:Y:S02]  /*b3a0*/  UIADD3 UR4, UR9, UR4, URZ ;  /* 0x0000000409047290 */ /* 0x000fe4000fffe03f */
[----:B------:R-:W-:Y:S02]  /*b3b0*/  IMAD.U32 R3, RZ, RZ, UR9 ;  /* 0x00000009ff037e24 */ /* 0x000fe4000f8e00ff */
[----:B------:R-:W-:Y:S02]  /*b3c0*/  IMAD R4, R2, UR10, RZ ;  /* 0x0000000a02047c24 */ /* 0x000fe4000f8e02ff */
[----:B------:R-:W-:-:S02]  /*b3d0*/  IMAD R7, R11, R7, R6 ;  /* 0x000000070b077224 */ /* 0x000fc400078e0206 */
[----:B------:R-:W-:Y:S01]  /*b3e0*/  IMAD.U32 R2, RZ, RZ, UR8 ;  /* 0x00000008ff027e24 */ /* 0x000fe2000f8e00ff */
[----:B------:R-:W-:Y:S01]  /*b3f0*/  ULDC.64 UR8, c[0x0][0xad8] ;  /* 0x0002b60000087ab9 */ /* 0x000fe20000000a00 */
[----:B------:R-:W-:Y:S02]  /*b400*/  IMAD.U32 R3, RZ, RZ, UR4 ;  /* 0x00000004ff037e24 */ /* 0x000fe4000f8e00ff */
[C---:B------:R-:W-:Y:S01]  /*b410*/  IMAD R9, R5.reuse, UR11, R4 ;  /* 0x0000000b05097c24 */ /* 0x040fe2000f8e0204 */
[----:B------:R-:W-:Y:S01]  /*b420*/  SHF.R.S32.HI R4, RZ, 0x1f, R7 ;  /* 0x0000001fff047819 */ /* 0x000fe20000011407 */
[----:B------:R-:W-:-:S04]  /*b430*/  IMAD.WIDE.U32 R2, R5, UR10, R2 ;  /* 0x0000000a05027c25 */ /* 0x000fc8000f8e0002 */
[----:B------:R-:W-:Y:S02]  /*b440*/  IMAD.IADD R3, R3, 0x1, R9 ;  /* 0x0000000103037824 */ /* 0x000fe400078e0209 */
[----:B------:R-:W-:Y:S02]  /*b450*/  IMAD R4, R4, UR8, RZ ;  /* 0x0000000804047c24 */ /* 0x000fe4000f8e02ff */
[----:B------:R-:W-:Y:S02]  /*b460*/  VIADD R6, R194, UR42 ;  /* 0x0000002ac2067c36 */ /* 0x000fe40008000000 */
[----:B-----5:R-:W-:Y:S02]  /*b470*/  IMAD R11, R0, R11, RZ ;  /* 0x0000000b000b7224 */ /* 0x020fe400078e02ff */
[C---:B------:R-:W-:Y:S02]  /*b480*/  IMAD R5, R7.reuse, UR9, R4 ;  /* 0x0000000907057c24 */ /* 0x040fe4000f8e0204 */
[----:B------:R-:W-:Y:S01]  /*b490*/  IMAD.WIDE.U32 R2, R7, UR8, R2 ;  /* 0x0000000807027c25 */ /* 0x000fe2000f8e0002 */
[----:B------:R-:W-:Y:S01]  /*b4a0*/  ISETP.GE.AND P2, PT, R6, R11, PT ;  /* 0x0000000b0600720c */ /* 0x000fe20003f46270 */
[----:B------:R-:W-:-:S02]  /*b4b0*/  ULDC.64 UR8, c[0x0][0xa80] ;  /* 0x0002a00000087ab9 */ /* 0x000fc40000000a00 */
[----:B------:R-:W-:Y:S01]  /*b4c0*/  VIADD R0, R6, 0x20 ;  /* 0x0000002006007836 */ /* 0x000fe20000000000 */
[----:B------:R-:W-:Y:S02]  /*b4d0*/  IADD3 R3, R3, R5, RZ ;  /* 0x0000000503037210 */ /* 0x000fe40007ffe0ff */
[----:B------:R-:W-:Y:S02]  /*b4e0*/  LEA R4, P3, R2, UR8, 0x1 ;  /* 0x0000000802047c11 */ /* 0x000fe4000f8608ff */
[-C--:B------:R-:W-:Y:S01]  /*b4f0*/  ISETP.GE.AND P1, PT, R0, R11.reuse, PT ;  /* 0x0000000b0000720c */ /* 0x080fe20003f26270 */
[----:B------:R-:W-:Y:S01]  /*b500*/  VIADD R0, R6, 0x40 ;  /* 0x0000004006007836 */ /* 0x000fe20000000000 */
[----:B------:R-:W-:Y:S01]  /*b510*/  LEA.HI.X R5, R2, UR9, R3, 0x1, P3 ;  /* 0x0000000902057c11 */ /* 0x000fe200098f0c03 */
[----:B------:R0:W1:Y:S03]  /*b520*/  SHFL.IDX PT, R7, R4, RZ, 0x181f ;  /* 0x00181fff04077589 */ /* 0x00006600000e0000 */
[----:B------:R-:W-:Y:S01]  /*b530*/  ISETP.GE.AND P0, PT, R0, R11, PT ;  /* 0x0000000b0000720c */ /* 0x000fe20003f06270 */
[----:B------:R0:W2:Y:S01]  /*b540*/  SHFL.IDX PT, R3, R5, RZ, 0x181f ;  /* 0x00181fff05037589 */ /* 0x0000a200000e0000 */
[----:B------:R-:W-:Y:S11]  /*b550*/  @P2 BRA `(.L_x_2472) ;  /* 0x0000000000342947 */ /* 0x000ff60003800000 */
        /* <DEDUP_REMOVED lines=13> */
.L_x_2472:
[----:B------:R-:W-:Y:S05]  /*b630*/  BSYNC B1 ;  /* 0x0000000000017941 */ /* 0x000fea0003800000 */
.L_x_2471:
        /* <DEDUP_REMOVED lines=17> */
.L_x_2474:
[----:B------:R-:W-:Y:S05]  /*b750*/  BSYNC B1 ;  /* 0x0000000000017941 */ /* 0x000fea0003800000 */
.L_x_2473:
        /* <DEDUP_REMOVED lines=17> */
.L_x_2476:
[----:B------:R-:W-:Y:S05]  /*b870*/  BSYNC B1 ;  /* 0x0000000000017941 */ /* 0x000fea0003800000 */
.L_x_2475:
        /* <DEDUP_REMOVED lines=18> */
.L_x_2467:
[----:B------:R-:W-:Y:S05]  /*b9a0*/  BSYNC B0 ;  /* 0x0000000000007941 */ /* 0x000fea0003800000 */
.L_x_2458:
[----:B------:R-:W-:Y:S02]  /*b9b0*/  ULDC UR4, c[0x0][0xc3c] ;  /* 0x00030f0000047ab9 */ /* 0x000fe40000000800 */
[----:B------:R-:W-:-:S13]  /*b9c0*/  ISETP.GE.AND P0, PT, R39, UR4, PT ;  /* 0x0000000427007c0c */ /* 0x000fda000bf06270 */
[----:B------:R-:W-:Y:S05]  /*b9d0*/  @!P0 BRA `(.L_x_2477) ;  /* 0xffffff5000e88947 */ /* 0x000fea000383ffff */
[----:B------:R-:W-:Y:S05]  /*b9e0*/  EXIT ;  /* 0x000000000000794d */ /* 0x000fea0003800000 */
.L_x_2416:
        /* <DEDUP_REMOVED lines=16> */
.L_x_2478:
        /* <DEDUP_REMOVED lines=37> */
[----:B------:R-:W-:Y:S01]  /*bd40*/  MOV R4, R3 ;  /* 0x0000000300047202 */ /* 0x000fe20000000f00 */
[----:B------:R-:W-:Y:S01]  /*bd50*/  UMOV UR4, URZ ;  /* 0x0000003f00047c82 */ /* 0x000fe20008000000 */
[----:B------:R-:W-:-:S05]  /*bd60*/  ULDC UR5, c[0x0][0xc38] ;  /* 0x00030e0000057ab9 */ /* 0x000fca0000000800 */
.L_x_2484:
        /* <DEDUP_REMOVED lines=12> */
.L_x_2483:
[----:B------:R-:W-:Y:S05]  /*be30*/  BSYNC B0 ;  /* 0x0000000000007941 */ /* 0x000fea0003800000 */
.L_x_2482:
        /* <DEDUP_REMOVED lines=20> */
.L_x_2480:
[----:B------:R-:W-:-:S04]  /*bf80*/  IMAD.IADD R11, R4, 0x1, -R3 ;  /* 0x00000001040b7824 */ /* 0x000fc800078e0a03 */
[----:B------:R-:W-:-:S05]  /*bf90*/  IMAD R2, R6, UR5, R11 ;  /* 0x0000000506027c24 */ /* 0x000fca000f8e020b */
[----:B------:R-:W-:Y:S02]  /*bfa0*/  ISETP.GT.AND P0, PT, R2, UR6, PT ;  /* 0x0000000602007c0c */ /* 0x000fe4000bf04270 */
[----:B------:R-:W0:Y:S11]  /*bfb0*/  LDC.64 R2, c[0x0][0xc90] ;  /* 0x00032400ff027b82 */ /* 0x000e360000000a00 */
[----:B------:R-:W-:-:S04]  /*bfc0*/  VOTE.ANY R8, PT, !P0 ;  /* 0x0000000000087806 */ /* 0x000fc800040e0100 */
[----:B------:R-:W1:Y:S02]  /*bfd0*/  POPC R13, R8 ;  /* 0x00000008000d7309 */ /* 0x000e640000000000 */
[----:B-1----:R-:W-:-:S05]  /*bfe0*/  IADD3 R19, R13, UR4, RZ ;  /* 0x000000040d137c10 */ /* 0x002fca000fffe0ff */
        /* <DEDUP_REMOVED lines=13> */
.L_x_2485:
[----:B-1----:R-:W-:Y:S02]  /*c0c0*/  IMAD.MOV R2, RZ, RZ, -R3 ;  /* 0x000000ffff027224 */ /* 0x002fe400078e0a03 */
[----:B---3--:R-:W-:Y:S02]  /*c0d0*/  IMAD R16, R16, UR5, R11 ;  /* 0x0000000510107c24 */ /* 0x008fe4000f8e020b */
[----:B------:R-:W-:Y:S01]  /*c0e0*/  IMAD.MOV.U32 R11, RZ, RZ, R2 ;  /* 0x000000ffff0b7224 */ /* 0x000fe200078e0002 */
[----:B------:R-:W-:Y:S02]  /*c0f0*/  IABS R2, R4 ;  /* 0x0000000400027213 */ /* 0x000fe40000000000 */
[----:B--2---:R-:W-:Y:S01]  /*c100*/  IADD3 R9, -R16, UR6, RZ ;  /* 0x0000000610097c10 */ /* 0x004fe2000fffe1ff */
[----:B------:R-:W-:Y:S02]  /*c110*/  IMAD R11, R11, R12, RZ ;  /* 0x0000000c0b0b7224 */ /* 0x000fe400078e02ff */
[----:B------:R-:W-:Y:S01]  /*c120*/  IMAD.MOV R8, RZ, RZ, -R2 ;  /* 0x000000ffff087224 */ /* 0x000fe200078e0a02 */
        /* <DEDUP_REMOVED lines=24> */
[-C--:B------:R-:W-:Y:S01]  /*c2b0*/  IABS R8, R13.reuse ;  /* 0x0000000d00087213 */ /* 0x080fe20000000000 */
[----:B------:R-:W-:Y:S01]  /*c2c0*/  IMAD.MOV R18, RZ, RZ, -R13 ;  /* 0x000000ffff127224 */ /* 0x000fe200078e0a0d */
[----:B0-----:R-:W-:Y:S02]  /*c2d0*/  IABS R10, R13 ;  /* 0x0000000d000a7213 */ /* 0x001fe40000000000 */
[----:B------:R-:W0:Y:S08]  /*c2e0*/  I2F.RP R6, R8 ;  /* 0x0000000800067306 */ /* 0x000e300000209400 */
[----:B0-----:R-:W0:Y:S02]  /*c2f0*/  MUFU.RCP R6, R6 ;  /* 0x0000000600067308 */ /* 0x001e240000001000 */
[----:B0-----:R-:W-:-:S06]  /*c300*/  VIADD R3, R6, 0xffffffe ;  /* 0x0ffffffe06037836 */ /* 0x001fcc0000000000 */
[----:B------:R-:W0:Y:S02]  /*c310*/  F2I.FTZ.U32.TRUNC.NTZ R3, R3 ;  /* 0x0000000300037305 */ /* 0x000e24000021f000 */
[----:B0-----:R-:W-:-:S04]  /*c320*/  IMAD.MOV R7, RZ, RZ, -R3 ;  /* 0x000000ffff077224 */ /* 0x001fc800078e0a03 */
[----:B------:R-:W-:-:S04]  /*c330*/  IMAD R7, R7, R8, RZ ;  /* 0x0000000807077224 */ /* 0x000fc800078e02ff */
[----:B------:R-:W-:-:S04]  /*c340*/  IMAD.HI.U32 R2, R3, R7, R2 ;  /* 0x0000000703027227 */ /* 0x000fc800078e0002 */
[----:B------:R-:W-:Y:S02]  /*c350*/  IMAD.MOV R3, RZ, RZ, -R10 ;  /* 0x000000ffff037224 */ /* 0x000fe400078e0a0a */
        /* <DEDUP_REMOVED lines=17> */
.L_x_2481:
[----:B------:R-:W-:Y:S01]  /*c470*/  ULDC UR4, c[0x0][0xc3c] ;  /* 0x00030f0000047ab9 */ /* 0x000fe20000000800 */
[----:B------:R-:W-:Y:S02]  /*c480*/  IMAD.MOV.U32 R17, RZ, RZ, RZ ;  /* 0x000000ffff117224 */ /* 0x000fe400078e00ff */
[----:B------:R-:W-:Y:S02]  /*c490*/  IMAD.U32 R16, RZ, RZ, UR6 ;  /* 0x00000006ff107e24 */ /* 0x000fe4000f8e00ff */
[----:B------:R-:W-:Y:S02]  /*c4a0*/  IMAD.MOV.U32 R18, RZ, RZ, RZ ;  /* 0x000000ffff127224 */ /* 0x000fe400078e00ff */
[----:B------:R-:W-:-:S07]  /*c4b0*/  IMAD.U32 R19, RZ, RZ, UR4 ;  /* 0x00000004ff137e24 */ /* 0x000fce000f8e00ff */
.L_x_2486:
[----:B------:R-:W-:-:S13]  /*c4c0*/  ISETP.NE.AND P0, PT, R5, RZ, PT ;  /* 0x000000ff0500720c */ /* 0x000fda0003f05270 */
[----:B------:R-:W0:Y:S01]  /*c4d0*/  @!P0 S2R R3, SR_CgaCtaId ;  /* 0x0000000000038919 */ /* 0x000e220000008800 */
[----:B------:R-:W-:-:S04]  /*c4e0*/  @!P0 MOV R0, 0x400 ;  /* 0x0000040000008802 */ /* 0x000fc80000000f00 */
[----:B0-----:R-:W-:-:S05]  /*c4f0*/  @!P0 LEA R0, R3, R0, 0x18 ;  /* 0x0000000003008211 */ /* 0x001fca00078ec0ff */
[----:B------:R1:W-:Y:S01]  /*c500*/  @!P0 STS.128 [R0+0x308d0], R16 ;  /* 0x0308d01000008388 */ /* 0x0003e20000000c00 */
[----:B------:R-:W-:Y:S06]  /*c510*/  BAR.ARV 0x5, 0x180 ;  /* 0x0146000000007b1d */ /* 0x000fec0000002000 */
.L_x_2479:
[----:B------:R2:W-:Y:S01]  /*c520*/  STL [R1+0x20], RZ ;  /* 0x000020ff01007387 */ /* 0x0005e20000100800 */
[----:B------:R-:W-:Y:S01]  /*c530*/  ULDC UR4, c[0x0][0xc3c] ;  /* 0x00030f0000047ab9 */ /* 0x000fe20000000800 */
[----:B------:R-:W-:Y:S01]  /*c540*/  MOV R28, 0x1 ;  /* 0x00000001001c7802 */ /* 0x000fe20000000f00 */
[----:B------:R-:W-:Y:S01]  /*c550*/  IMAD.MOV.U32 R27, RZ, RZ, RZ ;  /* 0x000000ffff1b7224 */ /* 0x000fe200078e00ff */
[----:B0-----:R-:W-:-:S13]  /*c560*/  ISETP.GE.AND P0, PT, R19, UR4, PT ;  /* 0x0000000413007c0c */ /* 0x001fda000bf06270 */
[----:B--2---:R-:W-:Y:S05]  /*c570*/  @P0 BRA `(.L_x_2487) ;  /* 0x0000004800900947 */ /* 0x004fea0003800000 */
[----:B-1----:R-:W2:Y:S01]  /*c580*/  LDL R0, [R1+0x28] ;  /* 0x0000280001007983 */ /* 0x002ea20000100800 */
        /* <DEDUP_REMOVED lines=12> */
[----:B------:R-:W-:Y:S01]  /*c650*/  LOP3.LUT R3, R0, 0x38, R4, 0x78, !PT ;  /* 0x0000003800037812 */ /* 0x000fe200078e7804 */
[----:B------:R-:W-:-:S03]  /*c660*/  IMAD.SHL.U32 R0, R4, 0x10, RZ ;  /* 0x0000001004007824 */ /* 0x000fc600078e00ff */
        /* <DEDUP_REMOVED lines=10> */
.L_x_2550:
[----:B0-----:R-:W0:Y:S02]  /*c710*/  LDC.64 R2, c[0x0][0xc88] ;  /* 0x00032200ff027b82 */ /* 0x001e240000000a00 */
[----:B0-----:R-:W-:-:S05]  /*c720*/  IMAD.WIDE R2, R19, 0x4, R2 ;  /* 0x0000000413027825 */ /* 0x001fca00078e0202 */
[----:B--2---:R-:W2:Y:S01]  /*c730*/  LDG.E R29, desc[UR36][R2.64] ;  /* 0x00000024021d7981 */ /* 0x004ea2000c1e1900 */
[----:B------:R-:W-:Y:S05]  /*c740*/  YIELD ;  /* 0x0000000000007946 */ /* 0x000fea0003800000 */
[----:B------:R-:W-:Y:S01]  /*c750*/  ULDC.64 UR4, c[0x0][0xa28] ;  /* 0x00028a0000047ab9 */ /* 0x000fe20000000a00 */
[----:B------:R-:W-:Y:S01]  /*c760*/  IMAD.MOV.U32 R30, RZ, RZ, RZ ;  /* 0x000000ffff1e7224 */ /* 0x000fe200078e00ff */
[----:B------:R-:W-:Y:S01]  /*c770*/  ISETP.NE.U32.AND P0, PT, RZ, UR4, PT ;  /* 0x00000004ff007c0c */ /* 0x000fe2000bf05070 */
[----:B------:R-:W-:-:S03]  /*c780*/  ULDC.64 UR6, c[0x0][0xa18] ;  /* 0x0002860000067ab9 */ /* 0x000fc60000000a00 */
[----:B------:R-:W-:Y:S02]  /*c790*/  ISETP.NE.AND.EX P0, PT, RZ, UR5, PT, P0 ;  /* 0x00000005ff007c0c */ /* 0x000fe4000bf05300 */
[----:B------:R-:W-:Y:S02]  /*c7a0*/  MOV R35, RZ ;  /* 0x000000ff00237202 */ /* 0x000fe40000000f00 */
[----:B--2---:R-:W-:-:S09]  /*c7b0*/  SHF.R.S32.HI R0, RZ, 0x1f, R29 ;  /* 0x0000001fff007819 */ /* 0x004fd2000001141d */
[C---:B------:R-:W-:Y:S01]  /*c7c0*/  @P0 LEA R2, P1, R29.reuse, UR4, 0x2 ;  /* 0x000000041d020c11 */ /* 0x040fe2000f8210ff */
[C---:B------:R-:W-:Y:S01]  /*c7d0*/  IMAD.SHL.U32 R24, R29.reuse, 0x4, RZ ;  /* 0x000000041d187824 */ /* 0x040fe200078e00ff */
[C-C-:B------:R-:W-:Y:S01]  /*c7e0*/  SHF.L.U64.HI R25, R29.reuse, 0x2, R0.reuse ;  /* 0x000000021d197819 */ /* 0x140fe20000010200 */
[----:B------:R0:W-:Y:S01]  /*c7f0*/  STL [R1+0x18], R0 ;  /* 0x0000180001007387 */ /* 0x0001e20000100800 */
[----:B------:R-:W-:Y:S01]  /*c800*/  @P0 LEA.HI.X R3, R29, UR5, R0, 0x2, P1 ;  /* 0x000000051d030c11 */ /* 0x000fe200088f1400 */
[----:B------:R-:W-:-:S04]  /*c810*/  ULDC.64 UR4, c[0x0][0xa00] ;  /* 0x0002800000047ab9 */ /* 0x000fc80000000a00 */
[----:B------:R1:W2:Y:S01]  /*c820*/  @P0 LDG.E R30, desc[UR36][R2.64] ;  /* 0x00000024021e0981 */ /* 0x0002a2000c1e1900 */
[----:B------:R-:W-:Y:S02]  /*c830*/  ISETP.NE.U32.AND P0, PT, RZ, UR4, PT ;  /* 0x00000004ff007c0c */ /* 0x000fe4000bf05070 */
[----:B------:R-:W-:Y:S02]  /*c840*/  LOP3.LUT R23, R23, 0xffffffbf, RZ, 0xc0, !PT ;  /* 0xffffffbf17177812 */ /* 0x000fe400078ec0ff */
[----:B------:R-:W-:Y:S02]  /*c850*/  ISETP.NE.AND.EX P2, PT, RZ, UR5, PT, P0 ;  /* 0x00000005ff007c0c */ /* 0x000fe4000bf45300 */
[----:B------:R-:W-:Y:S02]  /*c860*/  ISETP.NE.U32.AND P0, PT, RZ, UR6, PT ;  /* 0x00000006ff007c0c */ /* 0x000fe4000bf05070 */
[----:B-1----:R-:W-:Y:S02]  /*c870*/  IADD3 R2, P1, R24, UR4, RZ ;  /* 0x0000000418027c10 */ /* 0x002fe4000ff3e0ff */
[----:B------:R-:W-:-:S02]  /*c880*/  ISETP.NE.AND.EX P0, PT, RZ, UR7, PT, P0 ;  /* 0x00000007ff007c0c */ /* 0x000fc4000bf05300 */
[----:B------:R-:W-:Y:S01]  /*c890*/  IADD3.X R3, R25, UR5, RZ, P1, !PT ;  /* 0x0000000519037c10 */ /* 0x000fe20008ffe4ff */
[----:B------:R-:W-:-:S04]  /*c8a0*/  ULDC.64 UR4, c[0x0][0x418] ;  /* 0x0001060000047ab9 */ /* 0x000fc80000000a00 */
[----:B------:R-:W-:Y:S01]  /*c8b0*/  @P2 LOP3.LUT R23, R23, 0x40, RZ, 0xfc, !PT ;  /* 0x0000004017172812 */ /* 0x000fe200078efcff */
[----:B------:R1:W5:Y:S05]  /*c8c0*/  @P2 LDG.E R35, desc[UR36][R2.64] ;  /* 0x0000002402232981 */ /* 0x00036a000c1e1900 */
[----:B------:R-:W-:-:S04]  /*c8d0*/  @P0 IADD3 R4, P1, R24, UR6, RZ ;  /* 0x0000000618040c10 */ /* 0x000fc8000ff3e0ff */
[----:B------:R-:W-:-:S05]  /*c8e0*/  @P0 IADD3.X R5, R25, UR7, RZ, P1, !PT ;  /* 0x0000000719050c10 */ /* 0x000fca0008ffe4ff */
[----:B------:R-:W3:Y:S01]  /*c8f0*/  @P0 LDG.E R4, desc[UR36][R4.64] ;  /* 0x0000002404040981 */ /* 0x000ee2000c1e1900 */
        /* <DEDUP_REMOVED lines=18> */
.L_x_2488:
        /* <DEDUP_REMOVED lines=9> */
.L_x_2489:
        /* <DEDUP_REMOVED lines=8> */
[----:B--2---:R-:W-:-:S07]  /*cb30*/  IMAD.IADD R0, R5, 0x1, -R0 ;  /* 0x0000000105007824 */ /* 0x004fce00078e0a00 */
.L_x_2490:
[----:B------:R-:W3:Y:S01]  /*cb40*/  LDL R5, [R1+0xc] ;  /* 0x00000c0001057983 */ /* 0x000ee20000100800 */
[----:B-12---:R-:W1:Y:S01]  /*cb50*/  LDC R2, c[0x0][0x448] ;  /* 0x00011200ff027b82 */ /* 0x006e620000000800 */
[----:B-----5:R-:W-:Y:S01]  /*cb60*/  IMAD.IADD R0, R0, 0x1, -R30 ;  /* 0x0000000100007824 */ /* 0x020fe200078e0a1e */
[----:B------:R-:W-:Y:S01]  /*cb70*/  LOP3.LUT R23, R23, 0xffffff7f, RZ, 0xc0, !PT ;  /* 0xffffff7f17177812 */ /* 0x000fe200078ec0ff */
[----:B------:R-:W-:Y:S03]  /*cb80*/  BSSY B7, `(.L_x_2491) ;  /* 0x0000381000077945 */ /* 0x000fe60003800000 */
[----:B------:R2:W-:Y:S01]  /*cb90*/  STL [R1], R0 ;  /* 0x0000000001007387 */ /* 0x0005e20000100800 */
[----:B-1----:R-:W-:Y:S01]  /*cba0*/  ISETP.NE.AND P0, PT, R2, 0x1, PT ;  /* 0x000000010200780c */ /* 0x002fe20003f05270 */
[----:B------:R-:W-:-:S04]  /*cbb0*/  IMAD.SHL.U32 R2, R17, 0x80, RZ ;  /* 0x0000008011027824 */ /* 0x000fc800078e00ff */
[----:B------:R-:W-:-:S08]  /*cbc0*/  VIADD R2, R2, 0x7f ;  /* 0x0000007f02027836 */ /* 0x000fd00000000000 */
[----:B------:R-:W1:Y:S01]  /*cbd0*/  @P0 LDC R3, c[0x0][0x44c] ;  /* 0x00011300ff030b82 */ /* 0x000e620000000800 */
[----:B------:R-:W-:-:S07]  /*cbe0*/  @P0 LOP3.LUT R23, R23, 0x80, RZ, 0xfc, !PT ;  /* 0x0000008017170812 */ /* 0x000fce00078efcff */
[----:B0-----:R-:W0:Y:S01]  /*cbf0*/  @P0 LDC R4, c[0x0][0x450] ;  /* 0x00011400ff040b82 */ /* 0x001e220000000800 */
[----:B-1----:R-:W-:-:S05]  /*cc00*/  @P0 IMAD.HI.U32 R3, R2, R3, RZ ;  /* 0x0000000302030227 */ /* 0x002fca00078e00ff */
[----:B0-----:R-:W-:Y:S02]  /*cc10*/  @P0 SHF.R.U32.HI R2, RZ, R4, R3 ;  /* 0x00000004ff020219 */ /* 0x001fe40000011603 */
[C---:B---3--:R-:W-:Y:S01]  /*cc20*/  IADD3 R3, R0.reuse, 0x60, -R5 ;  /* 0x0000006000037810 */ /* 0x048fe20007ffe805 */
[----:B--2---:R-:W-:-:S03]  /*cc30*/  VIADD R0, R0, 0x5f ;  /* 0x0000005f00007836 */ /* 0x004fc60000000000 */
[----:B------:R-:W-:Y:S01]  /*cc40*/  IADD3 R2, R3, R2, RZ ;  /* 0x0000000203027210 */ /* 0x000fe20007ffe0ff */
[----:B------:R-:W-:-:S04]  /*cc50*/  IMAD.HI R0, R0, 0x2aaaaaab, RZ ;  /* 0x2aaaaaab00007827 */ /* 0x000fc800078e02ff */
[----:B------:R-:W-:Y:S01]  /*cc60*/  IMAD.HI R2, R2, 0x2aaaaaab, RZ ;  /* 0x2aaaaaab02027827 */ /* 0x000fe200078e02ff */
[----:B------:R-:W-:-:S04]  /*cc70*/  SHF.R.U32.HI R3, RZ, 0x1f, R0 ;  /* 0x0000001fff037819 */ /* 0x000fc80000011600 */
[----:B------:R-:W-:Y:S02]  /*cc80*/  SHF.R.U32.HI R5, RZ, 0x1f, R2 ;  /* 0x0000001fff057819 */ /* 0x000fe40000011602 */
[----:B------:R-:W-:Y:S02]  /*cc90*/  LEA.HI.SX32 R3, R0, R3, 0x1c ;  /* 0x0000000300037211 */ /* 0x000fe400078fe2ff */
[----:B------:R-:W-:-:S04]  /*cca0*/  LEA.HI.SX32 R2, R2, R5, 0x1c ;  /* 0x0000000502027211 */ /* 0x000fc800078fe2ff */
[----:B------:R-:W-:-:S04]  /*ccb0*/  VIMNMX R4, R3, R2, PT ;  /* 0x0000000203047248 */ /* 0x000fc80003fe0100 */
[----:B------:R-:W-:Y:S01]  /*ccc0*/  ISETP.GT.AND P0, PT, R4, RZ, PT ;  /* 0x000000ff0400720c */ /* 0x000fe20003f04270 */
[----:B------:R0:W-:-:S12]  /*ccd0*/  STL [R1+0x10], R4 ;  /* 0x0000100401007387 */ /* 0x0001d80000100800 */
        /* <DEDUP_REMOVED lines=18> */
.L_x_2492:
        /* <DEDUP_REMOVED lines=8> */
[----:B------:R-:W-:Y:S01]  /*ce80*/  IMAD.U32 R4, RZ, RZ, UR6 ;  /* 0x00000006ff047e24 */ /* 0x000fe2000f8e00ff */
[----:B------:R-:W-:Y:S01]  /*ce90*/  MOV R13, RZ ;  /* 0x000000ff000d7202 */ /* 0x000fe20000000f00 */
[----:B------:R-:W0:Y:S01]  /*cea0*/  LDC.64 R2, c[0x4][R2] ;  /* 0x0100000002027b82 */ /* 0x000e220000000a00 */
[----:B------:R-:W-:Y:S02]  /*ceb0*/  IMAD.U32 R5, RZ, RZ, UR7 ;  /* 0x00000007ff057e24 */ /* 0x000fe4000f8e00ff */
[----:B------:R-:W-:Y:S02]  /*cec0*/  IMAD.U32 R6, RZ, RZ, UR8 ;  /* 0x00000008ff067e24 */ /* 0x000fe4000f8e00ff */
[----:B------:R-:W-:-:S02]  /*ced0*/  IMAD.U32 R7, RZ, RZ, UR9 ;  /* 0x00000009ff077e24 */ /* 0x000fc4000f8e00ff */
[----:B------:R-:W-:Y:S02]  /*cee0*/  IMAD.U32 R10, RZ, RZ, UR4 ;  /* 0x00000004ff0a7e24 */ /* 0x000fe4000f8e00ff */
[----:B------:R-:W-:Y:S02]  /*cef0*/  IMAD.U32 R11, RZ, RZ, UR5 ;  /* 0x00000005ff0b7e24 */ /* 0x000fe4000f8e00ff */
[----:B------:R-:W-:Y:S02]  /*cf00*/  IMAD.MOV.U32 R8, RZ, RZ, 0x70 ;  /* 0x00000070ff087424 */ /* 0x000fe400078e00ff */
[----:B------:R-:W-:-:S07]  /*cf10*/  IMAD.MOV.U32 R12, RZ, RZ, 0x1 ;  /* 0x00000001ff0c7424 */ /* 0x000fce00078e00ff */
[----:B------:R-:W-:-:S07]  /*cf20*/  LEPC R20, `(.L_x_2495) ;  /* 0x000000001014794e */ /* 0x000fce0000000000 */
[----:B0-----:R-:W-:Y:S05]  /*cf30*/  CALL.ABS.NOINC R2 ;  /* 0x0000000002007343 */ /* 0x001fea0003c00000 */
.L_x_2495:
[----:B------:R-:W-:Y:S05]  /*cf40*/  BSYNC B6 ;  /* 0x0000000000067941 */ /* 0x000fea0003800000 */
.L_x_2494:
        /* <DEDUP_REMOVED lines=8> */
[----:B------:R0:W1:Y:S01]  /*cfd0*/  LDC.64 R2, c[0x4][R26] ;  /* 0x010000001a027b82 */ /* 0x0000620000000a00 */
[----:B------:R-:W-:Y:S01]  /*cfe0*/  IMAD.U32 R4, RZ, RZ, UR6 ;  /* 0x00000006ff047e24 */ /* 0x000fe2000f8e00ff */
[----:B------:R-:W-:Y:S01]  /*cff0*/  MOV R13, RZ ;  /* 0x000000ff000d7202 */ /* 0x000fe20000000f00 */
[----:B------:R-:W-:Y:S02]  /*d000*/  IMAD.U32 R5, RZ, RZ, UR7 ;  /* 0x00000007ff057e24 */ /* 0x000fe4000f8e00ff */
[----:B------:R-:W-:Y:S02]  /*d010*/  IMAD.U32 R6, RZ, RZ, UR8 ;  /* 0x00000008ff067e24 */ /* 0x000fe4000f8e00ff */
[----:B------:R-:W-:-:S02]  /*d020*/  IMAD.U32 R7, RZ, RZ, UR9 ;  /* 0x00000009ff077e24 */ /* 0x000fc4000f8e00ff */
[----:B------:R-:W-:Y:S02]  /*d030*/  IMAD.U32 R10, RZ, RZ, UR4 ;  /* 0x00000004ff0a7e24 */ /* 0x000fe4000f8e00ff */
[----:B------:R-:W-:Y:S02]  /*d040*/  IMAD.U32 R11, RZ, RZ, UR5 ;  /* 0x00000005ff0b7e24 */ /* 0x000fe4000f8e00ff */
[----:B------:R-:W-:Y:S02]  /*d050*/  IMAD.MOV.U32 R8, RZ, RZ, 0x70 ;  /* 0x00000070ff087424 */ /* 0x000fe400078e00ff */
[----:B0-----:R-:W-:-:S07]  /*d060*/  IMAD.MOV.U32 R12, RZ, RZ, 0x1 ;  /* 0x00000001ff0c7424 */ /* 0x001fce00078e00ff */
[----:B------:R-:W-:-:S07]  /*d070*/  LEPC R20, `(.L_x_2498) ;  /* 0x000000001014794e */ /* 0x000fce0000000000 */
[----:B-1----:R-:W-:Y:S05]  /*d080*/  CALL.ABS.NOINC R2 ;  /* 0x0000000002007343 */ /* 0x002fea0003c00000 */
.L_x_2498:
        /* <DEDUP_REMOVED lines=15> */
.L_x_2497:
[----:B------:R-:W-:Y:S05]  /*d180*/  BSYNC B6 ;  /* 0x0000000000067941 */ /* 0x000fea0003800000 */
.L_x_2496:
[----:B------:R-:W2:Y:S01]  /*d190*/  LDL R26, [R1+0x10] ;  /* 0x00001000011a7983 */ /* 0x000ea20000100800 */
[----:B------:R-:W-:Y:S01]  /*d1a0*/  ULDC.64 UR4, c[0x0][0x9f8] ;  /* 0x00027e0000047ab9 */ /* 0x000fe20000000a00 */
[----:B------:R-:W0:Y:S02]  /*d1b0*/  LDC R6, c[0x0][0x430] ;  /* 0x00010c00ff067b82 */ /* 0x000e240000000800 */
[----:B------:R-:W3:Y:S01]  /*d1c0*/  LDL R2, [R1] ;  /* 0x0000000001027983 */ /* 0x000ee20000100800 */
[----:B------:R-:W-:Y:S01]  /*d1d0*/  ISETP.NE.U32.AND P0, PT, RZ, UR4, PT ;  /* 0x00000004ff007c0c */ /* 0x000fe2000bf05070 */
[----:B------:R-:W1:Y:S03]  /*d1e0*/  S2R R20, SR_TID.X ;  /* 0x0000000000147919 */ /* 0x000e660000002100 */
[----:B------:R-:W-:-:S13]  /*d1f0*/  ISETP.NE.AND.EX P0, PT, RZ, UR5, PT, P0 ;  /* 0x00000005ff007c0c */ /* 0x000fda000bf05300 */
[----:B------:R-:W-:Y:S01]  /*d200*/  @P0 IADD3 R24, P1, R24, UR4, RZ ;  /* 0x0000000418180c10 */ /* 0x000fe2000ff3e0ff */
[----:B------:R-:W4:Y:S01]  /*d210*/  S2R R21, SR_TID.X ;  /* 0x0000000000157919 */ /* 0x000f220000002100 */
[----:B------:R-:W-:Y:S01]  /*d220*/  LOP3.LUT R23, R23, 0xffffffdf, RZ, 0xc0, !PT ;  /* 0xffffffdf17177812 */ /* 0x000fe200078ec0ff */
[----:B------:R-:W-:Y:S01]  /*d230*/  ULDC UR4, c[0x0][0x2f4] ;  /* 0x0000bd0000047ab9 */ /* 0x000fe20000000800 */
[----:B------:R-:W-:-:S05]  /*d240*/  @P0 IADD3.X R25, R25, UR5, RZ, P1, !PT ;  /* 0x0000000519190c10 */ /* 0x000fca0008ffe4ff */
[----:B------:R-:W3:Y:S01]  /*d250*/  @P0 LDG.E R31, desc[UR36][R24.64] ;  /* 0x00000024181f0981 */ /* 0x000ee2000c1e1900 */
[----:B0-----:R-:W-:Y:S02]  /*d260*/  ISETP.NE.AND P2, PT, R6, 0x1, PT ;  /* 0x000000010600780c */ /* 0x001fe40003f45270 */
[----:B-1----:R-:W-:-:S04]  /*d270*/  LOP3.LUT R20, R20, 0x7f, RZ, 0xc0, !PT ;  /* 0x0000007f14147812 */ /* 0x002fc800078ec0ff */
[----:B------:R-:W-:-:S07]  /*d280*/  SHF.R.U32.HI R0, RZ, 0x3, R20 ;  /* 0x00000003ff007819 */ /* 0x000fce0000011614 */
[----:B------:R-:W0:Y:S01]  /*d290*/  @P2 LDC R4, c[0x0][0x434] ;  /* 0x00010d00ff042b82 */ /* 0x000e220000000800 */
[----:B----4-:R-:W-:-:S04]  /*d2a0*/  SHF.L.U32 R20, R21, 0x4, RZ ;  /* 0x0000000415147819 */ /* 0x010fc800000006ff */
[----:B------:R-:W-:-:S03]  /*d2b0*/  LOP3.LUT R20, R0, 0x70, R20, 0xf8, !PT ;  /* 0x0000007000147812 */ /* 0x000fc600078ef814 */
[----:B------:R-:W1:Y:S01]  /*d2c0*/  @P2 LDC R0, c[0x0][0x438] ;  /* 0x00010e00ff002b82 */ /* 0x000e620000000800 */
        /* <DEDUP_REMOVED lines=8> */
[----:B0-----:R-:W-:-:S08]  /*d350*/  @P2 IMAD.HI.U32 R7, R5, R4, RZ ;  /* 0x0000000405072227 */ /* 0x001fd000078e00ff */
[----:B------:R-:W0:Y:S01]  /*d360*/  @!P0 LDC.64 R2, c[0x0][0x428] ;  /* 0x00010a00ff028b82 */ /* 0x000e220000000a00 */
[----:B------:R-:W-:Y:S01]  /*d370*/  IMAD.MOV.U32 R4, RZ, RZ, R5 ;  /* 0x000000ffff047224 */ /* 0x000fe200078e0005 */
[----:B-1----:R-:W-:-:S05]  /*d380*/  @P2 SHF.R.U32.HI R4, RZ, R0, R7 ;  /* 0x00000000ff042219 */ /* 0x002fca0000011607 */
[----:B------:R-:W-:-:S04]  /*d390*/  IMAD.MOV R0, RZ, RZ, -R4 ;  /* 0x000000ffff007224 */ /* 0x000fc800078e0a04 */
[----:B------:R-:W-:Y:S01]  /*d3a0*/  IMAD R0, R6, R0, R5 ;  /* 0x0000000006007224 */ /* 0x000fe200078e0205 */
[----:B------:R-:W-:Y:S02]  /*d3b0*/  SHF.R.S32.HI R6, RZ, 0x1f, R31 ;  /* 0x0000001fff067819 */ /* 0x000fe4000001141f */
[----:B------:R-:W-:-:S03]  /*d3c0*/  @!P0 SHF.R.S32.HI R5, RZ, 0x1f, R4 ;  /* 0x0000001fff058819 */ /* 0x000fc60000011404 */
[----:B------:R0:W-:Y:S02]  /*d3d0*/  STL [R1+0x8], R6 ;  /* 0x0000080601007387 */ /* 0x0001e40000100800 */
[-C--:B0-----:R-:W-:Y:S02]  /*d3e0*/  @!P0 IMAD R6, R6, R2.reuse, RZ ;  /* 0x0000000206068224 */ /* 0x081fe400078e02ff */
[----:B------:R-:W-:-:S04]  /*d3f0*/  @!P0 IMAD.WIDE.U32 R4, R31, R2, R4 ;  /* 0x000000021f048225 */ /* 0x000fc800078e0004 */
[----:B------:R-:W-:Y:S02]  /*d400*/  @!P0 IMAD R6, R31, R3, R6 ;  /* 0x000000031f068224 */ /* 0x000fe400078e0206 */
[----:B------:R-:W0:Y:S01]  /*d410*/  @!P0 LDC.64 R2, c[0x0][0x418] ;  /* 0x00010600ff028b82 */ /* 0x000e220000000a00 */
[----:B------:R-:W-:Y:S01]  /*d420*/  ISETP.GE.AND P2, PT, R32, UR4, PT ;  /* 0x0000000420007c0c */ /* 0x000fe2000bf46270 */
[----:B------:R-:W-:-:S12]  /*d430*/  @!P0 IMAD.IADD R6, R5, 0x1, R6 ;  /* 0x0000000105068824 */ /* 0x000fd800078e0206 */
[----:B------:R-:W-:Y:S02]  /*d440*/  @P2 LOP3.LUT R23, R23, 0x4, RZ, 0xfc, !PT ;  /* 0x0000000417172812 */ /* 0x000fe400078efcff */
[----:B0-----:R-:W-:-:S04]  /*d450*/  @!P0 LEA R2, P1, R4, R2, 0x2 ;  /* 0x0000000204028211 */ /* 0x001fc800078210ff */
[----:B------:R-:W-:Y:S01]  /*d460*/  @!P0 LEA.HI.X R3, R4, R3, R6, 0x2, P1 ;  /* 0x0000000304038211 */ /* 0x000fe200008f1406 */
[----:B------:R-:W-:Y:S01]  /*d470*/  IMAD.MOV.U32 R4, RZ, RZ, RZ ;  /* 0x000000ffff047224 */ /* 0x000fe200078e00ff */
[----:B------:R-:W-:Y:S02]  /*d480*/  ISETP.GE.AND P1, PT, R34, UR4, PT ;  /* 0x0000000422007c0c */ /* 0x000fe4000bf26270 */
[----:B------:R-:W-:-:S03]  /*d490*/  LOP3.LUT R23, R23, 0xfffffffd, RZ, 0xc0, !PT ;  /* 0xfffffffd17177812 */ /* 0x000fc600078ec0ff */
[----:B------:R0:W5:Y:S01]  /*d4a0*/  @!P0 LDG.E R4, desc[UR36][R2.64] ;  /* 0x0000002402048981 */ /* 0x000162000c1e1900 */
[----:B------:R-:W-:-:S07]  /*d4b0*/  ISETP.GE.AND P0, PT, R33, UR4, PT ;  /* 0x0000000421007c0c */ /* 0x000fce000bf06270 */
[----:B------:R-:W-:-:S04]  /*d4c0*/  @P1 LOP3.LUT R23, R23, 0x2, RZ, 0xfc, !PT ;  /* 0x0000000217171812 */ /* 0x000fc800078efcff */
[----:B------:R-:W-:Y:S01]  /*d4d0*/  LOP3.LUT R23, R23, 0xfffffffe, RZ, 0xc0, !PT ;  /* 0xfffffffe17177812 */ /* 0x000fe200078ec0ff */
[----:B0-----:R-:W-:-:S03]  /*d4e0*/  IMAD.U32 R2, RZ, RZ, UR38 ;  /* 0x00000026ff027e24 */ /* 0x001fc6000f8e00ff */
[----:B------:R-:W-:Y:S01]  /*d4f0*/  @P0 LOP3.LUT R23, R23, 0x1, RZ, 0xfc, !PT ;  /* 0x0000000117170812 */ /* 0x000fe200078efcff */
[----:B------:R-:W-:Y:S06]  /*d500*/  BRA.DIV UR5, `(.L_x_2499) ;  /* 0x0000004205407947 */ /* 0x000fec000b800000 */
.L_x_2567:
[----:B------:R-:W-:Y:S02]  /*d510*/  ISETP.NE.AND P0, PT, R2, 0x3, PT ;  /* 0x000000030200780c */ /* 0x000fe40003f05270 */
[----:B------:R-:W-:Y:S02]  /*d520*/  ISETP.GT.U32.AND P1, PT, R20, 0x5f, PT ;  /* 0x0000005f1400780c */ /* 0x000fe40003f24070 */
[----:B------:R-:W-:Y:S02]  /*d530*/  LOP3.LUT R23, R23, 0xffffffef, RZ, 0xc0, !PT ;  /* 0xffffffef17177812 */ /* 0x000fe400078ec0ff */
[----:B------:R-:W-:-:S07]  /*d540*/  SHF.R.S32.HI R30, RZ, 0x1f, R18 ;  /* 0x0000001fff1e7819 */ /* 0x000fce0000011412 */
[----:B------:R-:W-:-:S04]  /*d550*/  @P0 LOP3.LUT R23, R23, 0x10, RZ, 0xfc, !PT ;  /* 0x0000001017170812 */ /* 0x000fc800078efcff */
[----:B------:R-:W-:-:S04]  /*d560*/  LOP3.LUT R23, R23, 0xfffffff7, RZ, 0xc0, !PT ;  /* 0xfffffff717177812 */ /* 0x000fc800078ec0ff */
[----:B------:R-:W-:Y:S01]  /*d570*/  @P1 LOP3.LUT R23, R23, 0x8, RZ, 0xfc, !PT ;  /* 0x0000000817171812 */ /* 0x000fe200078efcff */
[----:B------:R-:W-:Y:S06]  /*d580*/  @!P0 BRA `(.L_x_2500) ;  /* 0x0000000000048947 */ /* 0x000fec0003800000 */
[----:B------:R-:W-:Y:S01]  /*d590*/  BPT.TRAP 0x1 ;  /* 0x000000040000795c */ /* 0x000fe20000300000 */
.L_x_2500:
        /* <DEDUP_REMOVED lines=25> */
.L_x_2568:
[----:B------:R-:W-:Y:S05]  /*d730*/  BSYNC B0 ;  /* 0x0000000000007941 */ /* 0x000fea0003800000 */
.L_x_2501:
        /* <DEDUP_REMOVED lines=93> */
.L_x_2582:
        /* <DEDUP_REMOVED lines=12> */
.L_x_2504:
        /* <DEDUP_REMOVED lines=10> */
.L_x_2505:
        /* <DEDUP_REMOVED lines=14> */
[----:B------:R-:W-:Y:S02]  /*df50*/  IMAD R0, R35, UR5, R0 ;  /* 0x0000000523007c24 */ /* 0x000fe4000f8e0200 */
[----:B0-----:R-:W-:Y:S02]  /*df60*/  VIADD R2, R22, 0x12400 ;  /* 0x0001240016027836 */ /* 0x001fe40000000000 */
[----:B------:R-:W-:-:S03]  /*df70*/  IMAD.IADD R35, R5, 0x1, R0 ;  /* 0x0000000105237824 */ /* 0x000fc600078e0200 */
[----:B------:R-:W-:-:S13]  /*df80*/  LOP3.LUT P0, RZ, R2, 0x3ff, RZ, 0xc0, !PT ;  /* 0x000003ff02ff7812 */ /* 0x000fda000780c0ff */
[----:B-1----:R-:W-:Y:S05]  /*df90*/  @!P0 BRA `(.L_x_2507) ;  /* 0x0000000000408947 */ /* 0x002fea0003800000 */
[----:B------:R-:W-:Y:S01]  /*dfa0*/  MOV R2, 0x0 ;  /* 0x0000000000027802 */ /* 0x000fe20000000f00 */
[----:B------:R-:W-:Y:S01]  /*dfb0*/  ULDC.64 UR6, c[0x4][0x88] ;  /* 0x0100220000067ab9 */ /* 0x000fe20000000a00 */
[----:B------:R-:W-:Y:S01]  /*dfc0*/  ULDC.64 UR8, c[0x4][0x90] ;  /* 0x0100240000087ab9 */ /* 0x000fe20000000a00 */
[----:B------:R-:W-:Y:S01]  /*dfd0*/  ULDC.64 UR4, c[0x4][0x20] ;  /* 0x0100080000047ab9 */ /* 0x000fe20000000a00 */
[----:B------:R-:W-:Y:S01]  /*dfe0*/  MOV R4, UR6 ;  /* 0x0000000600047c02 */ /* 0x000fe20008000f00 */
[----:B------:R-:W-:Y:S01]  /*dff0*/  IMAD.U32 R5, RZ, RZ, UR7 ;  /* 0x00000007ff057e24 */ /* 0x000fe2000f8e00ff */
[----:B------:R-:W0:Y:S01]  /*e000*/  LDC.64 R2, c[0x4][R2] ;  /* 0x0100000002027b82 */ /* 0x000e220000000a00 */
[----:B------:R-:W-:Y:S02]  /*e010*/  IMAD.U32 R6, RZ, RZ, UR8 ;  /* 0x00000008ff067e24 */ /* 0x000fe4000f8e00ff */
[----:B--2---:R-:W-:Y:S02]  /*e020*/  IMAD.U32 R7, RZ, RZ, UR9 ;  /* 0x00000009ff077e24 */ /* 0x004fe4000f8e00ff */
[----:B------:R-:W-:-:S02]  /*e030*/  IMAD.U32 R10, RZ, RZ, UR4 ;  /* 0x00000004ff0a7e24 */ /* 0x000fc4000f8e00ff */
[----:B------:R-:W-:Y:S02]  /*e040*/  IMAD.U32 R11, RZ, RZ, UR5 ;  /* 0x00000005ff0b7e24 */ /* 0x000fe4000f8e00ff */
[----:B------:R-:W-:Y:S02]  /*e050*/  IMAD.MOV.U32 R8, RZ, RZ, 0x70 ;  /* 0x00000070ff087424 */ /* 0x000fe400078e00ff */
[----:B------:R-:W-:Y:S02]  /*e060*/  IMAD.MOV.U32 R12, RZ, RZ, 0x1 ;  /* 0x00000001ff0c7424 */ /* 0x000fe400078e00ff */
[----:B------:R-:W-:-:S07]  /*e070*/  IMAD.MOV.U32 R13, RZ, RZ, RZ ;  /* 0x000000ffff0d7224 */ /* 0x000fce00078e00ff */
[----:B------:R-:W-:-:S07]  /*e080*/  LEPC R20, `(.L_x_2507) ;  /* 0x000000001014794e */ /* 0x000fce0000000000 */
[----:B0-----:R-:W-:Y:S05]  /*e090*/  CALL.ABS.NOINC R2 ;  /* 0x0000000002007343 */ /* 0x001fea0003c00000 */
.L_x_2507:
[----:B------:R-:W-:Y:S05]  /*e0a0*/  BSYNC B6 ;  /* 0x0000000000067941 */ /* 0x000fea0003800000 */
.L_x_2506:
[----:B------:R-:W3:Y:S01]  /*e0b0*/  LDL.LU.64 R2, [R1+0x18] ;  /* 0x0000180001027983 */ /* 0x000ee20000300a00 */
[----:B------:R-:W0:Y:S01]  /*e0c0*/  LDC R21, c[0x0][0x448] ;  /* 0x00011200ff157b82 */ /* 0x000e220000000800 */
[----:B------:R-:W-:Y:S02]  /*e0d0*/  ULDC.64 UR4, c[0x0][0x2d8] ;  /* 0x0000b60000047ab9 */ /* 0x000fe40000000a00 */
[----:B------:R-:W4:Y:S01]  /*e0e0*/  LDL.LU R20, [R1+0x24] ;  /* 0x0000240001147983 */ /* 0x000f220000300800 */
[----:B------:R-:W-:-:S03]  /*e0f0*/  IMAD R0, R30, UR4, RZ ;  /* 0x000000041e007c24 */ /* 0x000fc6000f8e02ff */
[----:B------:R1:W5:Y:S01]  /*e100*/  LDL R9, [R1+0xc] ;  /* 0x00000c0001097983 */ /* 0x0003620000100800 */
[----:B------:R-:W-:Y:S01]  /*e110*/  IMAD R5, R18, UR5, R0 ;  /* 0x0000000512057c24 */ /* 0x000fe2000f8e0200 */
[----:B------:R-:W2:Y:S01]  /*e120*/  S2R R4, SR_TID.X ;  /* 0x0000000000047919 */ /* 0x000ea20000002100 */
[----:B0-----:R-:W-:Y:S02]  /*e130*/  ISETP.NE.AND P6, PT, R21, 0x1, PT ;  /* 0x000000011500780c */ /* 0x001fe40003fc5270 */
[----:B------:R-:W0:Y:S11]  /*e140*/  S2R R21, SR_TID.X ;  /* 0x0000000000157919 */ /* 0x000e360000002100 */
[----:B------:R-:W1:Y:S01]  /*e150*/  @P6 LDC R6, c[0x0][0x44c] ;  /* 0x00011300ff066b82 */ /* 0x000e620000000800 */
[----:B--2---:R-:W-:-:S04]  /*e160*/  LOP3.LUT R4, R4, 0x7f, RZ, 0xc0, !PT ;  /* 0x0000007f04047812 */ /* 0x004fc800078ec0ff */
[----:B------:R-:W-:Y:S01]  /*e170*/  SHF.R.U32.HI R4, RZ, 0x3, R4 ;  /* 0x00000003ff047819 */ /* 0x000fe20000011604 */
[----:B0-----:R-:W-:-:S05]  /*e180*/  IMAD.SHL.U32 R21, R21, 0x10, RZ ;  /* 0x0000001015157824 */ /* 0x001fca00078e00ff */
[----:B------:R-:W-:-:S05]  /*e190*/  LOP3.LUT R21, R4, 0x70, R21, 0xf8, !PT ;  /* 0x0000007004157812 */ /* 0x000fca00078ef815 */
[----:B------:R-:W-:-:S04]  /*e1a0*/  IMAD R0, R17, 0x80, R21 ;  /* 0x0000008011007824 */ /* 0x000fc800078e0215 */
[----:B-1----:R-:W-:-:S04]  /*e1b0*/  @P6 IMAD.HI.U32 R6, R0, R6, RZ ;  /* 0x0000000600066227 */ /* 0x002fc800078e00ff */
[----:B------:R-:W-:Y:S02]  /*e1c0*/  IMAD.MOV.U32 R4, RZ, RZ, R0 ;  /* 0x000000ffff047224 */ /* 0x000fe400078e0000 */
[----:B---3--:R-:W-:Y:S02]  /*e1d0*/  IMAD.MOV.U32 R3, RZ, RZ, R35 ;  /* 0x000000ffff037224 */ /* 0x008fe400078e0023 */
[----:B------:R-:W-:Y:S01]  /*e1e0*/  IMAD.WIDE.U32 R2, R18, UR4, R2 ;  /* 0x0000000412027c25 */ /* 0x000fe2000f8e0002 */
[----:B------:R-:W-:-:S04]  /*e1f0*/  ULDC.64 UR4, c[0x0][0x2e0] ;  /* 0x0000b80000047ab9 */ /* 0x000fc80000000a00 */
[----:B------:R-:W-:Y:S02]  /*e200*/  IADD3 R3, R3, R5, RZ ;  /* 0x0000000503037210 */ /* 0x000fe40007ffe0ff */
[----:B------:R-:W0:Y:S01]  /*e210*/  @P6 LDC R5, c[0x0][0x450] ;  /* 0x00011400ff056b82 */ /* 0x000e220000000800 */
[----:B------:R-:W-:Y:S01]  /*e220*/  IMAD.WIDE.U32 R2, R29, UR4, R2 ;  /* 0x000000041d027c25 */ /* 0x000fe2000f8e0002 */
[----:B0-----:R-:W-:-:S03]  /*e230*/  @P6 SHF.R.U32.HI R4, RZ, R5, R6 ;  /* 0x00000005ff046219 */ /* 0x001fc60000011606 */
[----:B----4-:R-:W-:-:S04]  /*e240*/  IMAD R5, R20, UR4, RZ ;  /* 0x0000000414057c24 */ /* 0x010fc8000f8e02ff */
[----:B------:R-:W-:Y:S02]  /*e250*/  IMAD R5, R29, UR5, R5 ;  /* 0x000000051d057c24 */ /* 0x000fe4000f8e0205 */
[----:B------:R-:W-:Y:S01]  /*e260*/  IMAD.MOV R6, RZ, RZ, -R4 ;  /* 0x000000ffff067224 */ /* 0x000fe200078e0a04 */
[----:B------:R-:W0:Y:S01]  /*e270*/  S2R R20, SR_TID.X ;  /* 0x0000000000147919 */ /* 0x000e220000002100 */
[----:B------:R-:W-:Y:S01]  /*e280*/  IMAD.IADD R3, R3, 0x1, R5 ;  /* 0x0000000103037824 */ /* 0x000fe200078e0205 */
[----:B------:R-:W-:Y:S01]  /*e290*/  ULDC.64 UR4, c[0x0][0x2d0] ;  /* 0x0000b40000047ab9 */ /* 0x000fe20000000a00 */
[----:B------:R-:W1:Y:S01]  /*e2a0*/  LDC R5, c[0x0][0x448] ;  /* 0x00011200ff057b82 */ /* 0x000e620000000800 */
[----:B------:R-:W-:-:S04]  /*e2b0*/  IMAD.WIDE.U32 R2, R4, UR4, R2 ;  /* 0x0000000404027c25 */ /* 0x000fc8000f8e0002 */
[----:B-1----:R-:W-:Y:S01]  /*e2c0*/  IMAD R0, R5, R6, R0 ;  /* 0x0000000605007224 */ /* 0x002fe200078e0200 */
[----:B------:R-:W-:-:S05]  /*e2d0*/  SHF.R.S32.HI R6, RZ, 0x1f, R4 ;  /* 0x0000001fff067819 */ /* 0x000fca0000011404 */
        /* <DEDUP_REMOVED lines=19> */
[----:B------:R-:W-:Y:S10]  /*e410*/  BRA.DIV UR5, `(.L_x_2508) ;  /* 0x0000003a05e87947 */ /* 0x000ff4000b800000 */
[----:B------:R-:W0:Y:S01]  /*e420*/  SHFL.IDX PT, R14, R0, RZ, 0x181f ;  /* 0x00181fff000e7589 */ /* 0x000e2200000e0000 */
[----:B-----5:R-:W-:Y:S02]  /*e430*/  IMAD R5, R9, R5, RZ ;  /* 0x0000000509057224 */ /* 0x020fe400078e02ff */
[----:B------:R-:W-:Y:S01]  /*e440*/  IMAD R17, R17, 0x80, R8 ;  /* 0x0000008011117824 */ /* 0x000fe200078e0208 */
[----:B------:R-:W1:Y:S03]  /*e450*/  SHFL.IDX PT, R2, R4, RZ, 0x181f ;  /* 0x00181fff04027589 */ /* 0x000e6600000e0000 */
[C---:B------:R-:W-:Y:S01]  /*e460*/  VIADD R6, R17.reuse, 0x10 ;  /* 0x0000001011067836 */ /* 0x040fe20000000000 */
[----:B------:R-:W-:-:S13]  /*e470*/  ISETP.GE.AND P1, PT, R17, R5, PT ;  /* 0x000000051100720c */ /* 0x000fda0003f26270 */
[----:B0-----:R-:W-:-:S05]  /*e480*/  @!P1 LEA R14, P4, R32, R14, 0x1 ;  /* 0x0000000e200e9211 */ /* 0x001fca00078808ff */
[----:B-1----:R-:W-:Y:S01]  /*e490*/  @!P1 IMAD.X R3, RZ, RZ, R2, P4 ;  /* 0x000000ffff039224 */ /* 0x002fe200020e0602 */
[----:B------:R-:W-:Y:S02]  /*e4a0*/  @!P1 MOV R2, R14 ;  /* 0x0000000e00029202 */ /* 0x000fe40000000f00 */
[----:B------:R-:W0:Y:S04]  /*e4b0*/  SHFL.IDX PT, R14, R0, 0x1, 0x181f ;  /* 0x00381f00000e7f89 */ /* 0x000e2800000e0000 */
[----:B------:R-:W-:Y:S04]  /*e4c0*/  @!P1 LDGSTS.E.BYPASS.LTC128B.128 [R37+0x12400], desc[UR36][R2.64], !P3 ;  /* 0x1240000002259fae */ /* 0x000fe8000d901d64 */
[----:B------:R-:W-:Y:S04]  /*e4d0*/  @!P1 LDGSTS.E.BYPASS.LTC128B.128 [R37+0x16400], desc[UR36][R2.64+0x80], !P2 ;  /* 0x1640008002259fae */ /* 0x000fe8000d101d64 */
[----:B------:R1:W-:Y:S01]  /*e4e0*/  @!P1 LDGSTS.E.BYPASS.LTC128B.128 [R37+0x1a400], desc[UR36][R2.64+0x100], !P0 ;  /* 0x1a40010002259fae */ /* 0x0003e2000c101d64 */
[----:B------:R-:W-:Y:S01]  /*e4f0*/  ISETP.GE.AND P1, PT, R6, R5, PT ;  /* 0x000000050600720c */ /* 0x000fe20003f26270 */
[----:B------:R-:W-:-:S02]  /*e500*/  VIADD R6, R17, 0x20 ;  /* 0x0000002011067836 */ /* 0x000fc40000000000 */
[----:B-1----:R-:W1:Y:S10]  /*e510*/  SHFL.IDX PT, R2, R4, 0x1, 0x181f ;  /* 0x00381f0004027f89 */ /* 0x002e7400000e0000 */
[----:B0-----:R-:W-:-:S05]  /*e520*/  @!P1 LEA R14, P4, R32, R14, 0x1 ;  /* 0x0000000e200e9211 */ /* 0x001fca00078808ff */
[----:B-1----:R-:W-:Y:S02]  /*e530*/  @!P1 IMAD.X R7, RZ, RZ, R2, P4 ;  /* 0x000000ffff079224 */ /* 0x002fe400020e0602 */
[----:B------:R-:W-:Y:S02]  /*e540*/  @!P1 IMAD.MOV.U32 R2, RZ, RZ, R14 ;  /* 0x000000ffff029224 */ /* 0x000fe400078e000e */
[----:B------:R-:W-:Y:S01]  /*e550*/  @!P1 IMAD.MOV.U32 R3, RZ, RZ, R7 ;  /* 0x000000ffff039224 */ /* 0x000fe200078e0007 */
        /* <DEDUP_REMOVED lines=18> */
[----:B0-----:R-:W-:-:S04]  /*e680*/  @!P1 LEA R14, P4, R32, R14, 0x1 ;  /* 0x0000000e200e9211 */ /* 0x001fc800078808ff */
[----:B-1----:R-:W-:Y:S01]  /*e690*/  @!P1 IADD3.X R7, RZ, R2, RZ, P4, !PT ;  /* 0x00000002ff079210 */ /* 0x002fe200027fe4ff */
[----:B------:R-:W-:Y:S02]  /*e6a0*/  @!P1 IMAD.MOV.U32 R2, RZ, RZ, R14 ;  /* 0x000000ffff029224 */ /* 0x000fe400078e000e */
[----:B------:R-:W0:Y:S02]  /*e6b0*/  SHFL.IDX PT, R14, R0, 0x4, 0x181f ;  /* 0x00981f00000e7f89 */ /* 0x000e2400000e0000 */
[----:B------:R-:W-:-:S05]  /*e6c0*/  @!P1 IMAD.MOV.U32 R3, RZ, RZ, R7 ;  /* 0x000000ffff039224 */ /* 0x000fca00078e0007 */
        /* <DEDUP_REMOVED lines=20> */
[----:B------:R-:W0:Y:S01]  /*e810*/  SHFL.IDX PT, R14, R0, 0x6, 0x181f ;  /* 0x00d81f00000e7f89 */ /* 0x000e2200000e0000 */
[----:B------:R-:W-:-:S05]  /*e820*/  @!P1 MOV R3, R7 ;  /* 0x0000000700039202 */ /* 0x000fca0000000f00 */
        /* <DEDUP_REMOVED lines=14> */
.L_x_2599:
[----:B-1----:R-:W-:Y:S01]  /*e910*/  VIADD R0, R17, 0x70 ;  /* 0x0000007011007836 */ /* 0x002fe20000000000 */
[----:B------:R-:W-:Y:S04]  /*e920*/  BSSY B0, `(.L_x_2509) ;  /* 0x000000b000007945 */ /* 0x000fe80003800000 */
        /* <DEDUP_REMOVED lines=10> */
.L_x_2510:
[----:B------:R-:W-:Y:S05]  /*e9d0*/  BSYNC B0 ;  /* 0x0000000000007941 */ /* 0x000fea0003800000 */
.L_x_2509:
[----:B------:R-:W-:Y:S01]  /*e9e0*/  NOP ;  /* 0x0000000000007918 */ /* 0x000fe20000000000 */
[----:B------:R-:W-:-:S13]  /*e9f0*/  PLOP3.LUT P0, PT, PT, PT, PT, 0x80, 0x0 ;  /* 0x000000000000781c */ /* 0x000fda0003f0f070 */
.L_x_2511:
        /* <DEDUP_REMOVED lines=18> */
.L_x_2600:
[----:B------:R-:W-:Y:S05]  /*eb20*/  BSYNC B0 ;  /* 0x0000000000007941 */ /* 0x000fea0003800000 */
.L_x_2512:
[----:B------:R-:W3:Y:S01]  /*eb30*/  LDL R0, [R1+0x10] ;  /* 0x0000100001007983 */ /* 0x000ee20000100800 */
[----:B------:R-:W-:Y:S01]  /*eb40*/  BSSY B0, `(.L_x_2514) ;  /* 0x0000109000007945 */ /* 0x000fe20003800000 */
[----:B---3--:R-:W-:-:S13]  /*eb50*/  ISETP.GE.AND P0, PT, R0, 0x2, PT ;  /* 0x000000020000780c */ /* 0x008fda0003f06270 */
[----:B------:R-:W-:Y:S05]  /*eb60*/  @!P0 BRA `(.L_x_2515) ;  /* 0x0000001000188947 */ /* 0x000fea0003800000 */
[----:B------:R-:W-:Y:S01]  /*eb70*/  ULDC UR4, c[0x0][0x2f4] ;  /* 0x0000bd0000047ab9 */ /* 0x000fe20000000800 */
[----:B------:R-:W-:Y:S01]  /*eb80*/  VIADD R8, R0, 0xfffffffe ;  /* 0xfffffffe00087836 */ /* 0x000fe20000000000 */
[----:B------:R-:W-:Y:S01]  /*eb90*/  MOV R17, R28 ;  /* 0x0000001c00117202 */ /* 0x000fe20000000f00 */
[----:B------:R-:W-:Y:S01]  /*eba0*/  IMAD.MOV.U32 R10, RZ, RZ, R27 ;  /* 0x000000ffff0a7224 */ /* 0x000fe200078e001b */
[----:B------:R-:W-:Y:S01]  /*ebb0*/  ISETP.GE.AND P3, PT, R32, UR4, PT ;  /* 0x0000000420007c0c */ /* 0x000fe2000bf66270 */
[----:B------:R-:W-:Y:S01]  /*ebc0*/  IMAD.MOV.U32 R29, RZ, RZ, R26 ;  /* 0x000000ffff1d7224 */ /* 0x000fe200078e001a */
[----:B------:R-:W-:Y:S02]  /*ebd0*/  ISETP.GE.AND P2, PT, R34, UR4, PT ;  /* 0x0000000422007c0c */ /* 0x000fe4000bf46270 */
[----:B------:R-:W-:-:S13]  /*ebe0*/  ISETP.GE.AND P1, PT, R33, UR4, PT ;  /* 0x0000000421007c0c */ /* 0x000fda000bf26270 */
.L_x_2528:
        /* <DEDUP_REMOVED lines=24> */
[----:B------:R-:W-:-:S04]  /*ed70*/  @!P5 IMAD.WIDE.U32 R2, R31, R6, R2 ;  /* 0x000000061f02d225 */ /* 0x000fc800078e0002 */
[----:B------:R-:W-:Y:S01]  /*ed80*/  @!P5 IMAD.IADD R7, R7, 0x1, R3 ;  /* 0x000000010707d824 */ /* 0x000fe200078e0203 */
[----:B--2---:R-:W-:Y:S01]  /*ed90*/  @!P5 LEA R4, P0, R2, R4, 0x2 ;  /* 0x000000040204d211 */ /* 0x004fe200078010ff */
[----:B------:R-:W-:-:S03]  /*eda0*/  IMAD.MOV.U32 R0, RZ, RZ, RZ ;  /* 0x000000ffff007224 */ /* 0x000fc600078e00ff */
[----:B------:R-:W-:-:S05]  /*edb0*/  @!P5 LEA.HI.X R5, R2, R5, R7, 0x2, P0 ;  /* 0x000000050205d211 */ /* 0x000fca00000f1407 */
[----:B------:R0:W5:Y:S01]  /*edc0*/  @!P5 LDG.E R0, desc[UR36][R4.64] ;  /* 0x000000240400d981 */ /* 0x000162000c1e1900 */
[----:B------:R-:W-:Y:S01]  /*edd0*/  LOP3.LUT P4, RZ, R23, 0x10, RZ, 0xc0, !PT ;  /* 0x0000001017ff7812 */ /* 0x000fe2000788c0ff */
[----:B------:R-:W-:Y:S01]  /*ede0*/  VIADD R27, R10, 0x1 ;  /* 0x000000010a1b7836 */ /* 0x000fe20000000000 */
[----:B------:R-:W-:Y:S01]  /*edf0*/  IADD3 R2, -R11, RZ, RZ ;  /* 0x000000ff0b027210 */ /* 0x000fe20007ffe1ff */
[----:B------:R-:W-:Y:S05]  /*ee00*/  YIELD ;  /* 0x0000000000007946 */ /* 0x000fea0003800000 */
[----:B------:R-:W-:Y:S01]  /*ee10*/  ISETP.NE.AND P0, PT, R27, 0x2, PT ;  /* 0x000000021b00780c */ /* 0x000fe20003f05270 */
[----:B------:R-:W-:-:S02]  /*ee20*/  ULDC UR4, c[0x0][0x430] ;  /* 0x00010c0000047ab9 */ /* 0x000fc40000000800 */
[----:B------:R-:W-:Y:S01]  /*ee30*/  IMAD R9, R2, UR4, R9 ;  /* 0x0000000402097c24 */ /* 0x000fe2000f8e0209 */
[----:B------:R-:W-:Y:S01]  /*ee40*/  SEL R28, RZ, 0x1, P0 ;  /* 0x00000001ff1c7807 */ /* 0x000fe20000000000 */
[----:B------:R-:W-:Y:S01]  /*ee50*/  IMAD.MOV.U32 R26, RZ, RZ, R8 ;  /* 0x000000ffff1a7224 */ /* 0x000fe200078e0008 */
[----:B------:R-:W-:Y:S02]  /*ee60*/  SEL R27, R27, RZ, P0 ;  /* 0x000000ff1b1b7207 */ /* 0x000fe40000000000 */
[----:B------:R-:W-:Y:S01]  /*ee70*/  LOP3.LUT R28, R17, R28, RZ, 0x3c, !PT ;  /* 0x0000001c111c7212 */ /* 0x000fe200078e3cff */
[----:B0-----:R-:W-:Y:S06]  /*ee80*/  @!P4 BRA `(.L_x_2516) ;  /* 0x000000000004c947 */ /* 0x001fec0003800000 */
[----:B------:R-:W-:Y:S01]  /*ee90*/  BPT.TRAP 0x1 ;  /* 0x000000040000795c */ /* 0x000fe20000300000 */
.L_x_2516:
[----:B------:R-:W-:Y:S01]  /*eea0*/  IMAD R7, R27, 0x8, R22 ;  /* 0x000000081b077824 */ /* 0x000fe200078e0216 */
[----:B------:R-:W-:Y:S01]  /*eeb0*/  SHF.L.U32 R2, R28, 0x1f, RZ ;  /* 0x0000001f1c027819 */ /* 0x000fe200000006ff */
[----:B------:R-:W-:Y:S03]  /*eec0*/  BSSY B1, `(.L_x_2517) ;  /* 0x0000003000017945 */ /* 0x000fe60003800000 */
[----:B------:R-:W0:Y:S02]  /*eed0*/  SYNCS.PHASECHK.TRANS64.TRYWAIT P0, [R7+URZ+0x30840], R2 ;  /* 0x03084002070075a7 */ /* 0x000e24000800017f */
[----:B0-----:R-:W-:Y:S05]  /*eee0*/  @!P0 BRA `(.L_x_2518) ;  /* 0x0000003800e48947 */ /* 0x001fea0003800000 */
.L_x_2601:
[----:B------:R-:W-:Y:S05]  /*eef0*/  BSYNC B1 ;  /* 0x0000000000017941 */ /* 0x000fea0003800000 */
.L_x_2517:
        /* <DEDUP_REMOVED lines=65> */
.L_x_2615:
        /* <DEDUP_REMOVED lines=11> */
.L_x_2520:
        /* <DEDUP_REMOVED lines=10> */
.L_x_2521:
[----:B------:R2:W-:Y:S01]  /*f460*/  SYNCS.ARRIVE.TRANS64.A1T0 RZ, [R7+URZ+0x30830], RZ ;  /* 0x030830ff07ff79a7 */ /* 0x0005e2000810003f */
[----:B------:R-:W-:Y:S05]  /*f470*/  @!P5 BRA `(.L_x_2522) ;  /* 0x000000000004d947 */ /* 0x000fea0003800000 */
[----:B------:R-:W-:Y:S01]  /*f480*/  BPT.TRAP 0x1 ;  /* 0x000000040000795c */ /* 0x000fe20000300000 */
.L_x_2522:
[----:B-1----:R-:W2:Y:S01]  /*f490*/  LDL R3, [R1] ;  /* 0x0000000001037983 */ /* 0x002ea20000100800 */
[----:B------:R-:W-:Y:S01]  /*f4a0*/  SHF.L.U32 R2, R17, 0x1f, RZ ;  /* 0x0000001f11027819 */ /* 0x000fe200000006ff */
[----:B0-----:R-:W-:Y:S01]  /*f4b0*/  IMAD R6, R10, 0x8, R22 ;  /* 0x000000080a067824 */ /* 0x001fe200078e0216 */
[----:B------:R-:W-:Y:S03]  /*f4c0*/  BSSY B1, `(.L_x_2523) ;  /* 0x0000004000017945 */ /* 0x000fe60003800000 */
[----:B------:R-:W0:Y:S01]  /*f4d0*/  SYNCS.PHASECHK.TRANS64.TRYWAIT P0, [R6+URZ+0x30860], R2 ;  /* 0x03086002060075a7 */ /* 0x000e22000800017f */
[----:B--2---:R-:W-:Y:S01]  /*f4e0*/  IMAD R7, R29, -0x60, R3 ;  /* 0xffffffa01d077824 */ /* 0x004fe200078e0203 */
[----:B0-----:R-:W-:Y:S06]  /*f4f0*/  @!P0 BRA `(.L_x_2524) ;  /* 0x0000003c00548947 */ /* 0x001fec0003800000 */
.L_x_2616:
[----:B------:R-:W-:Y:S05]  /*f500*/  BSYNC B1 ;  /* 0x0000000000017941 */ /* 0x000fea0003800000 */
.L_x_2523:
[----:B------:R-:W1:Y:S01]  /*f510*/  S2R R3, SR_TID.X ;  /* 0x0000000000037919 */ /* 0x000e620000002100 */
[----:B------:R-:W-:Y:S01]  /*f520*/  UMOV UR4, 0xffffffff ;  /* 0xffffffff00047882 */ /* 0x000fe20000000000 */
[----:B------:R-:W-:Y:S01]  /*f530*/  IMAD R5, R10, 0x4800, R36 ;  /* 0x000048000a057824 */ /* 0x000fe200078e0224 */
[----:B-1----:R-:W-:-:S04]  /*f540*/  LOP3.LUT R3, R3, 0x7f, RZ, 0xc0, !PT ;  /* 0x0000007f03037812 */ /* 0x002fc800078ec0ff */
[----:B------:R-:W-:-:S05]  /*f550*/  SHF.R.U32.HI R3, RZ, 0x3, R3 ;  /* 0x00000003ff037819 */ /* 0x000fca0000011603 */
[----:B------:R-:W-:Y:S01]  /*f560*/  IMAD.IADD R7, R7, 0x1, -R3 ;  /* 0x0000000107077824 */ /* 0x000fe200078e0a03 */
        /* <DEDUP_REMOVED lines=54> */
.L_x_2630:
        /* <DEDUP_REMOVED lines=31> */
.L_x_2526:
        /* <DEDUP_REMOVED lines=10> */
.L_x_2527:
[C---:B------:R-:W-:Y:S01]  /*fb60*/  ISETP.GT.AND P0, PT, R26.reuse, RZ, PT ;  /* 0x000000ff1a00720c */ /* 0x040fe20003f04270 */
[----:B------:R1:W-:Y:S01]  /*fb70*/  SYNCS.ARRIVE.TRANS64.A1T0 RZ, [R6+URZ+0x30850], RZ ;  /* 0x030850ff06ff79a7 */ /* 0x0003e2000810003f */
[----:B------:R-:W-:Y:S02]  /*fb80*/  VIADD R8, R26, 0xffffffff ;  /* 0xffffffff1a087836 */ /* 0x000fe40000000000 */
[----:B------:R-:W-:Y:S02]  /*fb90*/  IMAD.MOV.U32 R17, RZ, RZ, R28 ;  /* 0x000000ffff117224 */ /* 0x000fe400078e001c */
[----:B------:R-:W-:Y:S02]  /*fba0*/  IMAD.MOV.U32 R10, RZ, RZ, R27 ;  /* 0x000000ffff0a7224 */ /* 0x000fe400078e001b */
[----:B------:R-:W-:-:S05]  /*fbb0*/  IMAD.MOV.U32 R29, RZ, RZ, R26 ;  /* 0x000000ffff1d7224 */ /* 0x000fca00078e001a */
[----:B-1----:R-:W-:Y:S05]  /*fbc0*/  @P0 BRA `(.L_x_2528) ;  /* 0xfffffff000080947 */ /* 0x002fea000383ffff */
.L_x_2515:
[----:B------:R-:W-:Y:S05]  /*fbd0*/  BSYNC B0 ;  /* 0x0000000000007941 */ /* 0x000fea0003800000 */
.L_x_2514:
        /* <DEDUP_REMOVED lines=17> */
.L_x_2530:
[----:B------:R-:W-:Y:S05]  /*fcf0*/  BSYNC B0 ;  /* 0x0000000000007941 */ /* 0x000fea0003800000 */
.L_x_2529:
[----:B------:R-:W-:-:S13]  /*fd00*/  LOP3.LUT P0, RZ, R23, 0x10, RZ, 0xc0, !PT ;  /* 0x0000001017ff7812 */ /* 0x000fda000780c0ff */
[----:B------:R-:W-:Y:S05]  /*fd10*/  @!P0 BRA `(.L_x_2531) ;  /* 0x0000000000048947 */ /* 0x000fea0003800000 */
[----:B------:R-:W-:Y:S01]  /*fd20*/  BPT.TRAP 0x1 ;  /* 0x000000040000795c */ /* 0x000fe20000300000 */
.L_x_2531:
[----:B------:R-:W3:Y:S01]  /*fd30*/  LDL.LU R2, [R1] ;  /* 0x0000000001027983 */ /* 0x000ee20000300800 */
[----:B------:R-:W-:Y:S01]  /*fd40*/  LEA R0, R27, R22, 0x3 ;  /* 0x000000161b007211 */ /* 0x000fe200078e18ff */
[----:B------:R-:W-:Y:S01]  /*fd50*/  BSSY B0, `(.L_x_2532) ;  /* 0x0000005000007945 */ /* 0x000fe20003800000 */
[----:B0-----:R-:W-:-:S04]  /*fd60*/  SHF.L.U32 R3, R28, 0x1f, RZ ;  /* 0x0000001f1c037819 */ /* 0x001fc800000006ff */
[----:B------:R-:W0:Y:S01]  /*fd70*/  SYNCS.PHASECHK.TRANS64.TRYWAIT P0, [R0+URZ+0x30860], R3 ;  /* 0x03086003000075a7 */ /* 0x000e22000800017f */
[----:B---3--:R-:W-:Y:S01]  /*fd80*/  IMAD R6, R26, -0x60, R2 ;  /* 0xffffffa01a067824 */ /* 0x008fe200078e0202 */
[----:B0-----:R-:W-:Y:S06]  /*fd90*/  @!P0 BRA `(.L_x_2533) ;  /* 0x0000003c00508947 */ /* 0x001fec0003800000 */
.L_x_2631:
[----:B------:R-:W-:Y:S05]  /*fda0*/  BSYNC B0 ;  /* 0x0000000000007941 */ /* 0x000fea0003800000 */
.L_x_2532:
        /* <DEDUP_REMOVED lines=65> */
.L_x_2645:
        /* <DEDUP_REMOVED lines=13> */
.L_x_2535:
        /* <DEDUP_REMOVED lines=10> */
.L_x_2536:
[----:B------:R1:W-:Y:S01]  /*10330*/  SYNCS.ARRIVE.TRANS64.A1T0 RZ, [R0+URZ+0x30850], RZ ;  /* 0x030850ff00ff79a7 */ /* 0x0003e2000810003f */
[----:B------:R-:W-:-:S04]  /*10340*/  IADD3 R27, R27, 0x1, RZ ;  /* 0x000000011b1b7810 */ /* 0x000fc80007ffe0ff */
[----:B------:R-:W-:-:S04]  /*10350*/  ISETP.NE.AND P0, PT, R27, 0x2, PT ;  /* 0x000000021b00780c */ /* 0x000fc80003f05270 */
[----:B0-----:R-:W-:Y:S02]  /*10360*/  SEL R3, RZ, 0x1, P0 ;  /* 0x00000001ff037807 */ /* 0x001fe40000000000 */
[----:B------:R-:W-:Y:S02]  /*10370*/  SEL R27, R27, RZ, P0 ;  /* 0x000000ff1b1b7207 */ /* 0x000fe40000000000 */
[----:B-1----:R-:W-:-:S07]  /*10380*/  LOP3.LUT R28, R28, R3, RZ, 0x3c, !PT ;  /* 0x000000031c1c7212 */ /* 0x002fce00078e3cff */
.L_x_2493:
[----:B------:R-:W-:Y:S05]  /*10390*/  BSYNC B7 ;  /* 0x0000000000077941 */ /* 0x000fea0003800000 */
.L_x_2491:
        /* <DEDUP_REMOVED lines=8> */
[----:B------:R0:W1:Y:S01]  /*10420*/  LDS.128 R16, [R22+0x308d0] ;  /* 0x0308d00016107984 */ /* 0x0000620000000c00 */
[----:B------:R-:W-:Y:S06]  /*10430*/  BAR.ARV 0x4, 0x180 ;  /* 0x0106000000007b1d */ /* 0x000fec0000002000 */
[----:B------:R-:W-:Y:S05]  /*10440*/  BRA `(.L_x_2538) ;  /* 0x0000000800cc7947 */ /* 0x000fea0003800000 */
.L_x_2537:
[----:B------:R-:W0:Y:S01]  /*10450*/  S2R R0, SR_TID.X ;  /* 0x0000000000007919 */ /* 0x000e220000002100 */
[----:B------:R-:W-:Y:S01]  /*10460*/  UMOV UR4, 0xffffffff ;  /* 0xffffffff00047882 */ /* 0x000fe20000000000 */
[----:B0-----:R-:W-:-:S04]  /*10470*/  LOP3.LUT R8, R0, 0x1f, RZ, 0xc0, !PT ;  /* 0x0000001f00087812 */ /* 0x001fc800078ec0ff */
[----:B------:R-:W-:Y:S01]  /*10480*/  ISETP.NE.AND P0, PT, R8, 0x1f, PT ;  /* 0x0000001f0800780c */ /* 0x000fe20003f05270 */
[----:B------:R-:W-:-:S12]  /*10490*/  BRA.DIV UR4, `(.L_x_2539) ;  /* 0x0000003e04a87947 */ /* 0x000fd8000b800000 */
[----:B------:R-:W-:Y:S01]  /*104a0*/  IMAD.IADD R5, R19, 0x1, R8 ;  /* 0x0000000113057824 */ /* 0x000fe200078e0208 */
[----:B------:R-:W-:-:S04]  /*104b0*/  ULDC UR4, c[0x0][0xc3c] ;  /* 0x00030f0000047ab9 */ /* 0x000fc80000000800 */
[----:B------:R-:W-:-:S13]  /*104c0*/  ISETP.GE.OR P1, PT, R5, UR4, !P0 ;  /* 0x0000000405007c0c */ /* 0x000fda000c726670 */
[----:B------:R-:W0:Y:S02]  /*104d0*/  @!P1 LDC.64 R2, c[0x0][0xc80] ;  /* 0x00032000ff029b82 */ /* 0x000e240000000a00 */
        /* <DEDUP_REMOVED lines=27> */
.L_x_2655:
[----:B------:R-:W-:Y:S02]  /*10690*/  ULDC UR4, c[0x0][0xc38] ;  /* 0x00030e0000047ab9 */ /* 0x000fe40000000800 */
[----:B------:R-:W-:-:S05]  /*106a0*/  MOV R7, UR4 ;  /* 0x0000000400077c02 */ /* 0x000fca0008000f00 */
[----:B-1----:R-:W-:-:S04]  /*106b0*/  IMAD R14, R14, R7, RZ ;  /* 0x000000070e0e7224 */ /* 0x002fc800078e02ff */
[----:B------:R-:W-:-:S05]  /*106c0*/  IMAD.IADD R9, R4, 0x1, R14 ;  /* 0x0000000104097824 */ /* 0x000fca00078e020e */
[----:B------:R-:W-:-:S13]  /*106d0*/  ISETP.GT.AND P6, PT, R9, R0, PT ;  /* 0x000000000900720c */ /* 0x000fda0003fc4270 */
[----:B------:R-:W-:Y:S05]  /*106e0*/  @P6 BRA `(.L_x_2540) ;  /* 0x00000000009c6947 */ /* 0x000fea0003800000 */
.L_x_2545:
        /* <DEDUP_REMOVED lines=14> */
.L_x_2543:
[----:B------:R-:W-:Y:S05]  /*107d0*/  BSYNC B0 ;  /* 0x0000000000007941 */ /* 0x000fea0003800000 */
.L_x_2542:
[----:B------:R-:W-:-:S03]  /*107e0*/  UMOV UR4, 0xffffffff ;  /* 0xffffffff00047882 */ /* 0x000fc60000000000 */
[----:B------:R-:W-:Y:S05]  /*107f0*/  BRA.DIV UR4, `(.L_x_2544) ;  /* 0x0000003e04f47947 */ /* 0x000fea000b800000 */
[----:B-----5:R-:W2:Y:S02]  /*10800*/  SHFL.UP PT, R14, R5, 0x1, RZ ;  /* 0x04200000050e7989 */ /* 0x020ea400000e00ff */
[----:B--2---:R-:W-:-:S05]  /*10810*/  SEL R14, R14, RZ, P1 ;  /* 0x000000ff0e0e7207 */ /* 0x004fca0000800000 */
        /* <DEDUP_REMOVED lines=12> */
[----:B0-----:R-:W-:-:S05]  /*108e0*/  IMAD.IADD R6, R4, 0x1, R7 ;  /* 0x0000000104067824 */ /* 0x001fca00078e0207 */
[----:B------:R0:W1:Y:S02]  /*108f0*/  SHFL.IDX PT, R14, R6, 0x1f, 0x1f ;  /* 0x03e01f00060e7f89 */ /* 0x00006400000e0000 */
.L_x_2663:
[----:B------:R-:W-:Y:S02]  /*10900*/  ULDC UR4, c[0x0][0xc38] ;  /* 0x00030e0000047ab9 */ /* 0x000fe40000000800 */
[----:B------:R-:W-:-:S05]  /*10910*/  MOV R7, UR4 ;  /* 0x0000000400077c02 */ /* 0x000fca0008000f00 */
[----:B-1----:R-:W-:-:S04]  /*10920*/  IMAD R14, R14, R7, RZ ;  /* 0x000000070e0e7224 */ /* 0x002fc800078e02ff */
[----:B------:R-:W-:-:S05]  /*10930*/  IMAD.IADD R9, R14, 0x1, R9 ;  /* 0x000000010e097824 */ /* 0x000fca00078e0209 */
[----:B------:R-:W-:-:S13]  /*10940*/  ISETP.GT.AND P6, PT, R9, R0, PT ;  /* 0x000000000900720c */ /* 0x000fda0003fc4270 */
[----:B------:R-:W-:Y:S05]  /*10950*/  @!P6 BRA `(.L_x_2545) ;  /* 0xfffffffc0064e947 */ /* 0x000fea000383ffff */
.L_x_2540:
        /* <DEDUP_REMOVED lines=8> */
.L_x_2667:
[----:B------:R-:W-:Y:S01]  /*109e0*/  ISETP.NE.AND P0, PT, R2, RZ, PT ;  /* 0x000000ff0200720c */ /* 0x000fe20003f05270 */
[----:B------:R-:W-:-:S12]  /*109f0*/  IMAD.MOV.U32 R14, RZ, RZ, RZ ;  /* 0x000000ffff0e7224 */ /* 0x000fd800078e00ff */
[----:B------:R-:W-:Y:S05]  /*10a00*/  @!P0 BRA `(.L_x_2547) ;  /* 0x0000000000108947 */ /* 0x000fea0003800000 */
[----:B------:R-:W-:Y:S01]  /*10a10*/  UMOV UR4, 0xffffffff ;  /* 0xffffffff00047882 */ /* 0x000fe20000000000 */
[----:B------:R-:W-:Y:S02]  /*10a20*/  VIADD R12, R4, 0xffffffff ;  /* 0xffffffff040c7836 */ /* 0x000fe40000000000 */
[----:B------:R-:W-:Y:S05]  /*10a30*/  BRA.DIV UR4, `(.L_x_2548) ;  /* 0x0000004204687947 */ /* 0x000fea000b800000 */
[----:B------:R3:W4:Y:S02]  /*10a40*/  SHFL.IDX PT, R14, R6, R12, 0x1f ;  /* 0x00001f0c060e7589 */ /* 0x00072400000e0000 */
.L_x_2547:
[----:B------:R-:W5:Y:S01]  /*10a50*/  LDC.64 R2, c[0x0][0xc90] ;  /* 0x00032400ff027b82 */ /* 0x000f620000000a00 */
[----:B------:R-:W-:-:S04]  /*10a60*/  IMAD.IADD R19, R4, 0x1, R19 ;  /* 0x0000000104137824 */ /* 0x000fc800078e0213 */
[----:B-----5:R-:W-:-:S05]  /*10a70*/  IMAD.WIDE R2, R19, 0x4, R2 ;  /* 0x0000000413027825 */ /* 0x020fca00078e0202 */
[----:B0--3--:R0:W1:Y:S01]  /*10a80*/  LDG.E R6, desc[UR36][R2.64] ;  /* 0x0000002402067981 */ /* 0x009062000c1e1900 */
[----:B----4-:R-:W-:Y:S02]  /*10a90*/  IMAD R16, R14, R7, R16 ;  /* 0x000000070e107224 */ /* 0x010fe400078e0210 */
[----:B0-----:R-:W-:Y:S02]  /*10aa0*/  IMAD.MOV.U32 R2, RZ, RZ, RZ ;  /* 0x000000ffff027224 */ /* 0x001fe400078e00ff */
[----:B-12---:R-:W-:-:S05]  /*10ab0*/  IMAD R4, R5, R6, RZ ;  /* 0x0000000605047224 */ /* 0x006fca00078e02ff */
        /* <DEDUP_REMOVED lines=31> */
[----:B------:R-:W0:Y:S02]  /*10cb0*/  I2F.RP R8, R7 ;  /* 0x0000000700087306 */ /* 0x000e240000209400 */
[----:B------:R-:W-:-:S06]  /*10cc0*/  IADD3 R4, RZ, -R4, RZ ;  /* 0x80000004ff047210 */ /* 0x000fcc0007ffe0ff */
        /* <DEDUP_REMOVED lines=26> */
.L_x_2541:
[----:B------:R-:W-:Y:S01]  /*10e70*/  UMOV UR4, URZ ;  /* 0x0000003f00047c82 */ /* 0x000fe20008000000 */
[----:B------:R-:W-:Y:S01]  /*10e80*/  UMOV UR5, URZ ;  /* 0x0000003f00057c82 */ /* 0x000fe20008000000 */
[----:B------:R-:W-:Y:S01]  /*10e90*/  ULDC UR6, c[0x0][0xc3c] ;  /* 0x00030f0000067ab9 */ /* 0x000fe20000000800 */
[----:B------:R-:W-:Y:S01]  /*10ea0*/  IMAD.MOV.U32 R16, RZ, RZ, R0 ;  /* 0x000000ffff107224 */ /* 0x000fe200078e0000 */
[----:B------:R-:W-:Y:S01]  /*10eb0*/  MOV R18, UR5 ;  /* 0x0000000500127c02 */ /* 0x000fe20008000f00 */
[----:B------:R-:W-:Y:S02]  /*10ec0*/  IMAD.U32 R17, RZ, RZ, UR4 ;  /* 0x00000004ff117e24 */ /* 0x000fe4000f8e00ff */
[----:B------:R-:W-:-:S07]  /*10ed0*/  IMAD.U32 R19, RZ, RZ, UR6 ;  /* 0x00000006ff137e24 */ /* 0x000fce000f8e00ff */
.L_x_2549:
[----:B------:R-:W1:Y:S01]  /*10ee0*/  S2R R0, SR_TID.X ;  /* 0x0000000000007919 */ /* 0x000e620000002100 */
        /* <DEDUP_REMOVED lines=9> */
.L_x_2538:
[----:B------:R-:W-:Y:S02]  /*10f80*/  ULDC UR4, c[0x0][0xc3c] ;  /* 0x00030f0000047ab9 */ /* 0x000fe40000000800 */
[----:B-1----:R-:W-:-:S13]  /*10f90*/  ISETP.GE.AND P0, PT, R19, UR4, PT ;  /* 0x0000000413007c0c */ /* 0x002fda000bf06270 */
[----:B------:R-:W-:Y:S05]  /*10fa0*/  @!P0 BRA `(.L_x_2550) ;  /* 0xffffffb400d88947 */ /* 0x000fea000383ffff */
[----:B------:R-:W-:Y:S05]  /*10fb0*/  BSYNC B8 ;  /* 0x0000000000087941 */ /* 0x000fea0003800000 */
.L_x_2487:
[----:B-1----:R-:W3:Y:S01]  /*10fc0*/  LDL.LU R0, [R1+0x20] ;  /* 0x0000200001007983 */ /* 0x002ee20000300800 */
[----:B------:R-:W-:Y:S01]  /*10fd0*/  BSSY B0, `(.L_x_2551) ;  /* 0x000000b000007945 */ /* 0x000fe20003800000 */
[----:B------:R-:W1:Y:S01]  /*10fe0*/  S2R R5, SR_CgaCtaId ;  /* 0x0000000000057919 */ /* 0x000e620000008800 */
[----:B---3--:R-:W-:-:S05]  /*10ff0*/  VIADD R0, R0, 0x1 ;  /* 0x0000000100007836 */ /* 0x008fca0000000000 */
        /* <DEDUP_REMOVED lines=8> */
.L_x_2670:
[----:B------:R-:W-:Y:S05]  /*11080*/  BSYNC B0 ;  /* 0x0000000000007941 */ /* 0x000fea0003800000 */
.L_x_2551:
[----:B------:R-:W-:-:S03]  /*11090*/  UMOV UR4, 0xffffffff ;  /* 0xffffffff00047882 */ /* 0x000fc60000000000 */
[----:B------:R-:W-:Y:S05]  /*110a0*/  BRA.DIV UR4, `(.L_x_2553) ;  /* 0x0000003e04047947 */ /* 0x000fea000b800000 */
[----:B-1----:R-:W1:Y:S02]  /*110b0*/  S2R R0, SR_TID.X ;  /* 0x0000000000007919 */ /* 0x002e640000002100 */
[----:B-1----:R-:W-:-:S04]  /*110c0*/  SHF.R.U32.HI R0, RZ, 0x5, R0 ;  /* 0x00000005ff007819 */ /* 0x002fc80000011600 */
[----:B------:R-:W-:-:S05]  /*110d0*/  LOP3.LUT R0, R0, 0x3, RZ, 0xc0, !PT ;  /* 0x0000000300007812 */ /* 0x000fca00078ec0ff */
[----:B------:R1:W3:Y:S02]  /*110e0*/  SHFL.IDX PT, R14, R0, RZ, 0x1f ;  /* 0x00001fff000e7589 */ /* 0x0002e400000e0000 */
.L_x_2673:
[----:B---3--:R-:W-:Y:S01]  /*110f0*/  ISETP.NE.AND P0, PT, R14, RZ, PT ;  /* 0x000000ff0e00720c */ /* 0x008fe20003f05270 */
[----:B------:R-:W-:-:S12]  /*11100*/  BSSY B0, `(.L_x_2554) ;  /* 0x0000026000007945 */ /* 0x000fd80003800000 */
[----:B------:R-:W-:Y:S05]  /*11110*/  @P0 BRA `(.L_x_2555) ;  /* 0x0000000000900947 */ /* 0x000fea0003800000 */
[----:B------:R-:W-:-:S03]  /*11120*/  UMOV UR4, 0xffffffff ;  /* 0xffffffff00047882 */ /* 0x000fc60000000000 */
[----:B------:R-:W-:Y:S05]  /*11130*/  BRA.DIV UR4, `(.L_x_2556) ;  /* 0x0000003e04147947 */ /* 0x000fea000b800000 */
[----:B------:R-:W-:-:S13]  /*11140*/  ELECT P6, URZ, PT ;  /* 0x00000000003f782f */ /* 0x000fda00038c0000 */
.L_x_2676:
[----:B------:R-:W-:Y:S05]  /*11150*/  @!P6 BRA `(.L_x_2555) ;  /* 0x000000000080e947 */ /* 0x000fea0003800000 */
[----:B-1----:R-:W3:Y:S02]  /*11160*/  LDL R0, [R1+0x28] ;  /* 0x0000280001007983 */ /* 0x002ee40000100800 */
[----:B---3--:R-:W-:-:S13]  /*11170*/  R2UR UR4, R0 ;  /* 0x00000000000472ca */ /* 0x008fda00000e0000 */
[----:B------:R-:W-:-:S06]  /*11180*/  ULOP3.LUT UR4, UR4, 0x2, URZ, 0xfc, !UPT ;  /* 0x0000000204047892 */ /* 0x000fcc000f8efc3f */
[----:B------:R-:W-:-:S05]  /*11190*/  IMAD.U32 R0, RZ, RZ, UR4 ;  /* 0x00000004ff007e24 */ /* 0x000fca000f8e00ff */
[----:B------:R-:W-:-:S13]  /*111a0*/  ISETP.NE.AND P0, PT, R0, 0x3, PT ;  /* 0x000000030000780c */ /* 0x000fda0003f05270 */
[----:B------:R-:W-:Y:S05]  /*111b0*/  @!P0 BRA `(.L_x_2557) ;  /* 0x0000000000048947 */ /* 0x000fea0003800000 */
[----:B------:R-:W-:Y:S01]  /*111c0*/  BPT.TRAP 0x1 ;  /* 0x000000040000795c */ /* 0x000fe20000300000 */
.L_x_2557:
[C---:B------:R-:W-:Y:S01]  /*111d0*/  IMAD R5, R27.reuse, 0x8, R4 ;  /* 0x000000081b057824 */ /* 0x040fe200078e0204 */
[----:B------:R-:W-:Y:S01]  /*111e0*/  SHF.L.U32 R0, R28, 0x1f, RZ ;  /* 0x0000001f1c007819 */ /* 0x000fe200000006ff */
[----:B------:R-:W-:-:S03]  /*111f0*/  VIADD R27, R27, 0x1 ;  /* 0x000000011b1b7836 */ /* 0x000fc60000000000 */
[----:B------:R-:W1:Y:S02]  /*11200*/  SYNCS.PHASECHK.TRANS64.TRYWAIT P1, [R5+URZ+0x30840], R0 ;  /* 0x03084000050075a7 */ /* 0x000e64000802017f */
[----:B------:R-:W-:-:S04]  /*11210*/  ISETP.NE.AND P2, PT, R27, 0x2, PT ;  /* 0x000000021b00780c */ /* 0x000fc80003f45270 */
[----:B------:R-:W-:Y:S01]  /*11220*/  SEL R3, RZ, 0x1, P2 ;  /* 0x00000001ff037807 */ /* 0x000fe20001000000 */
[----:B-1----:R-:W-:Y:S08]  /*11230*/  @!P1 BRA `(.L_x_2558) ;  /* 0x0000003800f49947 */ /* 0x002ff00003800000 */
.L_x_2677:
[----:B------:R-:W-:Y:S02]  /*11240*/  SEL R27, R27, RZ, P2 ;  /* 0x000000ff1b1b7207 */ /* 0x000fe40001000000 */
[----:B------:R-:W-:Y:S01]  /*11250*/  LOP3.LUT R2, R28, R3, RZ, 0x3c, !PT ;  /* 0x000000031c027212 */ /* 0x000fe200078e3cff */
[----:B------:R-:W-:Y:S06]  /*11260*/  @!P0 BRA `(.L_x_2559) ;  /* 0x0000000000048947 */ /* 0x000fec0003800000 */
[----:B------:R-:W-:Y:S01]  /*11270*/  BPT.TRAP 0x1 ;  /* 0x000000040000795c */ /* 0x000fe20000300000 */
.L_x_2559:
[----:B------:R-:W-:Y:S01]  /*11280*/  IMAD R27, R27, 0x8, R4 ;  /* 0x000000081b1b7824 */ /* 0x000fe200078e0204 */
[----:B------:R-:W-:-:S04]  /*11290*/  SHF.L.U32 R2, R2, 0x1f, RZ ;  /* 0x0000001f02027819 */ /* 0x000fc800000006ff */
[----:B------:R-:W3:Y:S02]  /*112a0*/  SYNCS.PHASECHK.TRANS64.TRYWAIT P1, [R27+URZ+0x30840], R2 ;  /* 0x030840021b0075a7 */ /* 0x000ee4000802017f */
[----:B---3--:R-:W-:Y:S05]  /*112b0*/  @!P1 BRA `(.L_x_2560) ;  /* 0x0000003800e89947 */ /* 0x008fea0003800000 */
.L_x_2678:
[----:B------:R-:W-:Y:S05]  /*112c0*/  @!P0 BRA `(.L_x_2561) ;  /* 0x0000000000048947 */ /* 0x000fea0003800000 */
[----:B------:R-:W-:Y:S01]  /*112d0*/  BPT.TRAP 0x1 ;  /* 0x000000040000795c */ /* 0x000fe20000300000 */
.L_x_2561:
[----:B------:R-:W4:Y:S02]  /*112e0*/  SYNCS.PHASECHK.TRANS64.TRYWAIT P1, [R5+URZ+0x30860], R0 ;  /* 0x03086000050075a7 */ /* 0x000f24000802017f */
[----:B----4-:R-:W-:Y:S05]  /*112f0*/  @!P1 BRA `(.L_x_2562) ;  /* 0x0000003800ec9947 */ /* 0x010fea0003800000 */
.L_x_2679:
[----:B------:R-:W-:Y:S05]  /*11300*/  @!P0 BRA `(.L_x_2563) ;  /* 0x0000000000048947 */ /* 0x000fea0003800000 */
[----:B------:R-:W-:Y:S01]  /*11310*/  BPT.TRAP 0x1 ;  /* 0x000000040000795c */ /* 0x000fe20000300000 */
.L_x_2563:
[----:B------:R0:W0:Y:S02]  /*11320*/  SYNCS.PHASECHK.TRANS64.TRYWAIT P0, [R27+URZ+0x30860], R2 ;  /* 0x030860021b0075a7 */ /* 0x000024000800017f */
[----:B0-----:R-:W-:Y:S05]  /*11330*/  @!P0 NANOSLEEP.SYNCS 0x989680 ;  /* 0x009896800000895d */ /* 0x001fea0003900000 */
[----:B------:R-:W0:Y:S02]  /*11340*/  @!P0 SYNCS.PHASECHK.TRANS64 P0, [R27+URZ+0x30860], R2 ;  /* 0x030860021b0085a7 */ /* 0x000e24000800007f */
[----:B0-----:R-:W-:Y:S05]  /*11350*/  @!P0 BRA `(.L_x_2563) ;  /* 0xfffffffc00f08947 */ /* 0x001fea000383ffff */
.L_x_2555:
[----:B------:R-:W-:Y:S05]  /*11360*/  BSYNC B0 ;  /* 0x0000000000007941 */ /* 0x000fea0003800000 */
.L_x_2554:
[----:B------:R-:W-:Y:S05]  /*11370*/  EXIT ;  /* 0x000000000000794d */ /* 0x000fea0003800000 */
.L_x_2423:
[----:B0-----:R-:W-:-:S04]  /*11380*/  IMAD.U32 R3, RZ, RZ, UR40 ;  /* 0x00000028ff037e24 */ /* 0x001fc8000f8e00ff */
[----:B------:R0:W1:Y:S03]  /*11390*/  SYNCS.PHASECHK.TRANS64.TRYWAIT P1, [R3+URZ+0x30800], R0 ;  /* 0x03080000030075a7 */ /* 0x000066000802017f */
[----:B-1----:R-:W-:Y:S05]  /*113a0*/  @!P1 NANOSLEEP.SYNCS 0x989680 ;  /* 0x009896800000995d */ /* 0x002fea0003900000 */
[----:B------:R-:W1:Y:S02]  /*113b0*/  @!P1 SYNCS.PHASECHK.TRANS64 P1, [R3+URZ+0x30800], R0 ;  /* 0x03080000030095a7 */ /* 0x000e64000802007f */
[----:B-1----:R-:W-:Y:S05]  /*113c0*/  @!P1 BRA `(.L_x_2423) ;  /* 0xfffffffc00ec9947 */ /* 0x002fea000383ffff */
[----:B------:R-:W-:Y:S05]  /*113d0*/  BRA `(.L_x_2564) ;  /* 0xffffff0400807947 */ /* 0x000fea000383ffff */
.L_x_2427:
[----:B-1----:R1:W2:Y:S02]  /*113e0*/  SYNCS.PHASECHK.TRANS64.TRYWAIT P1, [R0+URZ+0x30830], R3 ;  /* 0x03083003000075a7 */ /* 0x0022a4000802017f */
[----:B--2---:R-:W-:Y:S05]  /*113f0*/  @!P1 NANOSLEEP.SYNCS 0x989680 ;  /* 0x009896800000995d */ /* 0x004fea0003900000 */
[----:B------:R-:W2:Y:S02]  /*11400*/  @!P1 SYNCS.PHASECHK.TRANS64 P1, [R0+URZ+0x30830], R3 ;  /* 0x03083003000095a7 */ /* 0x000ea4000802007f */
[----:B--2---:R-:W-:Y:S05]  /*11410*/  @!P1 BRA `(.L_x_2427) ;  /* 0xfffffffc00f09947 */ /* 0x004fea000383ffff */
[----:B------:R-:W-:Y:S05]  /*11420*/  BRA `(.L_x_2426) ;  /* 0xffffff04009c7947 */ /* 0x000fea000383ffff */
.L_x_2433:
[----:B-1----:R-:W-:-:S04]  /*11430*/  IMAD.U32 R4, RZ, RZ, UR7 ;  /* 0x00000007ff047e24 */ /* 0x002fc8000f8e00ff */
[----:B------:R1:W2:Y:S03]  /*11440*/  SYNCS.PHASECHK.TRANS64.TRYWAIT P1, [R4+URZ+0x30830], R3 ;  /* 0x03083003040075a7 */ /* 0x0002a6000802017f */
[----:B--2---:R-:W-:Y:S05]  /*11450*/  @!P1 NANOSLEEP.SYNCS 0x989680 ;  /* 0x009896800000995d */ /* 0x004fea0003900000 */
[----:B------:R-:W2:Y:S02]  /*11460*/  @!P1 SYNCS.PHASECHK.TRANS64 P1, [R4+URZ+0x30830], R3 ;  /* 0x03083003040095a7 */ /* 0x000ea4000802007f */
[----:B--2---:R-:W-:Y:S05]  /*11470*/  @!P1 BRA `(.L_x_2433) ;  /* 0xfffffffc00ec9947 */ /* 0x004fea000383ffff */
[----:B------:R-:W-:Y:S05]  /*11480*/  BRA `(.L_x_2432) ;  /* 0xffffff2400f07947 */ /* 0x000fea000383ffff */
.L_x_2437:
[----:B01----:R-:W-:-:S04]  /*11490*/  MOV R3, UR10 ;  /* 0x0000000a00037c02 */ /* 0x003fc80008000f00 */
[----:B------:R0:W1:Y:S03]  /*114a0*/  SYNCS.PHASECHK.TRANS64.TRYWAIT P1, [R3+URZ+0x30850], R0 ;  /* 0x03085000030075a7 */ /* 0x000066000802017f */
[----:B-1----:R-:W-:Y:S05]  /*114b0*/  @!P1 NANOSLEEP.SYNCS 0x989680 ;  /* 0x009896800000995d */ /* 0x002fea0003900000 */
[----:B------:R-:W1:Y:S02]  /*114c0*/  @!P1 SYNCS.PHASECHK.TRANS64 P1, [R3+URZ+0x30850], R0 ;  /* 0x03085000030095a7 */ /* 0x000e64000802007f */
[----:B-1----:R-:W-:Y:S05]  /*114d0*/  @!P1 BRA `(.L_x_2437) ;  /* 0xfffffffc00ec9947 */ /* 0x002fea000383ffff */
[----:B------:R-:W-:Y:S05]  /*114e0*/  BRA `(.L_x_2436) ;  /* 0xffffff3000b87947 */ /* 0x000fea000383ffff */
.L_x_2445:
[----:B-1----:R-:W-:-:S04]  /*114f0*/  IMAD.U32 R4, RZ, RZ, UR7 ;  /* 0x00000007ff047e24 */ /* 0x002fc8000f8e00ff */
[----:B------:R1:W2:Y:S03]  /*11500*/  SYNCS.PHASECHK.TRANS64.TRYWAIT P1, [R4+URZ+0x30830], R3 ;  /* 0x03083003040075a7 */ /* 0x0002a6000802017f */
[----:B--2---:R-:W-:Y:S05]  /*11510*/  @!P1 NANOSLEEP.SYNCS 0x989680 ;  /* 0x009896800000995d */ /* 0x004fea0003900000 */
[----:B------:R-:W2:Y:S02]  /*11520*/  @!P1 SYNCS.PHASECHK.TRANS64 P1, [R4+URZ+0x30830], R3 ;  /* 0x03083003040095a7 */ /* 0x000ea4000802007f */
[----:B--2---:R-:W-:Y:S05]  /*11530*/  @!P1 BRA `(.L_x_2445) ;  /* 0xfffffffc00ec9947 */ /* 0x004fea000383ffff */
[----:B------:R-:W-:Y:S05]  /*11540*/  BRA `(.L_x_2444) ;  /* 0xffffff4c005c7947 */ /* 0x000fea000383ffff */
.L_x_2449:
[----:B01----:R-:W-:-:S04]  /*11550*/  IMAD.U32 R3, RZ, RZ, UR14 ;  /* 0x0000000eff037e24 */ /* 0x003fc8000f8e00ff */
[----:B------:R0:W1:Y:S03]  /*11560*/  SYNCS.PHASECHK.TRANS64.TRYWAIT P1, [R3+URZ+0x30850], R0 ;  /* 0x03085000030075a7 */ /* 0x000066000802017f */
[----:B-1----:R-:W-:Y:S05]  /*11570*/  @!P1 NANOSLEEP.SYNCS 0x989680 ;  /* 0x009896800000995d */ /* 0x002fea0003900000 */
[----:B------:R-:W1:Y:S02]  /*11580*/  @!P1 SYNCS.PHASECHK.TRANS64 P1, [R3+URZ+0x30850], R0 ;  /* 0x03085000030095a7 */ /* 0x000e64000802007f */
[----:B-1----:R-:W-:Y:S05]  /*11590*/  @!P1 BRA `(.L_x_2449) ;  /* 0xfffffffc00ec9947 */ /* 0x002fea000383ffff */
[----:B------:R-:W-:Y:S05]  /*115a0*/  BRA `(.L_x_2448) ;  /* 0xffffff5800247947 */ /* 0x000fea000383ffff */
.L_x_2456:
[----:B-1----:R-:W-:-:S04]  /*115b0*/  IMAD.U32 R7, RZ, RZ, UR5 ;  /* 0x00000005ff077e24 */ /* 0x002fc8000f8e00ff */
[----:B------:R1:W2:Y:S03]  /*115c0*/  SYNCS.PHASECHK.TRANS64.TRYWAIT P1, [R7+URZ+0x30850], R0 ;  /* 0x03085000070075a7 */ /* 0x0002a6000802017f */
[----:B--2---:R-:W-:Y:S05]  /*115d0*/  @!P1 NANOSLEEP.SYNCS 0x989680 ;  /* 0x009896800000995d */ /* 0x004fea0003900000 */
[----:B------:R-:W2:Y:S02]  /*115e0*/  @!P1 SYNCS.PHASECHK.TRANS64 P1, [R7+URZ+0x30850], R0 ;  /* 0x03085000070095a7 */ /* 0x000ea4000802007f */
[----:B--2---:R-:W-:Y:S05]  /*115f0*/  @!P1 BRA `(.L_x_2456) ;  /* 0xfffffffc00ec9947 */ /* 0x004fea000383ffff */
[----:B------:R-:W-:Y:S05]  /*11600*/  BRA `(.L_x_2455) ;  /* 0xffffff70003c7947 */ /* 0x000fea000383ffff */
.L_x_2499:
[----:B------:R-:W-:Y:S01]  /*11610*/  SHF.R.U32.HI R8, RZ, 0x5, R21 ;  /* 0x00000005ff087819 */ /* 0x000fe20000011615 */
[----:B------:R-:W-:Y:S01]  /*11620*/  BSSY B0, `(.L_x_2565) ;  /* 0x0000009000007945 */ /* 0x000fe20003800000 */
[----:B------:R-:W-:Y:S02]  /*11630*/  IMAD.MOV.U32 R12, RZ, RZ, RZ ;  /* 0x000000ffff0c7224 */ /* 0x000fe400078e00ff */
[----:B------:R-:W-:Y:S01]  /*11640*/  LOP3.LUT R8, R8, 0x3, RZ, 0xc0, !PT ;  /* 0x0000000308087812 */ /* 0x000fe200078ec0ff */
[----:B------:R-:W-:Y:S02]  /*11650*/  IMAD.MOV.U32 R11, RZ, RZ, 0x1f ;  /* 0x0000001fff0b7424 */ /* 0x000fe400078e00ff */
[----:B------:R-:W-:Y:S02]  /*11660*/  IMAD.MOV.U32 R15, RZ, RZ, -0x1 ;  /* 0xffffffffff0f7424 */ /* 0x000fe400078e00ff */
[----:B------:R-:W-:-:S07]  /*11670*/  IMAD.MOV.U32 R13, RZ, RZ, R8 ;  /* 0x000000ffff0d7224 */ /* 0x000fce00078e0008 */
[----:B-----5:R-:W-:Y:S05]  /*11680*/  WARPSYNC.COLLECTIVE R15, `(.L_x_2566) ;  /* 0x000000000f087348 */ /* 0x020fea0003c00000 */
[----:B------:R0:W1:Y:S02]  /*11690*/  SHFL.IDX P6, R14, R13, R12, R11 ;  /* 0x0000000c0d0e7389 */ /* 0x00006400000c000b */
[----:B01---5:R-:W-:Y:S01]  /*116a0*/  ENDCOLLECTIVE ;  /* 0x000000000000791b */ /* 0x023fe20003800000 */
.L_x_2566:
[----:B------:R-:W-:Y:S05]  /*116b0*/  BSYNC B0 ;  /* 0x0000000000007941 */ /* 0x000fea0003800000 */
.L_x_2565:
[----:B------:R-:W-:Y:S05]  /*116c0*/  BRA `(.L_x_2567) ;  /* 0xffffffbc00907947 */ /* 0x000fea000383ffff */
.L_x_2502:
[----:B0-----:R0:W1:Y:S02]  /*116d0*/  SYNCS.PHASECHK.TRANS64.TRYWAIT P0, [R7+URZ+0x30840], R2 ;  /* 0x03084002070075a7 */ /* 0x001064000800017f */
[----:B-1----:R-:W-:Y:S05]  /*116e0*/  @!P0 NANOSLEEP.SYNCS 0x989680 ;  /* 0x009896800000895d */ /* 0x002fea0003900000 */
[----:B------:R-:W1:Y:S02]  /*116f0*/  @!P0 SYNCS.PHASECHK.TRANS64 P0, [R7+URZ+0x30840], R2 ;  /* 0x03084002070085a7 */ /* 0x000e64000800007f */
[----:B-1----:R-:W-:Y:S05]  /*11700*/  @!P0 BRA `(.L_x_2502) ;  /* 0xfffffffc00f08947 */ /* 0x002fea000383ffff */
[----:B------:R-:W-:Y:S05]  /*11710*/  BRA `(.L_x_2568) ;  /* 0xffffffc000047947 */ /* 0x000fea000383ffff */
.L_x_2503:
        /* <DEDUP_REMOVED lines=8> */
.L_x_2570:
[----:B------:R-:W-:Y:S05]  /*117a0*/  BSYNC B0 ;  /* 0x0000000000007941 */ /* 0x000fea0003800000 */
.L_x_2569:
        /* <DEDUP_REMOVED lines=9> */
.L_x_2571:
[----:B------:R-:W-:Y:S01]  /*11840*/  MOV R13, R0 ;  /* 0x00000000000d7202 */ /* 0x000fe20000000f00 */
[----:B------:R-:W-:Y:S02]  /*11850*/  IMAD.MOV.U32 R12, RZ, RZ, 0x1 ;  /* 0x00000001ff0c7424 */ /* 0x000fe400078e00ff */
[----:B------:R-:W-:-:S07]  /*11860*/  IMAD.MOV.U32 R3, RZ, RZ, R14 ;  /* 0x000000ffff037224 */ /* 0x000fce00078e000e */
[----:B------:R-:W-:Y:S05]  /*11870*/  WARPSYNC.COLLECTIVE R15, `(.L_x_2572) ;  /* 0x000000000f087348 */ /* 0x000fea0003c00000 */
[----:B------:R0:W1:Y:S02]  /*11880*/  SHFL.IDX P6, R14, R13, R12, R11 ;  /* 0x0000000c0d0e7389 */ /* 0x00006400000c000b */
[----:B01----:R-:W-:Y:S01]  /*11890*/  ENDCOLLECTIVE ;  /* 0x000000000000791b */ /* 0x003fe20003800000 */
.L_x_2572:
        /* <DEDUP_REMOVED lines=17> */
.L_x_2573:
[----:B------:R-:W-:Y:S02]  /*119b0*/  @P1 IMAD R8, R5, 0x2, R22 ;  /* 0x0000000205081824 */ /* 0x000fe400078e0216 */
[----:B------:R-:W-:Y:S02]  /*119c0*/  IMAD.MOV.U32 R13, RZ, RZ, R0 ;  /* 0x000000ffff0d7224 */ /* 0x000fe400078e0000 */
[----:B------:R-:W-:Y:S02]  /*119d0*/  IMAD.MOV.U32 R12, RZ, RZ, 0x2 ;  /* 0x00000002ff0c7424 */ /* 0x000fe400078e00ff */
[----:B------:R-:W-:-:S07]  /*119e0*/  IMAD.MOV.U32 R3, RZ, RZ, R14 ;  /* 0x000000ffff037224 */ /* 0x000fce00078e000e */
[----:B------:R-:W-:Y:S05]  /*119f0*/  WARPSYNC.COLLECTIVE R15, `(.L_x_2574) ;  /* 0x000000000f087348 */ /* 0x000fea0003c00000 */
[----:B------:R0:W1:Y:S02]  /*11a00*/  SHFL.IDX P6, R14, R13, R12, R11 ;  /* 0x0000000c0d0e7389 */ /* 0x00006400000c000b */
[----:B01----:R-:W-:Y:S01]  /*11a10*/  ENDCOLLECTIVE ;  /* 0x000000000000791b */ /* 0x003fe20003800000 */
.L_x_2574:
        /* <DEDUP_REMOVED lines=17> */
.L_x_2575:
[----:B------:R-:W-:Y:S02]  /*11b30*/  @P1 IMAD R8, R5, 0x2, R22 ;  /* 0x0000000205081824 */ /* 0x000fe400078e0216 */
[----:B------:R-:W-:Y:S02]  /*11b40*/  IMAD.MOV.U32 R13, RZ, RZ, R0 ;  /* 0x000000ffff0d7224 */ /* 0x000fe400078e0000 */
[----:B------:R-:W-:Y:S02]  /*11b50*/  IMAD.MOV.U32 R12, RZ, RZ, 0x3 ;  /* 0x00000003ff0c7424 */ /* 0x000fe400078e00ff */
[----:B------:R-:W-:-:S07]  /*11b60*/  IMAD.MOV.U32 R3, RZ, RZ, R14 ;  /* 0x000000ffff037224 */ /* 0x000fce00078e000e */
[----:B------:R-:W-:Y:S05]  /*11b70*/  WARPSYNC.COLLECTIVE R15, `(.L_x_2576) ;  /* 0x000000000f087348 */ /* 0x000fea0003c00000 */
[----:B------:R0:W1:Y:S02]  /*11b80*/  SHFL.IDX P6, R14, R13, R12, R11 ;  /* 0x0000000c0d0e7389 */ /* 0x00006400000c000b */
[----:B01----:R-:W-:Y:S01]  /*11b90*/  ENDCOLLECTIVE ;  /* 0x000000000000791b */ /* 0x003fe20003800000 */
.L_x_2576:
        /* <DEDUP_REMOVED lines=17> */
.L_x_2577:
[----:B------:R-:W-:Y:S01]  /*11cb0*/  @P1 LEA R8, R5, R22, 0x1 ;  /* 0x0000001605081211 */ /* 0x000fe200078e08ff */
[----:B------:R-:W-:Y:S02]  /*11cc0*/  IMAD.MOV.U32 R13, RZ, RZ, R0 ;  /* 0x000000ffff0d7224 */ /* 0x000fe400078e0000 */
[----:B------:R-:W-:Y:S02]  /*11cd0*/  IMAD.MOV.U32 R12, RZ, RZ, 0x4 ;  /* 0x00000004ff0c7424 */ /* 0x000fe400078e00ff */
[----:B------:R-:W-:-:S07]  /*11ce0*/  IMAD.MOV.U32 R3, RZ, RZ, R14 ;  /* 0x000000ffff037224 */ /* 0x000fce00078e000e */
[----:B------:R-:W-:Y:S05]  /*11cf0*/  WARPSYNC.COLLECTIVE R15, `(.L_x_2578) ;  /* 0x000000000f087348 */ /* 0x000fea0003c00000 */
[----:B------:R0:W1:Y:S02]  /*11d00*/  SHFL.IDX P6, R14, R13, R12, R11 ;  /* 0x0000000c0d0e7389 */ /* 0x00006400000c000b */
[----:B01----:R-:W-:Y:S01]  /*11d10*/  ENDCOLLECTIVE ;  /* 0x000000000000791b */ /* 0x003fe20003800000 */
.L_x_2578:
        /* <DEDUP_REMOVED lines=17> */
.L_x_2579:
[----:B------:R-:W-:Y:S02]  /*11e30*/  @P1 IMAD R8, R5, 0x2, R22 ;  /* 0x0000000205081824 */ /* 0x000fe400078e0216 */
[----:B------:R-:W-:Y:S02]  /*11e40*/  IMAD.MOV.U32 R13, RZ, RZ, R0 ;  /* 0x000000ffff0d7224 */ /* 0x000fe400078e0000 */
[----:B------:R-:W-:Y:S02]  /*11e50*/  IMAD.MOV.U32 R12, RZ, RZ, 0x5 ;  /* 0x00000005ff0c7424 */ /* 0x000fe400078e00ff */
[----:B------:R-:W-:-:S07]  /*11e60*/  IMAD.MOV.U32 R3, RZ, RZ, R14 ;  /* 0x000000ffff037224 */ /* 0x000fce00078e000e */
[----:B------:R-:W-:Y:S05]  /*11e70*/  WARPSYNC.COLLECTIVE R15, `(.L_x_2580) ;  /* 0x000000000f087348 */ /* 0x000fea0003c00000 */
[----:B------:R0:W1:Y:S02]  /*11e80*/  SHFL.IDX P6, R14, R13, R12, R11 ;  /* 0x0000000c0d0e7389 */ /* 0x00006400000c000b */
[----:B01----:R-:W-:Y:S01]  /*11e90*/  ENDCOLLECTIVE ;  /* 0x000000000000791b */ /* 0x003fe20003800000 */
.L_x_2580:
[----:B------:R-:W-:-:S05]  /*11ea0*/  @P1 LEA R3, P0, R32, R3, 0x1 ;  /* 0x0000000320031211 */ /* 0x000fca00078008ff */
[----:B------:R-:W-:-:S05]  /*11eb0*/  @P1 IMAD.X R2, RZ, RZ, R2, P0 ;  /* 0x000000ffff021224 */ /* 0x000fca00000e0602 */
[----:B------:R-:W-:Y:S01]  /*11ec0*/  @P1 LOP3.LUT R3, R3, R2, RZ, 0x3c, !PT ;  /* 0x0000000203031212 */ /* 0x000fe200078e3cff */
[----:B------:R-:W-:-:S03]  /*11ed0*/  IMAD.MOV.U32 R13, RZ, RZ, R4 ;  /* 0x000000ffff0d7224 */ /* 0x000fc600078e0004 */
[----:B------:R-:W-:-:S04]  /*11ee0*/  @P1 LOP3.LUT R2, R3, R2, RZ, 0x3c, !PT ;  /* 0x0000000203021212 */ /* 0x000fc800078e3cff */
[----:B------:R-:W-:Y:S02]  /*11ef0*/  @P1 LOP3.LUT R3, R3, R2, RZ, 0x3c, !PT ;  /* 0x0000000203031212 */ /* 0x000fe400078e3cff */
[----:B------:R-:W-:-:S07]  /*11f00*/  MOV R0, R14 ;  /* 0x0000000e00007202 */ /* 0x000fce0000000f00 */
[----:B------:R-:W-:Y:S05]  /*11f10*/  WARPSYNC.COLLECTIVE R15, `(.L_x_2581) ;  /* 0x000000000f087348 */ /* 0x000fea0003c00000 */
[----:B------:R0:W1:Y:S02]  /*11f20*/  SHFL.IDX P6, R14, R13, R12, R11 ;  /* 0x0000000c0d0e7389 */ /* 0x00006400000c000b */
[----:B01----:R-:W-:Y:S01]  /*11f30*/  ENDCOLLECTIVE ;  /* 0x000000000000791b */ /* 0x003fe20003800000 */
.L_x_2581:
        /* <DEDUP_REMOVED lines=8> */
.L_x_2508:
[----:B------:R-:W-:Y:S02]  /*11fc0*/  IMAD.MOV.U32 R13, RZ, RZ, R4 ;  /* 0x000000ffff0d7224 */ /* 0x000fe400078e0004 */
[----:B------:R-:W-:Y:S02]  /*11fd0*/  IMAD.MOV.U32 R12, RZ, RZ, RZ ;  /* 0x000000ffff0c7224 */ /* 0x000fe400078e00ff */
[----:B------:R-:W-:Y:S02]  /*11fe0*/  IMAD.MOV.U32 R11, RZ, RZ, 0x181f ;  /* 0x0000181fff0b7424 */ /* 0x000fe400078e00ff */
[----:B------:R-:W-:Y:S02]  /*11ff0*/  IMAD.MOV.U32 R15, RZ, RZ, -0x1 ;  /* 0xffffffffff0f7424 */ /* 0x000fe400078e00ff */
[----:B-----5:R-:W-:Y:S02]  /*12000*/  IMAD R5, R9, R5, RZ ;  /* 0x0000000509057224 */ /* 0x020fe400078e02ff */
[----:B------:R-:W-:-:S07]  /*12010*/  IMAD R17, R17, 0x80, R8 ;  /* 0x0000008011117824 */ /* 0x000fce00078e0208 */
[----:B------:R-:W-:Y:S05]  /*12020*/  WARPSYNC.COLLECTIVE R15, `(.L_x_2583) ;  /* 0x000000000f087348 */ /* 0x000fea0003c00000 */
[----:B------:R0:W1:Y:S02]  /*12030*/  SHFL.IDX P6, R14, R13, R12, R11 ;  /* 0x0000000c0d0e7389 */ /* 0x00006400000c000b */
[----:B01----:R-:W-:Y:S01]  /*12040*/  ENDCOLLECTIVE ;  /* 0x000000000000791b */ /* 0x003fe20003800000 */
.L_x_2583:
[C---:B------:R-:W-:Y:S01]  /*12050*/  VIADD R6, R17.reuse, 0x10 ;  /* 0x0000001011067836 */ /* 0x040fe20000000000 */
[----:B------:R-:W-:Y:S01]  /*12060*/  ISETP.GE.AND P1, PT, R17, R5, PT ;  /* 0x000000051100720c */ /* 0x000fe20003f26270 */
[----:B------:R-:W-:Y:S02]  /*12070*/  IMAD.MOV.U32 R13, RZ, RZ, R0 ;  /* 0x000000ffff0d7224 */ /* 0x000fe400078e0000 */
[----:B------:R-:W-:-:S10]  /*12080*/  IMAD.MOV.U32 R2, RZ, RZ, R14 ;  /* 0x000000ffff027224 */ /* 0x000fd400078e000e */
[----:B------:R-:W-:Y:S05]  /*12090*/  WARPSYNC.COLLECTIVE R15, `(.L_x_2584) ;  /* 0x000000000f087348 */ /* 0x000fea0003c00000 */
[----:B------:R0:W1:Y:S02]  /*120a0*/  SHFL.IDX P6, R14, R13, R12, R11 ;  /* 0x0000000c0d0e7389 */ /* 0x00006400000c000b */
[----:B01----:R-:W-:Y:S01]  /*120b0*/  ENDCOLLECTIVE ;  /* 0x000000000000791b */ /* 0x003fe20003800000 */
.L_x_2584:
        /* <DEDUP_REMOVED lines=8> */
.L_x_2585:
[----:B------:R-:W-:Y:S01]  /*12140*/  @!PT LDS RZ, [RZ] ;  /* 0x00000000fffff984 */ /* 0x000fe20000000800 */
[----:B------:R-:W-:Y:S01]  /*12150*/  @!PT LDS RZ, [RZ] ;  /* 0x00000000fffff984 */ /* 0x000fe20000000800 */
[----:B------:R-:W-:Y:S01]  /*12160*/  @!PT LDS RZ, [RZ] ;  /* 0x00000000fffff984 */ /* 0x000fe20000000800 */
[----:B------:R-:W-:Y:S04]  /*12170*/  @!P1 LDGSTS.E.BYPASS.LTC128B.128 [R37+0x12400], desc[UR36][R2.64], !P3 ;  /* 0x1240000002259fae */ /* 0x000fe8000d901d64 */
[----:B------:R-:W-:Y:S04]  /*12180*/  @!P1 LDGSTS.E.BYPASS.LTC128B.128 [R37+0x16400], desc[UR36][R2.64+0x80], !P2 ;  /* 0x1640008002259fae */ /* 0x000fe8000d101d64 */
[----:B------:R0:W-:Y:S01]  /*12190*/  @!P1 LDGSTS.E.BYPASS.LTC128B.128 [R37+0x1a400], desc[UR36][R2.64+0x100], !P0 ;  /* 0x1a40010002259fae */ /* 0x0001e2000c101d64 */
[----:B------:R-:W-:Y:S01]  /*121a0*/  ISETP.GE.AND P1, PT, R6, R5, PT ;  /* 0x000000050600720c */ /* 0x000fe20003f26270 */
[----:B------:R-:W-:Y:S01]  /*121b0*/  IMAD.MOV.U32 R13, RZ, RZ, R0 ;  /* 0x000000ffff0d7224 */ /* 0x000fe200078e0000 */
[----:B------:R-:W-:Y:S01]  /*121c0*/  IADD3 R6, R17, 0x20, RZ ;  /* 0x0000002011067810 */ /* 0x000fe20007ffe0ff */
[----:B0-----:R-:W-:-:S10]  /*121d0*/  IMAD.MOV.U32 R2, RZ, RZ, R14 ;  /* 0x000000ffff027224 */ /* 0x001fd400078e000e */
[----:B------:R-:W-:Y:S05]  /*121e0*/  WARPSYNC.COLLECTIVE R15, `(.L_x_2586) ;  /* 0x000000000f087348 */ /* 0x000fea0003c00000 */
[----:B------:R0:W1:Y:S02]  /*121f0*/  SHFL.IDX P6, R14, R13, R12, R11 ;  /* 0x0000000c0d0e7389 */ /* 0x00006400000c000b */
[----:B01----:R-:W-:Y:S01]  /*12200*/  ENDCOLLECTIVE ;  /* 0x000000000000791b */ /* 0x003fe20003800000 */
.L_x_2586:
        /* <DEDUP_REMOVED lines=8> */
.L_x_2587:
[----:B------:R-:W-:-:S05]  /*12290*/  @!P1 IMAD.MOV.U32 R3, RZ, RZ, R7 ;  /* 0x000000ffff039224 */ /* 0x000fca00078e0007 */
        /* <DEDUP_REMOVED lines=8> */
[----:B------:R-:W-:Y:S02]  /*12320*/  VIADD R6, R17, 0x30 ;  /* 0x0000003011067836 */ /* 0x000fe40000000000 */
[----:B0-----:R-:W-:-:S10]  /*12330*/  IMAD.MOV.U32 R2, RZ, RZ, R14 ;  /* 0x000000ffff027224 */ /* 0x001fd400078e000e */
[----:B------:R-:W-:Y:S05]  /*12340*/  WARPSYNC.COLLECTIVE R15, `(.L_x_2588) ;  /* 0x000000000f087348 */ /* 0x000fea0003c00000 */
[----:B------:R0:W1:Y:S02]  /*12350*/  SHFL.IDX P6, R14, R13, R12, R11 ;  /* 0x0000000c0d0e7389 */ /* 0x00006400000c000b */
[----:B01----:R-:W-:Y:S01]  /*12360*/  ENDCOLLECTIVE ;  /* 0x000000000000791b */ /* 0x003fe20003800000 */
.L_x_2588:
        /* <DEDUP_REMOVED lines=8> */
.L_x_2589:
        /* <DEDUP_REMOVED lines=14> */
.L_x_2590:
        /* <DEDUP_REMOVED lines=8> */
.L_x_2591:
[----:B------:R-:W-:-:S05]  /*12550*/  @!P1 IMAD.MOV.U32 R3, RZ, RZ, R7 ;  /* 0x000000ffff039224 */ /* 0x000fca00078e0007 */
        /* <DEDUP_REMOVED lines=8> */
[----:B------:R-:W-:Y:S02]  /*125e0*/  VIADD R6, R17, 0x50 ;  /* 0x0000005011067836 */ /* 0x000fe40000000000 */
[----:B0-----:R-:W-:-:S10]  /*125f0*/  IMAD.MOV.U32 R2, RZ, RZ, R14 ;  /* 0x000000ffff027224 */ /* 0x001fd400078e000e */
[----:B------:R-:W-:Y:S05]  /*12600*/  WARPSYNC.COLLECTIVE R15, `(.L_x_2592) ;  /* 0x000000000f087348 */ /* 0x000fea0003c00000 */
[----:B------:R0:W1:Y:S02]  /*12610*/  SHFL.IDX P6, R14, R13, R12, R11 ;  /* 0x0000000c0d0e7389 */ /* 0x00006400000c000b */
[----:B01----:R-:W-:Y:S01]  /*12620*/  ENDCOLLECTIVE ;  /* 0x000000000000791b */ /* 0x003fe20003800000 */
.L_x_2592:
        /* <DEDUP_REMOVED lines=8> */
.L_x_2593:
        /* <DEDUP_REMOVED lines=14> */
.L_x_2594:
        /* <DEDUP_REMOVED lines=8> */
.L_x_2595:
        /* <DEDUP_REMOVED lines=13> */
.L_x_2596:
        /* <DEDUP_REMOVED lines=8> */
.L_x_2597:
        /* <DEDUP_REMOVED lines=12> */
.L_x_2598:
[----:B------:R-:W-:Y:S05]  /*12a20*/  BRA `(.L_x_2599) ;  /* 0xffffffbc00b87947 */ /* 0x000fea000383ffff */
.L_x_2513:
[----:B0-----:R0:W1:Y:S02]  /*12a30*/  SYNCS.PHASECHK.TRANS64.TRYWAIT P0, [R22+URZ+0x30820], R3 ;  /* 0x03082003160075a7 */ /* 0x001064000800017f */
[----:B-1----:R-:W-:Y:S05]  /*12a40*/  @!P0 NANOSLEEP.SYNCS 0x989680 ;  /* 0x009896800000895d */ /* 0x002fea0003900000 */
[----:B------:R-:W1:Y:S02]  /*12a50*/  @!P0 SYNCS.PHASECHK.TRANS64 P0, [R22+URZ+0x30820], R3 ;  /* 0x03082003160085a7 */ /* 0x000e64000800007f */
[----:B-1----:R-:W-:Y:S05]  /*12a60*/  @!P0 BRA `(.L_x_2513) ;  /* 0xfffffffc00f08947 */ /* 0x002fea000383ffff */
[----:B------:R-:W-:Y:S05]  /*12a70*/  BRA `(.L_x_2600) ;  /* 0xffffffc000287947 */ /* 0x000fea000383ffff */
.L_x_2518:
[----:B0-----:R0:W1:Y:S02]  /*12a80*/  SYNCS.PHASECHK.TRANS64.TRYWAIT P0, [R7+URZ+0x30840], R2 ;  /* 0x03084002070075a7 */ /* 0x001064000800017f */
[----:B-1----:R-:W-:Y:S05]  /*12a90*/  @!P0 NANOSLEEP.SYNCS 0x989680 ;  /* 0x009896800000895d */ /* 0x002fea0003900000 */
[----:B------:R-:W1:Y:S02]  /*12aa0*/  @!P0 SYNCS.PHASECHK.TRANS64 P0, [R7+URZ+0x30840], R2 ;  /* 0x03084002070085a7 */ /* 0x000e64000800007f */
[----:B-1----:R-:W-:Y:S05]  /*12ab0*/  @!P0 BRA `(.L_x_2518) ;  /* 0xfffffffc00f08947 */ /* 0x002fea000383ffff */
[----:B------:R-:W-:Y:S05]  /*12ac0*/  BRA `(.L_x_2601) ;  /* 0xffffffc400087947 */ /* 0x000fea000383ffff */
.L_x_2519:
        /* <DEDUP_REMOVED lines=8> */
.L_x_2603:
[----:B------:R-:W-:Y:S05]  /*12b50*/  BSYNC B1 ;  /* 0x0000000000017941 */ /* 0x000fea0003800000 */
.L_x_2602:
[----:B------:R-:W-:Y:S01]  /*12b60*/  IMAD.MOV.U32 R13, RZ, RZ, R8 ;  /* 0x000000ffff0d7224 */ /* 0x000fe200078e0008 */
[----:B------:R-:W-:Y:S01]  /*12b70*/  MOV R12, RZ ;  /* 0x000000ff000c7202 */ /* 0x000fe20000000f00 */
[----:B------:R-:W-:Y:S01]  /*12b80*/  IMAD.MOV.U32 R11, RZ, RZ, 0x181f ;  /* 0x0000181fff0b7424 */ /* 0x000fe200078e00ff */
[----:B------:R-:W-:Y:S01]  /*12b90*/  LOP3.LUT R23, R23, 0xfffffdff, RZ, 0xc0, !PT ;  /* 0xfffffdff17177812 */ /* 0x000fe200078ec0ff */
[----:B------:R-:W-:Y:S02]  /*12ba0*/  IMAD.MOV.U32 R15, RZ, RZ, -0x1 ;  /* 0xffffffffff0f7424 */ /* 0x000fe400078e00ff */
[----:B------:R-:W-:Y:S01]  /*12bb0*/  IMAD.MOV.U32 R3, RZ, RZ, R14 ;  /* 0x000000ffff037224 */ /* 0x000fe200078e000e */
[----:B------:R-:W-:Y:S01]  /*12bc0*/  @P1 LOP3.LUT R23, R23, 0x200, RZ, 0xfc, !PT ;  /* 0x0000020017171812 */ /* 0x000fe200078efcff */
[----:B------:R-:W-:-:S07]  /*12bd0*/  IMAD.SHL.U32 R4, R32, 0x2, RZ ;  /* 0x0000000220047824 */ /* 0x000fce00078e00ff */
[----:B------:R-:W-:Y:S05]  /*12be0*/  WARPSYNC.COLLECTIVE R15, `(.L_x_2604) ;  /* 0x000000000f087348 */ /* 0x000fea0003c00000 */
[----:B------:R0:W1:Y:S02]  /*12bf0*/  SHFL.IDX P6, R14, R13, R12, R11 ;  /* 0x0000000c0d0e7389 */ /* 0x00006400000c000b */
[----:B01----:R-:W-:Y:S01]  /*12c00*/  ENDCOLLECTIVE ;  /* 0x000000000000791b */ /* 0x003fe20003800000 */
.L_x_2604:
[----:B------:R-:W-:Y:S01]  /*12c10*/  IMAD R5, R5, 0x2, R22 ;  /* 0x0000000205057824 */ /* 0x000fe200078e0216 */
[----:B------:R-:W-:Y:S01]  /*12c20*/  LOP3.LUT P1, RZ, R23, 0x4, RZ, 0xc0, !PT ;  /* 0x0000000417ff7812 */ /* 0x000fe2000782c0ff */
[----:B------:R-:W-:Y:S02]  /*12c30*/  IMAD.MOV.U32 R13, RZ, RZ, R6 ;  /* 0x000000ffff0d7224 */ /* 0x000fe400078e0006 */
[----:B------:R-:W-:Y:S02]  /*12c40*/  IMAD.MOV.U32 R12, RZ, RZ, 0x1 ;  /* 0x00000001ff0c7424 */ /* 0x000fe400078e00ff */
[----:B------:R-:W-:-:S08]  /*12c50*/  IMAD.MOV.U32 R2, RZ, RZ, R14 ;  /* 0x000000ffff027224 */ /* 0x000fd000078e000e */
[----:B------:R-:W-:Y:S05]  /*12c60*/  WARPSYNC.COLLECTIVE R15, `(.L_x_2605) ;  /* 0x000000000f087348 */ /* 0x000fea0003c00000 */
[----:B------:R0:W1:Y:S02]  /*12c70*/  SHFL.IDX P6, R14, R13, R12, R11 ;  /* 0x0000000c0d0e7389 */ /* 0x00006400000c000b */
[----:B01----:R-:W-:Y:S01]  /*12c80*/  ENDCOLLECTIVE ;  /* 0x000000000000791b */ /* 0x003fe20003800000 */
.L_x_2605:
[----:B------:R-:W-:-:S05]  /*12c90*/  IADD3 R2, P0, R2, R4, RZ ;  /* 0x0000000402027210 */ /* 0x000fca0007f1e0ff */
[----:B------:R-:W-:-:S05]  /*12ca0*/  IMAD.X R3, RZ, RZ, R3, P0 ;  /* 0x000000ffff037224 */ /* 0x000fca00000e0603 */
[----:B------:R-:W-:Y:S01]  /*12cb0*/  @!PT LDS RZ, [RZ] ;  /* 0x00000000fffff984 */ /* 0x000fe20000000800 */
[----:B------:R-:W-:Y:S01]  /*12cc0*/  @!PT LDS RZ, [RZ] ;  /* 0x00000000fffff984 */ /* 0x000fe20000000800 */
[----:B------:R-:W-:Y:S01]  /*12cd0*/  @!PT LDS RZ, [RZ] ;  /* 0x00000000fffff984 */ /* 0x000fe20000000800 */
[----:B------:R-:W-:Y:S01]  /*12ce0*/  LDGSTS.E.BYPASS.LTC128B.128 [R5+0x1e400], desc[UR36][R2.64], !P1 ;  /* 0x1e40000002057fae */ /* 0x000fe2000c901d64 */
[----:B------:R-:W-:-:S03]  /*12cf0*/  MOV R13, R8 ;  /* 0x00000008000d7202 */ /* 0x000fc60000000f00 */
[----:B------:R-:W-:Y:S04]  /*12d00*/  LDGSTS.E.BYPASS.LTC128B.128 [R5+0x21400], desc[UR36][R2.64+0x80], !P5 ;  /* 0x2140008002057fae */ /* 0x000fe8000e901d64 */
[----:B------:R0:W-:Y:S02]  /*12d10*/  LDGSTS.E.BYPASS.LTC128B.128 [R5+0x24400], desc[UR36][R2.64+0x100], !P4 ;  /* 0x2440010002057fae */ /* 0x0001e4000e101d64 */
[----:B0-----:R-:W-:-:S07]  /*12d20*/  IMAD.MOV.U32 R3, RZ, RZ, R14 ;  /* 0x000000ffff037224 */ /* 0x001fce00078e000e */
[----:B------:R-:W-:Y:S05]  /*12d30*/  WARPSYNC.COLLECTIVE R15, `(.L_x_2606) ;  /* 0x000000000f087348 */ /* 0x000fea0003c00000 */
[----:B------:R0:W1:Y:S02]  /*12d40*/  SHFL.IDX P6, R14, R13, R12, R11 ;  /* 0x0000000c0d0e7389 */ /* 0x00006400000c000b */
[----:B01----:R-:W-:Y:S01]  /*12d50*/  ENDCOLLECTIVE ;  /* 0x000000000000791b */ /* 0x003fe20003800000 */
.L_x_2606:
[----:B------:R-:W-:Y:S02]  /*12d60*/  IMAD.MOV.U32 R13, RZ, RZ, R6 ;  /* 0x000000ffff0d7224 */ /* 0x000fe400078e0006 */
[----:B------:R-:W-:Y:S02]  /*12d70*/  IMAD.MOV.U32 R12, RZ, RZ, 0x2 ;  /* 0x00000002ff0c7424 */ /* 0x000fe400078e00ff */
[----:B------:R-:W-:-:S07]  /*12d80*/  IMAD.MOV.U32 R2, RZ, RZ, R14 ;  /* 0x000000ffff027224 */ /* 0x000fce00078e000e */
[----:B------:R-:W-:Y:S05]  /*12d90*/  WARPSYNC.COLLECTIVE R15, `(.L_x_2607) ;  /* 0x000000000f087348 */ /* 0x000fea0003c00000 */
[----:B------:R0:W1:Y:S02]  /*12da0*/  SHFL.IDX P6, R14, R13, R12, R11 ;  /* 0x0000000c0d0e7389 */ /* 0x00006400000c000b */
[----:B01----:R-:W-:Y:S01]  /*12db0*/  ENDCOLLECTIVE ;  /* 0x000000000000791b */ /* 0x003fe20003800000 */
.L_x_2607:
        /* <DEDUP_REMOVED lines=13> */
.L_x_2608:
[----:B------:R-:W-:Y:S01]  /*12e90*/  IMAD.MOV.U32 R13, RZ, RZ, R6 ;  /* 0x000000ffff0d7224 */ /* 0x000fe200078e0006 */
[----:B------:R-:W-:Y:S01]  /*12ea0*/  MOV R12, 0x3 ;  /* 0x00000003000c7802 */ /* 0x000fe20000000f00 */
[----:B------:R-:W-:-:S07]  /*12eb0*/  IMAD.MOV.U32 R2, RZ, RZ, R14 ;  /* 0x000000ffff027224 */ /* 0x000fce00078e000e */
[----:B------:R-:W-:Y:S05]  /*12ec0*/  WARPSYNC.COLLECTIVE R15, `(.L_x_2609) ;  /* 0x000000000f087348 */ /* 0x000fea0003c00000 */
[----:B------:R0:W1:Y:S02]  /*12ed0*/  SHFL.IDX P6, R14, R13, R12, R11 ;  /* 0x0000000c0d0e7389 */ /* 0x00006400000c000b */
[----:B01----:R-:W-:Y:S01]  /*12ee0*/  ENDCOLLECTIVE ;  /* 0x000000000000791b */ /* 0x003fe20003800000 */
.L_x_2609:
        /* <DEDUP_REMOVED lines=13> */
.L_x_2610:
[----:B------:R-:W-:Y:S02]  /*12fc0*/  IMAD.MOV.U32 R13, RZ, RZ, R6 ;  /* 0x000000ffff0d7224 */ /* 0x000fe400078e0006 */
[----:B------:R-:W-:Y:S02]  /*12fd0*/  IMAD.MOV.U32 R12, RZ, RZ, 0x4 ;  /* 0x00000004ff0c7424 */ /* 0x000fe400078e00ff */
[----:B------:R-:W-:-:S07]  /*12fe0*/  IMAD.MOV.U32 R2, RZ, RZ, R14 ;  /* 0x000000ffff027224 */ /* 0x000fce00078e000e */
[----:B------:R-:W-:Y:S05]  /*12ff0*/  WARPSYNC.COLLECTIVE R15, `(.L_x_2611) ;  /* 0x000000000f087348 */ /* 0x000fea0003c00000 */
[----:B------:R0:W1:Y:S02]  /*13000*/  SHFL.IDX P6, R14, R13, R12, R11 ;  /* 0x0000000c0d0e7389 */ /* 0x00006400000c000b */
[----:B01----:R-:W-:Y:S01]  /*13010*/  ENDCOLLECTIVE ;  /* 0x000000000000791b */ /* 0x003fe20003800000 */
.L_x_2611:
        /* <DEDUP_REMOVED lines=13> */
.L_x_2612:
[----:B------:R-:W-:Y:S02]  /*130f0*/  IMAD.MOV.U32 R13, RZ, RZ, R6 ;  /* 0x000000ffff0d7224 */ /* 0x000fe400078e0006 */
[----:B------:R-:W-:Y:S02]  /*13100*/  IMAD.MOV.U32 R12, RZ, RZ, 0x5 ;  /* 0x00000005ff0c7424 */ /* 0x000fe400078e00ff */
[----:B------:R-:W-:-:S07]  /*13110*/  IMAD.MOV.U32 R2, RZ, RZ, R14 ;  /* 0x000000ffff027224 */ /* 0x000fce00078e000e */
[----:B------:R-:W-:Y:S05]  /*13120*/  WARPSYNC.COLLECTIVE R15, `(.L_x_2613) ;  /* 0x000000000f087348 */ /* 0x000fea0003c00000 */
[----:B------:R0:W1:Y:S02]  /*13130*/  SHFL.IDX P6, R14, R13, R12, R11 ;  /* 0x0000000c0d0e7389 */ /* 0x00006400000c000b */
[----:B01----:R-:W-:Y:S01]  /*13140*/  ENDCOLLECTIVE ;  /* 0x000000000000791b */ /* 0x003fe20003800000 */
.L_x_2613:
        /* <DEDUP_REMOVED lines=14> */
.L_x_2614:
[----:B------:R-:W-:Y:S01]  /*13230*/  IMAD.MOV.U32 R2, RZ, RZ, R14 ;  /* 0x000000ffff027224 */ /* 0x000fe200078e000e */
[----:B------:R-:W-:Y:S06]  /*13240*/  BRA `(.L_x_2615) ;  /* 0xffffffc000307947 */ /* 0x000fec000383ffff */
.L_x_2524:
[----:B0-----:R0:W1:Y:S02]  /*13250*/  SYNCS.PHASECHK.TRANS64.TRYWAIT P0, [R6+URZ+0x30860], R2 ;  /* 0x03086002060075a7 */ /* 0x001064000800017f */
[----:B-1----:R-:W-:Y:S05]  /*13260*/  @!P0 NANOSLEEP.SYNCS 0x989680 ;  /* 0x009896800000895d */ /* 0x002fea0003900000 */
[----:B------:R-:W1:Y:S02]  /*13270*/  @!P0 SYNCS.PHASECHK.TRANS64 P0, [R6+URZ+0x30860], R2 ;  /* 0x03086002060085a7 */ /* 0x000e64000800007f */
[----:B-1----:R-:W-:Y:S05]  /*13280*/  @!P0 BRA `(.L_x_2524) ;  /* 0xfffffffc00f08947 */ /* 0x002fea000383ffff */
[----:B------:R-:W-:Y:S05]  /*13290*/  BRA `(.L_x_2616) ;  /* 0xffffffc000987947 */ /* 0x000fea000383ffff */
.L_x_2525:
        /* <DEDUP_REMOVED lines=8> */
.L_x_2618:
[----:B------:R-:W-:Y:S05]  /*13320*/  BSYNC B1 ;  /* 0x0000000000017941 */ /* 0x000fea0003800000 */
.L_x_2617:
[----:B------:R-:W-:Y:S01]  /*13330*/  IMAD.MOV.U32 R13, RZ, RZ, R24 ;  /* 0x000000ffff0d7224 */ /* 0x000fe200078e0018 */
[----:B------:R-:W-:Y:S01]  /*13340*/  MOV R3, R14 ;  /* 0x0000000e00037202 */ /* 0x000fe20000000f00 */
[----:B------:R-:W-:Y:S02]  /*13350*/  IMAD.MOV.U32 R12, RZ, RZ, RZ ;  /* 0x000000ffff0c7224 */ /* 0x000fe400078e00ff */
[----:B------:R-:W-:Y:S02]  /*13360*/  IMAD.MOV.U32 R11, RZ, RZ, 0x181f ;  /* 0x0000181fff0b7424 */ /* 0x000fe400078e00ff */
[----:B------:R-:W-:Y:S02]  /*13370*/  IMAD.MOV.U32 R15, RZ, RZ, -0x1 ;  /* 0xffffffffff0f7424 */ /* 0x000fe400078e00ff */
[----:B------:R-:W-:-:S07]  /*13380*/  IMAD R5, R5, 0x2, R22 ;  /* 0x0000000205057824 */ /* 0x000fce00078e0216 */
[----:B------:R-:W-:Y:S05]  /*13390*/  WARPSYNC.COLLECTIVE R15, `(.L_x_2619) ;  /* 0x000000000f087348 */ /* 0x000fea0003c00000 */
[----:B------:R0:W1:Y:S02]  /*133a0*/  SHFL.IDX P6, R14, R13, R12, R11 ;  /* 0x0000000c0d0e7389 */ /* 0x00006400000c000b */
[----:B01----:R-:W-:Y:S01]  /*133b0*/  ENDCOLLECTIVE ;  /* 0x000000000000791b */ /* 0x003fe20003800000 */
.L_x_2619:
[----:B------:R-:W-:Y:S02]  /*133c0*/  IMAD.MOV.U32 R13, RZ, RZ, R25 ;  /* 0x000000ffff0d7224 */ /* 0x000fe400078e0019 */
[----:B------:R-:W-:Y:S02]  /*133d0*/  IMAD.MOV.U32 R12, RZ, RZ, 0x1 ;  /* 0x00000001ff0c7424 */ /* 0x000fe400078e00ff */
[----:B------:R-:W-:-:S07]  /*133e0*/  IMAD.MOV.U32 R2, RZ, RZ, R14 ;  /* 0x000000ffff027224 */ /* 0x000fce00078e000e */
[----:B------:R-:W-:Y:S05]  /*133f0*/  WARPSYNC.COLLECTIVE R15, `(.L_x_2620) ;  /* 0x000000000f087348 */ /* 0x000fea0003c00000 */
[----:B------:R0:W1:Y:S02]  /*13400*/  SHFL.IDX P6, R14, R13, R12, R11 ;  /* 0x0000000c0d0e7389 */ /* 0x00006400000c000b */
[----:B01----:R-:W-:Y:S01]  /*13410*/  ENDCOLLECTIVE ;  /* 0x000000000000791b */ /* 0x003fe20003800000 */
.L_x_2620:
        /* <DEDUP_REMOVED lines=16> */
.L_x_2621:
[----:B------:R-:W-:Y:S02]  /*13520*/  IMAD.MOV.U32 R13, RZ, RZ, R25 ;  /* 0x000000ffff0d7224 */ /* 0x000fe400078e0019 */
[----:B------:R-:W-:Y:S02]  /*13530*/  IMAD.MOV.U32 R12, RZ, RZ, 0x2 ;  /* 0x00000002ff0c7424 */ /* 0x000fe400078e00ff */
[----:B------:R-:W-:-:S07]  /*13540*/  IMAD.MOV.U32 R2, RZ, RZ, R14 ;  /* 0x000000ffff027224 */ /* 0x000fce00078e000e */
[----:B------:R-:W-:Y:S05]  /*13550*/  WARPSYNC.COLLECTIVE R15, `(.L_x_2622) ;  /* 0x000000000f087348 */ /* 0x000fea0003c00000 */
[----:B------:R0:W1:Y:S02]  /*13560*/  SHFL.IDX P6, R14, R13, R12, R11 ;  /* 0x0000000c0d0e7389 */ /* 0x00006400000c000b */
[----:B01----:R-:W-:Y:S01]  /*13570*/  ENDCOLLECTIVE ;  /* 0x000000000000791b */ /* 0x003fe20003800000 */
.L_x_2622:
        /* <DEDUP_REMOVED lines=16> */
.L_x_2623:
[----:B------:R-:W-:Y:S01]  /*13680*/  MOV R13, R25 ;  /* 0x00000019000d7202 */ /* 0x000fe20000000f00 */
[----:B------:R-:W-:Y:S02]  /*13690*/  IMAD.MOV.U32 R12, RZ, RZ, 0x3 ;  /* 0x00000003ff0c7424 */ /* 0x000fe400078e00ff */
[----:B------:R-:W-:-:S07]  /*136a0*/  IMAD.MOV.U32 R2, RZ, RZ, R14 ;  /* 0x000000ffff027224 */ /* 0x000fce00078e000e */
[----:B------:R-:W-:Y:S05]  /*136b0*/  WARPSYNC.COLLECTIVE R15, `(.L_x_2624) ;  /* 0x000000000f087348 */ /* 0x000fea0003c00000 */
[----:B------:R0:W1:Y:S02]  /*136c0*/  SHFL.IDX P6, R14, R13, R12, R11 ;  /* 0x0000000c0d0e7389 */ /* 0x00006400000c000b */
[----:B01----:R-:W-:Y:S01]  /*136d0*/  ENDCOLLECTIVE ;  /* 0x000000000000791b */ /* 0x003fe20003800000 */
.L_x_2624:
        /* <DEDUP_REMOVED lines=16> */
.L_x_2625:
[----:B------:R-:W-:Y:S02]  /*137e0*/  IMAD.MOV.U32 R13, RZ, RZ, R25 ;  /* 0x000000ffff0d7224 */ /* 0x000fe400078e0019 */
[----:B------:R-:W-:Y:S02]  /*137f0*/  IMAD.MOV.U32 R12, RZ, RZ, 0x4 ;  /* 0x00000004ff0c7424 */ /* 0x000fe400078e00ff */
[----:B------:R-:W-:-:S07]  /*13800*/  IMAD.MOV.U32 R2, RZ, RZ, R14 ;  /* 0x000000ffff027224 */ /* 0x000fce00078e000e */
[----:B------:R-:W-:Y:S05]  /*13810*/  WARPSYNC.COLLECTIVE R15, `(.L_x_2626) ;  /* 0x000000000f087348 */ /* 0x000fea0003c00000 */
[----:B------:R0:W1:Y:S02]  /*13820*/  SHFL.IDX P6, R14, R13, R12, R11 ;  /* 0x0000000c0d0e7389 */ /* 0x00006400000c000b */
[----:B01----:R-:W-:Y:S01]  /*13830*/  ENDCOLLECTIVE ;  /* 0x000000000000791b */ /* 0x003fe20003800000 */
.L_x_2626:
        /* <DEDUP_REMOVED lines=16> */
.L_x_2627:
[----:B------:R-:W-:Y:S02]  /*13940*/  IMAD.MOV.U32 R13, RZ, RZ, R25 ;  /* 0x000000ffff0d7224 */ /* 0x000fe400078e0019 */
[----:B------:R-:W-:Y:S01]  /*13950*/  IMAD.MOV.U32 R12, RZ, RZ, 0x5 ;  /* 0x00000005ff0c7424 */ /* 0x000fe200078e00ff */
[----:B------:R-:W-:-:S07]  /*13960*/  MOV R2, R14 ;  /* 0x0000000e00027202 */ /* 0x000fce0000000f00 */
[----:B------:R-:W-:Y:S05]  /*13970*/  WARPSYNC.COLLECTIVE R15, `(.L_x_2628) ;  /* 0x000000000f087348 */ /* 0x000fea0003c00000 */
[----:B------:R0:W1:Y:S02]  /*13980*/  SHFL.IDX P6, R14, R13, R12, R11 ;  /* 0x0000000c0d0e7389 */ /* 0x00006400000c000b */
[----:B01----:R-:W-:Y:S01]  /*13990*/  ENDCOLLECTIVE ;  /* 0x000000000000791b */ /* 0x003fe20003800000 */
.L_x_2628:
        /* <DEDUP_REMOVED lines=13> */
.L_x_2629:
[----:B------:R-:W-:Y:S01]  /*13a70*/  @!PT LDS RZ, [RZ] ;  /* 0x00000000fffff984 */ /* 0x000fe20000000800 */
[----:B------:R-:W-:Y:S01]  /*13a80*/  @!PT LDS RZ, [RZ] ;  /* 0x00000000fffff984 */ /* 0x000fe20000000800 */
[----:B------:R-:W-:Y:S01]  /*13a90*/  @!PT LDS RZ, [RZ] ;  /* 0x00000000fffff984 */ /* 0x000fe20000000800 */
[----:B------:R1:W-:Y:S01]  /*13aa0*/  LDGSTS.E.BYPASS.LTC128B.128 [R5+0x5400], desc[UR36][R2.64+0x80], !P0 ;  /* 0x0540008002057fae */ /* 0x0003e2000c101d64 */
[----:B------:R-:W-:-:S13]  /*13ab0*/  ISETP.LT.OR P0, PT, R7, 0x41, P1 ;  /* 0x000000410700780c */ /* 0x000fda0000f01670 */
[----:B------:R1:W-:Y:S01]  /*13ac0*/  LDGSTS.E.BYPASS.LTC128B.128 [R5+0x8400], desc[UR36][R2.64+0x100], !P0 ;  /* 0x0840010002057fae */ /* 0x0003e2000c101d64 */
[----:B------:R-:W-:Y:S05]  /*13ad0*/  BRA `(.L_x_2630) ;  /* 0xffffffbc007c7947 */ /* 0x000fea000383ffff */
.L_x_2533:
[----:B0-----:R0:W1:Y:S02]  /*13ae0*/  SYNCS.PHASECHK.TRANS64.TRYWAIT P0, [R0+URZ+0x30860], R3 ;  /* 0x03086003000075a7 */ /* 0x001064000800017f */
[----:B-1----:R-:W-:Y:S05]  /*13af0*/  @!P0 NANOSLEEP.SYNCS 0x989680 ;  /* 0x009896800000895d */ /* 0x002fea0003900000 */
[----:B------:R-:W1:Y:S02]  /*13b00*/  @!P0 SYNCS.PHASECHK.TRANS64 P0, [R0+URZ+0x30860], R3 ;  /* 0x03086003000085a7 */ /* 0x000e64000800007f */
[----:B-1----:R-:W-:Y:S05]  /*13b10*/  @!P0 BRA `(.L_x_2533) ;  /* 0xfffffffc00f08947 */ /* 0x002fea000383ffff */
[----:B------:R-:W-:Y:S05]  /*13b20*/  BRA `(.L_x_2631) ;  /* 0xffffffc0009c7947 */ /* 0x000fea000383ffff */
.L_x_2534:
[----:B------:R-:W-:Y:S01]  /*13b30*/  BSSY B0, `(.L_x_2632) ;  /* 0x0000008000007945 */ /* 0x000fe20003800000 */
[----:B------:R-:W-:Y:S02]  /*13b40*/  IMAD.MOV.U32 R13, RZ, RZ, R25 ;  /* 0x000000ffff0d7224 */ /* 0x000fe400078e0019 */
[----:B------:R-:W-:Y:S02]  /*13b50*/  IMAD.MOV.U32 R12, RZ, RZ, RZ ;  /* 0x000000ffff0c7224 */ /* 0x000fe400078e00ff */
[----:B------:R-:W-:Y:S02]  /*13b60*/  IMAD.MOV.U32 R11, RZ, RZ, 0x181f ;  /* 0x0000181fff0b7424 */ /* 0x000fe400078e00ff */
[----:B------:R-:W-:-:S07]  /*13b70*/  IMAD.MOV.U32 R15, RZ, RZ, -0x1 ;  /* 0xffffffffff0f7424 */ /* 0x000fce00078e00ff */
[----:B0-2---:R-:W-:Y:S05]  /*13b80*/  WARPSYNC.COLLECTIVE R15, `(.L_x_2633) ;  /* 0x000000000f087348 */ /* 0x005fea0003c00000 */
[----:B--2---:R1:W2:Y:S02]  /*13b90*/  SHFL.IDX P6, R14, R13, R12, R11 ;  /* 0x0000000c0d0e7389 */ /* 0x0042a400000c000b */
[----:B012---:R-:W-:Y:S01]  /*13ba0*/  ENDCOLLECTIVE ;  /* 0x000000000000791b */ /* 0x007fe20003800000 */
.L_x_2633:
[----:B------:R-:W-:Y:S05]  /*13bb0*/  BSYNC B0 ;  /* 0x0000000000007941 */ /* 0x000fea0003800000 */
.L_x_2632:
[----:B------:R-:W-:Y:S01]  /*13bc0*/  IMAD.MOV.U32 R13, RZ, RZ, R24 ;  /* 0x000000ffff0d7224 */ /* 0x000fe200078e0018 */
[----:B------:R-:W-:Y:S01]  /*13bd0*/  MOV R3, R14 ;  /* 0x0000000e00037202 */ /* 0x000fe20000000f00 */
[----:B------:R-:W-:Y:S02]  /*13be0*/  IMAD.MOV.U32 R12, RZ, RZ, RZ ;  /* 0x000000ffff0c7224 */ /* 0x000fe400078e00ff */
[----:B------:R-:W-:Y:S02]  /*13bf0*/  IMAD.MOV.U32 R11, RZ, RZ, 0x181f ;  /* 0x0000181fff0b7424 */ /* 0x000fe400078e00ff */
[----:B------:R-:W-:Y:S02]  /*13c00*/  IMAD.MOV.U32 R15, RZ, RZ, -0x1 ;  /* 0xffffffffff0f7424 */ /* 0x000fe400078e00ff */
[----:B------:R-:W-:Y:S02]  /*13c10*/  IMAD.SHL.U32 R5, R32, 0x2, RZ ;  /* 0x0000000220057824 */ /* 0x000fe400078e00ff */
[----:B------:R-:W-:-:S07]  /*13c20*/  IMAD R4, R7, 0x2, R22 ;  /* 0x0000000207047824 */ /* 0x000fce00078e0216 */
[----:B------:R-:W-:Y:S05]  /*13c30*/  WARPSYNC.COLLECTIVE R15, `(.L_x_2634) ;  /* 0x000000000f087348 */ /* 0x000fea0003c00000 */
[----:B------:R0:W1:Y:S02]  /*13c40*/  SHFL.IDX P6, R14, R13, R12, R11 ;  /* 0x0000000c0d0e7389 */ /* 0x00006400000c000b */
[----:B01----:R-:W-:Y:S01]  /*13c50*/  ENDCOLLECTIVE ;  /* 0x000000000000791b */ /* 0x003fe20003800000 */
.L_x_2634:
        /* <DEDUP_REMOVED lines=13> */
.L_x_2635:
        /* <DEDUP_REMOVED lines=13> */
.L_x_2636:
[----:B------:R-:W-:Y:S02]  /*13e00*/  IMAD.MOV.U32 R13, RZ, RZ, R25 ;  /* 0x000000ffff0d7224 */ /* 0x000fe400078e0019 */
[----:B------:R-:W-:Y:S01]  /*13e10*/  IMAD.MOV.U32 R12, RZ, RZ, 0x2 ;  /* 0x00000002ff0c7424 */ /* 0x000fe200078e00ff */
[----:B------:R-:W-:-:S13]  /*13e20*/  IADD3 R2, P4, R14, R5, RZ ;  /* 0x000000050e027210 */ /* 0x000fda0007f9e0ff */
[----:B------:R-:W-:Y:S05]  /*13e30*/  WARPSYNC.COLLECTIVE R15, `(.L_x_2637) ;  /* 0x000000000f087348 */ /* 0x000fea0003c00000 */
[----:B------:R0:W1:Y:S02]  /*13e40*/  SHFL.IDX P6, R14, R13, R12, R11 ;  /* 0x0000000c0d0e7389 */ /* 0x00006400000c000b */
[----:B01----:R-:W-:Y:S01]  /*13e50*/  ENDCOLLECTIVE ;  /* 0x000000000000791b */ /* 0x003fe20003800000 */
.L_x_2637:
        /* <DEDUP_REMOVED lines=15> */
.L_x_2638:
[----:B------:R-:W-:Y:S02]  /*13f50*/  IMAD.MOV.U32 R13, RZ, RZ, R25 ;  /* 0x000000ffff0d7224 */ /* 0x000fe400078e0019 */
[----:B------:R-:W-:Y:S01]  /*13f60*/  IMAD.MOV.U32 R12, RZ, RZ, 0x3 ;  /* 0x00000003ff0c7424 */ /* 0x000fe200078e00ff */
[----:B------:R-:W-:-:S13]  /*13f70*/  IADD3 R2, P4, R14, R5, RZ ;  /* 0x000000050e027210 */ /* 0x000fda0007f9e0ff */
[----:B------:R-:W-:Y:S05]  /*13f80*/  WARPSYNC.COLLECTIVE R15, `(.L_x_2639) ;  /* 0x000000000f087348 */ /* 0x000fea0003c00000 */
[----:B------:R0:W1:Y:S02]  /*13f90*/  SHFL.IDX P6, R14, R13, R12, R11 ;  /* 0x0000000c0d0e7389 */ /* 0x00006400000c000b */
[----:B01----:R-:W-:Y:S01]  /*13fa0*/  ENDCOLLECTIVE ;  /* 0x000000000000791b */ /* 0x003fe20003800000 */
.L_x_2639:
        /* <DEDUP_REMOVED lines=15> */
.L_x_2640:
[----:B------:R-:W-:Y:S02]  /*140a0*/  IMAD.MOV.U32 R13, RZ, RZ, R25 ;  /* 0x000000ffff0d7224 */ /* 0x000fe400078e0019 */
[----:B------:R-:W-:Y:S01]  /*140b0*/  IMAD.MOV.U32 R12, RZ, RZ, 0x4 ;  /* 0x00000004ff0c7424 */ /* 0x000fe200078e00ff */
[----:B------:R-:W-:-:S13]  /*140c0*/  IADD3 R2, P4, R14, R5, RZ ;  /* 0x000000050e027210 */ /* 0x000fda0007f9e0ff */
[----:B------:R-:W-:Y:S05]  /*140d0*/  WARPSYNC.COLLECTIVE R15, `(.L_x_2641) ;  /* 0x000000000f087348 */ /* 0x000fea0003c00000 */
[----:B------:R0:W1:Y:S02]  /*140e0*/  SHFL.IDX P6, R14, R13, R12, R11 ;  /* 0x0000000c0d0e7389 */ /* 0x00006400000c000b */
[----:B01----:R-:W-:Y:S01]  /*140f0*/  ENDCOLLECTIVE ;  /* 0x000000000000791b */ /* 0x003fe20003800000 */
.L_x_2641:
        /* <DEDUP_REMOVED lines=15> */
.L_x_2642:
[----:B------:R-:W-:Y:S02]  /*141f0*/  IMAD.MOV.U32 R13, RZ, RZ, R25 ;  /* 0x000000ffff0d7224 */ /* 0x000fe400078e0019 */
[----:B------:R-:W-:Y:S01]  /*14200*/  IMAD.MOV.U32 R12, RZ, RZ, 0x5 ;  /* 0x00000005ff0c7424 */ /* 0x000fe200078e00ff */
[----:B------:R-:W-:-:S13]  /*14210*/  IADD3 R2, P4, R14, R5, RZ ;  /* 0x000000050e027210 */ /* 0x000fda0007f9e0ff */
[----:B------:R-:W-:Y:S05]  /*14220*/  WARPSYNC.COLLECTIVE R15, `(.L_x_2643) ;  /* 0x000000000f087348 */ /* 0x000fea0003c00000 */
[----:B------:R0:W1:Y:S02]  /*14230*/  SHFL.IDX P6, R14, R13, R12, R11 ;  /* 0x0000000c0d0e7389 */ /* 0x00006400000c000b */
[----:B01----:R-:W-:Y:S01]  /*14240*/  ENDCOLLECTIVE ;  /* 0x000000000000791b */ /* 0x003fe20003800000 */
.L_x_2643:
        /* <DEDUP_REMOVED lines=14> */
.L_x_2644:
[----:B------:R-:W-:Y:S05]  /*14330*/  BRA `(.L_x_2645) ;  /* 0xffffffbc00a07947 */ /* 0x000fea000383ffff */
.L_x_2539:
        /* <DEDUP_REMOVED lines=8> */
.L_x_2647:
[----:B------:R-:W-:Y:S05]  /*143c0*/  BSYNC B0 ;  /* 0x0000000000007941 */ /* 0x000fea0003800000 */
.L_x_2646:
        /* <DEDUP_REMOVED lines=9> */
.L_x_2648:
        /* <DEDUP_REMOVED lines=18> */
.L_x_2649:
[----:B------:R-:W-:Y:S01]  /*14580*/  IMAD.MOV.U32 R12, RZ, RZ, 0x2 ;  /* 0x00000002ff0c7424 */ /* 0x000fe200078e00ff */
[----:B------:R-:W-:-:S05]  /*14590*/  SEL R6, R14, RZ, P1 ;  /* 0x000000ff0e067207 */ /* 0x000fca0000800000 */
[----:B------:R-:W-:-:S04]  /*145a0*/  IMAD.IADD R6, R5, 0x1, R6 ;  /* 0x0000000105067824 */ /* 0x000fc800078e0206 */
[----:B------:R-:W-:-:S07]  /*145b0*/  IMAD.MOV.U32 R13, RZ, RZ, R6 ;  /* 0x000000ffff0d7224 */ /* 0x000fce00078e0006 */
[----:B------:R-:W-:Y:S05]  /*145c0*/  WARPSYNC.COLLECTIVE R15, `(.L_x_2650) ;  /* 0x000000000f087348 */ /* 0x000fea0003c00000 */
[----:B------:R0:W1:Y:S02]  /*145d0*/  SHFL.UP P6, R14, R13, R12, R11 ;  /* 0x0400000c0d0e7389 */ /* 0x00006400000c000b */
[----:B01----:R-:W-:Y:S01]  /*145e0*/  ENDCOLLECTIVE ;  /* 0x000000000000791b */ /* 0x003fe20003800000 */
.L_x_2650:
[----:B------:R-:W-:Y:S01]  /*145f0*/  IMAD.MOV.U32 R12, RZ, RZ, 0x4 ;  /* 0x00000004ff0c7424 */ /* 0x000fe200078e00ff */
[----:B------:R-:W-:-:S04]  /*14600*/  SEL R7, R14, RZ, P2 ;  /* 0x000000ff0e077207 */ /* 0x000fc80001000000 */
[----:B------:R-:W-:-:S05]  /*14610*/  IADD3 R7, R6, R7, RZ ;  /* 0x0000000706077210 */ /* 0x000fca0007ffe0ff */
[----:B------:R-:W-:-:S07]  /*14620*/  IMAD.MOV.U32 R13, RZ, RZ, R7 ;  /* 0x000000ffff0d7224 */ /* 0x000fce00078e0007 */
[----:B------:R-:W-:Y:S05]  /*14630*/  WARPSYNC.COLLECTIVE R15, `(.L_x_2651) ;  /* 0x000000000f087348 */ /* 0x000fea0003c00000 */
[----:B------:R0:W1:Y:S02]  /*14640*/  SHFL.UP P6, R14, R13, R12, R11 ;  /* 0x0400000c0d0e7389 */ /* 0x00006400000c000b */
[----:B01----:R-:W-:Y:S01]  /*14650*/  ENDCOLLECTIVE ;  /* 0x000000000000791b */ /* 0x003fe20003800000 */
.L_x_2651:
[----:B------:R-:W-:Y:S01]  /*14660*/  IMAD.MOV.U32 R12, RZ, RZ, 0x8 ;  /* 0x00000008ff0c7424 */ /* 0x000fe200078e00ff */
[----:B------:R-:W-:-:S05]  /*14670*/  SEL R2, R14, RZ, P3 ;  /* 0x000000ff0e027207 */ /* 0x000fca0001800000 */
[----:B------:R-:W-:-:S04]  /*14680*/  IMAD.IADD R2, R7, 0x1, R2 ;  /* 0x0000000107027824 */ /* 0x000fc800078e0202 */
[----:B------:R-:W-:-:S07]  /*14690*/  IMAD.MOV.U32 R13, RZ, RZ, R2 ;  /* 0x000000ffff0d7224 */ /* 0x000fce00078e0002 */
[----:B------:R-:W-:Y:S05]  /*146a0*/  WARPSYNC.COLLECTIVE R15, `(.L_x_2652) ;  /* 0x000000000f087348 */ /* 0x000fea0003c00000 */
[----:B------:R0:W1:Y:S02]  /*146b0*/  SHFL.UP P6, R14, R13, R12, R11 ;  /* 0x0400000c0d0e7389 */ /* 0x00006400000c000b */
[----:B01----:R-:W-:Y:S01]  /*146c0*/  ENDCOLLECTIVE ;  /* 0x000000000000791b */ /* 0x003fe20003800000 */
.L_x_2652:
[----:B------:R-:W-:Y:S01]  /*146d0*/  IMAD.MOV.U32 R12, RZ, RZ, 0x10 ;  /* 0x00000010ff0c7424 */ /* 0x000fe200078e00ff */
[----:B------:R-:W-:-:S05]  /*146e0*/  SEL R3, R14, RZ, P4 ;  /* 0x000000ff0e037207 */ /* 0x000fca0002000000 */
[----:B------:R-:W-:-:S04]  /*146f0*/  IMAD.IADD R3, R2, 0x1, R3 ;  /* 0x0000000102037824 */ /* 0x000fc800078e0203 */
[----:B------:R-:W-:-:S07]  /*14700*/  IMAD.MOV.U32 R13, RZ, RZ, R3 ;  /* 0x000000ffff0d7224 */ /* 0x000fce00078e0003 */
[----:B------:R-:W-:Y:S05]  /*14710*/  WARPSYNC.COLLECTIVE R15, `(.L_x_2653) ;  /* 0x000000000f087348 */ /* 0x000fea0003c00000 */
[----:B------:R0:W1:Y:S02]  /*14720*/  SHFL.UP P6, R14, R13, R12, R11 ;  /* 0x0400000c0d0e7389 */ /* 0x00006400000c000b */
[----:B01----:R-:W-:Y:S01]  /*14730*/  ENDCOLLECTIVE ;  /* 0x000000000000791b */ /* 0x003fe20003800000 */
.L_x_2653:
        /* <DEDUP_REMOVED lines=8> */
.L_x_2654:
[----:B------:R-:W-:Y:S05]  /*147c0*/  BRA `(.L_x_2655) ;  /* 0xffffffbc00b07947 */ /* 0x000fea000383ffff */
.L_x_2544:
[----:B------:R-:W-:Y:S01]  /*147d0*/  BSSY B0, `(.L_x_2656) ;  /* 0x0000008000007945 */ /* 0x000fe20003800000 */
[----:B-----5:R-:W-:Y:S02]  /*147e0*/  IMAD.MOV.U32 R13, RZ, RZ, R5 ;  /* 0x000000ffff0d7224 */ /* 0x020fe400078e0005 */
[----:B------:R-:W-:Y:S02]  /*147f0*/  IMAD.MOV.U32 R12, RZ, RZ, 0x1 ;  /* 0x00000001ff0c7424 */ /* 0x000fe400078e00ff */
[----:B------:R-:W-:Y:S02]  /*14800*/  IMAD.MOV.U32 R11, RZ, RZ, RZ ;  /* 0x000000ffff0b7224 */ /* 0x000fe400078e00ff */
[----:B------:R-:W-:-:S07]  /*14810*/  IMAD.MOV.U32 R15, RZ, RZ, -0x1 ;  /* 0xffffffffff0f7424 */ /* 0x000fce00078e00ff */
[----:B01----:R-:W-:Y:S05]  /*14820*/  WARPSYNC.COLLECTIVE R15, `(.L_x_2657) ;  /* 0x000000000f087348 */ /* 0x003fea0003c00000 */
[----:B------:R2:W3:Y:S02]  /*14830*/  SHFL.UP P6, R14, R13, R12, R11 ;  /* 0x0400000c0d0e7389 */ /* 0x0004e400000c000b */
[----:B0123--:R-:W-:Y:S01]  /*14840*/  ENDCOLLECTIVE ;  /* 0x000000000000791b */ /* 0x00ffe20003800000 */
.L_x_2657:
[----:B------:R-:W-:Y:S05]  /*14850*/  BSYNC B0 ;  /* 0x0000000000007941 */ /* 0x000fea0003800000 */
.L_x_2656:
        /* <DEDUP_REMOVED lines=8> */
.L_x_2658:
[----:B------:R-:W-:Y:S01]  /*148e0*/  IMAD.MOV.U32 R12, RZ, RZ, 0x4 ;  /* 0x00000004ff0c7424 */ /* 0x000fe200078e00ff */
[----:B------:R-:W-:-:S05]  /*148f0*/  SEL R2, R14, RZ, P2 ;  /* 0x000000ff0e027207 */ /* 0x000fca0001000000 */
[----:B------:R-:W-:-:S04]  /*14900*/  IMAD.IADD R2, R13, 0x1, R2 ;  /* 0x000000010d027824 */ /* 0x000fc800078e0202 */
[----:B------:R-:W-:-:S07]  /*14910*/  IMAD.MOV.U32 R13, RZ, RZ, R2 ;  /* 0x000000ffff0d7224 */ /* 0x000fce00078e0002 */
[----:B------:R-:W-:Y:S05]  /*14920*/  WARPSYNC.COLLECTIVE R15, `(.L_x_2659) ;  /* 0x000000000f087348 */ /* 0x000fea0003c00000 */
[----:B------:R0:W1:Y:S02]  /*14930*/  SHFL.UP P6, R14, R13, R12, R11 ;  /* 0x0400000c0d0e7389 */ /* 0x00006400000c000b */
[----:B01----:R-:W-:Y:S01]  /*14940*/  ENDCOLLECTIVE ;  /* 0x000000000000791b */ /* 0x003fe20003800000 */
.L_x_2659:
[----:B------:R-:W-:Y:S01]  /*14950*/  IMAD.MOV.U32 R12, RZ, RZ, 0x8 ;  /* 0x00000008ff0c7424 */ /* 0x000fe200078e00ff */
[----:B------:R-:W-:-:S05]  /*14960*/  SEL R3, R14, RZ, P3 ;  /* 0x000000ff0e037207 */ /* 0x000fca0001800000 */
[----:B------:R-:W-:-:S04]  /*14970*/  IMAD.IADD R3, R2, 0x1, R3 ;  /* 0x0000000102037824 */ /* 0x000fc800078e0203 */
[----:B------:R-:W-:-:S07]  /*14980*/  IMAD.MOV.U32 R13, RZ, RZ, R3 ;  /* 0x000000ffff0d7224 */ /* 0x000fce00078e0003 */
[----:B------:R-:W-:Y:S05]  /*14990*/  WARPSYNC.COLLECTIVE R15, `(.L_x_2660) ;  /* 0x000000000f087348 */ /* 0x000fea0003c00000 */
[----:B------:R0:W1:Y:S02]  /*149a0*/  SHFL.UP P6, R14, R13, R12, R11 ;  /* 0x0400000c0d0e7389 */ /* 0x00006400000c000b */
[----:B01----:R-:W-:Y:S01]  /*149b0*/  ENDCOLLECTIVE ;  /* 0x000000000000791b */ /* 0x003fe20003800000 */
.L_x_2660:
[----:B------:R-:W-:Y:S01]  /*149c0*/  IMAD.MOV.U32 R12, RZ, RZ, 0x10 ;  /* 0x00000010ff0c7424 */ /* 0x000fe200078e00ff */
[----:B------:R-:W-:-:S05]  /*149d0*/  SEL R4, R14, RZ, P4 ;  /* 0x000000ff0e047207 */ /* 0x000fca0002000000 */
[----:B------:R-:W-:-:S04]  /*149e0*/  IMAD.IADD R4, R3, 0x1, R4 ;  /* 0x0000000103047824 */ /* 0x000fc800078e0204 */
[----:B------:R-:W-:-:S07]  /*149f0*/  IMAD.MOV.U32 R13, RZ, RZ, R4 ;  /* 0x000000ffff0d7224 */ /* 0x000fce00078e0004 */
[----:B------:R-:W-:Y:S05]  /*14a00*/  WARPSYNC.COLLECTIVE R15, `(.L_x_2661) ;  /* 0x000000000f087348 */ /* 0x000fea0003c00000 */
[----:B------:R0:W1:Y:S02]  /*14a10*/  SHFL.UP P6, R14, R13, R12, R11 ;  /* 0x0400000c0d0e7389 */ /* 0x00006400000c000b */
[----:B01----:R-:W-:Y:S01]  /*14a20*/  ENDCOLLECTIVE ;  /* 0x000000000000791b */ /* 0x003fe20003800000 */
.L_x_2661:
        /* <DEDUP_REMOVED lines=8> */
.L_x_2662:
[----:B------:R-:W-:Y:S05]  /*14ab0*/  BRA `(.L_x_2663) ;  /* 0xffffffbc00907947 */ /* 0x000fea000383ffff */
.L_x_2546:
[----:B------:R-:W-:Y:S01]  /*14ac0*/  BSSY B0, `(.L_x_2664) ;  /* 0x0000006000007945 */ /* 0x000fe20003800000 */
[----:B------:R-:W-:Y:S01]  /*14ad0*/  PLOP3.LUT P6, PT, P6, PT, PT, 0x8, 0x0 ;  /* 0x000000000000781c */ /* 0x000fe200037ce170 */
[----:B------:R-:W-:-:S12]  /*14ae0*/  IMAD.MOV.U32 R15, RZ, RZ, -0x1 ;  /* 0xffffffffff0f7424 */ /* 0x000fd800078e00ff */
[----:B0-----:R-:W-:Y:S05]  /*14af0*/  WARPSYNC.COLLECTIVE R15, `(.L_x_2665) ;  /* 0x000000000f087348 */ /* 0x001fea0003c00000 */
[----:B------:R-:W-:Y:S01]  /*14b00*/  VOTE.ANY R14, PT, P6 ;  /* 0x00000000000e7806 */ /* 0x000fe200030e0100 */
[----:B0-----:R-:W-:Y:S06]  /*14b10*/  ENDCOLLECTIVE ;  /* 0x000000000000791b */ /* 0x001fec0003800000 */
.L_x_2665:
[----:B------:R-:W-:Y:S05]  /*14b20*/  BSYNC B0 ;  /* 0x0000000000007941 */ /* 0x000fea0003800000 */
.L_x_2664:
        /* <DEDUP_REMOVED lines=9> */
.L_x_2666:
[----:B------:R-:W-:Y:S01]  /*14bc0*/  MOV R5, R14 ;  /* 0x0000000e00057202 */ /* 0x000fe20000000f00 */
[----:B------:R-:W-:Y:S06]  /*14bd0*/  BRA `(.L_x_2667) ;  /* 0xffffffbc00807947 */ /* 0x000fec000383ffff */
.L_x_2548:
[----:B------:R-:W-:Y:S01]  /*14be0*/  BSSY B0, `(.L_x_2668) ;  /* 0x0000007000007945 */ /* 0x000fe20003800000 */
[----:B------:R-:W-:Y:S02]  /*14bf0*/  IMAD.MOV.U32 R13, RZ, RZ, R6 ;  /* 0x000000ffff0d7224 */ /* 0x000fe400078e0006 */
[----:B------:R-:W-:Y:S02]  /*14c00*/  IMAD.MOV.U32 R11, RZ, RZ, 0x1f ;  /* 0x0000001fff0b7424 */ /* 0x000fe400078e00ff */
[----:B------:R-:W-:-:S07]  /*14c10*/  IMAD.MOV.U32 R15, RZ, RZ, -0x1 ;  /* 0xffffffffff0f7424 */ /* 0x000fce00078e00ff */
[----:B012---:R-:W-:Y:S05]  /*14c20*/  WARPSYNC.COLLECTIVE R15, `(.L_x_2669) ;  /* 0x000000000f087348 */ /* 0x007fea0003c00000 */
[----:B------:R3:W4:Y:S02]  /*14c30*/  SHFL.IDX P6, R14, R13, R12, R11 ;  /* 0x0000000c0d0e7389 */ /* 0x00072400000c000b */
[----:B01234-:R-:W-:Y:S01]  /*14c40*/  ENDCOLLECTIVE ;  /* 0x000000000000791b */ /* 0x01ffe20003800000 */
.L_x_2669:
[----:B------:R-:W-:Y:S05]  /*14c50*/  BSYNC B0 ;  /* 0x0000000000007941 */ /* 0x000fea0003800000 */
.L_x_2668:
[----:B------:R-:W-:Y:S05]  /*14c60*/  BRA `(.L_x_2547) ;  /* 0xffffffbc00787947 */ /* 0x000fea000383ffff */
.L_x_2552:
[----:B-1----:R1:W3:Y:S02]  /*14c70*/  SYNCS.PHASECHK.TRANS64.TRYWAIT P0, [R4+URZ+0x30820], R0 ;  /* 0x03082000040075a7 */ /* 0x0022e4000800017f */
[----:B---3--:R-:W-:Y:S05]  /*14c80*/  @!P0 NANOSLEEP.SYNCS 0x989680 ;  /* 0x009896800000895d */ /* 0x008fea0003900000 */
[----:B------:R-:W3:Y:S02]  /*14c90*/  @!P0 SYNCS.PHASECHK.TRANS64 P0, [R4+URZ+0x30820], R0 ;  /* 0x03082000040085a7 */ /* 0x000ee4000800007f */
[----:B---3--:R-:W-:Y:S05]  /*14ca0*/  @!P0 BRA `(.L_x_2552) ;  /* 0xfffffffc00f08947 */ /* 0x008fea000383ffff */
[----:B------:R-:W-:Y:S05]  /*14cb0*/  BRA `(.L_x_2670) ;  /* 0xffffffc000f07947 */ /* 0x000fea000383ffff */
.L_x_2553:
[----:B------:R-:W3:Y:S01]  /*14cc0*/  S2R R2, SR_TID.X ;  /* 0x0000000000027919 */ /* 0x000ee20000002100 */
[----:B------:R-:W-:Y:S01]  /*14cd0*/  BSSY B0, `(.L_x_2671) ;  /* 0x000000a000007945 */ /* 0x000fe20003800000 */
[----:B------:R-:W-:Y:S02]  /*14ce0*/  IMAD.MOV.U32 R12, RZ, RZ, RZ ;  /* 0x000000ffff0c7224 */ /* 0x000fe400078e00ff */
[----:B------:R-:W-:Y:S02]  /*14cf0*/  IMAD.MOV.U32 R11, RZ, RZ, 0x1f ;  /* 0x0000001fff0b7424 */ /* 0x000fe400078e00ff */
[----:B------:R-:W-:Y:S01]  /*14d00*/  IMAD.MOV.U32 R15, RZ, RZ, -0x1 ;  /* 0xffffffffff0f7424 */ /* 0x000fe200078e00ff */
[----:B---3--:R-:W-:-:S04]  /*14d10*/  SHF.R.U32.HI R2, RZ, 0x5, R2 ;  /* 0x00000005ff027819 */ /* 0x008fc80000011602 */
[----:B------:R-:W-:-:S05]  /*14d20*/  LOP3.LUT R2, R2, 0x3, RZ, 0xc0, !PT ;  /* 0x0000000302027812 */ /* 0x000fca00078ec0ff */
[----:B------:R-:W-:-:S07]  /*14d30*/  IMAD.MOV.U32 R13, RZ, RZ, R2 ;  /* 0x000000ffff0d7224 */ /* 0x000fce00078e0002 */
[----:B012---:R-:W-:Y:S05]  /*14d40*/  WARPSYNC.COLLECTIVE R15, `(.L_x_2672) ;  /* 0x000000000f087348 */ /* 0x007fea0003c00000 */
[----:B------:R3:W4:Y:S02]  /*14d50*/  SHFL.IDX P6, R14, R13, R12, R11 ;  /* 0x0000000c0d0e7389 */ /* 0x00072400000c000b */
[----:B01234-:R-:W-:Y:S01]  /*14d60*/  ENDCOLLECTIVE ;  /* 0x000000000000791b */ /* 0x01ffe20003800000 */
.L_x_2672:
[----:B------:R-:W-:Y:S05]  /*14d70*/  BSYNC B0 ;  /* 0x0000000000007941 */ /* 0x000fea0003800000 */
.L_x_2671:
[----:B------:R-:W-:Y:S05]  /*14d80*/  BRA `(.L_x_2673) ;  /* 0xffffffc000d87947 */ /* 0x000fea000383ffff */
.L_x_2556:
[----:B------:R-:W-:Y:S01]  /*14d90*/  BSSY B1, `(.L_x_2674) ;  /* 0x0000006000017945 */ /* 0x000fe20003800000 */
[----:B------:R-:W-:-:S07]  /*14da0*/  IMAD.MOV.U32 R15, RZ, RZ, -0x1 ;  /* 0xffffffffff0f7424 */ /* 0x000fce00078e00ff */
[----:B012---:R-:W-:Y:S05]  /*14db0*/  WARPSYNC.COLLECTIVE R15, `(.L_x_2675) ;  /* 0x000000000f0c7348 */ /* 0x007fea0003c00000 */
[----:B------:R-:W-:Y:S02]  /*14dc0*/  ELECT P6, UR62, PT ;  /* 0x00000000003e782f */ /* 0x000fe400038c0000 */
[----:B------:R-:W-:Y:S01]  /*14dd0*/  MOV R14, UR62 ;  /* 0x0000003e000e7c02 */ /* 0x000fe20008000f00 */
[----:B012---:R-:W-:Y:S10]  /*14de0*/  ENDCOLLECTIVE ;  /* 0x000000000000791b */ /* 0x007ff40003800000 */
.L_x_2675:
[----:B------:R-:W-:Y:S05]  /*14df0*/  BSYNC B1 ;  /* 0x0000000000017941 */ /* 0x000fea0003800000 */
.L_x_2674:
[----:B------:R-:W-:Y:S05]  /*14e00*/  BRA `(.L_x_2676) ;  /* 0xffffffc000d07947 */ /* 0x000fea000383ffff */
.L_x_2558:
[----:B-1----:R1:W3:Y:S02]  /*14e10*/  SYNCS.PHASECHK.TRANS64.TRYWAIT P1, [R5+URZ+0x30840], R0 ;  /* 0x03084000050075a7 */ /* 0x0022e4000802017f */
[----:B---3--:R-:W-:Y:S05]  /*14e20*/  @!P1 NANOSLEEP.SYNCS 0x989680 ;  /* 0x009896800000995d */ /* 0x008fea0003900000 */
[----:B------:R-:W3:Y:S02]  /*14e30*/  @!P1 SYNCS.PHASECHK.TRANS64 P1, [R5+URZ+0x30840], R0 ;  /* 0x03084000050095a7 */ /* 0x000ee4000802007f */
[----:B---3--:R-:W-:Y:S05]  /*14e40*/  @!P1 BRA `(.L_x_2558) ;  /* 0xfffffffc00f09947 */ /* 0x008fea000383ffff */
[----:B------:R-:W-:Y:S05]  /*14e50*/  BRA `(.L_x_2677) ;  /* 0xffffffc000f87947 */ /* 0x000fea000383ffff */
.L_x_2560:
[----:B---3--:R3:W4:Y:S02]  /*14e60*/  SYNCS.PHASECHK.TRANS64.TRYWAIT P1, [R27+URZ+0x30840], R2 ;  /* 0x030840021b0075a7 */ /* 0x008724000802017f */
[----:B----4-:R-:W-:Y:S05]  /*14e70*/  @!P1 NANOSLEEP.SYNCS 0x989680 ;  /* 0x009896800000995d */ /* 0x010fea0003900000 */
[----:B------:R-:W4:Y:S02]  /*14e80*/  @!P1 SYNCS.PHASECHK.TRANS64 P1, [R27+URZ+0x30840], R2 ;  /* 0x030840021b0095a7 */ /* 0x000f24000802007f */
[----:B----4-:R-:W-:Y:S05]  /*14e90*/  @!P1 BRA `(.L_x_2560) ;  /* 0xfffffffc00f09947 */ /* 0x010fea000383ffff */
[----:B------:R-:W-:Y:S05]  /*14ea0*/  BRA `(.L_x_2678) ;  /* 0xffffffc400047947 */ /* 0x000fea000383ffff */
.L_x_2562:
[----:B----4-:R4:W0:Y:S02]  /*14eb0*/  SYNCS.PHASECHK.TRANS64.TRYWAIT P1, [R5+URZ+0x30860], R0 ;  /* 0x03086000050075a7 */ /* 0x010824000802017f */
[----:B0-----:R-:W-:Y:S05]  /*14ec0*/  @!P1 NANOSLEEP.SYNCS 0x989680 ;  /* 0x009896800000995d */ /* 0x001fea0003900000 */
[----:B------:R-:W0:Y:S02]  /*14ed0*/  @!P1 SYNCS.PHASECHK.TRANS64 P1, [R5+URZ+0x30860], R0 ;  /* 0x03086000050095a7 */ /* 0x000e24000802007f */
[----:B0-----:R-:W-:Y:S05]  /*14ee0*/  @!P1 BRA `(.L_x_2562) ;  /* 0xfffffffc00f09947 */ /* 0x001fea000383ffff */
[----:B------:R-:W-:Y:S05]  /*14ef0*/  BRA `(.L_x_2679) ;  /* 0xffffffc400007947 */ /* 0x000fea000383ffff */
.L_x_2680:
        /* <DEDUP_REMOVED lines=16> */
.L_x_3239:


//--------------------- .text._ZN7cutlass13device_kernelIN5flash11enable_sm90INS1_16FlashAttnFwdSm90INS1_25CollectiveMainloopFwdSm90ILi2EN4cute5tupleIJNS5_1CILi1EEES8_S8_EEENS6_IJNS7_ILi128EEENS7_ILi96EEENS7_ILi192EEEEEELi192ENS_6half_tEfNS_4arch4Sm90ELb1ELb0ELb0ELb1ELb1ELb1ELb0ELb1ELb1ELb1ELb0ELb0EEENS1_21CollectiveEpilogueFwdINS6_IJSA_SC_SB_EEES9_SE_SG_Li256ELb1ELb1ELb0ELb0EEENS1_36VarlenDynamicPersistentTileSchedulerILi128ELi96ELi256ELi128ELb0ELb1ELb1ELb1ELb1ELb1EEEEEEEEEvNT_6ParamsE --------------------------
	.section	.text._ZN7cutlass13device_kernelIN5flash11enable_sm90INS1_16FlashAttnFwdSm90INS1_25CollectiveMainloopFwdSm90ILi2EN4cute5tupleIJNS5_1CILi1EEES8_S8_EEENS6_IJNS7_ILi128EEENS7_ILi96EEENS7_ILi192EEEEEELi192ENS_6half_tEfNS_4arch4Sm90ELb1ELb0ELb0ELb1ELb1ELb1ELb0ELb1ELb1ELb1ELb0ELb0EEENS1_21CollectiveEpilogueFwdINS6_IJSA_SC_SB_EEES9_SE_SG_Li256ELb1ELb1ELb0ELb0EEENS1_36VarlenDynamicPersistentTileSchedulerILi128ELi96ELi256ELi128ELb0ELb1ELb1ELb1ELb1ELb1EEEEEEEEEvNT_6ParamsE,"ax",@progbits
	.align	128
.text._ZN7cutlass13device_kernelIN5flash11enable_sm90INS1_16FlashAttnFwdSm90INS1_25CollectiveMainloopFwdSm90ILi2EN4cute5tupleIJNS5_1CILi1EEES8_S8_EEENS6_IJNS7_ILi128EEENS7_ILi96EEENS7_ILi192EEEEEELi192ENS_6half_tEfNS_4arch4Sm90ELb1ELb0ELb0ELb1ELb1ELb1ELb0ELb1ELb1ELb1ELb0ELb0EEENS1_21CollectiveEpilogueFwdINS6_IJSA_SC_SB_EEES9_SE_SG_Li256ELb1ELb1ELb0ELb0EEENS1_36VarlenDynamicPersistentTileSchedulerILi128ELi96ELi256ELi128ELb0ELb1ELb1ELb1ELb1ELb1EEEEEEEEEvNT_6ParamsE:
        .type           _ZN7cutlass13device_kernelIN5flash11enable_sm90INS1_16FlashAttnFwdSm90INS1_25CollectiveMainloopFwdSm90ILi2EN4cute5tupleIJNS5_1CILi1EEES8_S8_EEENS6_IJNS7_ILi128EEENS7_ILi96EEENS7_ILi192EEEEEELi192ENS_6half_tEfNS_4arch4Sm90ELb1ELb0ELb0ELb1ELb1ELb1ELb0ELb1ELb1ELb1ELb0ELb0EEENS1_21CollectiveEpilogueFwdINS6_IJSA_SC_SB_EEES9_SE_SG_Li256ELb1ELb1ELb0ELb0EEENS1_36VarlenDynamicPersistentTileSchedulerILi128ELi96ELi256ELi128ELb0ELb1ELb1ELb1ELb1ELb1EEEEEEEEEvNT_6ParamsE,@function
        .size           _ZN7cutlass13device_kernelIN5flash11enable_sm90INS1_16FlashAttnFwdSm90INS1_25CollectiveMainloopFwdSm90ILi2EN4cute5tupleIJNS5_1CILi1EEES8_S8_EEENS6_IJNS7_ILi128EEENS7_ILi96EEENS7_ILi192EEEEEELi192ENS_6half_tEfNS_4arch4Sm90ELb1ELb0ELb0ELb1ELb1ELb1ELb0ELb1ELb1ELb1ELb0ELb0EEENS1_21CollectiveEpilogueFwdINS6_IJSA_SC_SB_EEES9_SE_SG_Li256ELb1ELb1ELb0ELb0EEENS1_36VarlenDynamicPersistentTileSchedulerILi128ELi96ELi256ELi128ELb0ELb1ELb1ELb1ELb1ELb1EEEEEEEEEvNT_6ParamsE,(.L_x_3240 - _ZN7cutlass13device_kernelIN5flash11enable_sm90INS1_16FlashAttnFwdSm90INS1_25CollectiveMainloopFwdSm90ILi2EN4cute5tupleIJNS5_1CILi1EEES8_S8_EEENS6_IJNS7_ILi128EEENS7_ILi96EEENS7_ILi192EEEEEELi192ENS_6half_tEfNS_4arch4Sm90ELb1ELb0ELb0ELb1ELb1ELb1ELb0ELb1ELb1ELb1ELb0ELb0EEENS1_21CollectiveEpilogueFwdINS6_IJSA_SC_SB_EEES9_SE_SG_Li256ELb1ELb1ELb0ELb0EEENS1_36VarlenDynamicPersistentTileSchedulerILi128ELi96ELi256ELi128ELb0ELb1ELb1ELb1ELb1ELb1EEEEEEEEEvNT_6ParamsE)
        .other          _ZN7cutlass13device_kernelIN5flash11enable_sm90INS1_16FlashAttnFwdSm90INS1_25CollectiveMainloopFwdSm90ILi2EN4cute5tupleIJNS5_1CILi1EEES8_S8_EEENS6_IJNS7_ILi128EEENS7_ILi96EEENS7_ILi192EEEEEELi192ENS_6half_tEfNS_4arch4Sm90ELb1ELb0ELb0ELb1ELb1ELb1ELb0ELb1ELb1ELb1ELb0ELb0EEENS1_21CollectiveEpilogueFwdINS6_IJSA_SC_SB_EEES9_SE_SG_Li256ELb1ELb1ELb0ELb0EEENS1_36VarlenDynamicPersistentTileSchedulerILi128ELi96ELi256ELi128ELb0ELb1ELb1ELb1ELb1ELb1EEEEEEEEEvNT_6ParamsE,@"STO_CUDA_ENTRY STV_DEFAULT"
_ZN7cutlass13device_kernelIN5flash11enable_sm90INS1_16FlashAttnFwdSm90INS1_25CollectiveMainloopFwdSm90ILi2EN4cute5tupleIJNS5_1CILi1EEES8_S8_EEENS6_IJNS7_ILi128EEENS7_ILi96EEENS7_ILi192EEEEEELi192ENS_6half_tEfNS_4arch4Sm90ELb1ELb0ELb0ELb1ELb1ELb1ELb0ELb1ELb1ELb1ELb0ELb0EEENS1_21CollectiveEpilogueFwdINS6_IJSA_SC_SB_EEES9_SE_SG_Li256ELb1ELb1ELb0ELb0EEENS1_36VarlenDynamicPersistentTileSchedulerILi128ELi96ELi256ELi128ELb0ELb1ELb1ELb1ELb1ELb1EEEEEEEEEvNT_6ParamsE:
        /* <DEDUP_REMOVED lines=18> */
.L_x_2682:
[----:B------:R-:W-:Y:S05]  /*0120*/  BSYNC B0 ;  /* 0x0000000000007941 */ /* 0x000fea0003800000 */
.L_x_2681:
        /* <DEDUP_REMOVED lines=41> */
.L_x_2683:
        /* <DEDUP_REMOVED lines=22> */
.L_x_2684:
        /* <DEDUP_REMOVED lines=18> */
.L_x_2685:
        /* <DEDUP_REMOVED lines=22> */
.L_x_2686:
        /* <DEDUP_REMOVED lines=22> */
.L_x_2687:
[----:B------:R-:W-:Y:S01]  /*0900*/  PLOP3.LUT P0, PT, PT, PT, UP0, 0x80, 0x0 ;  /* 0x000000000000781c */ /* 0x000fe20003f0f008 */
[----:B------:R-:W-:Y:S01]  /*0910*/  UMOV UR60, 0x1 ;  /* 0x00000001003c7882 */ /* 0x000fe20000000000 */
[----:B------:R-:W-:Y:S01]  /*0920*/  NOP ;  /* 0x0000000000007918 */ /* 0x000fe20000000000 */
[----:B------:R-:W-:Y:S01]  /*0930*/  USEL UR60, UR60, 0x2, !UP0 ;  /* 0x000000023c3c7887 */ /* 0x000fe2000c000000 */
[----:B------:R-:W-:Y:S01]  /*0940*/  BSSY B9, `(.L_x_2688) ;  /* 0x00022f5000097945 */ /* 0x000fe20003800000 */
[----:B012-4-:R-:W-:Y:S08]  /*0950*/  BAR.SYNC.DEFER_BLOCKING 0x0 ;  /* 0x0000000000007b1d */ /* 0x017ff00000010000 */
[----:B------:R-:W-:Y:S05]  /*0960*/  @!P0 BRA `(.L_x_2689) ;  /* 0x000001bc00348947 */ /* 0x000fea0003800000 */
.L_x_2690:
        /* <DEDUP_REMOVED lines=16> */
[----:B------:R-:W-:Y:S01]  /*0a70*/  ULOP3.LUT UR5, UR60, 0x1, URZ, 0xfc, !UPT ;  /* 0x000000013c057892 */ /* 0x000fe2000f8efc3f */
[----:B------:R-:W-:Y:S01]  /*0a80*/  R2UR UR4, R18 ;  /* 0x00000000120472ca */ /* 0x000fe200000e0000 */
[----:B------:R-:W-:Y:S01]  /*0a90*/  IMAD.MOV.U32 R19, RZ, RZ, RZ ;  /* 0x000000ffff137224 */ /* 0x000fe200078e00ff */
[----:B------:R-:W-:Y:S01]  /*0aa0*/  SHF.R.S32.HI R3, RZ, 0x1f, R0 ;  /* 0x0000001fff037819 */ /* 0x000fe20000011400 */
[----:B------:R-:W-:Y:S01]  /*0ab0*/  IMAD.MOV.U32 R200, RZ, RZ, RZ ;  /* 0x000000ffffc87224 */ /* 0x000fe200078e00ff */
[----:B------:R-:W-:Y:S01]  /*0ac0*/  MOV R205, RZ ;  /* 0x000000ff00cd7202 */ /* 0x000fe20000000f00 */
[----:B------:R-:W-:Y:S01]  /*0ad0*/  IMAD.MOV.U32 R197, RZ, RZ, RZ ;  /* 0x000000ffffc57224 */ /* 0x000fe200078e00ff */
[CC--:B------:R-:W-:Y:S02]  /*0ae0*/  LEA.HI R2, R3.reuse, R0.reuse, RZ, 0x7 ;  /* 0x0000000003027211 */ /* 0x0c0fe400078f38ff */
[----:B------:R-:W-:-:S02]  /*0af0*/  LEA.HI R4, R3, R0, RZ, 0x4 ;  /* 0x0000000003047211 */ /* 0x000fc400078f20ff */
[----:B------:R-:W-:Y:S02]  /*0b00*/  LOP3.LUT R5, R2, 0xffffff80, RZ, 0xc0, !PT ;  /* 0xffffff8002057812 */ /* 0x000fe400078ec0ff */
[----:B------:R-:W-:Y:S01]  /*0b10*/  SHF.R.S32.HI R12, RZ, 0x7, R2 ;  /* 0x00000007ff0c7819 */ /* 0x000fe20000011402 */
[----:B------:R-:W-:Y:S02]  /*0b20*/  UIADD3 UR4, UR4, 0x12400, URZ ;  /* 0x0001240004047890 */ /* 0x000fe4000fffe03f */
[----:B------:R-:W-:Y:S01]  /*0b30*/  IMAD.IADD R15, R0, 0x1, -R5 ;  /* 0x00000001000f7824 */ /* 0x000fe200078e0a05 */
[----:B------:R-:W-:Y:S02]  /*0b40*/  SHF.R.S32.HI R5, RZ, 0x4, R4 ;  /* 0x00000004ff057819 */ /* 0x000fe40000011404 */
[----:B------:R-:W-:Y:S02]  /*0b50*/  LEA.HI R2, R2, R12, RZ, 0x1 ;  /* 0x0000000c02027211 */ /* 0x000fe400078f08ff */
[----:B------:R-:W-:Y:S01]  /*0b60*/  SHF.R.S32.HI R7, RZ, 0x1f, R15 ;  /* 0x0000001fff077819 */ /* 0x000fe2000001140f */
[----:B------:R-:W-:Y:S01]  /*0b70*/  STL [R1+0x48], R15 ;  /* 0x0000480f01007387 */ /* 0x000fe20000100800 */
[----:B------:R-:W-:-:S02]  /*0b80*/  LOP3.LUT R2, R2, 0x3fffffe, RZ, 0xc0, !PT ;  /* 0x03fffffe02027812 */ /* 0x000fc400078ec0ff */
[CC--:B------:R-:W-:Y:S01]  /*0b90*/  LEA.HI R8, R7.reuse, R15.reuse, RZ, 0x2 ;  /* 0x0000000f07087211 */ /* 0x0c0fe200078f10ff */
[----:B------:R0:W-:Y:S01]  /*0ba0*/  STL [R1+0x64], R12 ;  /* 0x0000640c01007387 */ /* 0x0001e20000100800 */
[----:B------:R-:W-:Y:S01]  /*0bb0*/  LEA.HI R7, R7, R15, RZ, 0x5 ;  /* 0x0000000f07077211 */ /* 0x000fe200078f28ff */
[----:B------:R-:W-:Y:S01]  /*0bc0*/  IMAD.IADD R2, R12, 0x1, -R2 ;  /* 0x000000010c027824 */ /* 0x000fe200078e0a02 */
[--C-:B------:R-:W-:Y:S02]  /*0bd0*/  SHF.R.S32.HI R9, RZ, 0x2, R8.reuse ;  /* 0x00000002ff097819 */ /* 0x100fe40000011408 */
[----:B------:R-:W-:Y:S02]  /*0be0*/  SHF.R.S32.HI R6, RZ, 0x1f, R8 ;  /* 0x0000001fff067819 */ /* 0x000fe40000011408 */
[----:B------:R-:W-:Y:S02]  /*0bf0*/  SHF.R.S32.HI R7, RZ, 0x5, R7 ;  /* 0x00000005ff077819 */ /* 0x000fe40000011407 */
[----:B------:R-:W-:-:S02]  /*0c00*/  LEA.HI R10, R6, R9, RZ, 0x3 ;  /* 0x00000009060a7211 */ /* 0x000fc400078f18ff */
[----:B------:R-:W-:Y:S02]  /*0c10*/  LEA.HI R6, R4, R5, RZ, 0x1 ;  /* 0x0000000504067211 */ /* 0x000fe400078f08ff */
[----:B------:R-:W-:Y:S02]  /*0c20*/  LOP3.LUT R10, R10, 0xfffffff8, RZ, 0xc0, !PT ;  /* 0xfffffff80a0a7812 */ /* 0x000fe400078ec0ff */
[----:B------:R-:W-:Y:S02]  /*0c30*/  LOP3.LUT R6, R6, 0x1ffffffe, RZ, 0xc0, !PT ;  /* 0x1ffffffe06067812 */ /* 0x000fe400078ec0ff */
[----:B------:R-:W-:Y:S01]  /*0c40*/  LOP3.LUT R222, R8, 0x7ffffffc, RZ, 0xc0, !PT ;  /* 0x7ffffffc08de7812 */ /* 0x000fe200078ec0ff */
[----:B------:R-:W-:Y:S01]  /*0c50*/  IMAD.IADD R10, R9, 0x1, -R10 ;  /* 0x00000001090a7824 */ /* 0x000fe200078e0a0a */
[----:B------:R-:W-:Y:S02]  /*0c60*/  IADD3 R6, R5, -R6, RZ ;  /* 0x8000000605067210 */ /* 0x000fe40007ffe0ff */
[-C--:B------:R-:W-:Y:S01]  /*0c70*/  LEA.HI R5, R3, R0.reuse, RZ, 0x5 ;  /* 0x0000000003057211 */ /* 0x080fe200078f28ff */
[----:B------:R-:W-:Y:S01]  /*0c80*/  IMAD R9, R7, 0x10, R10 ;  /* 0x0000001007097824 */ /* 0x000fe200078e020a */
[----:B------:R-:W-:-:S02]  /*0c90*/  LEA.HI R10, R3, R0, RZ, 0x2 ;  /* 0x00000000030a7211 */ /* 0x000fc400078f10ff */
[----:B------:R-:W-:Y:S01]  /*0ca0*/  LEA.HI R7, R3, R0, RZ, 0x3 ;  /* 0x0000000003077211 */ /* 0x000fe200078f18ff */
[----:B------:R-:W-:Y:S01]  /*0cb0*/  IMAD R14, R2, 0x40, R9 ;  /* 0x00000040020e7824 */ /* 0x000fe200078e0209 */
[----:B------:R-:W-:Y:S02]  /*0cc0*/  LOP3.LUT R11, R10, 0xfffffffc, RZ, 0xc0, !PT ;  /* 0xfffffffc0a0b7812 */ /* 0x000fe400078ec0ff */
[----:B------:R-:W-:Y:S02]  /*0cd0*/  LOP3.LUT R3, R4, 0x3fffff0, RZ, 0xc0, !PT ;  /* 0x03fffff004037812 */ /* 0x000fe400078ec0ff */
[----:B------:R-:W-:Y:S02]  /*0ce0*/  SHF.R.S32.HI R204, RZ, 0x2, R10 ;  /* 0x00000002ffcc7819 */ /* 0x000fe4000001140a */
[----:B------:R-:W-:Y:S01]  /*0cf0*/  SHF.R.S32.HI R4, RZ, 0x5, R5 ;  /* 0x00000005ff047819 */ /* 0x000fe20000011405 */
[----:B------:R-:W-:Y:S01]  /*0d00*/  IMAD.IADD R3, R0, 0x1, -R3 ;  /* 0x0000000100037824 */ /* 0x000fe200078e0a03 */
[----:B------:R-:W-:-:S02]  /*0d10*/  LOP3.LUT R5, R7, 0xfffffff8, RZ, 0xc0, !PT ;  /* 0xfffffff807057812 */ /* 0x000fc400078ec0ff */
[----:B------:R-:W-:Y:S01]  /*0d20*/  SHF.R.S32.HI R13, RZ, 0x1f, R10 ;  /* 0x0000001fff0d7819 */ /* 0x000fe2000001140a */
[----:B------:R-:W-:Y:S01]  /*0d30*/  IMAD.SHL.U32 R215, R4, 0x200, RZ ;  /* 0x0000020004d77824 */ /* 0x000fe200078e00ff */
[C---:B------:R-:W-:Y:S01]  /*0d40*/  IADD3 R20, R0.reuse, -R11, RZ ;  /* 0x8000000b00147210 */ /* 0x040fe20007ffe0ff */
[----:B------:R-:W-:Y:S01]  /*0d50*/  IMAD.IADD R226, R0, 0x1, -R5 ;  /* 0x0000000100e27824 */ /* 0x000fe200078e0a05 */
[----:B------:R-:W-:Y:S02]  /*0d60*/  IADD3 R10, R204, 0x40, RZ ;  /* 0x00000040cc0a7810 */ /* 0x000fe40007ffe0ff */
[----:B------:R-:W-:Y:S01]  /*0d70*/  LEA.HI R13, R13, R204, RZ, 0x3 ;  /* 0x000000cc0d0d7211 */ /* 0x000fe200078f18ff */
[----:B------:R-:W-:Y:S01]  /*0d80*/  IMAD.SHL.U32 R194, R20, 0x4, RZ ;  /* 0x0000000414c27824 */ /* 0x000fe200078e00ff */
[----:B------:R-:W-:Y:S01]  /*0d90*/  SHF.R.S32.HI R0, RZ, 0x1f, R10 ;  /* 0x0000001fff007819 */ /* 0x000fe2000001140a */
[----:B------:R-:W-:Y:S01]  /*0da0*/  IMAD.SHL.U32 R217, R226, 0x8, RZ ;  /* 0x00000008e2d97824 */ /* 0x000fe200078e00ff */
[----:B------:R-:W-:Y:S01]  /*0db0*/  LOP3.LUT R13, R13, 0xfffffff8, RZ, 0xc0, !PT ;  /* 0xfffffff80d0d7812 */ /* 0x000fe200078ec0ff */
[----:B------:R-:W-:Y:S01]  /*0dc0*/  VIADD R207, R194, 0x20 ;  /* 0x00000020c2cf7836 */ /* 0x000fe20000000000 */
[----:B------:R-:W-:Y:S01]  /*0dd0*/  LEA.HI R0, R0, R10, RZ, 0x3 ;  /* 0x0000000a00007211 */ /* 0x000fe200078f18ff */
[----:B------:R-:W-:Y:S01]  /*0de0*/  STL [R1+0x3c], R20 ;  /* 0x00003c1401007387 */ /* 0x000fe20000100800 */
[----:B------:R-:W-:Y:S01]  /*0df0*/  IADD3 R206, R194, 0x40, RZ ;  /* 0x00000040c2ce7810 */ /* 0x000fe20007ffe0ff */
[----:B------:R-:W-:Y:S01]  /*0e00*/  IMAD.IADD R221, R204, 0x1, -R13 ;  /* 0x00000001ccdd7824 */ /* 0x000fe200078e0a0d */
[----:B------:R-:W-:Y:S01]  /*0e10*/  LEA R3, R4, R3, 0x4 ;  /* 0x0000000304037211 */ /* 0x000fe200078e20ff */
[----:B------:R-:W-:Y:S01]  /*0e20*/  IMAD.SHL.U32 R0, R0, 0x40, RZ ;  /* 0x0000004000007824 */ /* 0x000fe200078e00ff */
[----:B------:R-:W-:Y:S01]  /*0e30*/  SHF.L.U32 R211, R10, 0x6, RZ ;  /* 0x000000060ad37819 */ /* 0x000fe200000006ff */
[C---:B------:R-:W-:Y:S01]  /*0e40*/  IMAD.IADD R193, R194.reuse, 0x1, R206 ;  /* 0x00000001c2c17824 */ /* 0x040fe200078e02ce */
[----:B------:R-:W-:Y:S01]  /*0e50*/  SHF.L.U32 R213, R221, 0x6, RZ ;  /* 0x00000006ddd57819 */ /* 0x000fe200000006ff */
[----:B------:R-:W-:Y:S01]  /*0e60*/  IMAD.IADD R196, R194, 0x1, R207 ;  /* 0x00000001c2c47824 */ /* 0x000fe200078e02cf */
[----:B------:R-:W-:Y:S01]  /*0e70*/  LOP3.LUT R216, R0, 0xfffffe00, RZ, 0xc0, !PT ;  /* 0xfffffe0000d87812 */ /* 0x000fe200078ec0ff */
[----:B0-----:R-:W-:Y:S01]  /*0e80*/  IMAD R12, R3, 0x8, R6 ;  /* 0x00000008030c7824 */ /* 0x001fe200078e0206 */
[----:B------:R-:W-:Y:S01]  /*0e90*/  SHF.R.S32.HI R0, RZ, 0x1f, R193 ;  /* 0x0000001fff007819 */ /* 0x000fe200000114c1 */
[----:B------:R-:W-:Y:S01]  /*0ea0*/  VIADD R225, R217, 0x80 ;  /* 0x00000080d9e17836 */ /* 0x000fe20000000000 */
[----:B------:R-:W-:Y:S01]  /*0eb0*/  SHF.R.S32.HI R3, RZ, 0x1f, R196 ;  /* 0x0000001fff037819 */ /* 0x000fe200000114c4 */
[----:B------:R-:W-:Y:S01]  /*0ec0*/  STL [R1+0x68], R14 ;  /* 0x0000680e01007387 */ /* 0x000fe20000100800 */
[----:B------:R-:W-:Y:S01]  /*0ed0*/  LOP3.LUT R213, R213, 0x1c0, RZ, 0xc0, !PT ;  /* 0x000001c0d5d57812 */ /* 0x000fe200078ec0ff */
[----:B------:R-:W-:Y:S01]  /*0ee0*/  VIADD R224, R217, 0x40 ;  /* 0x00000040d9e07836 */ /* 0x000fe20000000000 */
[CC--:B------:R-:W-:Y:S01]  /*0ef0*/  LEA.HI R4, R0.reuse, R193.reuse, RZ, 0x6 ;  /* 0x000000c100047211 */ /* 0x0c0fe200078f30ff */
[----:B------:R-:W-:Y:S01]  /*0f00*/  STL [R1+0x38], RZ ;  /* 0x000038ff01007387 */ /* 0x000fe20000100800 */
[----:B------:R-:W-:Y:S01]  /*0f10*/  LEA.HI R2, R0, R193, RZ, 0x3 ;  /* 0x000000c100027211 */ /* 0x000fe200078f18ff */
[----:B------:R-:W-:Y:S01]  /*0f20*/  VIADD R210, R194, 0x50 ;  /* 0x00000050c2d27836 */ /* 0x000fe20000000000 */
[----:B------:R-:W-:-:S02]  /*0f30*/  LOP3.LUT R211, R211, 0x1c0, RZ, 0xc0, !PT ;  /* 0x000001c0d3d37812 */ /* 0x000fc400078ec0ff */
[----:B------:R-:W-:Y:S02]  /*0f40*/  LEA.HI R198, R3, R196, RZ, 0x3 ;  /* 0x000000c403c67211 */ /* 0x000fe400078f18ff */
[----:B------:R-:W-:Y:S02]  /*0f50*/  SHF.R.U32.HI R214, RZ, 0x3, R213 ;  /* 0x00000003ffd67819 */ /* 0x000fe400000116d5 */
[----:B------:R-:W-:Y:S02]  /*0f60*/  SHF.L.U32 R4, R4, 0x7, RZ ;  /* 0x0000000704047819 */ /* 0x000fe400000006ff */
[--C-:B------:R-:W-:Y:S02]  /*0f70*/  LOP3.LUT R5, R213, 0x38, R2.reuse, 0xf8, !PT ;  /* 0x00000038d5057812 */ /* 0x100fe400078ef802 */
[----:B------:R-:W-:Y:S02]  /*0f80*/  SHF.R.U32.HI R13, RZ, 0x3, R211 ;  /* 0x00000003ff0d7819 */ /* 0x000fe400000116d3 */
[----:B------:R-:W-:-:S02]  /*0f90*/  LOP3.LUT R10, R211, 0x38, R2, 0xf8, !PT ;  /* 0x00000038d30a7812 */ /* 0x000fc400078ef802 */
[----:B------:R-:W-:Y:S02]  /*0fa0*/  LOP3.LUT R6, R211, 0x38, R198, 0xf8, !PT ;  /* 0x00000038d3067812 */ /* 0x000fe400078ef8c6 */
[----:B------:R-:W-:Y:S02]  /*0fb0*/  LEA.HI R3, R3, R196, RZ, 0x6 ;  /* 0x000000c403037211 */ /* 0x000fe400078f30ff */
[----:B------:R-:W-:Y:S02]  /*0fc0*/  LOP3.LUT R4, R4, 0xffffe000, RZ, 0xc0, !PT ;  /* 0xffffe00004047812 */ /* 0x000fe400078ec0ff */
[----:B------:R-:W-:Y:S01]  /*0fd0*/  LOP3.LUT R5, R5, R214, RZ, 0x3c, !PT ;  /* 0x000000d605057212 */ /* 0x000fe200078e3cff */
[----:B------:R-:W-:Y:S01]  /*0fe0*/  IMAD.SHL.U32 R0, R3, 0x80, RZ ;  /* 0x0000008003007824 */ /* 0x000fe200078e00ff */
[-C--:B------:R-:W-:Y:S02]  /*0ff0*/  LOP3.LUT R11, R10, R13.reuse, RZ, 0x3c, !PT ;  /* 0x0000000d0a0b7212 */ /* 0x080fe400078e3cff */
[----:B------:R-:W-:-:S02]  /*1000*/  LOP3.LUT R9, R6, R13, RZ, 0x3c, !PT ;  /* 0x0000000d06097212 */ /* 0x000fc400078e3cff */
[-C--:B------:R-:W-:Y:S02]  /*1010*/  IADD3 R6, R5, R4.reuse, R215 ;  /* 0x0000000405067210 */ /* 0x080fe40007ffe0d7 */
[----:B------:R-:W-:Y:S01]  /*1020*/  IADD3 R11, R11, R4, R216 ;  /* 0x000000040b0b7210 */ /* 0x000fe20007ffe0d8 */
[----:B------:R-:W-:Y:S01]  /*1030*/  IMAD.U32 R4, RZ, RZ, UR4 ;  /* 0x00000004ff047e24 */ /* 0x000fe2000f8e00ff */
[----:B------:R-:W-:Y:S02]  /*1040*/  SHF.R.S32.HI R5, RZ, 0x3, R7 ;  /* 0x00000003ff057819 */ /* 0x000fe40000011407 */
[----:B------:R-:W-:Y:S02]  /*1050*/  LOP3.LUT R3, R213, 0x38, R198, 0xf8, !PT ;  /* 0x00000038d5037812 */ /* 0x000fe400078ef8c6 */
[----:B------:R-:W-:Y:S01]  /*1060*/  SHF.L.U32 R16, R20, 0x3, RZ ;  /* 0x0000000314107819 */ /* 0x000fe200000006ff */
[----:B------:R0:W-:Y:S01]  /*1070*/  STL [R1+0x44], R5 ;  /* 0x0000440501007387 */ /* 0x0001e20000100800 */
[----:B------:R-:W-:-:S02]  /*1080*/  LOP3.LUT R0, R0, 0xffffe000, RZ, 0xc0, !PT ;  /* 0xffffe00000007812 */ /* 0x000fc400078ec0ff */
[----:B------:R-:W-:Y:S01]  /*1090*/  LOP3.LUT R3, R3, R214, RZ, 0x3c, !PT ;  /* 0x000000d603037212 */ /* 0x000fe200078e3cff */
[----:B------:R1:W-:Y:S01]  /*10a0*/  STL [R1+0x60], R4 ;  /* 0x0000600401007387 */ /* 0x0003e20000100800 */
[----:B------:R-:W-:Y:S01]  /*10b0*/  SHF.R.S32.HI R199, RZ, 0x3, R2 ;  /* 0x00000003ffc77819 */ /* 0x000fe20000011402 */
[C---:B------:R-:W-:Y:S01]  /*10c0*/  VIADD R22, R16.reuse, 0x80 ;  /* 0x0000008010167836 */ /* 0x040fe20000000000 */
[-C--:B------:R-:W-:Y:S01]  /*10d0*/  IADD3 R3, R3, R0.reuse, R215 ;  /* 0x0000000003037210 */ /* 0x080fe20007ffe0d7 */
[----:B------:R-:W-:Y:S01]  /*10e0*/  VIADD R192, R16, 0xa0 ;  /* 0x000000a010c07836 */ /* 0x000fe20000000000 */
[----:B------:R-:W-:Y:S01]  /*10f0*/  IADD3 R9, R9, R0, R216 ;  /* 0x0000000009097210 */ /* 0x000fe20007ffe0d8 */
[----:B------:R-:W-:Y:S01]  /*1100*/  IMAD.U32 R0, RZ, RZ, UR5 ;  /* 0x00000005ff007e24 */ /* 0x000fe2000f8e00ff */
[----:B0-----:R-:W-:Y:S02]  /*1110*/  LOP3.LUT R5, R211, 0x38, R16, 0xf8, !PT ;  /* 0x00000038d3057812 */ /* 0x001fe400078ef810 */
[----:B------:R-:W-:-:S02]  /*1120*/  LEA R2, R3, UR4, 0x1 ;  /* 0x0000000403027c11 */ /* 0x000fc4000f8e08ff */
[----:B-1----:R-:W-:Y:S01]  /*1130*/  SHF.R.S32.HI R4, RZ, 0x1f, R225 ;  /* 0x0000001fff047819 */ /* 0x002fe200000114e1 */
[----:B------:R-:W-:Y:S01]  /*1140*/  IMAD.SHL.U32 R4, R12, 0x8, RZ ;  /* 0x000000080c047824 */ /* 0x000fe200078e00ff */
[----:B------:R-:W-:Y:S02]  /*1150*/  LOP3.LUT R5, R216, R5, R13, 0xf6, !PT ;  /* 0x00000005d8057212 */ /* 0x000fe400078ef60d */
[----:B------:R-:W-:Y:S02]  /*1160*/  LEA R3, R6, UR4, 0x1 ;  /* 0x0000000406037c11 */ /* 0x000fe4000f8e08ff */
[----:B------:R0:W-:Y:S01]  /*1170*/  STL [R1+0x6c], R4 ;  /* 0x00006c0401007387 */ /* 0x0001e20000100800 */
[----:B------:R-:W-:Y:S02]  /*1180*/  LEA.HI R0, R20, R20, RZ, 0x1 ;  /* 0x0000001414007211 */ /* 0x000fe400078f08ff */
[----:B------:R-:W-:Y:S01]  /*1190*/  IADD3 R23, R16, 0x60, RZ ;  /* 0x0000006010177810 */ /* 0x000fe20007ffe0ff */
[----:B------:R1:W-:Y:S01]  /*11a0*/  STL [R1+0x5c], R2 ;  /* 0x00005c0201007387 */ /* 0x0003e20000100800 */
[----:B------:R-:W-:-:S02]  /*11b0*/  LOP3.LUT R0, R0, 0x1ffffffe, RZ, 0xc0, !PT ;  /* 0x1ffffffe00007812 */ /* 0x000fc400078ec0ff */
[----:B------:R-:W-:Y:S02]  /*11c0*/  SHF.R.S32.HI R17, RZ, 0x1f, R16 ;  /* 0x0000001fff117819 */ /* 0x000fe40000011410 */
[----:B------:R-:W-:Y:S01]  /*11d0*/  IADD3 R209, R194, 0x10, RZ ;  /* 0x00000010c2d17810 */ /* 0x000fe20007ffe0ff */
[----:B------:R-:W-:Y:S01]  /*11e0*/  IMAD.IADD R0, R20, 0x1, -R0 ;  /* 0x0000000114007824 */ /* 0x000fe200078e0a00 */
[----:B0-----:R-:W-:Y:S02]  /*11f0*/  LEA R4, R5, UR4, 0x1 ;  /* 0x0000000405047c11 */ /* 0x001fe4000f8e08ff */
[----:B------:R-:W-:Y:S01]  /*1200*/  IADD3 R208, R194, 0x30, RZ ;  /* 0x00000030c2d07810 */ /* 0x000fe20007ffe0ff */
[----:B------:R-:W-:Y:S01]  /*1210*/  IMAD R223, R0, 0x8, R14 ;  /* 0x0000000800df7824 */ /* 0x000fe200078e020e */
[----:B-1----:R-:W-:Y:S01]  /*1220*/  LEA R2, R11, UR4, 0x1 ;  /* 0x000000040b027c11 */ /* 0x002fe2000f8e08ff */
[----:B------:R0:W-:Y:S01]  /*1230*/  STL [R1+0x58], R4 ;  /* 0x0000580401007387 */ /* 0x0001e20000100800 */
[----:B------:R-:W-:-:S02]  /*1240*/  SHF.R.S32.HI R203, RZ, 0x1f, R23 ;  /* 0x0000001fffcb7819 */ /* 0x000fc40000011417 */
[----:B------:R-:W-:Y:S02]  /*1250*/  SHF.R.S32.HI R202, RZ, 0x1f, R22 ;  /* 0x0000001fffca7819 */ /* 0x000fe40000011416 */
[----:B------:R-:W-:Y:S02]  /*1260*/  SHF.R.S32.HI R201, RZ, 0x1f, R192 ;  /* 0x0000001fffc97819 */ /* 0x000fe400000114c0 */
[----:B------:R-:W-:Y:S02]  /*1270*/  IADD3 R222, R15, -R222, RZ ;  /* 0x800000de0fde7210 */ /* 0x000fe40007ffe0ff */
[----:B------:R-:W-:Y:S02]  /*1280*/  SHF.R.S32.HI R198, RZ, 0x3, R198 ;  /* 0x00000003ffc67819 */ /* 0x000fe400000114c6 */
[----:B0-----:R-:W-:-:S05]  /*1290*/  LEA R4, R9, UR4, 0x1 ;  /* 0x0000000409047c11 */ /* 0x001fca000f8e08ff */
[----:B------:R0:W-:Y:S04]  /*12a0*/  STL [R1+0x50], R4 ;  /* 0x0000500401007387 */ /* 0x0001e80000100800 */
[----:B------:R0:W-:Y:S04]  /*12b0*/  STL [R1+0x54], R3 ;  /* 0x0000540301007387 */ /* 0x0001e80000100800 */
[----:B------:R0:W-:Y:S02]  /*12c0*/  STL [R1+0x4c], R2 ;  /* 0x00004c0201007387 */ /* 0x0001e40000100800 */
.L_x_2927:
[----:B0-2-4-:R-:W0:Y:S01]  /*12d0*/  LDC.64 R2, c[0x0][0xc88] ;  /* 0x00032200ff027b82 */ /* 0x015e220000000a00 */
[----:B------:R-:W-:Y:S01]  /*12e0*/  ULDC.64 UR10, c[0x0][0x208] ;  /* 0x00008200000a7ab9 */ /* 0x000fe20000000a00 */
        /* <DEDUP_REMOVED lines=10> */
[----:B------:R-:W-:-:S04]  /*1390*/  ISETP.NE.U32.AND P0, PT, RZ, UR6, PT ;  /* 0x00000006ff007c0c */ /* 0x000fc8000bf05070 */
[----:B------:R-:W-:Y:S01]  /*13a0*/  ISETP.NE.AND.EX P0, PT, RZ, UR7, PT, P0 ;  /* 0x00000007ff007c0c */ /* 0x000fe2000bf05300 */
[----:B------:R-:W-:Y:S01]  /*13b0*/  IMAD.MOV.U32 R227, RZ, RZ, R30 ;  /* 0x000000ffffe37224 */ /* 0x000fe200078e001e */
[----:B--2---:R-:W-:Y:S01]  /*13c0*/  SHF.R.S32.HI R0, RZ, 0x1f, R8 ;  /* 0x0000001fff007819 */ /* 0x004fe20000011408 */
[----:B------:R-:W-:Y:S02]  /*13d0*/  STL [R1+0x4], R8 ;  /* 0x0000040801007387 */ /* 0x000fe40000100800 */
[C---:B------:R-:W-:Y:S01]  /*13e0*/  @P2 LEA R2, P3, R8.reuse, UR4, 0x2 ;  /* 0x0000000408022c11 */ /* 0x040fe2000f8610ff */
[----:B------:R-:W-:Y:S01]  /*13f0*/  ULDC UR4, c[0x0][0x288] ;  /* 0x0000a20000047ab9 */ /* 0x000fe20000000800 */
[C-C-:B------:R-:W-:Y:S01]  /*1400*/  SHF.L.U64.HI R229, R8.reuse, 0x2, R0.reuse ;  /* 0x0000000208e57819 */ /* 0x140fe20000010200 */
[----:B------:R0:W-:Y:S01]  /*1410*/  STL [R1+0x40], R0 ;  /* 0x0000400001007387 */ /* 0x0001e20000100800 */
[C---:B------:R-:W-:Y:S02]  /*1420*/  @P2 LEA.HI.X R3, R8.reuse, UR5, R0, 0x2, P3 ;  /* 0x0000000508032c11 */ /* 0x040fe400098f1400 */
[----:B------:R-:W-:Y:S01]  /*1430*/  MOV R219, UR4 ;  /* 0x0000000400db7c02 */ /* 0x000fe20008000f00 */
[----:B------:R-:W-:Y:S01]  /*1440*/  ULDC.64 UR4, c[0x0][0x418] ;  /* 0x0001060000047ab9 */ /* 0x000fe20000000a00 */
[----:B------:R-:W-:Y:S01]  /*1450*/  SHF.L.U32 R228, R8, 0x2, RZ ;  /* 0x0000000208e47819 */ /* 0x000fe200000006ff */
[----:B0-----:R-:W-:Y:S01]  /*1460*/  IMAD.MOV.U32 R0, RZ, RZ, RZ ;  /* 0x000000ffff007224 */ /* 0x001fe200078e00ff */
[----:B------:R-:W-:-:S02]  /*1470*/  UISETP.NE.U32.AND UP0, UPT, UR4, URZ, UPT ;  /* 0x0000003f0400728c */ /* 0x000fc4000bf05070 */
[C---:B------:R-:W-:Y:S01]  /*1480*/  IADD3 R6, P4, R228.reuse, UR6, RZ ;  /* 0x00000006e4067c10 */ /* 0x040fe2000ff9e0ff */
[----:B------:R-:W-:Y:S02]  /*1490*/  ULDC UR4, c[0x0][0x424] ;  /* 0x0001090000047ab9 */ /* 0x000fe40000000800 */
[----:B------:R0:W5:Y:S01]  /*14a0*/  @P2 LDG.E R0, desc[UR10][R2.64] ;  /* 0x0000000a02002981 */ /* 0x000162000c1e1900 */
[----:B---3--:R-:W-:Y:S01]  /*14b0*/  @P1 IADD3 R4, P2, R228, UR8, RZ ;  /* 0x00000008e4041c10 */ /* 0x008fe2000ff5e0ff */
[----:B------:R-:W-:Y:S01]  /*14c0*/  UISETP.NE.AND.EX UP0, UPT, UR5, URZ, UPT, UP0 ;  /* 0x0000003f0500728c */ /* 0x000fe2000bf05300 */
[C---:B------:R-:W-:Y:S02]  /*14d0*/  IADD3.X R7, R229.reuse, UR7, RZ, P4, !PT ;  /* 0x00000007e5077c10 */ /* 0x040fe4000a7fe4ff */
[----:B------:R-:W-:Y:S01]  /*14e0*/  @P1 IADD3.X R5, R229, UR9, RZ, P2, !PT ;  /* 0x00000009e5051c10 */ /* 0x000fe200097fe4ff */
[----:B------:R-:W-:Y:S01]  /*14f0*/  ULDC.64 UR8, c[0x0][0xa20] ;  /* 0x0002880000087ab9 */ /* 0x000fe20000000a00 */
[----:B------:R-:W-:Y:S01]  /*1500*/  USEL UR4, UR4, 0x1, UP0 ;  /* 0x0000000104047887 */ /* 0x000fe20008000000 */
[----:B------:R-:W-:Y:S01]  /*1510*/  ISETP.NE.U32.AND P2, PT, RZ, UR8, PT ;  /* 0x00000008ff007c0c */ /* 0x000fe2000bf45070 */
[----:B------:R-:W-:Y:S01]  /*1520*/  ULDC UR5, c[0x0][0x2f0] ;  /* 0x0000bc0000057ab9 */ /* 0x000fe20000000800 */
[----:B------:R0:W5:Y:S01]  /*1530*/  @P0 LDG.E R26, desc[UR10][R6.64] ;  /* 0x0000000a061a0981 */ /* 0x000162000c1e1900 */
[----:B------:R-:W-:Y:S01]  /*1540*/  UIMAD UR4, UR4, UR5, URZ ;  /* 0x00000005040472a4 */ /* 0x000fe2000f8e023f */
[----:B------:R-:W-:-:S02]  /*1550*/  ISETP.NE.AND.EX P2, PT, RZ, UR9, PT, P2 ;  /* 0x00000009ff007c0c */ /* 0x000fc4000bf45320 */
[----:B------:R0:W5:Y:S01]  /*1560*/  @P1 LDG.E R219, desc[UR10][R4.64] ;  /* 0x0000000a04db1981 */ /* 0x000162000c1e1900 */
[----:B------:R-:W-:Y:S01]  /*1570*/  ULDC UR5, c[0x0][0x348] ;  /* 0x0000d20000057ab9 */ /* 0x000fe20000000800 */
[----:B------:R-:W-:Y:S01]  /*1580*/  IMAD.MOV.U32 R24, RZ, RZ, R8 ;  /* 0x000000ffff187224 */ /* 0x000fe200078e0008 */
[----:B------:R-:W-:Y:S08]  /*1590*/  @P1 BRA `(.L_x_2692) ;  /* 0x0000000000281947 */ /* 0x000ff00003800000 */
[----:B------:R-:W-:Y:S02]  /*15a0*/  ULDC.64 UR6, c[0x0][0xa00] ;  /* 0x0002800000067ab9 */ /* 0x000fe40000000a00 */
[----:B------:R-:W-:-:S04]  /*15b0*/  ISETP.NE.U32.AND P1, PT, RZ, UR6, PT ;  /* 0x00000006ff007c0c */ /* 0x000fc8000bf25070 */
[----:B------:R-:W-:-:S13]  /*15c0*/  ISETP.NE.AND.EX P1, PT, RZ, UR7, PT, P1 ;  /* 0x00000007ff007c0c */ /* 0x000fda000bf25310 */
[----:B------:R-:W-:Y:S05]  /*15d0*/  @!P1 BRA `(.L_x_2692) ;  /* 0x0000000000189947 */ /* 0x000fea0003800000 */
[----:B0-----:R-:W0:Y:S01]  /*15e0*/  LDC.64 R2, c[0x0][0xa00] ;  /* 0x00028000ff027b82 */ /* 0x001e220000000a00 */
[----:B------:R-:W-:Y:S01]  /*15f0*/  ULDC.64 UR6, c[0x0][0x208] ;  /* 0x0000820000067ab9 */ /* 0x000fe20000000a00 */
[----:B0-----:R-:W-:-:S05]  /*1600*/  IMAD.WIDE R2, R24, 0x4, R2 ;  /* 0x0000000418027825 */ /* 0x001fca00078e0202 */
[----:B-----5:R-:W2:Y:S04]  /*1610*/  LDG.E R219, desc[UR6][R2.64] ;  /* 0x0000000602db7981 */ /* 0x020ea8000c1e1900 */
[----:B------:R-:W2:Y:S02]  /*1620*/  LDG.E R4, desc[UR6][R2.64+0x4] ;  /* 0x0000040602047981 */ /* 0x000ea4000c1e1900 */
[----:B--2---:R-:W-:-:S07]  /*1630*/  IADD3 R219, -R219, R4, RZ ;  /* 0x00000004dbdb7210 */ /* 0x004fce0007ffe1ff */
.L_x_2692:
[----:B0-----:R-:W-:Y:S02]  /*1640*/  IMAD.U32 R2, RZ, RZ, UR5 ;  /* 0x00000005ff027e24 */ /* 0x001fe4000f8e00ff */
[----:B------:R-:W-:Y:S01]  /*1650*/  IMAD.U32 R27, RZ, RZ, UR4 ;  /* 0x00000004ff1b7e24 */ /* 0x000fe2000f8e00ff */
[----:B------:R-:W-:Y:S06]  /*1660*/  @!P2 BRA `(.L_x_2693) ;  /* 0x000000000014a947 */ /* 0x000fec0003800000 */
[----:B------:R-:W-:Y:S01]  /*1670*/  IADD3 R4, P0, R228, UR8, RZ ;  /* 0x00000008e4047c10 */ /* 0x000fe2000ff1e0ff */
[----:B------:R-:W-:-:S03]  /*1680*/  ULDC.64 UR4, c[0x0][0x208] ;  /* 0x0000820000047ab9 */ /* 0x000fc60000000a00 */
[----:B------:R-:W-:-:S05]  /*1690*/  IADD3.X R5, R229, UR9, RZ, P0, !PT ;  /* 0x00000009e5057c10 */ /* 0x000fca00087fe4ff */
[----:B------:R0:W5:Y:S01]  /*16a0*/  LDG.E R27, desc[UR4][R4.64] ;  /* 0x00000004041b7981 */ /* 0x000162000c1e1900 */
[----:B------:R-:W-:Y:S05]  /*16b0*/  BRA `(.L_x_2694) ;  /* 0x0000000000147947 */ /* 0x000fea0003800000 */
.L_x_2693:
[----:B------:R-:W-:Y:S05]  /*16c0*/  @!P0 BRA `(.L_x_2694) ;  /* 0x0000000000108947 */ /* 0x000fea0003800000 */
[----:B------:R-:W-:Y:S02]  /*16d0*/  ULDC.64 UR4, c[0x0][0x208] ;  /* 0x0000820000047ab9 */ /* 0x000fe40000000a00 */
[----:B------:R-:W2:Y:S04]  /*16e0*/  LDG.E R4, desc[UR4][R6.64] ;  /* 0x0000000406047981 */ /* 0x000ea8000c1e1900 */
[----:B------:R-:W2:Y:S02]  /*16f0*/  LDG.E R27, desc[UR4][R6.64+0x4] ;  /* 0x00000404061b7981 */ /* 0x000ea4000c1e1900 */
[----:B--2---:R-:W-:-:S07]  /*1700*/  IADD3 R27, -R4, R27, RZ ;  /* 0x0000001b041b7210 */ /* 0x004fce0007ffe1ff */
.L_x_2694:
[----:B------:R-:W-:Y:S01]  /*1710*/  ULDC.64 UR4, c[0x0][0xa10] ;  /* 0x0002840000047ab9 */ /* 0x000fe20000000a00 */
[----:B------:R-:W-:Y:S01]  /*1720*/  ULDC.64 UR6, c[0x0][0x208] ;  /* 0x0000820000067ab9 */ /* 0x000fe20000000a00 */
[----:B------:R-:W-:Y:S01]  /*1730*/  ISETP.NE.U32.AND P0, PT, RZ, UR4, PT ;  /* 0x00000004ff007c0c */ /* 0x000fe2000bf05070 */
[----:B------:R-:W1:Y:S03]  /*1740*/  LDC R9, c[0x0][0x448] ;  /* 0x00011200ff097b82 */ /* 0x000e660000000800 */
[----:B------:R-:W-:Y:S01]  /*1750*/  ISETP.NE.AND.EX P0, PT, RZ, UR5, PT, P0 ;  /* 0x00000005ff007c0c */ /* 0x000fe2000bf05300 */
[----:B------:R-:W-:-:S12]  /*1760*/  ULDC.64 UR4, c[0x0][0xa30] ;  /* 0x00028c0000047ab9 */ /* 0x000fd80000000a00 */
[----:B0-----:R-:W0:Y:S02]  /*1770*/  @P0 LDC.64 R4, c[0x0][0xa10] ;  /* 0x00028400ff040b82 */ /* 0x001e240000000a00 */
[----:B0-----:R-:W-:-:S05]  /*1780*/  @P0 IMAD.WIDE R4, R24, 0x4, R4 ;  /* 0x0000000418040825 */ /* 0x001fca00078e0204 */
[----:B------:R-:W2:Y:S04]  /*1790*/  @P0 LDG.E R3, desc[UR6][R4.64] ;  /* 0x0000000604030981 */ /* 0x000ea8000c1e1900 */
[----:B------:R0:W2:Y:S01]  /*17a0*/  @P0 LDG.E R8, desc[UR6][R4.64+0x4] ;  /* 0x0000040604080981 */ /* 0x0000a2000c1e1900 */
[----:B------:R-:W-:Y:S01]  /*17b0*/  ISETP.NE.U32.AND P1, PT, RZ, UR4, PT ;  /* 0x00000004ff007c0c */ /* 0x000fe2000bf25070 */
[----:B-----5:R-:W-:-:S03]  /*17c0*/  IMAD.MOV.U32 R135, RZ, RZ, R27 ;  /* 0x000000ffff877224 */ /* 0x020fc600078e001b */
[----:B------:R-:W-:-:S13]  /*17d0*/  ISETP.NE.AND.EX P1, PT, RZ, UR5, PT, P1 ;  /* 0x00000005ff007c0c */ /* 0x000fda000bf25310 */
[----:B------:R-:W-:-:S04]  /*17e0*/  @P1 IADD3 R6, P2, R228, UR4, RZ ;  /* 0x00000004e4061c10 */ /* 0x000fc8000ff5e0ff */
[----:B------:R-:W-:-:S05]  /*17f0*/  @P1 IADD3.X R7, R229, UR5, RZ, P2, !PT ;  /* 0x00000005e5071c10 */ /* 0x000fca00097fe4ff */
[----:B------:R3:W5:Y:S01]  /*1800*/  @P1 LDG.E R135, desc[UR6][R6.64] ;  /* 0x0000000606871981 */ /* 0x000762000c1e1900 */
[----:B-1----:R-:W-:Y:S01]  /*1810*/  ISETP.NE.AND P1, PT, R9, 0x1, PT ;  /* 0x000000010900780c */ /* 0x002fe20003f25270 */
[----:B------:R-:W-:Y:S01]  /*1820*/  IMAD.SHL.U32 R218, R29, 0x80, RZ ;  /* 0x000000801dda7824 */ /* 0x000fe200078e00ff */
[----:B------:R-:W-:Y:S01]  /*1830*/  PLOP3.LUT P2, PT, PT, PT, PT, 0x80, 0x0 ;  /* 0x000000000000781c */ /* 0x000fe20003f4f070 */
[----:B------:R-:W-:-:S03]  /*1840*/  IMAD.IADD R11, R27, 0x1, -R0 ;  /* 0x000000011b0b7824 */ /* 0x000fc600078e0a00 */
[----:B0-----:R-:W-:-:S07]  /*1850*/  IADD3 R4, R218, 0x7f, RZ ;  /* 0x0000007fda047810 */ /* 0x001fce0007ffe0ff */
[----:B------:R-:W0:Y:S08]  /*1860*/  @P1 LDC R9, c[0x0][0x44c] ;  /* 0x00011300ff091b82 */ /* 0x000e300000000800 */
[----:B------:R-:W1:Y:S01]  /*1870*/  @P1 LDC R5, c[0x0][0x450] ;  /* 0x00011400ff051b82 */ /* 0x000e620000000800 */
[----:B0-----:R-:W-:-:S05]  /*1880*/  @P1 IMAD.HI.U32 R0, R4, R9, RZ ;  /* 0x0000000904001227 */ /* 0x001fca00078e00ff */
[----:B-1----:R-:W-:Y:S01]  /*1890*/  @P1 SHF.R.U32.HI R4, RZ, R5, R0 ;  /* 0x00000005ff041219 */ /* 0x002fe20000011600 */
[----:B--2---:R-:W-:-:S05]  /*18a0*/  @P0 IMAD.IADD R2, R8, 0x1, -R3 ;  /* 0x0000000108020824 */ /* 0x004fca00078e0a03 */
[----:B------:R-:W-:-:S04]  /*18b0*/  IADD3 R220, R11, R2, RZ ;  /* 0x000000020bdc7210 */ /* 0x000fc80007ffe0ff */
[C---:B------:R-:W-:Y:S01]  /*18c0*/  IADD3 R136, R220.reuse, 0x60, -R219 ;  /* 0x00000060dc887810 */ /* 0x040fe20007ffe8db */
[----:B------:R-:W-:-:S04]  /*18d0*/  VIADD R0, R220, 0x5f ;  /* 0x0000005fdc007836 */ /* 0x000fc80000000000 */
[----:B------:R-:W-:Y:S02]  /*18e0*/  IMAD.IADD R4, R136, 0x1, R4 ;  /* 0x0000000188047824 */ /* 0x000fe400078e0204 */
[----:B------:R-:W-:-:S04]  /*18f0*/  IMAD.HI R0, R0, 0x2aaaaaab, RZ ;  /* 0x2aaaaaab00007827 */ /* 0x000fc800078e02ff */
[----:B------:R-:W-:Y:S01]  /*1900*/  IMAD.HI R4, R4, 0x2aaaaaab, RZ ;  /* 0x2aaaaaab04047827 */ /* 0x000fe200078e02ff */
[----:B------:R-:W-:-:S04]  /*1910*/  SHF.R.U32.HI R137, RZ, 0x1f, R0 ;  /* 0x0000001fff897819 */ /* 0x000fc80000011600 */
[----:B------:R-:W-:Y:S02]  /*1920*/  SHF.R.U32.HI R3, RZ, 0x1f, R4 ;  /* 0x0000001fff037819 */ /* 0x000fe40000011604 */
[----:B------:R-:W-:Y:S02]  /*1930*/  LEA.HI.SX32 R137, R0, R137, 0x1c ;  /* 0x0000008900897211 */ /* 0x000fe400078fe2ff */
[----:B------:R-:W-:Y:S02]  /*1940*/  LEA.HI.SX32 R4, R4, R3, 0x1c ;  /* 0x0000000304047211 */ /* 0x000fe400078fe2ff */
[----:B------:R-:W-:Y:S02]  /*1950*/  IADD3 R0, -R11, RZ, RZ ;  /* 0x000000ff0b007210 */ /* 0x000fe40007ffe1ff */
[----:B------:R-:W-:-:S05]  /*1960*/  VIMNMX R4, R137, R4, PT ;  /* 0x0000000489047248 */ /* 0x000fca0003fe0100 */
[----:B------:R-:W-:Y:S01]  /*1970*/  IMAD R3, R4, 0x60, -R11 ;  /* 0x0000006004037824 */ /* 0x000fe200078e0a0b */
[----:B------:R-:W-:-:S04]  /*1980*/  VIMNMX R4, RZ, R0, !PT ;  /* 0x00000000ff047248 */ /* 0x000fc80007fe0100 */
        /* <DEDUP_REMOVED lines=8> */
[----:B------:R-:W-:-:S04]  /*1a10*/  @P0 LEA.HI.SX32 R25, R0, R3, 0x1c ;  /* 0x0000000300190211 */ /* 0x000fc800078fe2ff */
[----:B------:R-:W-:-:S13]  /*1a20*/  ISETP.GT.AND P0, PT, R25, R121, PT ;  /* 0x000000791900720c */ /* 0x000fda0003f04270 */
[----:B---3--:R-:W-:Y:S05]  /*1a30*/  @!P0 BRA `(.L_x_2695) ;  /* 0x0000008c00fc8947 */ /* 0x008fea0003800000 */
[----:B------:R-:W-:Y:S01]  /*1a40*/  IADD3 R0, R18, 0x1e400, RZ ;  /* 0x0001e40012007810 */ /* 0x000fe20007ffe0ff */
[----:B------:R-:W-:Y:S03]  /*1a50*/  BSSY B6, `(.L_x_2696) ;  /* 0x0000013000067945 */ /* 0x000fe60003800000 */
        /* <DEDUP_REMOVED lines=12> */
[----:B------:R-:W-:Y:S01]  /*1b20*/  MOV R11, UR7 ;  /* 0x00000007000b7c02 */ /* 0x000fe20008000f00 */
[----:B------:R-:W-:Y:S01]  /*1b30*/  IMAD.MOV.U32 R8, RZ, RZ, 0x70 ;  /* 0x00000070ff087424 */ /* 0x000fe200078e00ff */
[----:B------:R-:W-:Y:S01]  /*1b40*/  MOV R13, RZ ;  /* 0x000000ff000d7202 */ /* 0x000fe20000000f00 */
[----:B0-----:R-:W-:-:S07]  /*1b50*/  IMAD.MOV.U32 R12, RZ, RZ, 0x1 ;  /* 0x00000001ff0c7424 */ /* 0x001fce00078e00ff */
[----:B------:R-:W-:-:S07]  /*1b60*/  LEPC R20, `(.L_x_2697) ;  /* 0x000000001014794e */ /* 0x000fce0000000000 */
[----:B-1---5:R-:W-:Y:S05]  /*1b70*/  CALL.ABS.NOINC R14 ;  /* 0x000000000e007343 */ /* 0x022fea0003c00000 */
.L_x_2697:
[----:B------:R-:W-:Y:S05]  /*1b80*/  BSYNC B6 ;  /* 0x0000000000067941 */ /* 0x000fea0003800000 */
.L_x_2696:
        /* <DEDUP_REMOVED lines=20> */
.L_x_2699:
[----:B------:R-:W-:Y:S05]  /*1cd0*/  BSYNC B6 ;  /* 0x0000000000067941 */ /* 0x000fea0003800000 */
.L_x_2698:
[----:B------:R-:W-:Y:S01]  /*1ce0*/  ULDC.64 UR4, c[0x0][0x9f8] ;  /* 0x00027e0000047ab9 */ /* 0x000fe20000000a00 */
[----:B------:R-:W2:Y:S01]  /*1cf0*/  LDL R21, [R1+0x3c] ;  /* 0x00003c0001157983 */ /* 0x000ea20000100800 */
[----:B------:R-:W-:Y:S01]  /*1d00*/  ISETP.NE.U32.AND P0, PT, RZ, UR4, PT ;  /* 0x00000004ff007c0c */ /* 0x000fe2000bf05070 */
[----:B------:R-:W-:Y:S01]  /*1d10*/  ULDC.64 UR6, c[0x0][0x208] ;  /* 0x0000820000067ab9 */ /* 0x000fe20000000a00 */
[----:B------:R-:W0:Y:S01]  /*1d20*/  LDC.64 R96, c[0x0][0x3f8] ;  /* 0x0000fe00ff607b82 */ /* 0x000e220000000a00 */
[----:B------:R-:W3:Y:S01]  /*1d30*/  LDL.LU R20, [R1] ;  /* 0x0000000001147983 */ /* 0x000ee20000300800 */
[----:B------:R-:W-:-:S06]  /*1d40*/  ISETP.NE.AND.EX P0, PT, RZ, UR5, PT, P0 ;  /* 0x00000005ff007c0c */ /* 0x000fcc000bf05300 */
[----:B------:R-:W1:Y:S07]  /*1d50*/  LDC R15, c[0x0][0x3f4] ;  /* 0x0000fd00ff0f7b82 */ /* 0x000e6e0000000800 */
[----:B------:R-:W-:Y:S01]  /*1d60*/  @P0 IADD3 R4, P1, R228, UR4, RZ ;  /* 0x00000004e4040c10 */ /* 0x000fe2000ff3e0ff */
[----:B------:R-:W-:Y:S01]  /*1d70*/  ULDC UR4, c[0x0][0x2f4] ;  /* 0x0000bd0000047ab9 */ /* 0x000fe20000000800 */
[----:B------:R-:W4:Y:S02]  /*1d80*/  LDC.64 R90, c[0x0][0x408] ;  /* 0x00010200ff5a7b82 */ /* 0x000f240000000a00 */
[----:B------:R-:W-:-:S05]  /*1d90*/  @P0 IADD3.X R5, R229, UR5, RZ, P1, !PT ;  /* 0x00000005e5050c10 */ /* 0x000fca0008ffe4ff */
[----:B------:R1:W3:Y:S01]  /*1da0*/  @P0 LDG.E R24, desc[UR6][R4.64] ;  /* 0x0000000604180981 */ /* 0x0002e2000c1e1900 */
[----:B------:R-:W-:Y:S01]  /*1db0*/  ISETP.GE.AND P1, PT, R196, UR4, PT ;  /* 0x00000004c4007c0c */ /* 0x000fe2000bf26270 */
[----:B0-----:R-:W-:Y:S01]  /*1dc0*/  IMAD.WIDE.U32 R98, R204, R96, R16 ;  /* 0x00000060cc627225 */ /* 0x001fe200078e0010 */
[----:B------:R-:W-:Y:S01]  /*1dd0*/  ISETP.GE.AND P0, PT, R16, UR4, PT ;  /* 0x0000000410007c0c */ /* 0x000fe2000bf06270 */
[----:B------:R-:W0:Y:S01]  /*1de0*/  S2R R138, SR_TID.X ;  /* 0x00000000008a7919 */ /* 0x000e220000002100 */
[----:B------:R-:W-:Y:S01]  /*1df0*/  SEL R3, RZ, 0xffffffff, P1 ;  /* 0xffffffffff037807 */ /* 0x000fe20000800000 */
[----:B------:R-:W-:Y:S01]  /*1e00*/  IMAD.SHL.U32 R104, R96, 0x40, RZ ;  /* 0x0000004060687824 */ /* 0x000fe200078e00ff */
[----:B------:R-:W-:Y:S01]  /*1e10*/  SEL R0, RZ, 0x1, P0 ;  /* 0x00000001ff007807 */ /* 0x000fe20000000000 */
[----:B------:R-:W-:Y:S01]  /*1e20*/  IMAD.IADD R123, R26, 0x1, R27 ;  /* 0x000000011a7b7824 */ /* 0x000fe200078e021b */
[----:B------:R-:W-:Y:S01]  /*1e30*/  ISETP.GE.AND P0, PT, R193, UR4, PT ;  /* 0x00000004c1007c0c */ /* 0x000fe2000bf06270 */
[----:B------:R-:W-:Y:S01]  /*1e40*/  IMAD.SHL.U32 R3, R3, 0x2, RZ ;  /* 0x0000000203037824 */ /* 0x000fe200078e00ff */
[----:B------:R-:W-:Y:S01]  /*1e50*/  ISETP.GE.AND P1, PT, R23, UR4, PT ;  /* 0x0000000417007c0c */ /* 0x000fe2000bf26270 */
[----:B-1----:R-:W-:Y:S01]  /*1e60*/  IMAD.SHL.U32 R120, R15, 0x2, RZ ;  /* 0x000000020f787824 */ /* 0x002fe200078e00ff */
[----:B------:R-:W-:-:S02]  /*1e70*/  SHF.R.S32.HI R5, RZ, 0x1f, R204 ;  /* 0x0000001fff057819 */ /* 0x000fc400000114cc */
[----:B------:R-:W-:Y:S02]  /*1e80*/  LOP3.LUT R0, R3, 0x2, R0, 0xe2, !PT ;  /* 0x0000000203007812 */ /* 0x000fe400078ee200 */
[----:B------:R-:W-:Y:S01]  /*1e90*/  SEL R3, RZ, 0x4, P0 ;  /* 0x00000004ff037807 */ /* 0x000fe20000000000 */
[C---:B------:R-:W-:Y:S01]  /*1ea0*/  IMAD R6, R5.reuse, R96, RZ ;  /* 0x0000006005067224 */ /* 0x040fe200078e02ff */
[----:B------:R-:W-:Y:S01]  /*1eb0*/  SEL R4, RZ, 0x8, P1 ;  /* 0x00000008ff047807 */ /* 0x000fe20000800000 */
[-C--:B----4-:R-:W-:Y:S01]  /*1ec0*/  IMAD R5, R5, R90.reuse, RZ ;  /* 0x0000005a05057224 */ /* 0x090fe200078e02ff */
[----:B------:R-:W-:Y:S01]  /*1ed0*/  ISETP.GE.AND P2, PT, R22, UR4, PT ;  /* 0x0000000416007c0c */ /* 0x000fe2000bf46270 */
[C---:B------:R-:W-:Y:S01]  /*1ee0*/  IMAD R7, R204.reuse, R97, R6 ;  /* 0x00000061cc077224 */ /* 0x040fe200078e0206 */
[----:B------:R-:W-:Y:S01]  /*1ef0*/  SHF.R.S32.HI R195, RZ, 0x1f, R194 ;  /* 0x0000001fffc37819 */ /* 0x000fe200000114c2 */
[----:B------:R-:W-:Y:S01]  /*1f00*/  IMAD.WIDE.U32 R92, R204, R90, R16 ;  /* 0x0000005acc5c7225 */ /* 0x000fe200078e0010 */
[----:B------:R-:W-:-:S02]  /*1f10*/  LOP3.LUT R0, R4, R0, R3, 0xfe, !PT ;  /* 0x0000000004007212 */ /* 0x000fc400078efe03 */
[----:B------:R-:W-:Y:S01]  /*1f20*/  SEL R3, RZ, 0x10, P2 ;  /* 0x00000010ff037807 */ /* 0x000fe20001000000 */
[----:B------:R-:W-:Y:S01]  /*1f30*/  IMAD.WIDE.U32 R100, R204, R96, R194 ;  /* 0x00000060cc647225 */ /* 0x000fe200078e00c2 */
[----:B------:R-:W-:Y:S02]  /*1f40*/  ISETP.GE.AND P0, PT, R16, R15, PT ;  /* 0x0000000f1000720c */ /* 0x000fe40003f06270 */
[----:B------:R-:W-:Y:S01]  /*1f50*/  LOP3.LUT R9, R0, R3, RZ, 0xfc, !PT ;  /* 0x0000000300097212 */ /* 0x000fe200078efcff */
[----:B------:R-:W-:Y:S01]  /*1f60*/  IMAD.IADD R99, R7, 0x1, R99 ;  /* 0x0000000107637824 */ /* 0x000fe200078e0263 */
[-C--:B------:R-:W-:Y:S01]  /*1f70*/  ISETP.GE.AND P1, PT, R196, R15.reuse, PT ;  /* 0x0000000fc400720c */ /* 0x080fe20003f26270 */
[----:B------:R-:W-:Y:S01]  /*1f80*/  IMAD.WIDE.U32 R94, R204, R90, R194 ;  /* 0x0000005acc5e7225 */ /* 0x000fe200078e00c2 */
[----:B------:R-:W-:Y:S02]  /*1f90*/  ISETP.GE.AND P3, PT, R193, R15, PT ;  /* 0x0000000fc100720c */ /* 0x000fe40003f66270 */
[----:B------:R-:W-:Y:S01]  /*1fa0*/  SEL R3, R15, RZ, P0 ;  /* 0x000000ff0f037207 */ /* 0x000fe20000000000 */
[----:B-----5:R-:W-:Y:S01]  /*1fb0*/  IMAD.WIDE.U32 R98, R135, R96, R98 ;  /* 0x0000006087627225 */ /* 0x020fe200078e0062 */
[----:B------:R-:W-:-:S02]  /*1fc0*/  IADD3 R101, R101, R7, RZ ;  /* 0x0000000765657210 */ /* 0x000fc40007ffe0ff */
[C---:B------:R-:W-:Y:S01]  /*1fd0*/  SEL R0, R15.reuse, RZ, P3 ;  /* 0x000000ff0f007207 */ /* 0x040fe20001800000 */
[----:B------:R-:W-:Y:S01]  /*1fe0*/  IMAD R7, R204, R91, R5 ;  /* 0x0000005bcc077224 */ /* 0x000fe200078e0205 */
[----:B------:R-:W-:Y:S01]  /*1ff0*/  SEL R5, R15, RZ, P1 ;  /* 0x000000ff0f057207 */ /* 0x000fe20000800000 */
[----:B------:R-:W-:Y:S01]  /*2000*/  IMAD.IADD R3, R16, 0x1, R3 ;  /* 0x0000000110037824 */ /* 0x000fe200078e0203 */
[----:B------:R-:W-:Y:S01]  /*2010*/  LOP3.LUT P2, RZ, R221, 0x4, RZ, 0xc0, !PT ;  /* 0x00000004ddff7812 */ /* 0x000fe2000784c0ff */
[----:B------:R-:W-:Y:S01]  /*2020*/  IMAD.IADD R11, R193, 0x1, R0 ;  /* 0x00000001c10b7824 */ /* 0x000fe200078e0200 */
[----:B------:R-:W-:Y:S01]  /*2030*/  IADD3 R5, R196, R5, RZ ;  /* 0x00000005c4057210 */ /* 0x000fe20007ffe0ff */
[----:B------:R-:W-:Y:S01]  /*2040*/  IMAD.IADD R93, R7, 0x1, R93 ;  /* 0x00000001075d7824 */ /* 0x000fe200078e025d */
[----:B------:R-:W-:Y:S01]  /*2050*/  SHF.R.S32.HI R0, RZ, 0x1f, R3 ;  /* 0x0000001fff007819 */ /* 0x000fe20000011403 */
[----:B------:R-:W-:Y:S01]  /*2060*/  IMAD.WIDE.U32 R100, R135, R96, R100 ;  /* 0x0000006087647225 */ /* 0x000fe200078e0064 */
[----:B------:R-:W-:-:S02]  /*2070*/  SHF.R.S32.HI R4, RZ, 0x1f, R5 ;  /* 0x0000001fff047819 */ /* 0x000fc40000011405 */
[CC--:B------:R-:W-:Y:S01]  /*2080*/  LEA.HI R6, R0.reuse, R3.reuse, RZ, 0x3 ;  /* 0x0000000300067211 */ /* 0x0c0fe200078f18ff */
[----:B------:R-:W-:Y:S01]  /*2090*/  IMAD R125, R91, 0x60, RZ ;  /* 0x000000605b7d7824 */ /* 0x000fe200078e02ff */
[----:B------:R-:W-:Y:S01]  /*20a0*/  LEA.HI R0, R0, R3, RZ, 0x6 ;  /* 0x0000000300007211 */ /* 0x000fe200078f30ff */
[----:B------:R-:W-:Y:S01]  /*20b0*/  IMAD.WIDE.U32 R92, R135, R90, R92 ;  /* 0x0000005a875c7225 */ /* 0x000fe200078e005c */
[CC--:B------:R-:W-:Y:S02]  /*20c0*/  LEA.HI R3, R4.reuse, R5.reuse, RZ, 0x6 ;  /* 0x0000000504037211 */ /* 0x0c0fe400078f30ff */
[----:B------:R-:W-:Y:S02]  /*20d0*/  LEA.HI R10, R4, R5, RZ, 0x3 ;  /* 0x00000005040a7211 */ /* 0x000fe400078f18ff */
[----:B------:R-:W-:Y:S02]  /*20e0*/  SHF.R.S32.HI R0, RZ, 0x6, R0 ;  /* 0x00000006ff007819 */ /* 0x000fe40000011400 */
[----:B------:R-:W-:-:S02]  /*20f0*/  SHF.R.S32.HI R4, RZ, 0x6, R3 ;  /* 0x00000006ff047819 */ /* 0x000fc40000011403 */
[C---:B------:R-:W-:Y:S01]  /*2100*/  LOP3.LUT R3, R213.reuse, 0x38, R6, 0xf8, !PT ;  /* 0x00000038d5037812 */ /* 0x040fe200078ef806 */
[C---:B------:R-:W-:Y:S01]  /*2110*/  IMAD R133, R0.reuse, 0x1800, R215 ;  /* 0x0000180000857824 */ /* 0x040fe200078e02d7 */
[----:B------:R-:W-:Y:S01]  /*2120*/  SHF.R.S32.HI R12, RZ, 0x1f, R11 ;  /* 0x0000001fff0c7819 */ /* 0x000fe2000001140b */
[----:B------:R-:W-:Y:S01]  /*2130*/  IMAD R131, R0, 0x1800, R216 ;  /* 0x0000180000837824 */ /* 0x000fe200078e02d8 */
[----:B------:R-:W-:Y:S01]  /*2140*/  LOP3.LUT R5, R213, 0x38, R10, 0xf8, !PT ;  /* 0x00000038d5057812 */ /* 0x000fe200078ef80a */
[C---:B------:R-:W-:Y:S01]  /*2150*/  IMAD R132, R4.reuse, 0x1800, R215 ;  /* 0x0000180004847824 */ /* 0x040fe200078e02d7 */
[----:B------:R-:W-:Y:S01]  /*2160*/  LOP3.LUT R0, R3, R214, RZ, 0x3c, !PT ;  /* 0x000000d603007212 */ /* 0x000fe200078e3cff */
[----:B------:R-:W-:Y:S01]  /*2170*/  IMAD R128, R4, 0x1800, R216 ;  /* 0x0000180004807824 */ /* 0x000fe200078e02d8 */
[----:B------:R-:W-:Y:S02]  /*2180*/  IADD3 R95, R95, R7, RZ ;  /* 0x000000075f5f7210 */ /* 0x000fe40007ffe0ff */
[----:B------:R-:W-:Y:S01]  /*2190*/  LEA.HI R14, R12, R11, RZ, 0x3 ;  /* 0x0000000b0c0e7211 */ /* 0x000fe200078f18ff */
[----:B------:R-:W-:Y:S01]  /*21a0*/  IMAD.IADD R133, R133, 0x1, R0 ;  /* 0x0000000185857824 */ /* 0x000fe200078e0200 */
[----:B------:R-:W-:Y:S01]  /*21b0*/  LOP3.LUT R7, R211, 0x38, R6, 0xf8, !PT ;  /* 0x00000038d3077812 */ /* 0x000fe200078ef806 */
[----:B------:R-:W-:Y:S01]  /*21c0*/  IMAD.WIDE.U32 R94, R135, R90, R94 ;  /* 0x0000005a875e7225 */ /* 0x000fe200078e005e */
[----:B------:R-:W-:-:S02]  /*21d0*/  SHF.R.U32.HI R28, RZ, 0x3, R211 ;  /* 0x00000003ff1c7819 */ /* 0x000fc400000116d3 */
[----:B------:R-:W-:Y:S02]  /*21e0*/  LEA.HI R11, R12, R11, RZ, 0x6 ;  /* 0x0000000b0c0b7211 */ /* 0x000fe400078f30ff */
[----:B------:R-:W-:Y:S02]  /*21f0*/  LOP3.LUT R5, R5, R214, RZ, 0x3c, !PT ;  /* 0x000000d605057212 */ /* 0x000fe400078e3cff */
[----:B------:R-:W-:Y:S02]  /*2200*/  LOP3.LUT R0, R211, 0x38, R10, 0xf8, !PT ;  /* 0x00000038d3007812 */ /* 0x000fe400078ef80a */
[----:B------:R-:W-:Y:S01]  /*2210*/  LOP3.LUT R8, R7, R28, RZ, 0x3c, !PT ;  /* 0x0000001c07087212 */ /* 0x000fe200078e3cff */
[----:B------:R-:W-:Y:S01]  /*2220*/  IMAD.IADD R132, R132, 0x1, R5 ;  /* 0x0000000184847824 */ /* 0x000fe200078e0205 */
[----:B------:R-:W-:Y:S02]  /*2230*/  SHF.R.S32.HI R13, RZ, 0x1f, R135 ;  /* 0x0000001fff0d7819 */ /* 0x000fe40000011487 */
[----:B------:R-:W-:-:S02]  /*2240*/  SHF.R.S32.HI R11, RZ, 0x6, R11 ;  /* 0x00000006ff0b7819 */ /* 0x000fc4000001140b */
[--C-:B------:R-:W-:Y:S02]  /*2250*/  LOP3.LUT R3, R213, 0x38, R14.reuse, 0xf8, !PT ;  /* 0x00000038d5037812 */ /* 0x100fe400078ef80e */
[----:B------:R-:W-:Y:S01]  /*2260*/  LOP3.LUT R5, R0, R28, RZ, 0x3c, !PT ;  /* 0x0000001c00057212 */ /* 0x000fe200078e3cff */
[----:B------:R-:W-:Y:S01]  /*2270*/  IMAD R129, R11, 0x1800, R215 ;  /* 0x000018000b817824 */ /* 0x000fe200078e02d7 */
[----:B------:R-:W-:Y:S01]  /*2280*/  IADD3 R131, R131, R8, RZ ;  /* 0x0000000883837210 */ /* 0x000fe20007ffe0ff */
[----:B------:R-:W-:Y:S01]  /*2290*/  IMAD R8, R13, R96, RZ ;  /* 0x000000600d087224 */ /* 0x000fe200078e02ff */
[----:B------:R-:W-:Y:S01]  /*22a0*/  LOP3.LUT R7, R211, 0x38, R14, 0xf8, !PT ;  /* 0x00000038d3077812 */ /* 0x000fe200078ef80e */
[----:B------:R-:W-:Y:S01]  /*22b0*/  IMAD.IADD R128, R128, 0x1, R5 ;  /* 0x0000000180807824 */ /* 0x000fe200078e0205 */
[----:B------:R-:W-:Y:S01]  /*22c0*/  LOP3.LUT R0, R3, R214, RZ, 0x3c, !PT ;  /* 0x000000d603007212 */ /* 0x000fe200078e3cff */
[----:B------:R-:W-:Y:S01]  /*22d0*/  IMAD R5, R97, 0x60, RZ ;  /* 0x0000006061057824 */ /* 0x000fe200078e02ff */
[----:B------:R-:W-:Y:S01]  /*22e0*/  LOP3.LUT R4, R7, R28, RZ, 0x3c, !PT ;  /* 0x0000001c07047212 */ /* 0x000fe200078e3cff */
[----:B------:R-:W-:Y:S01]  /*22f0*/  IMAD R7, R135, R97, R8 ;  /* 0x0000006187077224 */ /* 0x000fe200078e0208 */
[C---:B------:R-:W-:Y:S01]  /*2300*/  SHF.L.U64.HI R103, R96.reuse, 0x6, R97 ;  /* 0x0000000660677819 */ /* 0x040fe20000010261 */
[----:B------:R-:W-:Y:S01]  /*2310*/  IMAD.WIDE.U32 R96, R96, 0x60, RZ ;  /* 0x0000006060607825 */ /* 0x000fe200078e00ff */
[----:B------:R-:W-:-:S02]  /*2320*/  IADD3 R129, R129, R0, RZ ;  /* 0x0000000081817210 */ /* 0x000fc40007ffe0ff */
[----:B------:R-:W-:Y:S01]  /*2330*/  LOP3.LUT R3, R213, 0x18, R16, 0xf8, !PT ;  /* 0x00000018d5037812 */ /* 0x000fe200078ef810 */
[----:B------:R-:W-:Y:S01]  /*2340*/  IMAD R0, R13, R90, RZ ;  /* 0x0000005a0d007224 */ /* 0x000fe200078e02ff */
[C---:B------:R-:W-:Y:S01]  /*2350*/  SHF.L.U64.HI R105, R90.reuse, 0x6, R91 ;  /* 0x000000065a697819 */ /* 0x040fe2000001025b */
[----:B------:R-:W-:Y:S01]  /*2360*/  IMAD R127, R11, 0x1800, R216 ;  /* 0x000018000b7f7824 */ /* 0x000fe200078e02d8 */
[----:B------:R-:W-:Y:S01]  /*2370*/  LOP3.LUT R126, R3, R214, RZ, 0x3c, !PT ;  /* 0x000000d6037e7212 */ /* 0x000fe200078e3cff */
[----:B------:R-:W-:Y:S01]  /*2380*/  IMAD.IADD R124, R97, 0x1, R5 ;  /* 0x00000001617c7824 */ /* 0x000fe200078e0205 */
[C---:B------:R-:W-:Y:S01]  /*2390*/  SHF.L.U32 R106, R90.reuse, 0x6, RZ ;  /* 0x000000065a6a7819 */ /* 0x040fe200000006ff */
[----:B------:R-:W-:Y:S01]  /*23a0*/  IMAD R11, R135, R91, R0 ;  /* 0x0000005b870b7224 */ /* 0x000fe200078e0200 */
[----:B------:R-:W-:Y:S01]  /*23b0*/  IADD3 R102, R101, R7, RZ ;  /* 0x0000000765667210 */ /* 0x000fe20007ffe0ff */
[----:B------:R-:W-:Y:S01]  /*23c0*/  IMAD.IADD R3, R7, 0x1, R99 ;  /* 0x0000000107037824 */ /* 0x000fe200078e0263 */
[----:B------:R-:W-:Y:S01]  /*23d0*/  SHF.R.S32.HI R113, RZ, 0x3, R6 ;  /* 0x00000003ff717819 */ /* 0x000fe20000011406 */
[----:B------:R-:W-:Y:S01]  /*23e0*/  IMAD.WIDE.U32 R90, R90, 0x60, RZ ;  /* 0x000000605a5a7825 */ /* 0x000fe200078e00ff */
[----:B------:R-:W-:-:S02]  /*23f0*/  LOP3.LUT R5, R6, 0xfffffff8, RZ, 0xc0, !PT ;  /* 0xfffffff806057812 */ /* 0x000fc400078ec0ff */
[----:B------:R-:W-:Y:S01]  /*2400*/  LOP3.LUT R6, R10, 0xfffffff8, RZ, 0xc0, !PT ;  /* 0xfffffff80a067812 */ /* 0x000fe200078ec0ff */
[----:B------:R-:W-:Y:S01]  /*2410*/  IMAD.IADD R127, R127, 0x1, R4 ;  /* 0x000000017f7f7824 */ /* 0x000fe200078e0204 */
[----:B------:R-:W-:Y:S01]  /*2420*/  LOP3.LUT R7, R14, 0xfffffff8, RZ, 0xc0, !PT ;  /* 0xfffffff80e077812 */ /* 0x000fe200078ec0ff */
[----:B------:R-:W-:Y:S01]  /*2430*/  IMAD.IADD R125, R91, 0x1, R125 ;  /* 0x000000015b7d7824 */ /* 0x000fe200078e027d */
[----:B------:R-:W-:Y:S01]  /*2440*/  SHF.R.S32.HI R112, RZ, 0x3, R10 ;  /* 0x00000003ff707819 */ /* 0x000fe2000001140a */
[----:B------:R-:W-:Y:S01]  /*2450*/  IMAD.IADD R89, R95, 0x1, R11 ;  /* 0x000000015f597824 */ /* 0x000fe200078e020b */
[----:B------:R-:W-:Y:S02]  /*2460*/  SHF.R.S32.HI R0, RZ, 0x1f, R30 ;  /* 0x0000001fff007819 */ /* 0x000fe4000001141e */
[----:B0-----:R-:W-:Y:S02]  /*2470*/  LEA.HI R138, R138, 0x8, RZ, 0x19 ;  /* 0x000000088a8a7811 */ /* 0x001fe400078fc8ff */
[----:B------:R-:W-:-:S02]  /*2480*/  IADD3 R126, R215, R126, RZ ;  /* 0x0000007ed77e7210 */ /* 0x000fc40007ffe0ff */
[----:B------:R-:W-:Y:S02]  /*2490*/  IADD3 R4, R11, R93, RZ ;  /* 0x0000005d0b047210 */ /* 0x000fe40007ffe0ff */
[----:B------:R-:W-:Y:S02]  /*24a0*/  SHF.R.S32.HI R111, RZ, 0x3, R14 ;  /* 0x00000003ff6f7819 */ /* 0x000fe4000001140e */
[----:B------:R-:W-:Y:S02]  /*24b0*/  SHF.R.S32.HI R109, RZ, 0x1f, R5 ;  /* 0x0000001fff6d7819 */ /* 0x000fe40000011405 */
[----:B------:R-:W-:Y:S02]  /*24c0*/  SHF.R.S32.HI R108, RZ, 0x1f, R6 ;  /* 0x0000001fff6c7819 */ /* 0x000fe40000011406 */
[----:B------:R-:W-:Y:S01]  /*24d0*/  SHF.R.S32.HI R107, RZ, 0x1f, R7 ;  /* 0x0000001fff6b7819 */ /* 0x000fe20000011407 */
[----:B--2---:R-:W-:Y:S01]  /*24e0*/  IMAD R110, R21, 0x40, R204 ;  /* 0x00000040156e7824 */ /* 0x004fe200078e02cc */
[----:B---3--:R-:W-:-:S04]  /*24f0*/  LOP3.LUT R20, R20, 0xfffffffe, RZ, 0xc0, !PT ;  /* 0xfffffffe14147812 */ /* 0x008fc800078ec0ff */
[----:B------:R-:W-:-:S04]  /*2500*/  @P3 LOP3.LUT R20, R20, 0x1, RZ, 0xfc, !PT ;  /* 0x0000000114143812 */ /* 0x000fc800078efcff */
[----:B------:R-:W-:-:S04]  /*2510*/  LOP3.LUT R20, R20, 0xfffffffb, RZ, 0xc0, !PT ;  /* 0xfffffffb14147812 */ /* 0x000fc800078ec0ff */
[----:B------:R-:W-:Y:S02]  /*2520*/  @P2 LOP3.LUT R20, R20, 0x4, RZ, 0xfc, !PT ;  /* 0x0000000414142812 */ /* 0x000fe400078efcff */
[----:B------:R-:W-:-:S03]  /*2530*/  ISETP.GE.AND P2, PT, R192, UR4, PT ;  /* 0x00000004c0007c0c */ /* 0x000fc6000bf46270 */
[----:B------:R0:W-:Y:S01]  /*2540*/  STL [R1], R20 ;  /* 0x0000001401007387 */ /* 0x0001e20000100800 */
[----:B------:R-:W-:-:S04]  /*2550*/  SEL R8, RZ, 0x20, P2 ;  /* 0x00000020ff087807 */ /* 0x000fc80001000000 */
[C---:B------:R-:W-:Y:S02]  /*2560*/  LOP3.LUT R26, R9.reuse, R8, RZ, 0xfc, !PT ;  /* 0x00000008091a7212 */ /* 0x040fe400078efcff */
[----:B------:R-:W-:Y:S02]  /*2570*/  LOP3.LUT R8, R9, 0x1, RZ, 0xc0, !PT ;  /* 0x0000000109087812 */ /* 0x000fe400078ec0ff */
[C---:B------:R-:W-:Y:S02]  /*2580*/  LOP3.LUT R9, R26.reuse, 0x2, RZ, 0xc0, !PT ;  /* 0x000000021a097812 */ /* 0x040fe400078ec0ff */
[C---:B------:R-:W-:Y:S02]  /*2590*/  LOP3.LUT R10, R26.reuse, 0x4, RZ, 0xc0, !PT ;  /* 0x000000041a0a7812 */ /* 0x040fe400078ec0ff */
[C---:B0-----:R-:W-:Y:S02]  /*25a0*/  LOP3.LUT R20, R26.reuse, 0x8, RZ, 0xc0, !PT ;  /* 0x000000081a147812 */ /* 0x041fe400078ec0ff */
[----:B------:R-:W-:-:S02]  /*25b0*/  LOP3.LUT R21, R26, 0x10, RZ, 0xc0, !PT ;  /* 0x000000101a157812 */ /* 0x000fc400078ec0ff */
[----:B------:R-:W-:Y:S02]  /*25c0*/  SHF.R.S32.HI R122, RZ, 0x1f, R24 ;  /* 0x0000001fff7a7819 */ /* 0x000fe40000011418 */
[----:B------:R-:W-:-:S07]  /*25d0*/  LOP3.LUT R26, R26, 0x20, RZ, 0xc0, !PT ;  /* 0x000000201a1a7812 */ /* 0x000fce00078ec0ff */
.L_x_2805:
[----:B--2---:R-:W2:Y:S01]  /*25e0*/  LDL.LU R33, [R1] ;  /* 0x0000000001217983 */ /* 0x004ea20000300800 */
[----:B------:R-:W0:Y:S01]  /*25f0*/  LDC R32, c[0x0][0x430] ;  /* 0x00010c00ff207b82 */ /* 0x000e220000000800 */
[----:B------:R-:W-:Y:S01]  /*2600*/  VIADD R25, R25, 0xffffffff ;  /* 0xffffffff19197836 */ /* 0x000fe20000000000 */
[----:B------:R-:W-:Y:S01]  /*2610*/  ULDC.64 UR4, c[0x0][0x208] ;  /* 0x0000820000047ab9 */ /* 0x000fe20000000a00 */
        /* <DEDUP_REMOVED lines=15> */
[--C-:B------:R-:W-:Y:S01]  /*2710*/  @!P2 SHF.R.S32.HI R29, RZ, 0x1f, R28.reuse ;  /* 0x0000001fff1da819 */ /* 0x100fe2000001141c */
        /* <DEDUP_REMOVED lines=11> */
[----:B------:R-:W-:Y:S01]  /*27d0*/  VIADD R31, R29, 0x20 ;  /* 0x000000201d1f7836 */ /* 0x000fe20000000000 */
[----:B------:R-:W-:Y:S03]  /*27e0*/  BSSY B0, `(.L_x_2700) ;  /* 0x0000799000007945 */ /* 0x000fe60003800000 */
[----:B------:R-:W-:-:S02]  /*27f0*/  IMAD R28, R32, R11, R36 ;  /* 0x0000000b201c7224 */ /* 0x000fc400078e0224 */
[C---:B------:R-:W-:Y:S01]  /*2800*/  @P4 VIADD R31, R29.reuse, 0xffffffe0 ;  /* 0xffffffe01d1f4836 */ /* 0x040fe20000000000 */
[----:B------:R-:W-:-:S03]  /*2810*/  LEA R29, R29, R114, 0x1 ;  /* 0x000000721d1d7211 */ /* 0x000fc600078e08ff */
        /* <DEDUP_REMOVED lines=20> */
[C---:B------:R-:W-:Y:S01]  /*2960*/  IMAD R15, R27.reuse, UR5, R14 ;  /* 0x000000051b0f7c24 */ /* 0x040fe2000f8e020e */
[----:B------:R-:W-:Y:S01]  /*2970*/  VIMNMX R86, R86, 0x60, PT ;  /* 0x0000006056567848 */ /* 0x000fe20003fe0100 */
[----:B------:R-:W-:Y:S01]  /*2980*/  IMAD.WIDE.U32 R12, R27, UR4, R12 ;  /* 0x000000041b0c7c25 */ /* 0x000fe2000f8e000c */
[----:B------:R-:W-:-:S03]  /*2990*/  ULDC.64 UR4, c[0x0][0x308] ;  /* 0x0000c20000047ab9 */ /* 0x000fc60000000a00 */
[----:B------:R-:W-:Y:S01]  /*29a0*/  IMAD R37, R11, R90, R32 ;  /* 0x0000005a0b257224 */ /* 0x000fe200078e0220 */
[----:B------:R-:W-:Y:S01]  /*29b0*/  IADD3 R13, R13, R15, RZ ;  /* 0x0000000f0d0d7210 */ /* 0x000fe20007ffe0ff */
[----:B------:R-:W-:Y:S02]  /*29c0*/  IMAD R15, R0, UR4, RZ ;  /* 0x00000004000f7c24 */ /* 0x000fe4000f8e02ff */
[----:B------:R-:W-:Y:S02]  /*29d0*/  IMAD R14, R124, R25, RZ ;  /* 0x000000197c0e7224 */ /* 0x000fe400078e02ff */
[C---:B------:R-:W-:Y:S02]  /*29e0*/  IMAD R115, R30.reuse, UR5, R15 ;  /* 0x000000051e737c24 */ /* 0x040fe4000f8e020f */
[----:B------:R-:W-:Y:S01]  /*29f0*/  IMAD.WIDE.U32 R32, R30, UR4, R12 ;  /* 0x000000041e207c25 */ /* 0x000fe2000f8e000c */
[----:B------:R-:W-:-:S03]  /*2a00*/  ULDC.64 UR4, c[0x0][0x2e8] ;  /* 0x0000ba0000047ab9 */ /* 0x000fc60000000a00 */
[----:B------:R-:W-:Y:S01]  /*2a10*/  IMAD.IADD R115, R33, 0x1, R115 ;  /* 0x0000000121737824 */ /* 0x000fe200078e0273 */
[----:B------:R-:W-:Y:S01]  /*2a20*/  LEA R118, P3, R32, UR4, 0x1 ;  /* 0x0000000420767c11 */ /* 0x000fe2000f8608ff */
[----:B------:R-:W-:Y:S02]  /*2a30*/  IMAD R35, R11, R96, R14 ;  /* 0x000000600b237224 */ /* 0x000fe400078e020e */
[----:B------:R-:W-:Y:S01]  /*2a40*/  IMAD.WIDE.U32 R12, R90, R25, RZ ;  /* 0x000000195a0c7225 */ /* 0x000fe200078e00ff */
[----:B------:R-:W-:-:S03]  /*2a50*/  LEA.HI.X R115, R32, UR5, R115, 0x1, P3 ;  /* 0x0000000520737c11 */ /* 0x000fc600098f0c73 */
        /* <DEDUP_REMOVED lines=24> */
[----:B------:R-:W-:Y:S01]  /*2be0*/  ULDC.64 UR6, c[0x0][0x208] ;  /* 0x0000820000067ab9 */ /* 0x000fe20000000a00 */
        /* <DEDUP_REMOVED lines=36> */
.L_x_2704:
[----:B------:R-:W-:Y:S05]  /*2e30*/  BSYNC B1 ;  /* 0x0000000000017941 */ /* 0x000fea0003800000 */
.L_x_2703:
        /* <DEDUP_REMOVED lines=21> */
[----:B------:R-:W-:Y:S01]  /*2f90*/  IADD3.X R13, R102, R11, R103, P2, P5 ;  /* 0x0000000b660d7210 */ /* 0x000fe200017ea467 */
[----:B------:R-:W-:Y:S01]  /*2fa0*/  ULDC.64 UR6, c[0x0][0x208] ;  /* 0x0000820000067ab9 */ /* 0x000fe20000000a00 */
        /* <DEDUP_REMOVED lines=35> */
.L_x_2706:
[----:B------:R-:W-:Y:S05]  /*31e0*/  BSYNC B1 ;  /* 0x0000000000017941 */ /* 0x000fea0003800000 */
.L_x_2705:
[----:B0-----:R-:W-:Y:S01]  /*31f0*/  IMAD.MOV.U32 R12, RZ, RZ, R61 ;  /* 0x000000ffff0c7224 */ /* 0x001fe200078e003d */
[----:B------:R-:W-:Y:S01]  /*3200*/  MOV R11, R60 ;  /* 0x0000003c000b7202 */ /* 0x000fe20000000f00 */
[----:B------:R-:W-:Y:S01]  /*3210*/  IMAD.MOV.U32 R13, RZ, RZ, R68 ;  /* 0x000000ffff0d7224 */ /* 0x000fe200078e0044 */
[----:B------:R-:W-:Y:S01]  /*3220*/  ULOP3.LUT UR4, UR60, 0x1, URZ, 0xfc, !UPT ;  /* 0x000000013c047892 */ /* 0x000fe2000f8efc3f */
[----:B------:R-:W-:Y:S01]  /*3230*/  IMAD.MOV.U32 R14, RZ, RZ, R69 ;  /* 0x000000ffff0e7224 */ /* 0x000fe200078e0045 */
[----:B------:R-:W-:Y:S01]  /*3240*/  PRMT R151, R11, 0x5410, R12 ;  /* 0x000054100b977816 */ /* 0x000fe2000000000c */
[----:B------:R-:W-:Y:S01]  /*3250*/  IMAD.MOV.U32 R11, RZ, RZ, R64 ;  /* 0x000000ffff0b7224 */ /* 0x000fe200078e0040 */
[----:B------:R-:W-:Y:S01]  /*3260*/  MOV R12, R65 ;  /* 0x00000041000c7202 */ /* 0x000fe20000000f00 */
[----:B------:R-:W-:Y:S01]  /*3270*/  UISETP.NE.AND UP0, UPT, UR4, 0x3, UPT ;  /* 0x000000030400788c */ /* 0x000fe2000bf05270 */
        /* <DEDUP_REMOVED lines=18> */
[----:B------:R-:W-:Y:S01]  /*33a0*/  IMAD.MOV.U32 R14, RZ, RZ, R71 ;  /* 0x000000ffff0e7224 */ /* 0x000fe200078e0047 */
[----:B------:R-:W-:-:S02]  /*33b0*/  PRMT R149, R81, 0x5410, R82 ;  /* 0x0000541051957816 */ /* 0x000fc40000000052 */
[----:B------:R-:W-:Y:S01]  /*33c0*/  PRMT R154, R11, 0x5410, R12 ;  /* 0x000054100b9a7816 */ /* 0x000fe2000000000c */
[----:B------:R-:W-:Y:S01]  /*33d0*/  IMAD.MOV.U32 R12, RZ, RZ, R75 ;  /* 0x000000ffff0c7224 */ /* 0x000fe200078e004b */
[----:B------:R-:W-:Y:S01]  /*33e0*/  PRMT R158, R13, 0x5410, R14 ;  /* 0x000054100d9e7816 */ /* 0x000fe2000000000e */
[----:B------:R-:W-:Y:S01]  /*33f0*/  IMAD.MOV.U32 R13, RZ, RZ, R78 ;  /* 0x000000ffff0d7224 */ /* 0x000fe200078e004e */
        /* <DEDUP_REMOVED lines=43> */
.L_x_2707:
[----:B------:R-:W-:Y:S01]  /*36b0*/  IMAD R87, R19, 0x8, R18 ;  /* 0x0000000813577824 */ /* 0x000fe200078e0212 */
[----:B------:R-:W-:Y:S01]  /*36c0*/  SHF.L.U32 R88, R205, 0x1f, RZ ;  /* 0x0000001fcd587819 */ /* 0x000fe200000006ff */
[----:B------:R-:W-:Y:S03]  /*36d0*/  BSSY B1, `(.L_x_2708) ;  /* 0x0000003000017945 */ /* 0x000fe60003800000 */
[----:B------:R-:W0:Y:S02]  /*36e0*/  SYNCS.PHASECHK.TRANS64.TRYWAIT P5, [R87+URZ+0x30890], R88 ;  /* 0x03089058570075a7 */ /* 0x000e2400080a017f */
[----:B0-----:R-:W-:Y:S05]  /*36f0*/  @!P5 BRA `(.L_x_2709) ;  /* 0x00000200006cd947 */ /* 0x001fea0003800000 */
.L_x_3052:
[----:B------:R-:W-:Y:S05]  /*3700*/  BSYNC B1 ;  /* 0x0000000000017941 */ /* 0x000fea0003800000 */
.L_x_2708:
[----:B------:R-:W-:-:S03]  /*3710*/  UMOV UR4, 0xffffffff ;  /* 0xffffffff00047882 */ /* 0x000fc60000000000 */
[----:B------:R-:W-:Y:S05]  /*3720*/  BRA.DIV UR4, `(.L_x_2710) ;  /* 0x0000020204747947 */ /* 0x000fea000b800000 */
[----:B------:R1:W2:Y:S04]  /*3730*/  SHFL.IDX PT, R82, R115, RZ, 0x1c1f ;  /* 0x001c1fff73527589 */ /* 0x0002a800000e0000 */
[----:B------:R1:W3:Y:S02]  /*3740*/  SHFL.IDX PT, R11, R118, RZ, 0x1c1f ;  /* 0x001c1fff760b7589 */ /* 0x0002e400000e0000 */
.L_x_3056:
        /* <DEDUP_REMOVED lines=13> */
[----:B------:R-:W-:Y:S01]  /*3820*/  SHF.R.U64 R76, R76, 0x10, R77 ;  /* 0x000000104c4c7819 */ /* 0x000fe2000000124d */
[----:B------:R-:W-:Y:S01]  /*3830*/  HADD2.F32 R148, -RZ, R148.H0_H0 ;  /* 0x20000094ff947230 */ /* 0x000fe20000004100 */
[----:B------:R-:W-:Y:S01]  /*3840*/  SHF.R.U32.HI R79, RZ, 0x10, R79 ;  /* 0x00000010ff4f7819 */ /* 0x000fe2000001164f */
[----:B------:R-:W-:Y:S01]  /*3850*/  HADD2.F32 R144, -RZ, R144.H0_H0 ;  /* 0x20000090ff907230 */ /* 0x000fe20000004100 */
[----:B------:R-:W-:Y:S01]  /*3860*/  SHF.R.U32.HI R77, RZ, 0x10, R77 ;  /* 0x00000010ff4d7819 */ /* 0x000fe2000001164d */
[--C-:B------:R-:W-:Y:S02]  /*3870*/  HADD2.F32 R13, -RZ, R78.reuse.H1_H1 ;  /* 0x3000004eff0d7230 */ /* 0x100fe40000004100 */
[----:B------:R-:W-:Y:S02]  /*3880*/  HADD2.F32 R145, -RZ, R78.H0_H0 ;  /* 0x2000004eff917230 */ /* 0x000fe40000004100 */
[----:B------:R-:W-:-:S02]  /*3890*/  HADD2.F32 R76, -RZ, R76.H0_H0 ;  /* 0x2000004cff4c7230 */ /* 0x000fc40000004100 */
[-C--:B------:R-:W-:Y:S01]  /*38a0*/  FMUL.FTZ R78, R13, R144.reuse ;  /* 0x000000900d4e7220 */ /* 0x080fe20000410000 */
[----:B------:R-:W-:Y:S02]  /*38b0*/  HADD2.F32 R77, -RZ, R77.H0_H0 ;  /* 0x2000004dff4d7230 */ /* 0x000fe40000004100 */
[C---:B------:R-:W-:Y:S01]  /*38c0*/  FMUL.FTZ R144, R145.reuse, R144 ;  /* 0x0000009091907220 */ /* 0x040fe20000410000 */
[----:B------:R-:W-:-:S03]  /*38d0*/  FFMA.FTZ R78, R145, R76, -R78 ;  /* 0x0000004c914e7223 */ /* 0x000fc6000001084e */
[----:B------:R-:W-:Y:S01]  /*38e0*/  FFMA.FTZ R13, R13, R76, R144 ;  /* 0x0000004c0d0d7223 */ /* 0x000fe20000010090 */
[----:B------:R-:W-:Y:S01]  /*38f0*/  IMAD.MOV.U32 R144, RZ, RZ, R15 ;  /* 0x000000ffff907224 */ /* 0x000fe200078e000f */
[----:B------:R-:W-:Y:S01]  /*3900*/  MOV R76, R12 ;  /* 0x0000000c004c7202 */ /* 0x000fe20000000f00 */
[----:B------:R-:W-:Y:S02]  /*3910*/  HADD2.F32 R15, -RZ, R79.H0_H0 ;  /* 0x2000004fff0f7230 */ /* 0x000fe40000004100 */
[----:B------:R-:W-:Y:S01]  /*3920*/  F2FP.F16.F32.PACK_AB R13, R13, R78 ;  /* 0x0000004e0d0d723e */ /* 0x000fe200000000ff */
[--C-:B------:R-:W-:Y:S02]  /*3930*/  HADD2.F32 R12, -RZ, R144.reuse.H1_H1 ;  /* 0x30000090ff0c7230 */ /* 0x100fe40000004100 */
[----:B------:R-:W-:-:S03]  /*3940*/  HADD2.F32 R144, -RZ, R144.H0_H0 ;  /* 0x20000090ff907230 */ /* 0x000fc60000004100 */
[-C--:B------:R-:W-:Y:S02]  /*3950*/  FMUL.FTZ R79, R12, R15.reuse ;  /* 0x0000000f0c4f7220 */ /* 0x080fe40000410000 */
[C---:B------:R-:W-:Y:S02]  /*3960*/  FMUL.FTZ R145, R144.reuse, R15 ;  /* 0x0000000f90917220 */ /* 0x040fe40000410000 */
[-C--:B------:R-:W-:Y:S01]  /*3970*/  FFMA.FTZ R15, R144, R77.reuse, -R79 ;  /* 0x0000004d900f7223 */ /* 0x080fe2000001084f */
[--C-:B------:R-:W-:Y:S02]  /*3980*/  HADD2.F32 R79, -RZ, R76.reuse.H0_H0 ;  /* 0x2000004cff4f7230 */ /* 0x100fe40000004100 */
[----:B------:R-:W-:Y:S01]  /*3990*/  FFMA.FTZ R12, R12, R77, R145 ;  /* 0x0000004d0c0c7223 */ /* 0x000fe20000010091 */
[----:B------:R-:W-:Y:S02]  /*39a0*/  HADD2.F32 R77, -RZ, R76.H1_H1 ;  /* 0x3000004cff4d7230 */ /* 0x000fe40000004100 */
[----:B------:R-:W-:-:S02]  /*39b0*/  HADD2.F32 R144, -RZ, R157.H0_H0 ;  /* 0x2000009dff907230 */ /* 0x000fc40000004100 */
[----:B------:R-:W-:Y:S02]  /*39c0*/  HADD2.F32 R145, -RZ, R14.H0_H0 ;  /* 0x2000000eff917230 */ /* 0x000fe40000004100 */
[-C--:B------:R-:W-:Y:S01]  /*39d0*/  FMUL.FTZ R76, R77, R148.reuse ;  /* 0x000000944d4c7220 */ /* 0x080fe20000410000 */
[C---:B------:R-:W-:Y:S01]  /*39e0*/  FMUL.FTZ R148, R79.reuse, R148 ;  /* 0x000000944f947220 */ /* 0x040fe20000410000 */
[----:B------:R-:W-:Y:S02]  /*39f0*/  F2FP.F16.F32.PACK_AB R15, R12, R15 ;  /* 0x0000000f0c0f723e */ /* 0x000fe400000000ff */
[-C--:B------:R-:W-:Y:S01]  /*3a00*/  FFMA.FTZ R76, R79, R144.reuse, -R76 ;  /* 0x000000904f4c7223 */ /* 0x080fe2000001084c */
[----:B------:R-:W-:Y:S01]  /*3a10*/  FFMA.FTZ R77, R77, R144, R148 ;  /* 0x000000904d4d7223 */ /* 0x000fe20000010094 */
[----:B------:R-:W-:Y:S02]  /*3a20*/  HADD2.F32 R144, -RZ, R160.H0_H0 ;  /* 0x200000a0ff907230 */ /* 0x000fe40000004100 */
[----:B------:R-:W-:-:S02]  /*3a30*/  HADD2.F32 R79, -RZ, R14.H1_H1 ;  /* 0x3000000eff4f7230 */ /* 0x000fc40000004100 */
[----:B------:R-:W-:Y:S01]  /*3a40*/  HADD2.F32 R14, -RZ, R157.H1_H1 ;  /* 0x3000009dff0e7230 */ /* 0x000fe20000004100 */
[----:B------:R-:W-:Y:S02]  /*3a50*/  F2FP.F16.F32.PACK_AB R12, R77, R76 ;  /* 0x0000004c4d0c723e */ /* 0x000fe400000000ff */
[-C--:B------:R-:W-:Y:S01]  /*3a60*/  FMUL.FTZ R148, R79, R144.reuse ;  /* 0x000000904f947220 */ /* 0x080fe20000410000 */
[----:B------:R-:W-:-:S03]  /*3a70*/  FMUL.FTZ R144, R145, R144 ;  /* 0x0000009091907220 */ /* 0x000fc60000410000 */
[-C--:B------:R-:W-:Y:S01]  /*3a80*/  FFMA.FTZ R148, R145, R14.reuse, -R148 ;  /* 0x0000000e91947223 */ /* 0x080fe20000010894 */
[----:B------:R-:W-:-:S05]  /*3a90*/  FFMA.FTZ R79, R79, R14, R144 ;  /* 0x0000000e4f4f7223 */ /* 0x000fca0000010090 */
[----:B------:R-:W-:-:S07]  /*3aa0*/  F2FP.F16.F32.PACK_AB R14, R79, R148 ;  /* 0x000000944f0e723e */ /* 0x000fce00000000ff */
.L_x_2716:
[----:B------:R-:W-:Y:S05]  /*3ab0*/  BSYNC B3 ;  /* 0x0000000000037941 */ /* 0x000fea0003800000 */
.L_x_2715:
[----:B------:R-:W-:Y:S02]  /*3ac0*/  ULDC.64 UR4, c[0x0][0x208] ;  /* 0x0000820000047ab9 */ /* 0x000fe40000000a00 */
[----:B0-----:R4:W-:Y:S03]  /*3ad0*/  ST.E.128 desc[UR4][R80.64], R12 ;  /* 0x0000000c50007985 */ /* 0x0019e6000c101d04 */
.L_x_2714:
[----:B------:R-:W-:Y:S05]  /*3ae0*/  BSYNC B2 ;  /* 0x0000000000027941 */ /* 0x000fea0003800000 */
.L_x_2713:
[----:B------:R-:W-:Y:S01]  /*3af0*/  ISETP.NE.AND P3, PT, R9, RZ, PT ;  /* 0x000000ff0900720c */ /* 0x000fe20003f65270 */
[----:B------:R-:W-:-:S12]  /*3b00*/  BSSY B2, `(.L_x_2717) ;  /* 0x0000036000027945 */ /* 0x000fd80003800000 */
[----:B------:R-:W-:Y:S05]  /*3b10*/  @!P3 BRA `(.L_x_2718) ;  /* 0x0000000000d0b947 */ /* 0x000fea0003800000 */
[----:B----4-:R4:W0:Y:S01]  /*3b20*/  LDS.128 R12, [R31+0x1e000] ;  /* 0x01e000001f0c7984 */ /* 0x0108220000000c00 */
[----:B------:R-:W-:Y:S01]  /*3b30*/  ISETP.GE.AND P3, PT, R209, R119, PT ;  /* 0x00000077d100720c */ /* 0x000fe20003f66270 */
[----:B------:R-:W-:Y:S01]  /*3b40*/  IMAD.SHL.U32 R79, R198, 0x8, RZ ;  /* 0x00000008c64f7824 */ /* 0x000fe200078e00ff */
[----:B---3--:R-:W-:Y:S01]  /*3b50*/  MOV R76, R11 ;  /* 0x0000000b004c7202 */ /* 0x008fe20000000f00 */
[----:B--2---:R-:W-:Y:S01]  /*3b60*/  IMAD.MOV.U32 R77, RZ, RZ, R82 ;  /* 0x000000ffff4d7224 */ /* 0x004fe200078e0052 */
[----:B------:R-:W-:Y:S03]  /*3b70*/  BSSY B3, `(.L_x_2719) ;  /* 0x000002c000037945 */ /* 0x000fe60003800000 */
[----:B------:R-:W-:-:S06]  /*3b80*/  IMAD.WIDE R76, R79, 0x2, R76 ;  /* 0x000000024f4c7825 */ /* 0x000fcc00078e024c */
[----:B----4-:R-:W-:Y:S05]  /*3b90*/  @P3 BRA `(.L_x_2720) ;  /* 0x0000000000a43947 */ /* 0x010fea0003800000 */
[----:B------:R-:W-:Y:S01]  /*3ba0*/  SHF.R.U64 R78, R72, 0x10, R73 ;  /* 0x00000010484e7819 */ /* 0x000fe20000001249 */
[----:B0-----:R-:W-:Y:S01]  /*3bb0*/  HADD2.F32 R80, -RZ, R15.H0_H0 ;  /* 0x2000000fff507230 */ /* 0x001fe20000004100 */
        /* <DEDUP_REMOVED lines=39> */
.L_x_2720:
[----:B------:R-:W-:Y:S05]  /*3e30*/  BSYNC B3 ;  /* 0x0000000000037941 */ /* 0x000fea0003800000 */
.L_x_2719:
[----:B------:R-:W-:Y:S02]  /*3e40*/  ULDC.64 UR4, c[0x0][0x208] ;  /* 0x0000820000047ab9 */ /* 0x000fe40000000a00 */
[----:B0-----:R0:W-:Y:S03]  /*3e50*/  ST.E.128 desc[UR4][R76.64], R12 ;  /* 0x0000000c4c007985 */ /* 0x0011e6000c101d04 */
.L_x_2718:
[----:B------:R-:W-:Y:S05]  /*3e60*/  BSYNC B2 ;  /* 0x0000000000027941 */ /* 0x000fea0003800000 */
.L_x_2717:
[----:B------:R-:W-:Y:S01]  /*3e70*/  ISETP.NE.AND P3, PT, R10, RZ, PT ;  /* 0x000000ff0a00720c */ /* 0x000fe20003f65270 */
[----:B------:R-:W-:-:S12]  /*3e80*/  BSSY B2, `(.L_x_2721) ;  /* 0x0000036000027945 */ /* 0x000fd80003800000 */
[----:B------:R-:W-:Y:S05]  /*3e90*/  @!P3 BRA `(.L_x_2722) ;  /* 0x0000000000d0b947 */ /* 0x000fea0003800000 */
[----:B0---4-:R0:W4:Y:S01]  /*3ea0*/  LDS.128 R12, [R29+0x21000] ;  /* 0x021000001d0c7984 */ /* 0x0111220000000c00 */
[----:B------:R-:W-:Y:S01]  /*3eb0*/  ISETP.GE.AND P3, PT, R207, R119, PT ;  /* 0x00000077cf00720c */ /* 0x000fe20003f66270 */
[----:B---3--:R-:W-:Y:S01]  /*3ec0*/  IMAD.MOV.U32 R72, RZ, RZ, R11 ;  /* 0x000000ffff487224 */ /* 0x008fe200078e000b */
[----:B------:R-:W-:Y:S01]  /*3ed0*/  SHF.L.U32 R75, R199, 0x3, RZ ;  /* 0x00000003c74b7819 */ /* 0x000fe200000006ff */
[----:B--2---:R-:W-:Y:S01]  /*3ee0*/  IMAD.MOV.U32 R73, RZ, RZ, R82 ;  /* 0x000000ffff497224 */ /* 0x004fe200078e0052 */
[----:B------:R-:W-:Y:S03]  /*3ef0*/  BSSY B3, `(.L_x_2723) ;  /* 0x000002c000037945 */ /* 0x000fe60003800000 */
[----:B------:R-:W-:-:S06]  /*3f00*/  IMAD.WIDE R72, R75, 0x2, R72 ;  /* 0x000000024b487825 */ /* 0x000fcc00078e0248 */
[----:B0-----:R-:W-:Y:S05]  /*3f10*/  @P3 BRA `(.L_x_2724) ;  /* 0x0000000000a43947 */ /* 0x001fea0003800000 */
[--C-:B------:R-:W-:Y:S01]  /*3f20*/  SHF.R.U64 R74, R68, 0x10, R69.reuse ;  /* 0x00000010444a7819 */ /* 0x100fe20000001245 */
[----:B----4-:R-:W-:Y:S01]  /*3f30*/  HADD2.F32 R76, -RZ, R15.H0_H0 ;  /* 0x2000000fff4c7230 */ /* 0x010fe20000004100 */
[----:B------:R-:W-:Y:S01]  /*3f40*/  SHF.R.U32.HI R68, RZ, 0x10, R69 ;  /* 0x00000010ff447819 */ /* 0x000fe20000011645 */
[----:B------:R-:W-:Y:S01]  /*3f50*/  HADD2.F32 R79, -RZ, R155.H1_H1 ;  /* 0x3000009bff4f7230 */ /* 0x000fe20000004100 */
[--C-:B------:R-:W-:Y:S01]  /*3f60*/  SHF.R.U32.HI R75, RZ, 0x10, R71.reuse ;  /* 0x00000010ff4b7819 */ /* 0x100fe20000011647 */
[----:B------:R-:W-:Y:S01]  /*3f70*/  HADD2.F32 R74, -RZ, R74.H0_H0 ;  /* 0x2000004aff4a7230 */ /* 0x000fe20000004100 */
[----:B------:R-:W-:Y:S01]  /*3f80*/  SHF.R.U64 R69, R70, 0x10, R71 ;  /* 0x0000001046457819 */ /* 0x000fe20000001247 */
[----:B------:R-:W-:Y:S02]  /*3f90*/  HADD2.F32 R70, -RZ, R15.H1_H1 ;  /* 0x3000000fff467230 */ /* 0x000fe40000004100 */
[----:B------:R-:W-:Y:S02]  /*3fa0*/  HADD2.F32 R75, -RZ, R75.H0_H0 ;  /* 0x2000004bff4b7230 */ /* 0x000fe40000004100 */
[----:B------:R-:W-:-:S02]  /*3fb0*/  HADD2.F32 R78, -RZ, R69.H0_H0 ;  /* 0x20000045ff4e7230 */ /* 0x000fc40000004100 */
[--C-:B------:R-:W-:Y:S02]  /*3fc0*/  HADD2.F32 R69, -RZ, R13.reuse.H1_H1 ;  /* 0x3000000dff457230 */ /* 0x100fe40000004100 */
[-C--:B------:R-:W-:Y:S01]  /*3fd0*/  FMUL.FTZ R15, R70, R75.reuse ;  /* 0x0000004b460f7220 */ /* 0x080fe20000410000 */
[----:B------:R-:W-:Y:S02]  /*3fe0*/  HADD2.F32 R13, -RZ, R13.H0_H0 ;  /* 0x2000000dff0d7230 */ /* 0x000fe40000004100 */
[C---:B------:R-:W-:Y:S01]  /*3ff0*/  FMUL.FTZ R75, R76.reuse, R75 ;  /* 0x0000004b4c4b7220 */ /* 0x040fe20000410000 */
[----:B------:R-:W-:Y:S02]  /*4000*/  HADD2.F32 R71, -RZ, R68.H0_H0 ;  /* 0x20000044ff477230 */ /* 0x000fe40000004100 */
[-C--:B------:R-:W-:Y:S01]  /*4010*/  FMUL.FTZ R68, R69, R78.reuse ;  /* 0x0000004e45447220 */ /* 0x080fe20000410000 */
[C---:B------:R-:W-:Y:S02]  /*4020*/  FMUL.FTZ R78, R13.reuse, R78 ;  /* 0x0000004e0d4e7220 */ /* 0x040fe40000410000 */
        /* <DEDUP_REMOVED lines=10> */
[--C-:B------:R-:W-:Y:S02]  /*40d0*/  HADD2.F32 R12, -RZ, R14.reuse.H1_H1 ;  /* 0x3000000eff0c7230 */ /* 0x100fe40000004100 */
[----:B------:R-:W-:Y:S01]  /*40e0*/  FMUL.FTZ R78, R76, R71 ;  /* 0x000000474c4e7220 */ /* 0x000fe20000410000 */
[----:B------:R-:W-:Y:S01]  /*40f0*/  HADD2.F32 R14, -RZ, R14.H0_H0 ;  /* 0x2000000eff0e7230 */ /* 0x000fe20000004100 */
[----:B------:R-:W-:Y:S01]  /*4100*/  F2FP.F16.F32.PACK_AB R13, R68, R13 ;  /* 0x0000000d440d723e */ /* 0x000fe200000000ff */
[----:B------:R-:W-:-:S02]  /*4110*/  HADD2.F32 R74, -RZ, R155.H0_H0 ;  /* 0x2000009bff4a7230 */ /* 0x000fc40000004100 */
[-C--:B------:R-:W-:Y:S01]  /*4120*/  FMUL.FTZ R71, R12, R69.reuse ;  /* 0x000000450c477220 */ /* 0x080fe20000410000 */
[----:B------:R-:W-:Y:S02]  /*4130*/  FMUL.FTZ R69, R14, R69 ;  /* 0x000000450e457220 */ /* 0x000fe40000410000 */
[-C--:B------:R-:W-:Y:S01]  /*4140*/  FFMA.FTZ R77, R76, R74.reuse, -R77 ;  /* 0x0000004a4c4d7223 */ /* 0x080fe2000001084d */
[----:B------:R-:W-:Y:S01]  /*4150*/  FFMA.FTZ R78, R75, R74, R78 ;  /* 0x0000004a4b4e7223 */ /* 0x000fe2000001004e */
[-C--:B------:R-:W-:Y:S01]  /*4160*/  FFMA.FTZ R71, R14, R79.reuse, -R71 ;  /* 0x0000004f0e477223 */ /* 0x080fe20000010847 */
[----:B------:R-:W-:-:S03]  /*4170*/  FFMA.FTZ R12, R12, R79, R69 ;  /* 0x0000004f0c0c7223 */ /* 0x000fc60000010045 */
[----:B------:R-:W-:Y:S02]  /*4180*/  F2FP.F16.F32.PACK_AB R78, R78, R77 ;  /* 0x0000004d4e4e723e */ /* 0x000fe400000000ff */
[----:B------:R-:W-:Y:S02]  /*4190*/  F2FP.F16.F32.PACK_AB R14, R12, R71 ;  /* 0x000000470c0e723e */ /* 0x000fe400000000ff */
[----:B------:R-:W-:-:S07]  /*41a0*/  MOV R12, R78 ;  /* 0x0000004e000c7202 */ /* 0x000fce0000000f00 */
.L_x_2724:
[----:B------:R-:W-:Y:S05]  /*41b0*/  BSYNC B3 ;  /* 0x0000000000037941 */ /* 0x000fea0003800000 */
.L_x_2723:
[----:B------:R-:W-:Y:S02]  /*41c0*/  ULDC.64 UR4, c[0x0][0x208] ;  /* 0x0000820000047ab9 */ /* 0x000fe40000000a00 */
[----:B----4-:R0:W-:Y:S03]  /*41d0*/  ST.E.128 desc[UR4][R72.64], R12 ;  /* 0x0000000c48007985 */ /* 0x0101e6000c101d04 */
.L_x_2722:
[----:B------:R-:W-:Y:S05]  /*41e0*/  BSYNC B2 ;  /* 0x0000000000027941 */ /* 0x000fea0003800000 */
.L_x_2721:
        /* <DEDUP_REMOVED lines=50> */
.L_x_2728:
[----:B------:R-:W-:Y:S05]  /*4510*/  BSYNC B3 ;  /* 0x0000000000037941 */ /* 0x000fea0003800000 */
.L_x_2727:
[----:B------:R-:W-:Y:S02]  /*4520*/  ULDC.64 UR4, c[0x0][0x208] ;  /* 0x0000820000047ab9 */ /* 0x000fe40000000a00 */
[----:B----4-:R0:W-:Y:S03]  /*4530*/  ST.E.128 desc[UR4][R68.64], R12 ;  /* 0x0000000c44007985 */ /* 0x0101e6000c101d04 */
.L_x_2726:
[----:B------:R-:W-:Y:S05]  /*4540*/  BSYNC B2 ;  /* 0x0000000000027941 */ /* 0x000fea0003800000 */
.L_x_2725:
        /* <DEDUP_REMOVED lines=10> */
[----:B------:R-:W-:Y:S01]  /*45f0*/  SHF.R.U32.HI R60, RZ, 0x10, R61 ;  /* 0x00000010ff3c7819 */ /* 0x000fe2000001163d */
[----:B----4-:R-:W-:Y:S01]  /*4600*/  IMAD.MOV.U32 R61, RZ, RZ, R15 ;  /* 0x000000ffff3d7224 */ /* 0x010fe200078e000f */
[--C-:B------:R-:W-:Y:S01]  /*4610*/  SHF.R.U64 R68, R62, 0x10, R63.reuse ;  /* 0x000000103e447819 */ /* 0x100fe2000000123f */
[--C-:B------:R-:W-:Y:S01]  /*4620*/  HADD2.F32 R15, -RZ, R13.reuse.H1_H1 ;  /* 0x3000000dff0f7230 */ /* 0x100fe20000004100 */
[----:B------:R-:W-:Y:S01]  /*4630*/  SHF.R.U32.HI R67, RZ, 0x10, R63 ;  /* 0x00000010ff437819 */ /* 0x000fe2000001163f */
[----:B------:R-:W-:Y:S02]  /*4640*/  HADD2.F32 R13, -RZ, R13.H0_H0 ;  /* 0x2000000dff0d7230 */ /* 0x000fe40000004100 */
[----:B------:R-:W-:Y:S02]  /*4650*/  HADD2.F32 R68, -RZ, R68.H0_H0 ;  /* 0x20000044ff447230 */ /* 0x000fe40000004100 */
[----:B------:R-:W-:-:S02]  /*4660*/  HADD2.F32 R67, -RZ, R67.H0_H0 ;  /* 0x20000043ff437230 */ /* 0x000fc40000004100 */
[--C-:B------:R-:W-:Y:S02]  /*4670*/  HADD2.F32 R62, -RZ, R61.reuse.H1_H1 ;  /* 0x3000003dff3e7230 */ /* 0x100fe40000004100 */
[----:B------:R-:W-:Y:S02]  /*4680*/  HADD2.F32 R61, -RZ, R61.H0_H0 ;  /* 0x2000003dff3d7230 */ /* 0x000fe40000004100 */
[----:B------:R-:W-:Y:S02]  /*4690*/  HADD2.F32 R66, -RZ, R66.H0_H0 ;  /* 0x20000042ff427230 */ /* 0x000fe40000004100 */
[-C--:B------:R-:W-:Y:S01]  /*46a0*/  FMUL.FTZ R70, R62, R67.reuse ;  /* 0x000000433e467220 */ /* 0x080fe20000410000 */
[----:B------:R-:W-:Y:S02]  /*46b0*/  HADD2.F32 R63, -RZ, R60.H0_H0 ;  /* 0x2000003cff3f7230 */ /* 0x000fe40000004100 */
[-C--:B------:R-:W-:Y:S01]  /*46c0*/  FMUL.FTZ R60, R15, R68.reuse ;  /* 0x000000440f3c7220 */ /* 0x080fe20000410000 */
[----:B------:R-:W-:Y:S01]  /*46d0*/  FMUL.FTZ R68, R13, R68 ;  /* 0x000000440d447220 */ /* 0x000fe20000410000 */
[----:B------:R-:W-:-:S02]  /*46e0*/  FMUL.FTZ R67, R61, R67 ;  /* 0x000000433d437220 */ /* 0x000fc40000410000 */
[-C--:B------:R-:W-:Y:S01]  /*46f0*/  FFMA.FTZ R13, R13, R66.reuse, -R60 ;  /* 0x000000420d0d7223 */ /* 0x080fe2000001083c */
[----:B------:R-:W-:Y:S01]  /*4700*/  FFMA.FTZ R60, R15, R66, R68 ;  /* 0x000000420f3c7223 */ /* 0x000fe20000010044 */
[-C--:B------:R-:W-:Y:S01]  /*4710*/  FFMA.FTZ R62, R62, R63.reuse, R67 ;  /* 0x0000003f3e3e7223 */ /* 0x080fe20000010043 */
[----:B------:R-:W-:Y:S01]  /*4720*/  FFMA.FTZ R15, R61, R63, -R70 ;  /* 0x0000003f3d0f7223 */ /* 0x000fe20000010846 */
[--C-:B------:R-:W-:Y:S02]  /*4730*/  HADD2.F32 R67, -RZ, R152.reuse.H0_H0 ;  /* 0x20000098ff437230 */ /* 0x100fe40000004100 */
[----:B------:R-:W-:Y:S01]  /*4740*/  HADD2.F32 R152, -RZ, R152.H1_H1 ;  /* 0x30000098ff987230 */ /* 0x000fe20000004100 */
[----:B------:R-:W-:Y:S01]  /*4750*/  F2FP.F16.F32.PACK_AB R13, R60, R13 ;  /* 0x0000000d3c0d723e */ /* 0x000fe200000000ff */
[----:B------:R-:W-:Y:S01]  /*4760*/  HADD2.F32 R66, -RZ, R12.H1_H1 ;  /* 0x3000000cff427230 */ /* 0x000fe20000004100 */
[----:B------:R-:W-:Y:S01]  /*4770*/  F2FP.F16.F32.PACK_AB R15, R62, R15 ;  /* 0x0000000f3e0f723e */ /* 0x000fe200000000ff */
[----:B------:R-:W-:-:S02]  /*4780*/  HADD2.F32 R63, -RZ, R14.H1_H1 ;  /* 0x3000000eff3f7230 */ /* 0x000fc40000004100 */
[----:B------:R-:W-:Y:S02]  /*4790*/  HADD2.F32 R12, -RZ, R12.H0_H0 ;  /* 0x2000000cff0c7230 */ /* 0x000fe40000004100 */
[-C--:B------:R-:W-:Y:S01]  /*47a0*/  FMUL.FTZ R69, R66, R67.reuse ;  /* 0x0000004342457220 */ /* 0x080fe20000410000 */
[----:B------:R-:W-:Y:S02]  /*47b0*/  HADD2.F32 R14, -RZ, R14.H0_H0 ;  /* 0x2000000eff0e7230 */ /* 0x000fe40000004100 */
[CC--:B------:R-:W-:Y:S01]  /*47c0*/  FMUL.FTZ R71, R63.reuse, R152.reuse ;  /* 0x000000983f477220 */ /* 0x0c0fe20000410000 */
[--C-:B------:R-:W-:Y:S02]  /*47d0*/  HADD2.F32 R61, -RZ, R151.reuse.H0_H0 ;  /* 0x20000097ff3d7230 */ /* 0x100fe40000004100 */
[----:B------:R-:W-:Y:S01]  /*47e0*/  FMUL.FTZ R67, R12, R67 ;  /* 0x000000430c437220 */ /* 0x000fe20000410000 */
[----:B------:R-:W-:Y:S02]  /*47f0*/  HADD2.F32 R151, -RZ, R151.H1_H1 ;  /* 0x30000097ff977230 */ /* 0x000fe40000004100 */
[----:B------:R-:W-:Y:S01]  /*4800*/  FMUL.FTZ R152, R14, R152 ;  /* 0x000000980e987220 */ /* 0x000fe20000410000 */
[-C--:B------:R-:W-:Y:S01]  /*4810*/  FFMA.FTZ R69, R12, R61.reuse, -R69 ;  /* 0x0000003d0c457223 */ /* 0x080fe20000010845 */
[----:B------:R-:W-:Y:S01]  /*4820*/  FFMA.FTZ R66, R66, R61, R67 ;  /* 0x0000003d42427223 */ /* 0x000fe20000010043 */
[-C--:B------:R-:W-:Y:S01]  /*4830*/  FFMA.FTZ R71, R14, R151.reuse, -R71 ;  /* 0x000000970e477223 */ /* 0x080fe20000010847 */
[----:B------:R-:W-:-:S03]  /*4840*/  FFMA.FTZ R152, R63, R151, R152 ;  /* 0x000000973f987223 */ /* 0x000fc60000010098 */
[----:B------:R-:W-:Y:S02]  /*4850*/  F2FP.F16.F32.PACK_AB R12, R66, R69 ;  /* 0x00000045420c723e */ /* 0x000fe400000000ff */
[----:B------:R-:W-:-:S07]  /*4860*/  F2FP.F16.F32.PACK_AB R14, R152, R71 ;  /* 0x00000047980e723e */ /* 0x000fce00000000ff */
.L_x_2732:
[----:B------:R-:W-:Y:S05]  /*4870*/  BSYNC B3 ;  /* 0x0000000000037941 */ /* 0x000fea0003800000 */
.L_x_2731:
[----:B------:R-:W-:Y:S02]  /*4880*/  ULDC.64 UR4, c[0x0][0x208] ;  /* 0x0000820000047ab9 */ /* 0x000fe40000000a00 */
[----:B----4-:R0:W-:Y:S03]  /*4890*/  ST.E.128 desc[UR4][R64.64], R12 ;  /* 0x0000000c40007985 */ /* 0x0101e6000c101d04 */
.L_x_2730:
[----:B------:R-:W-:Y:S05]  /*48a0*/  BSYNC B2 ;  /* 0x0000000000027941 */ /* 0x000fea0003800000 */
.L_x_2729:
        /* <DEDUP_REMOVED lines=8> */
[----:B------:R-:W-:Y:S02]  /*4930*/  SHF.R.U64 R11, R56, 0x10, R57 ;  /* 0x00000010380b7819 */ /* 0x000fe40000001239 */
[--C-:B------:R-:W-:Y:S02]  /*4940*/  SHF.R.U64 R62, R58, 0x10, R59.reuse ;  /* 0x000000103a3e7819 */ /* 0x100fe4000000123b */
[----:B----4-:R-:W-:Y:S01]  /*4950*/  MOV R56, R15 ;  /* 0x0000000f00387202 */ /* 0x010fe20000000f00 */
[----:B------:R-:W-:Y:S01]  /*4960*/  HADD2.F32 R58, -RZ, R11.H0_H0 ;  /* 0x2000000bff3a7230 */ /* 0x000fe20000004100 */
[----:B------:R-:W-:Y:S01]  /*4970*/  SHF.R.U32.HI R59, RZ, 0x10, R59 ;  /* 0x00000010ff3b7819 */ /* 0x000fe2000001163b */
[--C-:B------:R-:W-:Y:S01]  /*4980*/  HADD2.F32 R15, -RZ, R13.reuse.H1_H1 ;  /* 0x3000000dff0f7230 */ /* 0x100fe20000004100 */
[----:B------:R-:W-:Y:S01]  /*4990*/  SHF.R.U32.HI R57, RZ, 0x10, R57 ;  /* 0x00000010ff397819 */ /* 0x000fe20000011639 */
[----:B------:R-:W-:Y:S02]  /*49a0*/  HADD2.F32 R11, -RZ, R13.H0_H0 ;  /* 0x2000000dff0b7230 */ /* 0x000fe40000004100 */
[----:B------:R-:W-:-:S02]  /*49b0*/  HADD2.F32 R13, -RZ, R56.H1_H1 ;  /* 0x30000038ff0d7230 */ /* 0x000fc40000004100 */
[----:B------:R-:W-:Y:S02]  /*49c0*/  HADD2.F32 R59, -RZ, R59.H0_H0 ;  /* 0x2000003bff3b7230 */ /* 0x000fe40000004100 */
[----:B------:R-:W-:Y:S02]  /*49d0*/  HADD2.F32 R56, -RZ, R56.H0_H0 ;  /* 0x20000038ff387230 */ /* 0x000fe40000004100 */
[----:B------:R-:W-:Y:S02]  /*49e0*/  HADD2.F32 R62, -RZ, R62.H0_H0 ;  /* 0x2000003eff3e7230 */ /* 0x000fe40000004100 */
[-C--:B------:R-:W-:Y:S01]  /*49f0*/  FMUL.FTZ R63, R13, R59.reuse ;  /* 0x0000003b0d3f7220 */ /* 0x080fe20000410000 */
[----:B------:R-:W-:Y:S02]  /*4a00*/  HADD2.F32 R57, -RZ, R57.H0_H0 ;  /* 0x20000039ff397230 */ /* 0x000fe40000004100 */
[----:B------:R-:W-:Y:S01]  /*4a10*/  FMUL.FTZ R66, R56, R59 ;  /* 0x0000003b38427220 */ /* 0x000fe20000410000 */
[-C--:B------:R-:W-:Y:S01]  /*4a20*/  FMUL.FTZ R64, R15, R62.reuse ;  /* 0x0000003e0f407220 */ /* 0x080fe20000410000 */
[----:B------:R-:W-:-:S02]  /*4a30*/  FMUL.FTZ R62, R11, R62 ;  /* 0x0000003e0b3e7220 */ /* 0x000fc40000410000 */
[-C--:B------:R-:W-:Y:S01]  /*4a40*/  FFMA.FTZ R66, R13, R57.reuse, R66 ;  /* 0x000000390d427223 */ /* 0x080fe20000010042 */
[----:B------:R-:W-:Y:S01]  /*4a50*/  FFMA.FTZ R63, R56, R57, -R63 ;  /* 0x00000039383f7223 */ /* 0x000fe2000001083f */
[----:B------:R-:W-:Y:S02]  /*4a60*/  HADD2.F32 R13, -RZ, R12.H1_H1 ;  /* 0x3000000cff0d7230 */ /* 0x000fe40000004100 */
[-C--:B------:R-:W-:Y:S01]  /*4a70*/  FFMA.FTZ R62, R15, R58.reuse, R62 ;  /* 0x0000003a0f3e7223 */ /* 0x080fe2000001003e */
[----:B------:R-:W-:Y:S02]  /*4a80*/  HADD2.F32 R57, -RZ, R150.H0_H0 ;  /* 0x20000096ff397230 */ /* 0x000fe40000004100 */
[----:B------:R-:W-:Y:S01]  /*4a90*/  FFMA.FTZ R11, R11, R58, -R64 ;  /* 0x0000003a0b0b7223 */ /* 0x000fe20000010840 */
[----:B------:R-:W-:Y:S02]  /*4aa0*/  HADD2.F32 R12, -RZ, R12.H0_H0 ;  /* 0x2000000cff0c7230 */ /* 0x000fe40000004100 */
[----:B------:R-:W-:-:S02]  /*4ab0*/  HADD2.F32 R150, -RZ, R150.H1_H1 ;  /* 0x30000096ff967230 */ /* 0x000fc40000004100 */
[-C--:B------:R-:W-:Y:S01]  /*4ac0*/  FMUL.FTZ R59, R13, R57.reuse ;  /* 0x000000390d3b7220 */ /* 0x080fe20000410000 */
[--C-:B------:R-:W-:Y:S02]  /*4ad0*/  HADD2.F32 R15, -RZ, R14.reuse.H1_H1 ;  /* 0x3000000eff0f7230 */ /* 0x100fe40000004100 */
        /* <DEDUP_REMOVED lines=14> */
.L_x_2734:
[----:B------:R-:W-:Y:S05]  /*4bc0*/  BSYNC B2 ;  /* 0x0000000000027941 */ /* 0x000fea0003800000 */
.L_x_2733:
[----:B------:R-:W-:Y:S02]  /*4bd0*/  ULDC.64 UR4, c[0x0][0x208] ;  /* 0x0000820000047ab9 */ /* 0x000fe40000000a00 */
[----:B----4-:R0:W-:Y:S03]  /*4be0*/  ST.E.128 desc[UR4][R60.64], R12 ;  /* 0x0000000c3c007985 */ /* 0x0101e6000c101d04 */
.L_x_2712:
[----:B------:R-:W-:Y:S05]  /*4bf0*/  BSYNC B1 ;  /* 0x0000000000017941 */ /* 0x000fea0003800000 */
.L_x_2711:
[----:B------:R-:W-:-:S03]  /*4c00*/  UMOV UR4, 0xffffffff ;  /* 0xffffffff00047882 */ /* 0x000fc60000000000 */
[----:B------:R-:W-:Y:S05]  /*4c10*/  BRA.DIV UR4, `(.L_x_2735) ;  /* 0x000001ee04847947 */ /* 0x000fea000b800000 */
[----:B-1----:R-:W1:Y:S04]  /*4c20*/  SHFL.IDX PT, R115, R115, 0x1, 0x1c1f ;  /* 0x003c1f0073737f89 */ /* 0x002e6800000e0000 */
[----:B------:R-:W0:Y:S02]  /*4c30*/  SHFL.IDX PT, R118, R118, 0x1, 0x1c1f ;  /* 0x003c1f0076767f89 */ /* 0x000e2400000e0000 */
.L_x_3060:
        /* <DEDUP_REMOVED lines=50> */
.L_x_2740:
[----:B------:R-:W-:Y:S05]  /*4f60*/  BSYNC B2 ;  /* 0x0000000000027941 */ /* 0x000fea0003800000 */
.L_x_2739:
[----:B------:R-:W-:Y:S02]  /*4f70*/  ULDC.64 UR4, c[0x0][0x208] ;  /* 0x0000820000047ab9 */ /* 0x000fe40000000a00 */
[----:B----4-:R0:W-:Y:S03]  /*4f80*/  ST.E.128 desc[UR4][R56.64], R12 ;  /* 0x0000000c38007985 */ /* 0x0101e6000c101d04 */
.L_x_2738:
[----:B------:R-:W-:Y:S05]  /*4f90*/  BSYNC B1 ;  /* 0x0000000000017941 */ /* 0x000fea0003800000 */
.L_x_2737:
[----:B------:R-:W-:Y:S01]  /*4fa0*/  ISETP.NE.AND P3, PT, R9, RZ, PT ;  /* 0x000000ff0900720c */ /* 0x000fe20003f65270 */
[----:B------:R-:W-:-:S12]  /*4fb0*/  BSSY B1, `(.L_x_2741) ;  /* 0x0000035000017945 */ /* 0x000fd80003800000 */
[----:B------:R-:W-:Y:S05]  /*4fc0*/  @!P3 BRA `(.L_x_2742) ;  /* 0x0000000000ccb947 */ /* 0x000fea0003800000 */
[----:B0---4-:R0:W4:Y:S01]  /*4fd0*/  LDS.128 R12, [R31+0x20000] ;  /* 0x020000001f0c7984 */ /* 0x0111220000000c00 */
[----:B------:R-:W-:Y:S01]  /*4fe0*/  ISETP.GE.AND P3, PT, R209, R119, PT ;  /* 0x00000077d100720c */ /* 0x000fe20003f66270 */
[----:B---3--:R-:W-:Y:S01]  /*4ff0*/  IMAD.SHL.U32 R11, R198, 0x8, RZ ;  /* 0x00000008c60b7824 */ /* 0x008fe200078e00ff */
[----:B-1----:R-:W-:Y:S01]  /*5000*/  MOV R53, R115 ;  /* 0x0000007300357202 */ /* 0x002fe20000000f00 */
        /* <DEDUP_REMOVED lines=44> */
.L_x_2744:
[----:B------:R-:W-:Y:S05]  /*52d0*/  BSYNC B2 ;  /* 0x0000000000027941 */ /* 0x000fea0003800000 */
.L_x_2743:
[----:B------:R-:W-:Y:S02]  /*52e0*/  ULDC.64 UR4, c[0x0][0x208] ;  /* 0x0000820000047ab9 */ /* 0x000fe40000000a00 */
[----:B----4-:R0:W-:Y:S03]  /*52f0*/  ST.E.128 desc[UR4][R52.64], R12 ;  /* 0x0000000c34007985 */ /* 0x0101e6000c101d04 */
.L_x_2742:
[----:B------:R-:W-:Y:S05]  /*5300*/  BSYNC B1 ;  /* 0x0000000000017941 */ /* 0x000fea0003800000 */
.L_x_2741:
        /* <DEDUP_REMOVED lines=51> */
.L_x_2748:
[----:B------:R-:W-:Y:S05]  /*5640*/  BSYNC B2 ;  /* 0x0000000000027941 */ /* 0x000fea0003800000 */
.L_x_2747:
[----:B------:R-:W-:Y:S02]  /*5650*/  ULDC.64 UR4, c[0x0][0x208] ;  /* 0x0000820000047ab9 */ /* 0x000fe40000000a00 */
[----:B----4-:R0:W-:Y:S03]  /*5660*/  ST.E.128 desc[UR4][R48.64], R12 ;  /* 0x0000000c30007985 */ /* 0x0101e6000c101d04 */
.L_x_2746:
[----:B------:R-:W-:Y:S05]  /*5670*/  BSYNC B1 ;  /* 0x0000000000017941 */ /* 0x000fea0003800000 */
.L_x_2745:
        /* <DEDUP_REMOVED lines=49> */
.L_x_2752:
[----:B------:R-:W-:Y:S05]  /*5990*/  BSYNC B2 ;  /* 0x0000000000027941 */ /* 0x000fea0003800000 */
.L_x_2751:
[----:B------:R-:W-:Y:S02]  /*59a0*/  ULDC.64 UR4, c[0x0][0x208] ;  /* 0x0000820000047ab9 */ /* 0x000fe40000000a00 */
[----:B----4-:R0:W-:Y:S03]  /*59b0*/  ST.E.128 desc[UR4][R44.64], R12 ;  /* 0x0000000c2c007985 */ /* 0x0101e6000c101d04 */
.L_x_2750:
[----:B------:R-:W-:Y:S05]  /*59c0*/  BSYNC B1 ;  /* 0x0000000000017941 */ /* 0x000fea0003800000 */
.L_x_2749:
        /* <DEDUP_REMOVED lines=49> */
.L_x_2756:
[----:B------:R-:W-:Y:S05]  /*5ce0*/  BSYNC B2 ;  /* 0x0000000000027941 */ /* 0x000fea0003800000 */
.L_x_2755:
[----:B------:R-:W-:Y:S02]  /*5cf0*/  ULDC.64 UR4, c[0x0][0x208] ;  /* 0x0000820000047ab9 */ /* 0x000fe40000000a00 */
[----:B----4-:R0:W-:Y:S03]  /*5d00*/  ST.E.128 desc[UR4][R40.64], R12 ;  /* 0x0000000c28007985 */ /* 0x0101e6000c101d04 */
.L_x_2754:
[----:B------:R-:W-:Y:S05]  /*5d10*/  BSYNC B1 ;  /* 0x0000000000017941 */ /* 0x000fea0003800000 */
.L_x_2753:
        /* <DEDUP_REMOVED lines=48> */
.L_x_2758:
[----:B------:R-:W-:Y:S05]  /*6020*/  BSYNC B1 ;  /* 0x0000000000017941 */ /* 0x000fea0003800000 */
.L_x_2757:
[----:B------:R-:W-:Y:S02]  /*6030*/  ULDC.64 UR4, c[0x0][0x208] ;  /* 0x0000820000047ab9 */ /* 0x000fe40000000a00 */
[----:B----4-:R0:W-:Y:S01]  /*6040*/  ST.E.128 desc[UR4][R36.64], R12 ;  /* 0x0000000c24007985 */ /* 0x0101e2000c101d04 */
[----:B------:R-:W-:Y:S05]  /*6050*/  BRA `(.L_x_2736) ;  /* 0x0000004000447947 */ /* 0x000fea0003800000 */
.L_x_2702:
        /* <DEDUP_REMOVED lines=22> */
[C---:B------:R-:W-:Y:S02]  /*61c0*/  LEA R56, P2, R32.reuse, UR4, 0x1 ;  /* 0x0000000420387c11 */ /* 0x040fe4000f8408ff */
[----:B------:R-:W-:Y:S01]  /*61d0*/  CS2R R52, SRZ ;  /* 0x0000000000347805 */ /* 0x000fe2000001ff00 */
[----:B------:R-:W-:Y:S01]  /*61e0*/  ULDC.64 UR6, c[0x0][0x208] ;  /* 0x0000820000067ab9 */ /* 0x000fe20000000a00 */
        /* <DEDUP_REMOVED lines=23> */
.L_x_2760:
[----:B------:R-:W-:Y:S05]  /*6360*/  BSYNC B1 ;  /* 0x0000000000017941 */ /* 0x000fea0003800000 */
.L_x_2759:
        /* <DEDUP_REMOVED lines=24> */
[----:B------:R-:W-:Y:S01]  /*64f0*/  CS2R R76, SRZ ;  /* 0x00000000004c7805 */ /* 0x000fe2000001ff00 */
[----:B------:R-:W-:Y:S01]  /*6500*/  ULDC.64 UR6, c[0x0][0x208] ;  /* 0x0000820000067ab9 */ /* 0x000fe20000000a00 */
        /* <DEDUP_REMOVED lines=23> */
.L_x_2762:
[----:B------:R-:W-:Y:S05]  /*6680*/  BSYNC B1 ;  /* 0x0000000000017941 */ /* 0x000fea0003800000 */
.L_x_2761:
        /* <DEDUP_REMOVED lines=23> */
[----:B------:R-:W-:Y:S02]  /*6800*/  PLOP3.LUT P2, PT, PT, PT, UP0, 0x80, 0x0 ;  /* 0x000000000000781c */ /* 0x000fe40003f4f008 */
        /* <DEDUP_REMOVED lines=9> */
[----:B------:R-:W-:-:S02]  /*68a0*/  PRMT R163, R11, 0x7610, R163 ;  /* 0x000076100ba37816 */ /* 0x000fc400000000a3 */
        /* <DEDUP_REMOVED lines=46> */
.L_x_2763:
[----:B------:R-:W-:Y:S01]  /*6b90*/  IMAD R87, R19, 0x8, R18 ;  /* 0x0000000813577824 */ /* 0x000fe200078e0212 */
[----:B------:R-:W-:Y:S01]  /*6ba0*/  SHF.L.U32 R88, R205, 0x1f, RZ ;  /* 0x0000001fcd587819 */ /* 0x000fe200000006ff */
[----:B------:R-:W0:Y:S01]  /*6bb0*/  LDC R130, c[0x0][0x2f4] ;  /* 0x0000bd00ff827b82 */ /* 0x000e220000000800 */
[----:B------:R-:W-:Y:S02]  /*6bc0*/  BSSY B1, `(.L_x_2764) ;  /* 0x0000003000017945 */ /* 0x000fe40003800000 */
[----:B------:R-:W1:Y:S02]  /*6bd0*/  SYNCS.PHASECHK.TRANS64.TRYWAIT P5, [R87+URZ+0x30890], R88 ;  /* 0x03089058570075a7 */ /* 0x000e6400080a017f */
[----:B-1----:R-:W-:Y:S05]  /*6be0*/  @!P5 BRA `(.L_x_2765) ;  /* 0x000001cc00dcd947 */ /* 0x002fea0003800000 */
.L_x_3061:
[----:B------:R-:W-:Y:S05]  /*6bf0*/  BSYNC B1 ;  /* 0x0000000000017941 */ /* 0x000fea0003800000 */
.L_x_2764:
[----:B------:R-:W-:Y:S01]  /*6c00*/  UMOV UR4, 0xffffffff ;  /* 0xffffffff00047882 */ /* 0x000fe20000000000 */
[----:B0-----:R-:W-:Y:S02]  /*6c10*/  IMAD.IADD R134, R130, 0x1, -R120 ;  /* 0x0000000182867824 */ /* 0x001fe400078e0a78 */
[----:B------:R-:W-:Y:S05]  /*6c20*/  BRA.DIV UR4, `(.L_x_2766) ;  /* 0x000001ce04e07947 */ /* 0x000fea000b800000 */
[----:B------:R0:W2:Y:S04]  /*6c30*/  SHFL.IDX PT, R117, R115, RZ, 0x1c1f ;  /* 0x001c1fff73757589 */ /* 0x0000a800000e0000 */
[----:B------:R0:W3:Y:S02]  /*6c40*/  SHFL.IDX PT, R11, R118, RZ, 0x1c1f ;  /* 0x001c1fff760b7589 */ /* 0x0000e400000e0000 */
.L_x_3065:
[----:B------:R-:W-:Y:S04]  /*6c50*/  BSSY B1, `(.L_x_2767) ;  /* 0x0000169000017945 */ /* 0x000fe80003800000 */
[----:B------:R-:W-:Y:S05]  /*6c60*/  @P3 BRA `(.L_x_2768) ;  /* 0x00000014009c3947 */ /* 0x000fea0003800000 */
[----:B------:R-:W-:Y:S01]  /*6c70*/  ISETP.NE.AND P3, PT, R8, RZ, PT ;  /* 0x000000ff0800720c */ /* 0x000fe20003f65270 */
[----:B------:R-:W-:Y:S01]  /*6c80*/  BSSY B2, `(.L_x_2769) ;  /* 0x000007a000027945 */ /* 0x000fe20003800000 */
[----:B---3--:R-:W-:-:S11]  /*6c90*/  MOV R116, R11 ;  /* 0x0000000b00747202 */ /* 0x008fd60000000f00 */
        /* <DEDUP_REMOVED lines=15> */
[C---:B------:R-:W-:Y:S02]  /*6d90*/  IMAD R80, R19.reuse, 0x4800, R12 ;  /* 0x0000480013507824 */ /* 0x040fe400078e020c */
[----:B------:R-:W-:Y:S02]  /*6da0*/  IMAD R12, R19, 0x4800, R133 ;  /* 0x00004800130c7824 */ /* 0x000fe400078e0285 */
[----:B------:R-:W-:-:S03]  /*6db0*/  IMAD R80, R80, 0x2, R18 ;  /* 0x0000000250507824 */ /* 0x000fc600078e0212 */
[----:B------:R-:W-:-:S03]  /*6dc0*/  LEA R12, R12, R18, 0x1 ;  /* 0x000000120c0c7211 */ /* 0x000fc600078e08ff */
[----:B------:R-:W3:Y:S04]  /*6dd0*/  LDS.128 R80, [R80+0x1e400] ;  /* 0x01e4000050507984 */ /* 0x000ee80000000c00 */
[----:B------:R-:W4:Y:S01]  /*6de0*/  LDS.128 R12, [R12+0x1e400] ;  /* 0x01e400000c0c7984 */ /* 0x000f220000000c00 */
[----:B------:R-:W-:Y:S05]  /*6df0*/  @P3 BRA `(.L_x_2772) ;  /* 0x0000000400683947 */ /* 0x000fea0003800000 */
[----:B---3--:R-:W-:Y:S01]  /*6e00*/  IMAD.MOV.U32 R150, RZ, RZ, R81 ;  /* 0x000000ffff967224 */ /* 0x008fe200078e0051 */
[----:B----4-:R-:W-:Y:S01]  /*6e10*/  MOV R81, R13 ;  /* 0x0000000d00517202 */ /* 0x010fe20000000f00 */
[----:B------:R-:W-:Y:S01]  /*6e20*/  HADD2.F32 R151, -RZ, R151.H0_H0 ;  /* 0x20000097ff977230 */ /* 0x000fe20000004100 */
[----:B------:R-:W-:Y:S01]  /*6e30*/  SHF.R.U64 R40, R40, 0x10, R41 ;  /* 0x0000001028287819 */ /* 0x000fe20000001229 */
[----:B------:R-:W-:Y:S01]  /*6e40*/  HADD2.F32 R13, -RZ, R152.H0_H0 ;  /* 0x20000098ff0d7230 */ /* 0x000fe20000004100 */
[----:B------:R-:W-:Y:S01]  /*6e50*/  SHF.R.U64 R52, R52, 0x10, R53 ;  /* 0x0000001034347819 */ /* 0x000fe20000001235 */
[----:B------:R-:W-:Y:S01]  /*6e60*/  HADD2.F32 R148, -RZ, R150.H0_H0 ;  /* 0x20000096ff947230 */ /* 0x000fe20000004100 */
[----:B------:R-:W-:Y:S01]  /*6e70*/  SHF.R.U64 R54, R54, 0x10, R55 ;  /* 0x0000001036367819 */ /* 0x000fe20000001237 */
[--C-:B------:R-:W-:Y:S01]  /*6e80*/  HADD2.F32 R149, -RZ, R81.reuse.H0_H0 ;  /* 0x20000051ff957230 */ /* 0x100fe20000004100 */
[----:B------:R-:W-:Y:S01]  /*6e90*/  SHF.R.U64 R42, R42, 0x10, R43 ;  /* 0x000000102a2a7819 */ /* 0x000fe2000000122b */
[----:B------:R-:W-:-:S02]  /*6ea0*/  HADD2.F32 R81, -RZ, R81.H1_H1 ;  /* 0x30000051ff517230 */ /* 0x000fc40000004100 */
[CC--:B------:R-:W-:Y:S01]  /*6eb0*/  FMUL.FTZ R152, R148.reuse, R151.reuse ;  /* 0x0000009794987220 */ /* 0x0c0fe20000410000 */
[----:B------:R-:W-:Y:S02]  /*6ec0*/  HADD2.F32 R154, -RZ, R154.H0_H0 ;  /* 0x2000009aff9a7230 */ /* 0x000fe40000004100 */
[C---:B------:R-:W-:Y:S01]  /*6ed0*/  FMUL.FTZ R151, R149.reuse, R151 ;  /* 0x0000009795977220 */ /* 0x040fe20000410000 */
[----:B------:R-:W-:Y:S02]  /*6ee0*/  HADD2.F32 R52, -RZ, R52.H0_H0 ;  /* 0x20000034ff347230 */ /* 0x000fe40000004100 */
[-C--:B------:R-:W-:Y:S01]  /*6ef0*/  FFMA.FTZ R149, R149, R13.reuse, -R152 ;  /* 0x0000000d95957223 */ /* 0x080fe20000010898 */
[----:B------:R-:W-:Y:S02]  /*6f00*/  HADD2.F32 R40, -RZ, R40.H0_H0 ;  /* 0x20000028ff287230 */ /* 0x000fe40000004100 */
[----:B------:R-:W-:Y:S01]  /*6f10*/  FFMA.FTZ R148, R148, R13, R151 ;  /* 0x0000000d94947223 */ /* 0x000fe20000010097 */
[----:B------:R-:W-:Y:S01]  /*6f20*/  SHF.R.U32.HI R151, RZ, 0x10, R53 ;  /* 0x00000010ff977819 */ /* 0x000fe20000011635 */
[----:B------:R-:W-:Y:S01]  /*6f30*/  HADD2.F32 R13, -RZ, R150.H1_H1 ;  /* 0x30000096ff0d7230 */ /* 0x000fe20000004100 */
[----:B------:R-:W-:Y:S01]  /*6f40*/  SHF.R.U32.HI R150, RZ, 0x10, R41 ;  /* 0x00000010ff967819 */ /* 0x000fe20000011629 */
[----:B------:R-:W-:-:S02]  /*6f50*/  IMAD.MOV.U32 R41, RZ, RZ, R83 ;  /* 0x000000ffff297224 */ /* 0x000fc400078e0053 */
        /* <DEDUP_REMOVED lines=8> */
[----:B------:R-:W-:-:S02]  /*6fe0*/  HADD2.F32 R151, -RZ, R153.H1_H1 ;  /* 0x30000099ff977230 */ /* 0x000fc40000004100 */
[----:B------:R-:W-:Y:S01]  /*6ff0*/  HADD2.F32 R150, -RZ, R153.H0_H0 ;  /* 0x20000099ff967230 */ /* 0x000fe20000004100 */
[----:B------:R-:W-:Y:S01]  /*7000*/  F2FP.F16.F32.PACK_AB R81, R81, R149 ;  /* 0x000000955151723e */ /* 0x000fe200000000ff */
[----:B------:R-:W-:Y:S02]  /*7010*/  HADD2.F32 R54, -RZ, R54.H0_H0 ;  /* 0x20000036ff367230 */ /* 0x000fe40000004100 */
[-C--:B------:R-:W-:Y:S01]  /*7020*/  FMUL.FTZ R152, R83, R151.reuse ;  /* 0x0000009753987220 */ /* 0x080fe20000410000 */
[----:B------:R-:W-:Y:S01]  /*7030*/  FMUL.FTZ R151, R53, R151 ;  /* 0x0000009735977220 */ /* 0x000fe20000410000 */
[----:B------:R-:W-:Y:S01]  /*7040*/  HADD2.F32 R42, -RZ, R42.H0_H0 ;  /* 0x2000002aff2a7230 */ /* 0x000fe20000004100 */
[----:B------:R-:W-:Y:S01]  /*7050*/  F2FP.F16.F32.PACK_AB R148, R13, R148 ;  /* 0x000000940d94723e */ /* 0x000fe200000000ff */
[-C--:B------:R-:W-:Y:S01]  /*7060*/  FFMA.FTZ R53, R53, R150.reuse, -R152 ;  /* 0x0000009635357223 */ /* 0x080fe20000010898 */
[----:B------:R-:W-:Y:S01]  /*7070*/  FFMA.FTZ R151, R83, R150, R151 ;  /* 0x0000009653977223 */ /* 0x000fe20000010097 */
[----:B------:R-:W-:Y:S01]  /*7080*/  SHF.R.U32.HI R150, RZ, 0x10, R55 ;  /* 0x00000010ff967819 */ /* 0x000fe20000011637 */
[----:B------:R-:W-:Y:S01]  /*7090*/  HADD2.F32 R83, -RZ, R41.H1_H1 ;  /* 0x30000029ff537230 */ /* 0x000fe20000004100 */
[----:B------:R-:W-:Y:S01]  /*70a0*/  SHF.R.U32.HI R152, RZ, 0x10, R43 ;  /* 0x00000010ff987819 */ /* 0x000fe2000001162b */
[----:B------:R-:W-:Y:S01]  /*70b0*/  HADD2.F32 R55, -RZ, R14.H0_H0 ;  /* 0x2000000eff377230 */ /* 0x000fe20000004100 */
[----:B------:R-:W-:Y:S01]  /*70c0*/  MOV R13, R81 ;  /* 0x00000051000d7202 */ /* 0x000fe20000000f00 */
[----:B------:R-:W-:-:S02]  /*70d0*/  HADD2.F32 R41, -RZ, R150.H0_H0 ;  /* 0x20000096ff297230 */ /* 0x000fc40000004100 */
[----:B------:R-:W-:Y:S02]  /*70e0*/  HADD2.F32 R150, -RZ, R15.H1_H1 ;  /* 0x3000000fff967230 */ /* 0x000fe40000004100 */
[----:B------:R-:W-:Y:S02]  /*70f0*/  HADD2.F32 R15, -RZ, R152.H0_H0 ;  /* 0x20000098ff0f7230 */ /* 0x000fe40000004100 */
[-C--:B------:R-:W-:Y:S01]  /*7100*/  FMUL.FTZ R152, R83, R41.reuse ;  /* 0x0000002953987220 */ /* 0x080fe20000410000 */
[----:B------:R-:W-:Y:S02]  /*7110*/  HADD2.F32 R14, -RZ, R14.H1_H1 ;  /* 0x3000000eff0e7230 */ /* 0x000fe40000004100 */
[C---:B------:R-:W-:Y:S01]  /*7120*/  FMUL.FTZ R153, R150.reuse, R41 ;  /* 0x0000002996997220 */ /* 0x040fe20000410000 */
[----:B------:R-:W-:Y:S02]  /*7130*/  IMAD.MOV.U32 R81, RZ, RZ, R148 ;  /* 0x000000ffff517224 */ /* 0x000fe400078e0094 */
[----:B------:R-:W-:Y:S01]  /*7140*/  FFMA.FTZ R41, R150, R15, -R152 ;  /* 0x0000000f96297223 */ /* 0x000fe20000010898 */
[----:B------:R-:W-:-:S02]  /*7150*/  HADD2.F32 R152, -RZ, R12.H0_H0 ;  /* 0x2000000cff987230 */ /* 0x000fc40000004100 */
[----:B------:R-:W-:Y:S01]  /*7160*/  FFMA.FTZ R15, R83, R15, R153 ;  /* 0x0000000f530f7223 */ /* 0x000fe20000010099 */
[----:B------:R-:W-:Y:S02]  /*7170*/  HADD2.F32 R83, -RZ, R80.H0_H0 ;  /* 0x20000050ff537230 */ /* 0x000fe40000004100 */
[----:B------:R-:W-:Y:S01]  /*7180*/  HADD2.F32 R150, -RZ, R166.H1_H1 ;  /* 0x300000a6ff967230 */ /* 0x000fe20000004100 */
[----:B------:R-:W-:Y:S01]  /*7190*/  F2FP.F16.F32.PACK_AB R41, R41, R53 ;  /* 0x000000352929723e */ /* 0x000fe200000000ff */
[----:B------:R-:W-:Y:S02]  /*71a0*/  HADD2.F32 R80, -RZ, R80.H1_H1 ;  /* 0x30000050ff507230 */ /* 0x000fe40000004100 */
        /* <DEDUP_REMOVED lines=8> */
[----:B------:R-:W-:Y:S01]  /*7230*/  HADD2.F32 R150, -RZ, R168.H0_H0 ;  /* 0x200000a8ff967230 */ /* 0x000fe20000004100 */
[----:B------:R-:W-:Y:S01]  /*7240*/  MOV R15, R41 ;  /* 0x00000029000f7202 */ /* 0x000fe20000000f00 */
[----:B------:R-:W-:Y:S01]  /*7250*/  FFMA.FTZ R83, R12, R40, -R83 ;  /* 0x000000280c537223 */ /* 0x000fe20000010853 */
[----:B------:R-:W-:-:S02]  /*7260*/  HADD2.F32 R12, -RZ, R82.H0_H0 ;  /* 0x20000052ff0c7230 */ /* 0x000fc40000004100 */
[----:B------:R-:W-:Y:S01]  /*7270*/  FFMA.FTZ R52, R80, R40, R52 ;  /* 0x0000002850347223 */ /* 0x000fe20000010034 */
[----:B------:R-:W-:Y:S02]  /*7280*/  HADD2.F32 R40, -RZ, R166.H0_H0 ;  /* 0x200000a6ff287230 */ /* 0x000fe40000004100 */
[----:B------:R-:W-:Y:S02]  /*7290*/  HADD2.F32 R82, -RZ, R82.H1_H1 ;  /* 0x30000052ff527230 */ /* 0x000fe40000004100 */
[CC--:B------:R-:W-:Y:S01]  /*72a0*/  FMUL.FTZ R80, R12.reuse, R150.reuse ;  /* 0x000000960c507220 */ /* 0x0c0fe20000410000 */
[----:B------:R-:W-:Y:S01]  /*72b0*/  FMUL.FTZ R150, R55, R150 ;  /* 0x0000009637967220 */ /* 0x000fe20000410000 */
[----:B------:R-:W-:Y:S02]  /*72c0*/  F2FP.F16.F32.PACK_AB R83, R83, R153 ;  /* 0x000000995353723e */ /* 0x000fe400000000ff */
[-C--:B------:R-:W-:Y:S01]  /*72d0*/  FFMA.FTZ R80, R55, R40.reuse, -R80 ;  /* 0x0000002837507223 */ /* 0x080fe20000010850 */
[----:B------:R-:W-:Y:S01]  /*72e0*/  FFMA.FTZ R150, R12, R40, R150 ;  /* 0x000000280c967223 */ /* 0x000fe20000010096 */
[-C--:B------:R-:W-:Y:S01]  /*72f0*/  FMUL.FTZ R12, R82, R54.reuse ;  /* 0x00000036520c7220 */ /* 0x080fe20000410000 */
[----:B------:R-:W-:Y:S01]  /*7300*/  FMUL.FTZ R54, R14, R54 ;  /* 0x000000360e367220 */ /* 0x000fe20000410000 */
[----:B------:R-:W-:-:S02]  /*7310*/  F2FP.F16.F32.PACK_AB R52, R52, R154 ;  /* 0x0000009a3434723e */ /* 0x000fc400000000ff */
[-C--:B------:R-:W-:Y:S01]  /*7320*/  FFMA.FTZ R12, R14, R42.reuse, -R12 ;  /* 0x0000002a0e0c7223 */ /* 0x080fe2000001080c */
[----:B------:R-:W-:-:S04]  /*7330*/  FFMA.FTZ R54, R82, R42, R54 ;  /* 0x0000002a52367223 */ /* 0x000fc80000010036 */
[----:B------:R-:W-:Y:S01]  /*7340*/  F2FP.F16.F32.PACK_AB R14, R12, R80 ;  /* 0x000000500c0e723e */ /* 0x000fe200000000ff */
[----:B------:R-:W-:Y:S01]  /*7350*/  IMAD.MOV.U32 R12, RZ, RZ, R83 ;  /* 0x000000ffff0c7224 */ /* 0x000fe200078e0053 */
[----:B------:R-:W-:Y:S01]  /*7360*/  F2FP.F16.F32.PACK_AB R54, R54, R150 ;  /* 0x000000963636723e */ /* 0x000fe200000000ff */
[----:B------:R-:W-:Y:S02]  /*7370*/  IMAD.MOV.U32 R80, RZ, RZ, R52 ;  /* 0x000000ffff507224 */ /* 0x000fe400078e0034 */
[----:B------:R-:W-:Y:S02]  /*7380*/  IMAD.MOV.U32 R83, RZ, RZ, R151 ;  /* 0x000000ffff537224 */ /* 0x000fe400078e0097 */
[----:B------:R-:W-:-:S07]  /*7390*/  IMAD.MOV.U32 R82, RZ, RZ, R54 ;  /* 0x000000ffff527224 */ /* 0x000fce00078e0036 */
.L_x_2772:
[----:B------:R-:W-:Y:S05]  /*73a0*/  BSYNC B3 ;  /* 0x0000000000037941 */ /* 0x000fea0003800000 */
.L_x_2771:
[----:B------:R-:W-:Y:S01]  /*73b0*/  LEA R40, P3, R5, R11, 0x1 ;  /* 0x0000000b05287211 */ /* 0x000fe200078608ff */
[----:B------:R-:W-:-:S03]  /*73c0*/  ULDC.64 UR4, c[0x0][0x208] ;  /* 0x0000820000047ab9 */ /* 0x000fc60000000a00 */
[----:B--2---:R-:W-:Y:S02]  /*73d0*/  LEA.HI.X R41, R5, R117, R109, 0x1, P3 ;  /* 0x0000007505297211 */ /* 0x004fe400018f0c6d */
[----:B------:R-:W-:-:S03]  /*73e0*/  ISETP.GE.AND P3, PT, R147, R130, PT ;  /* 0x000000829300720c */ /* 0x000fc60003f66270 */
[----:B----4-:R4:W-:Y:S10]  /*73f0*/  ST.E.128 desc[UR4][R40.64], R12 ;  /* 0x0000000c28007985 */ /* 0x0109f4000c101d04 */
[----:B------:R-:W-:-:S05]  /*7400*/  @!P3 IMAD.WIDE R42, R147, 0x2, R116 ;  /* 0x00000002932ab825 */ /* 0x000fca00078e0274 */
[----:B---3--:R4:W-:Y:S02]  /*7410*/  @!P3 ST.E.128 desc[UR4][R42.64], R80 ;  /* 0x000000502a00b985 */ /* 0x0089e4000c101d04 */
.L_x_2770:
[----:B------:R-:W-:Y:S05]  /*7420*/  BSYNC B2 ;  /* 0x0000000000027941 */ /* 0x000fea0003800000 */
.L_x_2769:
[----:B------:R-:W-:Y:S01]  /*7430*/  ISETP.NE.AND P3, PT, R9, RZ, PT ;  /* 0x000000ff0900720c */ /* 0x000fe20003f65270 */
[----:B------:R-:W-:-:S12]  /*7440*/  BSSY B2, `(.L_x_2773) ;  /* 0x0000076000027945 */ /* 0x000fd80003800000 */
[----:B------:R-:W-:Y:S05]  /*7450*/  @!P3 BRA `(.L_x_2774) ;  /* 0x0000000400d0b947 */ /* 0x000fea0003800000 */
[----:B----4-:R-:W-:Y:S01]  /*7460*/  SEL R12, R120, R134, !P1 ;  /* 0x00000086780c7207 */ /* 0x010fe20004800000 */
        /* <DEDUP_REMOVED lines=22> */
[----:B------:R-:W-:Y:S01]  /*75d0*/  HADD2.F32 R82, -RZ, R167.H1_H1 ;  /* 0x300000a7ff527230 */ /* 0x000fe20000004100 */
[----:B------:R-:W-:Y:S01]  /*75e0*/  SHF.R.U64 R36, R36, 0x10, R37 ;  /* 0x0000001024247819 */ /* 0x000fe20000001225 */
[----:B---3--:R-:W-:Y:S01]  /*75f0*/  HADD2.F32 R80, -RZ, R41.H0_H0 ;  /* 0x20000029ff507230 */ /* 0x008fe20000004100 */
[----:B------:R-:W-:Y:S01]  /*7600*/  SHF.R.U64 R48, R48, 0x10, R49 ;  /* 0x0000001030307819 */ /* 0x000fe20000001231 */
[----:B--2---:R-:W-:Y:S01]  /*7610*/  HADD2.F32 R81, -RZ, R13.H0_H0 ;  /* 0x2000000dff517230 */ /* 0x004fe20000004100 */
[----:B------:R-:W-:Y:S01]  /*7620*/  SHF.R.U64 R50, R50, 0x10, R51 ;  /* 0x0000001032327819 */ /* 0x000fe20000001233 */
[----:B------:R-:W-:Y:S02]  /*7630*/  HADD2.F32 R55, -RZ, R165.H1_H1 ;  /* 0x300000a5ff377230 */ /* 0x000fe40000004100 */
[-C--:B------:R-:W-:Y:S01]  /*7640*/  FMUL.FTZ R83, R80, R82.reuse ;  /* 0x0000005250537220 */ /* 0x080fe20000410000 */
[----:B------:R-:W-:Y:S02]  /*7650*/  HADD2.F32 R41, -RZ, R41.H1_H1 ;  /* 0x30000029ff297230 */ /* 0x000fe40000004100 */
[----:B------:R-:W-:Y:S01]  /*7660*/  FMUL.FTZ R82, R81, R82 ;  /* 0x0000005251527220 */ /* 0x000fe20000410000 */
[----:B------:R-:W-:-:S02]  /*7670*/  HADD2.F32 R148, -RZ, R167.H0_H0 ;  /* 0x200000a7ff947230 */ /* 0x000fc40000004100 */
[-C--:B------:R-:W-:Y:S01]  /*7680*/  FFMA.FTZ R81, R81, R55.reuse, -R83 ;  /* 0x0000003751517223 */ /* 0x080fe20000010853 */
[----:B------:R-:W-:Y:S01]  /*7690*/  SHF.R.U32.HI R83, RZ, 0x10, R37 ;  /* 0x00000010ff537819 */ /* 0x000fe20000011625 */
[----:B------:R-:W-:Y:S01]  /*76a0*/  FFMA.FTZ R80, R80, R55, R82 ;  /* 0x0000003750507223 */ /* 0x000fe20000010052 */
[----:B------:R-:W-:Y:S01]  /*76b0*/  SHF.R.U32.HI R82, RZ, 0x10, R49 ;  /* 0x00000010ff527819 */ /* 0x000fe20000011631 */
[----:B------:R-:W-:Y:S01]  /*76c0*/  HADD2.F32 R55, -RZ, R13.H1_H1 ;  /* 0x3000000dff377230 */ /* 0x000fe20000004100 */
[--C-:B------:R-:W-:Y:S01]  /*76d0*/  SHF.R.U64 R37, R38, 0x10, R39.reuse ;  /* 0x0000001026257819 */ /* 0x100fe20000001227 */
[----:B------:R-:W-:Y:S01]  /*76e0*/  HADD2.F32 R13, -RZ, R83.H0_H0 ;  /* 0x20000053ff0d7230 */ /* 0x000fe20000004100 */
[----:B------:R-:W-:Y:S01]  /*76f0*/  SHF.R.U32.HI R38, RZ, 0x10, R39 ;  /* 0x00000010ff267819 */ /* 0x000fe20000011627 */
[----:B------:R-:W-:Y:S01]  /*7700*/  HADD2.F32 R82, -RZ, R82.H0_H0 ;  /* 0x20000052ff527230 */ /* 0x000fe20000004100 */
[----:B------:R-:W-:Y:S01]  /*7710*/  SHF.R.U32.HI R39, RZ, 0x10, R51 ;  /* 0x00000010ff277819 */ /* 0x000fe20000011633 */
[----:B------:R-:W-:-:S02]  /*7720*/  HADD2.F32 R51, -RZ, R48.H0_H0 ;  /* 0x20000030ff337230 */ /* 0x000fc40000004100 */
[----:B------:R-:W-:Y:S02]  /*7730*/  HADD2.F32 R36, -RZ, R36.H0_H0 ;  /* 0x20000024ff247230 */ /* 0x000fe40000004100 */
[-C--:B------:R-:W-:Y:S01]  /*7740*/  FMUL.FTZ R83, R41, R82.reuse ;  /* 0x0000005229537220 */ /* 0x080fe20000410000 */
[C---:B------:R-:W-:Y:S01]  /*7750*/  FMUL.FTZ R82, R55.reuse, R82 ;  /* 0x0000005237527220 */ /* 0x040fe20000410000 */
[----:B------:R-:W-:Y:S02]  /*7760*/  HADD2.F32 R39, -RZ, R39.H0_H0 ;  /* 0x20000027ff277230 */ /* 0x000fe40000004100 */
[-C--:B------:R-:W-:Y:S01]  /*7770*/  FFMA.FTZ R55, R55, R13.reuse, -R83 ;  /* 0x0000000d37377223 */ /* 0x080fe20000010853 */
[----:B------:R-:W-:Y:S01]  /*7780*/  FFMA.FTZ R41, R41, R13, R82 ;  /* 0x0000000d29297223 */ /* 0x000fe20000010052 */
[----:B------:R-:W-:Y:S02]  /*7790*/  IMAD.MOV.U32 R13, RZ, RZ, R43 ;  /* 0x000000ffff0d7224 */ /* 0x000fe400078e002b */
[----:B------:R-:W-:Y:S01]  /*77a0*/  HADD2.F32 R83, -RZ, R15.H0_H0 ;  /* 0x2000000fff537230 */ /* 0x000fe20000004100 */
[----:B------:R-:W-:Y:S01]  /*77b0*/  F2FP.F16.F32.PACK_AB R55, R55, R81 ;  /* 0x000000513737723e */ /* 0x000fe200000000ff */
[----:B------:R-:W-:Y:S01]  /*77c0*/  HADD2.F32 R82, -RZ, R165.H0_H0 ;  /* 0x200000a5ff527230 */ /* 0x000fe20000004100 */
[----:B------:R-:W-:Y:S01]  /*77d0*/  F2FP.F16.F32.PACK_AB R41, R41, R80 ;  /* 0x000000502929723e */ /* 0x000fe200000000ff */
[----:B------:R-:W-:-:S02]  /*77e0*/  HADD2.F32 R43, -RZ, R13.H0_H0 ;  /* 0x2000000dff2b7230 */ /* 0x000fc40000004100 */
[----:B------:R-:W-:Y:S02]  /*77f0*/  HADD2.F32 R13, -RZ, R13.H1_H1 ;  /* 0x3000000dff0d7230 */ /* 0x000fe40000004100 */
[----:B------:R-:W-:Y:S02]  /*7800*/  HADD2.F32 R15, -RZ, R15.H1_H1 ;  /* 0x3000000fff0f7230 */ /* 0x000fe40000004100 */
[-C--:B------:R-:W-:Y:S01]  /*7810*/  FMUL.FTZ R147, R43, R148.reuse ;  /* 0x000000942b937220 */ /* 0x080fe20000410000 */
[----:B------:R-:W-:Y:S01]  /*7820*/  FMUL.FTZ R148, R83, R148 ;  /* 0x0000009453947220 */ /* 0x000fe20000410000 */
[----:B------:R-:W-:Y:S02]  /*7830*/  HADD2.F32 R50, -RZ, R50.H0_H0 ;  /* 0x20000032ff327230 */ /* 0x000fe40000004100 */
[----:B------:R-:W-:Y:S01]  /*7840*/  FMUL.FTZ R49, R15, R39 ;  /* 0x000000270f317220 */ /* 0x000fe20000410000 */
[----:B------:R-:W-:Y:S01]  /*7850*/  FFMA.FTZ R148, R43, R82, R148 ;  /* 0x000000522b947223 */ /* 0x000fe20000010094 */
[----:B------:R-:W-:-:S02]  /*7860*/  HADD2.F32 R43, -RZ, R38.H0_H0 ;  /* 0x20000026ff2b7230 */ /* 0x000fc40000004100 */
[----:B------:R-:W-:Y:S01]  /*7870*/  FMUL.FTZ R38, R13, R39 ;  /* 0x000000270d267220 */ /* 0x000fe20000410000 */
[--C-:B------:R-:W-:Y:S02]  /*7880*/  HADD2.F32 R39, -RZ, R40.reuse.H0_H0 ;  /* 0x20000028ff277230 */ /* 0x100fe40000004100 */
[----:B------:R-:W-:Y:S01]  /*7890*/  FFMA.FTZ R147, R83, R82, -R147 ;  /* 0x0000005253937223 */ /* 0x000fe20000010893 */
[----:B------:R-:W-:Y:S02]  /*78a0*/  HADD2.F32 R40, -RZ, R40.H1_H1 ;  /* 0x30000028ff287230 */ /* 0x000fe40000004100 */
[-C--:B------:R-:W-:Y:S01]  /*78b0*/  FFMA.FTZ R15, R15, R43.reuse, -R38 ;  /* 0x0000002b0f0f7223 */ /* 0x080fe20000010826 */
[--C-:B------:R-:W-:Y:S02]  /*78c0*/  HADD2.F32 R38, -RZ, R164.reuse.H1_H1 ;  /* 0x300000a4ff267230 */ /* 0x100fe40000004100 */
[----:B------:R-:W-:Y:S01]  /*78d0*/  FFMA.FTZ R13, R13, R43, R49 ;  /* 0x0000002b0d0d7223 */ /* 0x000fe20000010031 */
[----:B------:R-:W-:-:S02]  /*78e0*/  HADD2.F32 R43, -RZ, R164.H0_H0 ;  /* 0x200000a4ff2b7230 */ /* 0x000fc40000004100 */
[--C-:B------:R-:W-:Y:S02]  /*78f0*/  HADD2.F32 R49, -RZ, R12.reuse.H0_H0 ;  /* 0x2000000cff317230 */ /* 0x100fe40000004100 */
[----:B------:R-:W-:Y:S01]  /*7900*/  FMUL.FTZ R48, R39, R38 ;  /* 0x0000002627307220 */ /* 0x000fe20000410000 */
[----:B------:R-:W-:Y:S01]  /*7910*/  HADD2.F32 R12, -RZ, R12.H1_H1 ;  /* 0x3000000cff0c7230 */ /* 0x000fe20000004100 */
[----:B------:R-:W-:Y:S01]  /*7920*/  F2FP.F16.F32.PACK_AB R148, R13, R148 ;  /* 0x000000940d94723e */ /* 0x000fe200000000ff */
[C---:B------:R-:W-:Y:S01]  /*7930*/  FMUL.FTZ R38, R49.reuse, R38 ;  /* 0x0000002631267220 */ /* 0x040fe20000410000 */
[----:B------:R-:W-:Y:S01]  /*7940*/  FFMA.FTZ R48, R49, R43, -R48 ;  /* 0x0000002b31307223 */ /* 0x000fe20000010830 */
[-C--:B------:R-:W-:Y:S01]  /*7950*/  FMUL.FTZ R49, R40, R51.reuse ;  /* 0x0000003328317220 */ /* 0x080fe20000410000 */
[----:B------:R-:W-:Y:S01]  /*7960*/  FMUL.FTZ R51, R12, R51 ;  /* 0x000000330c337220 */ /* 0x000fe20000410000 */
[----:B------:R-:W-:Y:S01]  /*7970*/  FFMA.FTZ R38, R39, R43, R38 ;  /* 0x0000002b27267223 */ /* 0x000fe20000010026 */
[----:B------:R-:W-:-:S02]  /*7980*/  HADD2.F32 R39, -RZ, R14.H0_H0 ;  /* 0x2000000eff277230 */ /* 0x000fc40000004100 */
[-C--:B------:R-:W-:Y:S01]  /*7990*/  FFMA.FTZ R49, R12, R36.reuse, -R49 ;  /* 0x000000240c317223 */ /* 0x080fe20000010831 */
[----:B------:R-:W-:Y:S01]  /*79a0*/  FFMA.FTZ R51, R40, R36, R51 ;  /* 0x0000002428337223 */ /* 0x000fe20000010033 */
[----:B------:R-:W-:Y:S01]  /*79b0*/  HADD2.F32 R12, -RZ, R163.H0_H0 ;  /* 0x200000a3ff0c7230 */ /* 0x000fe20000004100 */
[----:B------:R-:W-:Y:S01]  /*79c0*/  F2FP.F16.F32.PACK_AB R15, R15, R147 ;  /* 0x000000930f0f723e */ /* 0x000fe200000000ff */
[--C-:B------:R-:W-:Y:S01]  /*79d0*/  HADD2.F32 R40, -RZ, R42.reuse.H0_H0 ;  /* 0x2000002aff287230 */ /* 0x100fe20000004100 */
[----:B------:R-:W-:Y:S01]  /*79e0*/  F2FP.F16.F32.PACK_AB R48, R49, R48 ;  /* 0x000000303130723e */ /* 0x000fe200000000ff */
[----:B------:R-:W-:Y:S02]  /*79f0*/  HADD2.F32 R42, -RZ, R42.H1_H1 ;  /* 0x3000002aff2a7230 */ /* 0x000fe40000004100 */
[----:B------:R-:W-:Y:S01]  /*7a00*/  FMUL.FTZ R82, R39, R12 ;  /* 0x0000000c27527220 */ /* 0x000fe20000410000 */
[----:B------:R-:W-:Y:S01]  /*7a10*/  HADD2.F32 R14, -RZ, R14.H1_H1 ;  /* 0x3000000eff0e7230 */ /* 0x000fe20000004100 */
[----:B------:R-:W-:Y:S01]  /*7a20*/  F2FP.F16.F32.PACK_AB R38, R51, R38 ;  /* 0x000000263326723e */ /* 0x000fe200000000ff */
[----:B------:R-:W-:-:S02]  /*7a30*/  HADD2.F32 R43, -RZ, R37.H0_H0 ;  /* 0x20000025ff2b7230 */ /* 0x000fc40000004100 */
[----:B------:R-:W-:Y:S01]  /*7a40*/  FMUL.FTZ R37, R40, R12 ;  /* 0x0000000c28257220 */ /* 0x000fe20000410000 */
[----:B------:R-:W-:Y:S02]  /*7a50*/  HADD2.F32 R36, -RZ, R163.H1_H1 ;  /* 0x300000a3ff247230 */ /* 0x000fe40000004100 */
[-C--:B------:R-:W-:Y:S01]  /*7a60*/  FMUL.FTZ R12, R42, R50.reuse ;  /* 0x000000322a0c7220 */ /* 0x080fe20000410000 */
[C---:B------:R-:W-:Y:S01]  /*7a70*/  FMUL.FTZ R50, R14.reuse, R50 ;  /* 0x000000320e327220 */ /* 0x040fe20000410000 */
[----:B------:R-:W-:Y:S01]  /*7a80*/  MOV R13, R55 ;  /* 0x00000037000d7202 */ /* 0x000fe20000000f00 */
[-C--:B------:R-:W-:Y:S01]  /*7a90*/  FFMA.FTZ R37, R39, R36.reuse, -R37 ;  /* 0x0000002427257223 */ /* 0x080fe20000010825 */
[-C--:B------:R-:W-:Y:S01]  /*7aa0*/  FFMA.FTZ R12, R14, R43.reuse, -R12 ;  /* 0x0000002b0e0c7223 */ /* 0x080fe2000001080c */
[----:B------:R-:W-:Y:S01]  /*7ab0*/  FFMA.FTZ R82, R40, R36, R82 ;  /* 0x0000002428527223 */ /* 0x000fe20000010052 */
[----:B------:R-:W-:Y:S01]  /*7ac0*/  FFMA.FTZ R50, R42, R43, R50 ;  /* 0x0000002b2a327223 */ /* 0x000fe20000010032 */
[----:B------:R-:W-:-:S02]  /*7ad0*/  IMAD.MOV.U32 R40, RZ, RZ, R38 ;  /* 0x000000ffff287224 */ /* 0x000fc400078e0026 */
[----:B------:R-:W-:Y:S01]  /*7ae0*/  F2FP.F16.F32.PACK_AB R37, R12, R37 ;  /* 0x000000250c25723e */ /* 0x000fe200000000ff */
[----:B------:R-:W-:Y:S01]  /*7af0*/  IMAD.MOV.U32 R12, RZ, RZ, R48 ;  /* 0x000000ffff0c7224 */ /* 0x000fe200078e0030 */
[----:B------:R-:W-:Y:S01]  /*7b00*/  F2FP.F16.F32.PACK_AB R50, R50, R82 ;  /* 0x000000523232723e */ /* 0x000fe200000000ff */
[----:B------:R-:W-:Y:S02]  /*7b10*/  IMAD.MOV.U32 R43, RZ, RZ, R148 ;  /* 0x000000ffff2b7224 */ /* 0x000fe400078e0094 */
[----:B------:R-:W-:Y:S01]  /*7b20*/  IMAD.MOV.U32 R14, RZ, RZ, R37 ;  /* 0x000000ffff0e7224 */ /* 0x000fe200078e0025 */
[----:B------:R-:W-:-:S07]  /*7b30*/  MOV R42, R50 ;  /* 0x00000032002a7202 */ /* 0x000fce0000000f00 */
.L_x_2776:
[----:B------:R-:W-:Y:S05]  /*7b40*/  BSYNC B3 ;  /* 0x0000000000037941 */ /* 0x000fea0003800000 */
.L_x_2775:
[C---:B------:R-:W-:Y:S01]  /*7b50*/  ISETP.GE.AND P3, PT, R54.reuse, R130, PT ;  /* 0x000000823600720c */ /* 0x040fe20003f66270 */
[----:B------:R-:W-:Y:S02]  /*7b60*/  ULDC.64 UR4, c[0x0][0x208] ;  /* 0x0000820000047ab9 */ /* 0x000fe40000000a00 */
[----:B--2---:R2:W-:Y:S10]  /*7b70*/  ST.E.128 desc[UR4][R52.64], R12 ;  /* 0x0000000c34007985 */ /* 0x0045f4000c101d04 */
[----:B------:R-:W-:-:S05]  /*7b80*/  @!P3 IMAD.WIDE R36, R54, 0x2, R116 ;  /* 0x000000023624b825 */ /* 0x000fca00078e0274 */
[----:B---3--:R2:W-:Y:S02]  /*7b90*/  @!P3 ST.E.128 desc[UR4][R36.64], R40 ;  /* 0x000000282400b985 */ /* 0x0085e4000c101d04 */
.L_x_2774:
[----:B------:R-:W-:Y:S05]  /*7ba0*/  BSYNC B2 ;  /* 0x0000000000027941 */ /* 0x000fea0003800000 */
.L_x_2773:
[----:B------:R-:W-:-:S13]  /*7bb0*/  ISETP.NE.AND P3, PT, R10, RZ, PT ;  /* 0x000000ff0a00720c */ /* 0x000fda0003f65270 */
[----:B------:R-:W-:Y:S05]  /*7bc0*/  @!P3 BRA `(.L_x_2768) ;  /* 0x0000000400c4b947 */ /* 0x000fea0003800000 */
[----:B--2-4-:R-:W2:Y:S01]  /*7bd0*/  LDL R12, [R1] ;  /* 0x00000000010c7983 */ /* 0x014ea20000100800 */
[C---:B------:R-:W-:Y:S01]  /*7be0*/  LEA R40, P3, R7.reuse, R11, 0x1 ;  /* 0x0000000b07287211 */ /* 0x040fe200078608ff */
[----:B------:R-:W-:Y:S03]  /*7bf0*/  BSSY B2, `(.L_x_2777) ;  /* 0x0000069000027945 */ /* 0x000fe60003800000 */
[----:B------:R-:W-:Y:S02]  /*7c00*/  LEA.HI.X R41, R7, R117, R107, 0x1, P3 ;  /* 0x0000007507297211 */ /* 0x000fe400018f0c6b */
[----:B------:R-:W-:Y:S02]  /*7c10*/  ISETP.GE.AND P3, PT, R193, R119, PT ;  /* 0x00000077c100720c */ /* 0x000fe40003f66270 */
[----:B--2---:R-:W-:-:S04]  /*7c20*/  LOP3.LUT P5, RZ, R12, 0x1, RZ, 0xc0, !PT ;  /* 0x000000010cff7812 */ /* 0x004fc800078ac0ff */
        /* <DEDUP_REMOVED lines=38> */
[----:B------:R-:W-:Y:S01]  /*7e90*/  FMUL.FTZ R44, R13, R44 ;  /* 0x0000002c0d2c7220 */ /* 0x000fe20000410000 */
[-C--:B------:R-:W-:Y:S01]  /*7ea0*/  FFMA.FTZ R42, R37, R45.reuse, -R42 ;  /* 0x0000002d252a7223 */ /* 0x080fe2000001082a */
[----:B------:R-:W-:Y:S01]  /*7eb0*/  FFMA.FTZ R51, R48, R45, R51 ;  /* 0x0000002d30337223 */ /* 0x000fe20000010033 */
[-C--:B------:R-:W-:Y:S01]  /*7ec0*/  FFMA.FTZ R47, R13, R50.reuse, -R47 ;  /* 0x000000320d2f7223 */ /* 0x080fe2000001082f */
[----:B------:R-:W-:Y:S01]  /*7ed0*/  FFMA.FTZ R44, R49, R50, R44 ;  /* 0x00000032312c7223 */ /* 0x000fe2000001002c */
[----:B------:R-:W-:Y:S02]  /*7ee0*/  HADD2.F32 R37, -RZ, R161.H1_H1 ;  /* 0x300000a1ff257230 */ /* 0x000fe40000004100 */
[----:B------:R-:W-:Y:S01]  /*7ef0*/  HADD2.F32 R48, -RZ, R39.H0_H0 ;  /* 0x20000027ff307230 */ /* 0x000fe20000004100 */
[----:B------:R-:W-:Y:S01]  /*7f00*/  F2FP.F16.F32.PACK_AB R42, R47, R42 ;  /* 0x0000002a2f2a723e */ /* 0x000fe200000000ff */
[----:B------:R-:W-:Y:S01]  /*7f10*/  HADD2.F32 R50, -RZ, R15.H0_H0 ;  /* 0x2000000fff327230 */ /* 0x000fe20000004100 */
[----:B------:R-:W-:Y:S01]  /*7f20*/  F2FP.F16.F32.PACK_AB R44, R44, R51 ;  /* 0x000000332c2c723e */ /* 0x000fe200000000ff */
[----:B------:R-:W-:-:S02]  /*7f30*/  HADD2.F32 R39, -RZ, R39.H1_H1 ;  /* 0x30000027ff277230 */ /* 0x000fc40000004100 */
[----:B------:R-:W-:Y:S02]  /*7f40*/  HADD2.F32 R46, -RZ, R46.H0_H0 ;  /* 0x2000002eff2e7230 */ /* 0x000fe40000004100 */
[----:B------:R-:W-:Y:S02]  /*7f50*/  HADD2.F32 R15, -RZ, R15.H1_H1 ;  /* 0x3000000fff0f7230 */ /* 0x000fe40000004100 */
[----:B------:R-:W-:Y:S02]  /*7f60*/  HADD2.F32 R52, -RZ, R35.H0_H0 ;  /* 0x20000023ff347230 */ /* 0x000fe40000004100 */
[-C--:B------:R-:W-:Y:S01]  /*7f70*/  FMUL.FTZ R35, R48, R37.reuse ;  /* 0x0000002530237220 */ /* 0x080fe20000410000 */
[----:B------:R-:W-:Y:S02]  /*7f80*/  HADD2.F32 R13, -RZ, R159.H1_H1 ;  /* 0x3000009fff0d7230 */ /* 0x000fe40000004100 */
[----:B------:R-:W-:Y:S01]  /*7f90*/  FMUL.FTZ R37, R50, R37 ;  /* 0x0000002532257220 */ /* 0x000fe20000410000 */
[-C--:B------:R-:W-:Y:S01]  /*7fa0*/  FMUL.FTZ R54, R39, R46.reuse ;  /* 0x0000002e27367220 */ /* 0x080fe20000410000 */
[----:B------:R-:W-:Y:S01]  /*7fb0*/  FMUL.FTZ R46, R15, R46 ;  /* 0x0000002e0f2e7220 */ /* 0x000fe20000410000 */
[----:B------:R-:W-:-:S02]  /*7fc0*/  HADD2.F32 R162, -RZ, R162.H0_H0 ;  /* 0x200000a2ffa27230 */ /* 0x000fc40000004100 */
[-C--:B------:R-:W-:Y:S01]  /*7fd0*/  FFMA.FTZ R35, R50, R13.reuse, -R35 ;  /* 0x0000000d32237223 */ /* 0x080fe20000010823 */
[----:B------:R-:W-:Y:S01]  /*7fe0*/  FFMA.FTZ R37, R48, R13, R37 ;  /* 0x0000000d30257223 */ /* 0x000fe20000010025 */
[----:B------:R-:W-:Y:S02]  /*7ff0*/  HADD2.F32 R13, -RZ, R36.H0_H0 ;  /* 0x20000024ff0d7230 */ /* 0x000fe40000004100 */
[-C--:B------:R-:W-:Y:S01]  /*8000*/  FFMA.FTZ R46, R39, R52.reuse, R46 ;  /* 0x00000034272e7223 */ /* 0x080fe2000001002e */
[----:B------:R-:W-:Y:S02]  /*8010*/  HADD2.F32 R39, -RZ, R33.H0_H0 ;  /* 0x20000021ff277230 */ /* 0x000fe40000004100 */
[----:B------:R-:W-:Y:S01]  /*8020*/  FFMA.FTZ R54, R15, R52, -R54 ;  /* 0x000000340f367223 */ /* 0x000fe20000010836 */
[----:B------:R-:W-:Y:S02]  /*8030*/  HADD2.F32 R33, -RZ, R12.H0_H0 ;  /* 0x2000000cff217230 */ /* 0x000fe40000004100 */
[----:B------:R-:W-:-:S02]  /*8040*/  HADD2.F32 R160, -RZ, R160.H0_H0 ;  /* 0x200000a0ffa07230 */ /* 0x000fc40000004100 */
[----:B------:R-:W-:Y:S02]  /*8050*/  HADD2.F32 R15, -RZ, R32.H0_H0 ;  /* 0x20000020ff0f7230 */ /* 0x000fe40000004100 */
[-C--:B------:R-:W-:Y:S01]  /*8060*/  FMUL.FTZ R32, R13, R162.reuse ;  /* 0x000000a20d207220 */ /* 0x080fe20000410000 */
[----:B------:R-:W-:Y:S02]  /*8070*/  HADD2.F32 R36, -RZ, R36.H1_H1 ;  /* 0x30000024ff247230 */ /* 0x000fe40000004100 */
[C---:B------:R-:W-:Y:S01]  /*8080*/  FMUL.FTZ R162, R33.reuse, R162 ;  /* 0x000000a221a27220 */ /* 0x040fe20000410000 */
        /* <DEDUP_REMOVED lines=10> */
[----:B------:R-:W-:Y:S02]  /*8130*/  HADD2.F32 R38, -RZ, R38.H1_H1 ;  /* 0x30000026ff267230 */ /* 0x000fe40000004100 */
[----:B------:R-:W-:Y:S01]  /*8140*/  FMUL.FTZ R39, R32, R161 ;  /* 0x000000a120277220 */ /* 0x000fe20000410000 */
[----:B------:R-:W-:-:S02]  /*8150*/  HADD2.F32 R14, -RZ, R14.H1_H1 ;  /* 0x3000000eff0e7230 */ /* 0x000fc40000004100 */
[----:B------:R-:W-:Y:S01]  /*8160*/  FMUL.FTZ R161, R48, R161 ;  /* 0x000000a130a17220 */ /* 0x000fe20000410000 */
[----:B------:R-:W-:Y:S02]  /*8170*/  HADD2.F32 R159, -RZ, R159.H0_H0 ;  /* 0x2000009fff9f7230 */ /* 0x000fe40000004100 */
[-C--:B------:R-:W-:Y:S01]  /*8180*/  FMUL.FTZ R45, R38, R43.reuse ;  /* 0x0000002b262d7220 */ /* 0x080fe20000410000 */
[----:B------:R-:W-:Y:S02]  /*8190*/  HADD2.F32 R15, -RZ, R34.H0_H0 ;  /* 0x20000022ff0f7230 */ /* 0x000fe40000004100 */
[----:B------:R-:W-:Y:S01]  /*81a0*/  FMUL.FTZ R43, R14, R43 ;  /* 0x0000002b0e2b7220 */ /* 0x000fe20000410000 */
[----:B------:R-:W-:Y:S01]  /*81b0*/  FFMA.FTZ R13, R13, R160, R162 ;  /* 0x000000a00d0d7223 */ /* 0x000fe200000100a2 */
        /* <DEDUP_REMOVED lines=8> */
[----:B------:R-:W-:Y:S02]  /*8240*/  F2FP.F16.F32.PACK_AB R12, R12, R33 ;  /* 0x000000210c0c723e */ /* 0x000fe400000000ff */
[----:B------:R-:W-:Y:S02]  /*8250*/  F2FP.F16.F32.PACK_AB R14, R45, R48 ;  /* 0x000000302d0e723e */ /* 0x000fe400000000ff */
[----:B------:R-:W-:Y:S02]  /*8260*/  F2FP.F16.F32.PACK_AB R38, R43, R32 ;  /* 0x000000202b26723e */ /* 0x000fe400000000ff */
[----:B------:R-:W-:-:S07]  /*8270*/  MOV R13, R42 ;  /* 0x0000002a000d7202 */ /* 0x000fce0000000f00 */
.L_x_2778:
[----:B------:R-:W-:Y:S05]  /*8280*/  BSYNC B2 ;  /* 0x0000000000027941 */ /* 0x000fea0003800000 */
.L_x_2777:
[C---:B------:R-:W-:Y:S01]  /*8290*/  ISETP.GE.AND P3, PT, R11.reuse, R130, PT ;  /* 0x000000820b00720c */ /* 0x040fe20003f66270 */
[----:B------:R-:W-:Y:S02]  /*82a0*/  ULDC.64 UR4, c[0x0][0x208] ;  /* 0x0000820000047ab9 */ /* 0x000fe40000000a00 */
[----:B--2---:R2:W-:Y:S10]  /*82b0*/  ST.E.128 desc[UR4][R40.64], R12 ;  /* 0x0000000c28007985 */ /* 0x0045f4000c101d04 */
[----:B------:R-:W-:-:S05]  /*82c0*/  @!P3 IMAD.WIDE R116, R11, 0x2, R116 ;  /* 0x000000020b74b825 */ /* 0x000fca00078e0274 */
[----:B---3--:R2:W-:Y:S02]  /*82d0*/  @!P3 ST.E.128 desc[UR4][R116.64], R36 ;  /* 0x000000247400b985 */ /* 0x0085e4000c101d04 */
.L_x_2768:
[----:B------:R-:W-:Y:S05]  /*82e0*/  BSYNC B1 ;  /* 0x0000000000017941 */ /* 0x000fea0003800000 */
.L_x_2767:
[----:B------:R-:W-:-:S03]  /*82f0*/  UMOV UR4, 0xffffffff ;  /* 0xffffffff00047882 */ /* 0x000fc60000000000 */
[----:B------:R-:W-:Y:S05]  /*8300*/  BRA.DIV UR4, `(.L_x_2779) ;  /* 0x000001ba04747947 */ /* 0x000fea000b800000 */
[----:B0-----:R-:W0:Y:S04]  /*8310*/  SHFL.IDX PT, R115, R115, 0x1, 0x1c1f ;  /* 0x003c1f0073737f89 */ /* 0x001e2800000e0000 */
[----:B--2---:R2:W0:Y:S02]  /*8320*/  SHFL.IDX PT, R36, R118, 0x1, 0x1c1f ;  /* 0x003c1f0076247f89 */ /* 0x00442400000e0000 */
.L_x_3069:
[----:B------:R-:W-:Y:S05]  /*8330*/  @P4 BRA `(.L_x_2736) ;  /* 0x0000001c008c4947 */ /* 0x000fea0003800000 */
[----:B------:R-:W-:Y:S01]  /*8340*/  ISETP.NE.AND P3, PT, R8, RZ, PT ;  /* 0x000000ff0800720c */ /* 0x000fe20003f65270 */
[----:B------:R-:W-:Y:S01]  /*8350*/  BSSY B1, `(.L_x_2780) ;  /* 0x0000075000017945 */ /* 0x000fe20003800000 */
[----:B0-----:R-:W-:-:S11]  /*8360*/  IMAD.MOV.U32 R37, RZ, RZ, R115 ;  /* 0x000000ffff257224 */ /* 0x001fd600078e0073 */
[----:B------:R-:W-:Y:S05]  /*8370*/  @!P3 BRA `(.L_x_2781) ;  /* 0x0000000400c8b947 */ /* 0x000fea0003800000 */
[----:B---3--:R-:W-:Y:S01]  /*8380*/  SEL R11, R120, R134, !P0 ;  /* 0x00000086780b7207 */ /* 0x008fe20004000000 */
[----:B------:R-:W-:Y:S01]  /*8390*/  BSSY B2, `(.L_x_2782) ;  /* 0x000006d000027945 */ /* 0x000fe20003800000 */
[----:B----4-:R-:W-:Y:S02]  /*83a0*/  SHF.R.U32.HI R14, RZ, 0x3, R211 ;  /* 0x00000003ff0e7819 */ /* 0x010fe400000116d3 */
[----:B------:R-:W-:Y:S02]  /*83b0*/  SHF.R.S32.HI R12, RZ, 0x1f, R11 ;  /* 0x0000001fff0c7819 */ /* 0x000fe4000001140b */
[----:B------:R-:W-:Y:S02]  /*83c0*/  LEA R38, P3, R5, R36, 0x1 ;  /* 0x0000002405267211 */ /* 0x000fe400078608ff */
[----:B------:R-:W-:Y:S02]  /*83d0*/  LEA.HI R12, R12, R11, RZ, 0x4 ;  /* 0x0000000b0c0c7211 */ /* 0x000fe400078f20ff */
[----:B------:R-:W-:-:S02]  /*83e0*/  ISETP.GE.AND P4, PT, R16, R119, PT ;  /* 0x000000771000720c */ /* 0x000fc40003f86270 */
[----:B------:R-:W-:Y:S02]  /*83f0*/  LEA.HI.SX32 R12, R12, R113, 0x1c ;  /* 0x000000710c0c7211 */ /* 0x000fe400078fe2ff */
[----:B------:R-:W-:Y:S02]  /*8400*/  LEA.HI.X R39, R5, R115, R109, 0x1, P3 ;  /* 0x0000007305277211 */ /* 0x000fe400018f0c6d */
[----:B------:R-:W-:Y:S02]  /*8410*/  SHF.R.S32.HI R11, RZ, 0x1f, R12 ;  /* 0x0000001fff0b7819 */ /* 0x000fe4000001140c */
[----:B------:R-:W-:Y:S02]  /*8420*/  SHF.L.U32 R41, R12, 0x3, RZ ;  /* 0x000000030c297819 */ /* 0x000fe400000006ff */
[----:B------:R-:W-:Y:S02]  /*8430*/  LEA.HI R11, R11, R12, RZ, 0x3 ;  /* 0x0000000c0b0b7211 */ /* 0x000fe400078f18ff */
[----:B------:R-:W-:-:S02]  /*8440*/  ISETP.GE.AND P3, PT, R41, R130, PT ;  /* 0x000000822900720c */ /* 0x000fc40003f66270 */
[----:B------:R-:W-:Y:S02]  /*8450*/  SHF.R.S32.HI R13, RZ, 0x3, R11 ;  /* 0x00000003ff0d7819 */ /* 0x000fe4000001140b */
[----:B------:R-:W-:-:S03]  /*8460*/  LOP3.LUT R11, R211, 0x38, R41, 0xf8, !PT ;  /* 0x00000038d30b7812 */ /* 0x000fc600078ef829 */
[----:B------:R-:W-:Y:S01]  /*8470*/  IMAD R12, R13, 0x1800, R216 ;  /* 0x000018000d0c7824 */ /* 0x000fe200078e02d8 */
[----:B------:R-:W-:-:S05]  /*8480*/  LOP3.LUT R11, R11, R14, RZ, 0x3c, !PT ;  /* 0x0000000e0b0b7212 */ /* 0x000fca00078e3cff */
        /* <DEDUP_REMOVED lines=21> */
[----:B------:R-:W-:Y:S02]  /*85e0*/  HADD2.F32 R49, -RZ, R49.H0_H0 ;  /* 0x20000031ff317230 */ /* 0x000fe40000004100 */
[----:B------:R-:W-:Y:S01]  /*85f0*/  FMUL.FTZ R50, R15, R50 ;  /* 0x000000320f327220 */ /* 0x000fe20000410000 */
[----:B------:R-:W-:Y:S01]  /*8600*/  HADD2.F32 R46, -RZ, R13.H1_H1 ;  /* 0x3000000dff2e7230 */ /* 0x000fe20000004100 */
[--C-:B------:R-:W-:Y:S01]  /*8610*/  SHF.R.U64 R43, R66, 0x10, R67.reuse ;  /* 0x00000010422b7819 */ /* 0x100fe20000001243 */
[----:B------:R-:W-:Y:S02]  /*8620*/  HADD2.F32 R48, -RZ, R156.H1_H1 ;  /* 0x3000009cff307230 */ /* 0x000fe40000004100 */
[-C--:B------:R-:W-:Y:S01]  /*8630*/  FMUL.FTZ R51, R45, R49.reuse ;  /* 0x000000312d337220 */ /* 0x080fe20000410000 */
[----:B------:R-:W-:Y:S02]  /*8640*/  HADD2.F32 R64, -RZ, R64.H0_H0 ;  /* 0x20000040ff407230 */ /* 0x000fe40000004100 */
[C---:B------:R-:W-:Y:S01]  /*8650*/  FMUL.FTZ R54, R46.reuse, R49 ;  /* 0x000000312e367220 */ /* 0x040fe20000410000 */
[----:B------:R-:W-:Y:S01]  /*8660*/  SHF.R.U32.HI R66, RZ, 0x10, R67 ;  /* 0x00000010ff427819 */ /* 0x000fe20000011643 */
[-C--:B------:R-:W-:Y:S01]  /*8670*/  FFMA.FTZ R13, R15, R48.reuse, -R52 ;  /* 0x000000300f0d7223 */ /* 0x080fe20000010834 */
[----:B------:R-:W-:Y:S01]  /*8680*/  FFMA.FTZ R15, R47, R48, R50 ;  /* 0x000000302f0f7223 */ /* 0x000fe20000010032 */
[-C--:B------:R-:W-:Y:S01]  /*8690*/  FFMA.FTZ R46, R46, R64.reuse, -R51 ;  /* 0x000000402e2e7223 */ /* 0x080fe20000010833 */
[----:B------:R-:W-:Y:S01]  /*86a0*/  FFMA.FTZ R48, R45, R64, R54 ;  /* 0x000000402d307223 */ /* 0x000fe20000010036 */
[----:B------:R-:W-:Y:S01]  /*86b0*/  HADD2.F32 R64, -RZ, R157.H1_H1 ;  /* 0x3000009dff407230 */ /* 0x000fe20000004100 */
[----:B------:R-:W-:Y:S01]  /*86c0*/  SHF.R.U64 R42, R76, 0x10, R77 ;  /* 0x000000104c2a7819 */ /* 0x000fe2000000124d */
[--C-:B------:R-:W-:Y:S01]  /*86d0*/  HADD2.F32 R45, -RZ, R35.reuse.H0_H0 ;  /* 0x20000023ff2d7230 */ /* 0x100fe20000004100 */
[----:B------:R-:W-:Y:S01]  /*86e0*/  F2FP.F16.F32.PACK_AB R13, R46, R13 ;  /* 0x0000000d2e0d723e */ /* 0x000fe200000000ff */
[----:B------:R-:W-:-:S02]  /*86f0*/  HADD2.F32 R52, -RZ, R35.H1_H1 ;  /* 0x30000023ff347230 */ /* 0x000fc40000004100 */
[--C-:B------:R-:W-:Y:S02]  /*8700*/  HADD2.F32 R35, -RZ, R33.reuse.H0_H0 ;  /* 0x20000021ff237230 */ /* 0x100fe40000004100 */
[----:B------:R-:W-:Y:S02]  /*8710*/  HADD2.F32 R49, -RZ, R78.H0_H0 ;  /* 0x2000004eff317230 */ /* 0x000fe40000004100 */
[----:B------:R-:W-:Y:S02]  /*8720*/  HADD2.F32 R50, -RZ, R33.H1_H1 ;  /* 0x30000021ff327230 */ /* 0x000fe40000004100 */
[----:B------:R-:W-:Y:S02]  /*8730*/  HADD2.F32 R54, -RZ, R155.H1_H1 ;  /* 0x3000009bff367230 */ /* 0x000fe40000004100 */
[-C--:B------:R-:W-:Y:S01]  /*8740*/  FMUL.FTZ R51, R52, R49.reuse ;  /* 0x0000003134337220 */ /* 0x080fe20000410000 */
[----:B------:R-:W-:Y:S02]  /*8750*/  HADD2.F32 R47, -RZ, R66.H0_H0 ;  /* 0x20000042ff2f7230 */ /* 0x000fe40000004100 */
[-C--:B------:R-:W-:Y:S01]  /*8760*/  FMUL.FTZ R66, R45, R64.reuse ;  /* 0x000000402d427220 */ /* 0x080fe20000410000 */
[----:B------:R-:W-:Y:S01]  /*8770*/  FMUL.FTZ R64, R35, R64 ;  /* 0x0000004023407220 */ /* 0x000fe20000410000 */
[----:B------:R-:W-:Y:S01]  /*8780*/  FMUL.FTZ R49, R50, R49 ;  /* 0x0000003132317220 */ /* 0x000fe20000410000 */
[----:B------:R-:W-:-:S02]  /*8790*/  HADD2.F32 R158, -RZ, R158.H0_H0 ;  /* 0x2000009eff9e7230 */ /* 0x000fc40000004100 */
[-C--:B------:R-:W-:Y:S01]  /*87a0*/  FFMA.FTZ R33, R35, R54.reuse, -R66 ;  /* 0x0000003623217223 */ /* 0x080fe20000010842 */
[----:B------:R-:W-:Y:S01]  /*87b0*/  FFMA.FTZ R35, R45, R54, R64 ;  /* 0x000000362d237223 */ /* 0x000fe20000010040 */
[-C--:B------:R-:W-:Y:S01]  /*87c0*/  FFMA.FTZ R50, R50, R47.reuse, -R51 ;  /* 0x0000002f32327223 */ /* 0x080fe20000010833 */
[----:B------:R-:W-:Y:S01]  /*87d0*/  FFMA.FTZ R52, R52, R47, R49 ;  /* 0x0000002f34347223 */ /* 0x000fe20000010031 */
[----:B------:R-:W-:Y:S02]  /*87e0*/  HADD2.F32 R51, -RZ, R42.H0_H0 ;  /* 0x2000002aff337230 */ /* 0x000fe40000004100 */
[----:B------:R-:W-:Y:S01]  /*87f0*/  HADD2.F32 R45, -RZ, R32.H0_H0 ;  /* 0x20000020ff2d7230 */ /* 0x000fe20000004100 */
[----:B------:R-:W-:Y:S01]  /*8800*/  F2FP.F16.F32.PACK_AB R50, R50, R33 ;  /* 0x000000213232723e */ /* 0x000fe200000000ff */
[----:B------:R-:W-:Y:S01]  /*8810*/  HADD2.F32 R42, -RZ, R12.H0_H0 ;  /* 0x2000000cff2a7230 */ /* 0x000fe20000004100 */
[----:B------:R-:W-:Y:S01]  /*8820*/  F2FP.F16.F32.PACK_AB R33, R48, R15 ;  /* 0x0000000f3021723e */ /* 0x000fe200000000ff */
[----:B------:R-:W-:Y:S01]  /*8830*/  HADD2.F32 R47, -RZ, R32.H1_H1 ;  /* 0x30000020ff2f7230 */ /* 0x000fe20000004100 */
[----:B------:R-:W-:Y:S01]  /*8840*/  F2FP.F16.F32.PACK_AB R35, R52, R35 ;  /* 0x000000233423723e */ /* 0x000fe200000000ff */
[----:B------:R-:W-:-:S02]  /*8850*/  HADD2.F32 R156, -RZ, R156.H0_H0 ;  /* 0x2000009cff9c7230 */ /* 0x000fc40000004100 */
[----:B------:R-:W-:Y:S02]  /*8860*/  HADD2.F32 R49, -RZ, R11.H0_H0 ;  /* 0x2000000bff317230 */ /* 0x000fe40000004100 */
[-C--:B------:R-:W-:Y:S01]  /*8870*/  FMUL.FTZ R11, R45, R158.reuse ;  /* 0x0000009e2d0b7220 */ /* 0x080fe20000410000 */
[----:B------:R-:W-:Y:S02]  /*8880*/  HADD2.F32 R32, -RZ, R12.H1_H1 ;  /* 0x3000000cff207230 */ /* 0x000fe40000004100 */
[C---:B------:R-:W-:Y:S01]  /*8890*/  FMUL.FTZ R12, R42.reuse, R158 ;  /* 0x0000009e2a0c7220 */ /* 0x040fe20000410000 */
[-C--:B------:R-:W-:Y:S01]  /*88a0*/  FMUL.FTZ R53, R47, R51.reuse ;  /* 0x000000332f357220 */ /* 0x080fe20000410000 */
[-C--:B------:R-:W-:Y:S01]  /*88b0*/  FFMA.FTZ R11, R42, R156.reuse, -R11 ;  /* 0x0000009c2a0b7223 */ /* 0x080fe2000001080b */
[----:B------:R-:W-:Y:S02]  /*88c0*/  HADD2.F32 R42, -RZ, R34.H0_H0 ;  /* 0x20000022ff2a7230 */ /* 0x000fe40000004100 */
[C---:B------:R-:W-:Y:S01]  /*88d0*/  FMUL.FTZ R64, R32.reuse, R51 ;  /* 0x0000003320407220 */ /* 0x040fe20000410000 */
[----:B------:R-:W-:Y:S01]  /*88e0*/  FFMA.FTZ R12, R45, R156, R12 ;  /* 0x0000009c2d0c7223 */ /* 0x000fe2000001000c */
[----:B------:R-:W-:Y:S01]  /*88f0*/  FFMA.FTZ R54, R32, R49, -R53 ;  /* 0x0000003120367223 */ /* 0x000fe20000010835 */
[----:B------:R-:W-:-:S02]  /*8900*/  HADD2.F32 R157, -RZ, R157.H0_H0 ;  /* 0x2000009dff9d7230 */ /* 0x000fc40000004100 */
[----:B------:R-:W-:Y:S01]  /*8910*/  FFMA.FTZ R47, R47, R49, R64 ;  /* 0x000000312f2f7223 */ /* 0x000fe20000010040 */
[----:B------:R-:W-:Y:S02]  /*8920*/  HADD2.F32 R45, -RZ, R44.H0_H0 ;  /* 0x2000002cff2d7230 */ /* 0x000fe40000004100 */
[----:B------:R-:W-:Y:S02]  /*8930*/  HADD2.F32 R32, -RZ, R14.H0_H0 ;  /* 0x2000000eff207230 */ /* 0x000fe40000004100 */
[----:B------:R-:W-:Y:S01]  /*8940*/  FMUL.FTZ R49, R42, R157 ;  /* 0x0000009d2a317220 */ /* 0x000fe20000410000 */
[----:B------:R-:W-:Y:S01]  /*8950*/  HADD2.F32 R34, -RZ, R34.H1_H1 ;  /* 0x30000022ff227230 */ /* 0x000fe20000004100 */
[----:B------:R-:W-:Y:S01]  /*8960*/  F2FP.F16.F32.PACK_AB R54, R54, R11 ;  /* 0x0000000b3636723e */ /* 0x000fe200000000ff */
[----:B------:R-:W-:Y:S02]  /*8970*/  HADD2.F32 R14, -RZ, R14.H1_H1 ;  /* 0x3000000eff0e7230 */ /* 0x000fe40000004100 */
[----:B------:R-:W-:Y:S01]  /*8980*/  FMUL.FTZ R157, R32, R157 ;  /* 0x0000009d209d7220 */ /* 0x000fe20000410000 */
[----:B------:R-:W-:-:S02]  /*8990*/  HADD2.F32 R155, -RZ, R155.H0_H0 ;  /* 0x2000009bff9b7230 */ /* 0x000fc40000004100 */
[-C--:B------:R-:W-:Y:S01]  /*89a0*/  FMUL.FTZ R51, R34, R45.reuse ;  /* 0x0000002d22337220 */ /* 0x080fe20000410000 */
[----:B------:R-:W-:Y:S02]  /*89b0*/  HADD2.F32 R43, -RZ, R43.H0_H0 ;  /* 0x2000002bff2b7230 */ /* 0x000fe40000004100 */
[----:B------:R-:W-:Y:S01]  /*89c0*/  FMUL.FTZ R45, R14, R45 ;  /* 0x0000002d0e2d7220 */ /* 0x000fe20000410000 */
[----:B------:R-:W-:Y:S02]  /*89d0*/  IMAD.MOV.U32 R15, RZ, RZ, R50 ;  /* 0x000000ffff0f7224 */ /* 0x000fe400078e0032 */
[-C--:B------:R-:W-:Y:S01]  /*89e0*/  FFMA.FTZ R49, R32, R155.reuse, -R49 ;  /* 0x0000009b20317223 */ /* 0x080fe20000010831 */
[----:B------:R-:W-:Y:S01]  /*89f0*/  FFMA.FTZ R157, R42, R155, R157 ;  /* 0x0000009b2a9d7223 */ /* 0x000fe2000001009d */
[-C--:B------:R-:W-:Y:S01]  /*8a00*/  FFMA.FTZ R14, R14, R43.reuse, -R51 ;  /* 0x0000002b0e0e7223 */ /* 0x080fe20000010833 */
[----:B------:R-:W-:Y:S01]  /*8a10*/  FFMA.FTZ R34, R34, R43, R45 ;  /* 0x0000002b22227223 */ /* 0x000fe2000001002d */
[----:B------:R-:W-:-:S02]  /*8a20*/  F2FP.F16.F32.PACK_AB R32, R47, R12 ;  /* 0x0000000c2f20723e */ /* 0x000fc400000000ff */
[----:B------:R-:W-:Y:S02]  /*8a30*/  MOV R12, R54 ;  /* 0x00000036000c7202 */ /* 0x000fe40000000f00 */
[----:B------:R-:W-:Y:S02]  /*8a40*/  F2FP.F16.F32.PACK_AB R14, R14, R49 ;  /* 0x000000310e0e723e */ /* 0x000fe400000000ff */
[----:B------:R-:W-:-:S07]  /*8a50*/  F2FP.F16.F32.PACK_AB R34, R34, R157 ;  /* 0x0000009d2222723e */ /* 0x000fce00000000ff */
.L_x_2783:
[----:B------:R-:W-:Y:S05]  /*8a60*/  BSYNC B2 ;  /* 0x0000000000027941 */ /* 0x000fea0003800000 */
.L_x_2782:
[----:B------:R-:W-:Y:S02]  /*8a70*/  ULDC.64 UR4, c[0x0][0x208] ;  /* 0x0000820000047ab9 */ /* 0x000fe40000000a00 */
[----:B---3--:R3:W-:Y:S04]  /*8a80*/  ST.E.128 desc[UR4][R38.64], R12 ;  /* 0x0000000c26007985 */ /* 0x0087e8000c101d04 */
[----:B----4-:R3:W-:Y:S02]  /*8a90*/  @!P3 ST.E.128 desc[UR4][R40.64], R32 ;  /* 0x000000202800b985 */ /* 0x0107e4000c101d04 */
.L_x_2781:
[----:B------:R-:W-:Y:S05]  /*8aa0*/  BSYNC B1 ;  /* 0x0000000000017941 */ /* 0x000fea0003800000 */
.L_x_2780:
[----:B------:R-:W-:Y:S01]  /*8ab0*/  ISETP.NE.AND P3, PT, R9, RZ, PT ;  /* 0x000000ff0900720c */ /* 0x000fe20003f65270 */
[----:B------:R-:W-:-:S12]  /*8ac0*/  BSSY B1, `(.L_x_2784) ;  /* 0x0000077000017945 */ /* 0x000fd80003800000 */
[----:B------:R-:W-:Y:S05]  /*8ad0*/  @!P3 BRA `(.L_x_2785) ;  /* 0x0000000400d4b947 */ /* 0x000fea0003800000 */
[----:B0--3--:R-:W-:Y:S01]  /*8ae0*/  SEL R11, R120, R134, !P1 ;  /* 0x00000086780b7207 */ /* 0x009fe20004800000 */
        /* <DEDUP_REMOVED lines=14> */
[----:B------:R-:W-:Y:S01]  /*8bd0*/  ISETP.GE.AND P3, PT, R41, R130, PT ;  /* 0x000000822900720c */ /* 0x000fe20003f66270 */
[----:B------:R-:W-:-:S05]  /*8be0*/  IMAD R12, R13, 0x1800, R216 ;  /* 0x000018000d0c7824 */ /* 0x000fca00078e02d8 */
[----:B------:R-:W-:Y:S01]  /*8bf0*/  IADD3 R12, R12, R11, RZ ;  /* 0x0000000b0c0c7210 */ /* 0x000fe20007ffe0ff */
[----:B------:R-:W-:-:S04]  /*8c00*/  IMAD R11, R19, 0x4800, R128 ;  /* 0x00004800130b7824 */ /* 0x000fc800078e0280 */
[----:B------:R-:W-:Y:S02]  /*8c10*/  IMAD R13, R19, 0x4800, R12 ;  /* 0x00004800130d7824 */ /* 0x000fe400078e020c */
[--C-:B------:R-:W-:Y:S02]  /*8c20*/  IMAD R11, R11, 0x2, R18.reuse ;  /* 0x000000020b0b7824 */ /* 0x100fe400078e0212 */
[----:B------:R-:W-:Y:S02]  /*8c30*/  IMAD R32, R13, 0x2, R18 ;  /* 0x000000020d207824 */ /* 0x000fe400078e0212 */
[----:B------:R-:W-:Y:S01]  /*8c40*/  @!P3 IMAD.WIDE R40, R41, 0x2, R36 ;  /* 0x000000022928b825 */ /* 0x000fe200078e0224 */
[----:B------:R0:W3:Y:S04]  /*8c50*/  LDS.128 R12, [R11+0x1e400] ;  /* 0x01e400000b0c7984 */ /* 0x0000e80000000c00 */
[----:B------:R-:W4:Y:S01]  /*8c60*/  LDS.128 R32, [R32+0x1e400] ;  /* 0x01e4000020207984 */ /* 0x000f220000000c00 */
[----:B------:R-:W-:Y:S05]  /*8c70*/  @P4 BRA `(.L_x_2787) ;  /* 0x00000004005c4947 */ /* 0x000fea0003800000 */
[----:B---3--:R-:W-:Y:S01]  /*8c80*/  MOV R45, R12 ;  /* 0x0000000c002d7202 */ /* 0x008fe20000000f00 */
[----:B----4-:R-:W-:Y:S01]  /*8c90*/  IMAD.MOV.U32 R12, RZ, RZ, R33 ;  /* 0x000000ffff0c7224 */ /* 0x010fe200078e0021 */
[----:B------:R-:W-:Y:S01]  /*8ca0*/  SHF.R.U32.HI R50, RZ, 0x10, R73 ;  /* 0x00000010ff327819 */ /* 0x000fe20000011649 */
[----:B------:R-:W-:Y:S01]  /*8cb0*/  IMAD.MOV.U32 R46, RZ, RZ, R32 ;  /* 0x000000ffff2e7224 */ /* 0x000fe200078e0020 */
[----:B------:R-:W-:Y:S01]  /*8cc0*/  SHF.R.U32.HI R48, RZ, 0x10, R61 ;  /* 0x00000010ff307819 */ /* 0x000fe2000001163d */
[----:B------:R-:W-:Y:S01]  /*8cd0*/  IMAD.MOV.U32 R47, RZ, RZ, R35 ;  /* 0x000000ffff2f7224 */ /* 0x000fe200078e0023 */
[----:B------:R-:W-:Y:S01]  /*8ce0*/  MOV R33, R15 ;  /* 0x0000000f00217202 */ /* 0x000fe20000000f00 */
[----:B------:R-:W-:Y:S01]  /*8cf0*/  HADD2.F32 R51, -RZ, R146.H1_H1 ;  /* 0x30000092ff337230 */ /* 0x000fe20000004100 */
[----:B------:R-:W-:Y:S01]  /*8d00*/  SHF.R.U32.HI R54, RZ, 0x10, R75 ;  /* 0x00000010ff367819 */ /* 0x000fe2000001164b */
[--C-:B------:R-:W-:Y:S01]  /*8d10*/  HADD2.F32 R32, -RZ, R12.reuse.H0_H0 ;  /* 0x2000000cff207230 */ /* 0x100fe20000004100 */
[--C-:B0-----:R-:W-:Y:S01]  /*8d20*/  SHF.R.U64 R11, R62, 0x10, R63.reuse ;  /* 0x000000103e0b7819 */ /* 0x101fe2000000123f */
[----:B------:R-:W-:Y:S01]  /*8d30*/  HADD2.F32 R35, -RZ, R12.H1_H1 ;  /* 0x3000000cff237230 */ /* 0x000fe20000004100 */
        /* <DEDUP_REMOVED lines=21> */
[----:B------:R-:W-:Y:S02]  /*8e90*/  HADD2.F32 R54, -RZ, R54.H0_H0 ;  /* 0x20000036ff367230 */ /* 0x000fe40000004100 */
[-C--:B------:R-:W-:Y:S01]  /*8ea0*/  FMUL.FTZ R60, R48, R51.reuse ;  /* 0x00000033303c7220 */ /* 0x080fe20000410000 */
[----:B------:R-:W-:Y:S02]  /*8eb0*/  HADD2.F32 R35, -RZ, R33.H0_H0 ;  /* 0x20000021ff237230 */ /* 0x000fe40000004100 */
[----:B------:R-:W-:Y:S02]  /*8ec0*/  HADD2.F32 R50, -RZ, R143.H1_H1 ;  /* 0x3000008fff327230 */ /* 0x000fe40000004100 */
[----:B------:R-:W-:Y:S02]  /*8ed0*/  HADD2.F32 R47, -RZ, R33.H1_H1 ;  /* 0x30000021ff2f7230 */ /* 0x000fe40000004100 */
[----:B------:R-:W-:Y:S01]  /*8ee0*/  FMUL.FTZ R51, R35, R51 ;  /* 0x0000003323337220 */ /* 0x000fe20000410000 */
[----:B------:R-:W-:-:S02]  /*8ef0*/  HADD2.F32 R52, -RZ, R62.H0_H0 ;  /* 0x2000003eff347230 */ /* 0x000fc40000004100 */
[----:B------:R-:W-:Y:S01]  /*8f00*/  FMUL.FTZ R62, R49, R54 ;  /* 0x00000036313e7220 */ /* 0x000fe20000410000 */
[----:B------:R-:W-:Y:S01]  /*8f10*/  FFMA.FTZ R33, R35, R50, -R60 ;  /* 0x0000003223217223 */ /* 0x000fe2000001083c */
[C---:B------:R-:W-:Y:S01]  /*8f20*/  FMUL.FTZ R54, R47.reuse, R54 ;  /* 0x000000362f367220 */ /* 0x040fe20000410000 */
[----:B------:R-:W-:Y:S01]  /*8f30*/  FFMA.FTZ R35, R48, R50, R51 ;  /* 0x0000003230237223 */ /* 0x000fe20000010033 */
[-C--:B------:R-:W-:Y:S01]  /*8f40*/  FFMA.FTZ R62, R47, R52.reuse, -R62 ;  /* 0x000000342f3e7223 */ /* 0x080fe2000001083e */
[----:B------:R-:W-:Y:S02]  /*8f50*/  HADD2.F32 R47, -RZ, R46.H0_H0 ;  /* 0x2000002eff2f7230 */ /* 0x000fe40000004100 */
[----:B------:R-:W-:Y:S01]  /*8f60*/  FFMA.FTZ R54, R49, R52, R54 ;  /* 0x0000003431367223 */ /* 0x000fe20000010036 */
[----:B------:R-:W-:Y:S02]  /*8f70*/  HADD2.F32 R48, -RZ, R44.H0_H0 ;  /* 0x2000002cff307230 */ /* 0x000fe40000004100 */
[----:B------:R-:W-:Y:S01]  /*8f80*/  HADD2.F32 R46, -RZ, R46.H1_H1 ;  /* 0x3000002eff2e7230 */ /* 0x000fe20000004100 */
[----:B------:R-:W-:Y:S01]  /*8f90*/  F2FP.F16.F32.PACK_AB R62, R62, R33 ;  /* 0x000000213e3e723e */ /* 0x000fe200000000ff */
[--C-:B------:R-:W-:Y:S01]  /*8fa0*/  HADD2.F32 R44, -RZ, R45.reuse.H0_H0 ;  /* 0x2000002dff2c7230 */ /* 0x100fe20000004100 */
[----:B------:R-:W-:Y:S01]  /*8fb0*/  F2FP.F16.F32.PACK_AB R33, R32, R13 ;  /* 0x0000000d2021723e */ /* 0x000fe200000000ff */
[----:B------:R-:W-:-:S02]  /*8fc0*/  HADD2.F32 R45, -RZ, R45.H1_H1 ;  /* 0x3000002dff2d7230 */ /* 0x000fc40000004100 */
[-C--:B------:R-:W-:Y:S01]  /*8fd0*/  FMUL.FTZ R50, R46, R48.reuse ;  /* 0x000000302e327220 */ /* 0x080fe20000410000 */
[----:B------:R-:W-:Y:S01]  /*8fe0*/  HADD2.F32 R42, -RZ, R42.H0_H0 ;  /* 0x2000002aff2a7230 */ /* 0x000fe20000004100 */
[----:B------:R-:W-:Y:S01]  /*8ff0*/  F2FP.F16.F32.PACK_AB R35, R54, R35 ;  /* 0x000000233623723e */ /* 0x000fe200000000ff */
[----:B------:R-:W-:Y:S02]  /*9000*/  HADD2.F32 R146, -RZ, R146.H0_H0 ;  /* 0x20000092ff927230 */ /* 0x000fe40000004100 */
[C---:B------:R-:W-:Y:S01]  /*9010*/  FMUL.FTZ R51, R45.reuse, R48 ;  /* 0x000000302d337220 */ /* 0x040fe20000410000 */
[----:B------:R-:W-:Y:S02]  /*9020*/  HADD2.F32 R144, -RZ, R144.H0_H0 ;  /* 0x20000090ff907230 */ /* 0x000fe40000004100 */
[-C--:B------:R-:W-:Y:S01]  /*9030*/  FFMA.FTZ R50, R45, R42.reuse, -R50 ;  /* 0x0000002a2d327223 */ /* 0x080fe20000010832 */
[----:B------:R-:W-:Y:S02]  /*9040*/  HADD2.F32 R45, -RZ, R43.H0_H0 ;  /* 0x2000002bff2d7230 */ /* 0x000fe40000004100 */
[----:B------:R-:W-:Y:S01]  /*9050*/  FFMA.FTZ R51, R46, R42, R51 ;  /* 0x0000002a2e337223 */ /* 0x000fe20000010033 */
[----:B------:R-:W-:-:S02]  /*9060*/  HADD2.F32 R43, -RZ, R34.H0_H0 ;  /* 0x20000022ff2b7230 */ /* 0x000fc40000004100 */
[CC--:B------:R-:W-:Y:S01]  /*9070*/  FMUL.FTZ R49, R47.reuse, R146.reuse ;  /* 0x000000922f317220 */ /* 0x0c0fe20000410000 */
[----:B------:R-:W-:Y:S02]  /*9080*/  HADD2.F32 R42, -RZ, R14.H0_H0 ;  /* 0x2000000eff2a7230 */ /* 0x000fe40000004100 */
[C---:B------:R-:W-:Y:S01]  /*9090*/  FMUL.FTZ R146, R44.reuse, R146 ;  /* 0x000000922c927220 */ /* 0x040fe20000410000 */
[----:B------:R-:W-:Y:S02]  /*90a0*/  HADD2.F32 R34, -RZ, R34.H1_H1 ;  /* 0x30000022ff227230 */ /* 0x000fe40000004100 */
[-C--:B------:R-:W-:Y:S01]  /*90b0*/  FFMA.FTZ R49, R44, R144.reuse, -R49 ;  /* 0x000000902c317223 */ /* 0x080fe20000010831 */
[----:B------:R-:W-:Y:S02]  /*90c0*/  HADD2.F32 R145, -RZ, R145.H0_H0 ;  /* 0x20000091ff917230 */ /* 0x000fe40000004100 */
[----:B------:R-:W-:Y:S01]  /*90d0*/  FFMA.FTZ R146, R47, R144, R146 ;  /* 0x000000902f927223 */ /* 0x000fe20000010092 */
[----:B------:R-:W-:-:S02]  /*90e0*/  HADD2.F32 R14, -RZ, R14.H1_H1 ;  /* 0x3000000eff0e7230 */ /* 0x000fc40000004100 */
[----:B------:R-:W-:Y:S01]  /*90f0*/  FMUL.FTZ R53, R34, R45 ;  /* 0x0000002d22357220 */ /* 0x000fe20000410000 */
[----:B------:R-:W-:Y:S02]  /*9100*/  HADD2.F32 R143, -RZ, R143.H0_H0 ;  /* 0x2000008fff8f7230 */ /* 0x000fe40000004100 */
[CC--:B------:R-:W-:Y:S01]  /*9110*/  FMUL.FTZ R47, R43.reuse, R145.reuse ;  /* 0x000000912b2f7220 */ /* 0x0c0fe20000410000 */
[----:B------:R-:W-:Y:S02]  /*9120*/  HADD2.F32 R11, -RZ, R11.H0_H0 ;  /* 0x2000000bff0b7230 */ /* 0x000fe40000004100 */
[----:B------:R-:W-:Y:S01]  /*9130*/  FMUL.FTZ R44, R42, R145 ;  /* 0x000000912a2c7220 */ /* 0x000fe20000410000 */
[----:B------:R-:W-:Y:S01]  /*9140*/  FMUL.FTZ R45, R14, R45 ;  /* 0x0000002d0e2d7220 */ /* 0x000fe20000410000 */
[-C--:B------:R-:W-:Y:S01]  /*9150*/  FFMA.FTZ R47, R42, R143.reuse, -R47 ;  /* 0x0000008f2a2f7223 */ /* 0x080fe2000001082f */
[----:B------:R-:W-:Y:S02]  /*9160*/  IMAD.MOV.U32 R13, RZ, RZ, R15 ;  /* 0x000000ffff0d7224 */ /* 0x000fe400078e000f */
[----:B------:R-:W-:Y:S01]  /*9170*/  FFMA.FTZ R44, R43, R143, R44 ;  /* 0x0000008f2b2c7223 */ /* 0x000fe2000001002c */
[-C--:B------:R-:W-:Y:S01]  /*9180*/  FFMA.FTZ R14, R14, R11.reuse, -R53 ;  /* 0x0000000b0e0e7223 */ /* 0x080fe20000010835 */
[----:B------:R-:W-:Y:S01]  /*9190*/  FFMA.FTZ R45, R34, R11, R45 ;  /* 0x0000000b222d7223 */ /* 0x000fe2000001002d */
[----:B------:R-:W-:-:S02]  /*91a0*/  F2FP.F16.F32.PACK_AB R12, R50, R49 ;  /* 0x00000031320c723e */ /* 0x000fc400000000ff */
[----:B------:R-:W-:Y:S02]  /*91b0*/  F2FP.F16.F32.PACK_AB R32, R51, R146 ;  /* 0x000000923320723e */ /* 0x000fe400000000ff */
[----:B------:R-:W-:Y:S02]  /*91c0*/  F2FP.F16.F32.PACK_AB R14, R14, R47 ;  /* 0x0000002f0e0e723e */ /* 0x000fe400000000ff */
[----:B------:R-:W-:Y:S02]  /*91d0*/  F2FP.F16.F32.PACK_AB R34, R45, R44 ;  /* 0x0000002c2d22723e */ /* 0x000fe400000000ff */
[----:B------:R-:W-:-:S07]  /*91e0*/  MOV R15, R62 ;  /* 0x0000003e000f7202 */ /* 0x000fce0000000f00 */
.L_x_2787:
[----:B------:R-:W-:Y:S05]  /*91f0*/  BSYNC B2 ;  /* 0x0000000000027941 */ /* 0x000fea0003800000 */
.L_x_2786:
[----:B------:R-:W-:Y:S02]  /*9200*/  ULDC.64 UR4, c[0x0][0x208] ;  /* 0x0000820000047ab9 */ /* 0x000fe40000000a00 */
[----:B---3--:R3:W-:Y:S04]  /*9210*/  ST.E.128 desc[UR4][R38.64], R12 ;  /* 0x0000000c26007985 */ /* 0x0087e8000c101d04 */
[----:B----4-:R3:W-:Y:S02]  /*9220*/  @!P3 ST.E.128 desc[UR4][R40.64], R32 ;  /* 0x000000202800b985 */ /* 0x0107e4000c101d04 */
.L_x_2785:
[----:B------:R-:W-:Y:S05]  /*9230*/  BSYNC B1 ;  /* 0x0000000000017941 */ /* 0x000fea0003800000 */
.L_x_2784:
[----:B------:R-:W-:-:S13]  /*9240*/  ISETP.NE.AND P3, PT, R10, RZ, PT ;  /* 0x000000ff0a00720c */ /* 0x000fda0003f65270 */
[----:B------:R-:W-:Y:S05]  /*9250*/  @!P3 BRA `(.L_x_2736) ;  /* 0x0000000c00c4b947 */ /* 0x000fea0003800000 */
[----:B0--3--:R-:W3:Y:S01]  /*9260*/  LDL R11, [R1] ;  /* 0x00000000010b7983 */ /* 0x009ee20000100800 */
[----:B----4-:R-:W-:Y:S01]  /*9270*/  SHF.R.U32.HI R14, RZ, 0x3, R211 ;  /* 0x00000003ff0e7819 */ /* 0x010fe200000116d3 */
[----:B------:R-:W-:Y:S01]  /*9280*/  BSSY B1, `(.L_x_2788) ;  /* 0x000006e000017945 */ /* 0x000fe20003800000 */
[----:B------:R-:W-:-:S04]  /*9290*/  LEA R38, P3, R7, R36, 0x1 ;  /* 0x0000002407267211 */ /* 0x000fc800078608ff */
        /* <DEDUP_REMOVED lines=24> */
[----:B0-----:R-:W-:Y:S01]  /*9420*/  MOV R32, R15 ;  /* 0x0000000f00207202 */ /* 0x001fe20000000f00 */
[----:B------:R-:W-:Y:S01]  /*9430*/  IMAD.MOV.U32 R44, RZ, RZ, R34 ;  /* 0x000000ffff2c7224 */ /* 0x000fe200078e0022 */
[----:B------:R-:W-:Y:S01]  /*9440*/  SHF.R.U32.HI R46, RZ, 0x10, R57 ;  /* 0x00000010ff2e7819 */ /* 0x000fe20000011639 */
[--C-:B------:R-:W-:Y:S01]  /*9450*/  HADD2.F32 R34, -RZ, R33.reuse.H0_H0 ;  /* 0x20000021ff227230 */ /* 0x100fe20000004100 */
[--C-:B------:R-:W-:Y:S01]  /*9460*/  SHF.R.U64 R41, R70, 0x10, R71.reuse ;  /* 0x0000001046297819 */ /* 0x100fe20000001247 */
[----:B------:R-:W-:Y:S01]  /*9470*/  HADD2.F32 R33, -RZ, R33.H1_H1 ;  /* 0x30000021ff217230 */ /* 0x000fe20000004100 */
[----:B------:R-:W-:Y:S01]  /*9480*/  SHF.R.U32.HI R70, RZ, 0x10, R71 ;  /* 0x00000010ff467819 */ /* 0x000fe20000011647 */
[--C-:B------:R-:W-:Y:S01]  /*9490*/  HADD2.F32 R15, -RZ, R13.reuse.H0_H0 ;  /* 0x2000000dff0f7230 */ /* 0x100fe20000004100 */
[--C-:B------:R-:W-:Y:S01]  /*94a0*/  SHF.R.U64 R40, R58, 0x10, R59.reuse ;  /* 0x000000103a287819 */ /* 0x100fe2000000123b */
[----:B------:R-:W-:Y:S01]  /*94b0*/  HADD2.F32 R48, -RZ, R48.H0_H0 ;  /* 0x20000030ff307230 */ /* 0x000fe20000004100 */
[----:B------:R-:W-:Y:S01]  /*94c0*/  SHF.R.U32.HI R58, RZ, 0x10, R59 ;  /* 0x00000010ff3a7819 */ /* 0x000fe2000001163b */
[----:B------:R-:W-:Y:S01]  /*94d0*/  HADD2.F32 R47, -RZ, R142.H1_H1 ;  /* 0x3000008eff2f7230 */ /* 0x000fe20000004100 */
[----:B------:R-:W-:Y:S01]  /*94e0*/  SHF.R.U64 R55, R68, 0x10, R69 ;  /* 0x0000001044377819 */ /* 0x000fe20000001245 */
[----:B------:R-:W-:-:S02]  /*94f0*/  HADD2.F32 R13, -RZ, R13.H1_H1 ;  /* 0x3000000dff0d7230 */ /* 0x000fc40000004100 */
[-C--:B------:R-:W-:Y:S01]  /*9500*/  FMUL.FTZ R52, R33, R48.reuse ;  /* 0x0000003021347220 */ /* 0x080fe20000410000 */
[----:B------:R-:W-:Y:S02]  /*9510*/  HADD2.F32 R45, -RZ, R140.H1_H1 ;  /* 0x3000008cff2d7230 */ /* 0x000fe40000004100 */
[-C--:B------:R-:W-:Y:S01]  /*9520*/  FMUL.FTZ R50, R34, R47.reuse ;  /* 0x0000002f22327220 */ /* 0x080fe20000410000 */
[----:B------:R-:W-:Y:S02]  /*9530*/  HADD2.F32 R46, -RZ, R46.H0_H0 ;  /* 0x2000002eff2e7230 */ /* 0x000fe40000004100 */
[----:B------:R-:W-:Y:S01]  /*9540*/  FMUL.FTZ R48, R13, R48 ;  /* 0x000000300d307220 */ /* 0x000fe20000410000 */
[C---:B------:R-:W-:Y:S01]  /*9550*/  FMUL.FTZ R47, R15.reuse, R47 ;  /* 0x0000002f0f2f7220 */ /* 0x040fe20000410000 */
[----:B------:R-:W-:Y:S01]  /*9560*/  FFMA.FTZ R50, R15, R45, -R50 ;  /* 0x0000002d0f327223 */ /* 0x000fe20000010832 */
[----:B------:R-:W-:Y:S02]  /*9570*/  HADD2.F32 R15, -RZ, R35.H0_H0 ;  /* 0x20000023ff0f7230 */ /* 0x000fe40000004100 */
[-C--:B------:R-:W-:Y:S01]  /*9580*/  FFMA.FTZ R49, R13, R46.reuse, -R52 ;  /* 0x0000002e0d317223 */ /* 0x080fe20000010834 */
[----:B------:R-:W-:Y:S01]  /*9590*/  FFMA.FTZ R48, R33, R46, R48 ;  /* 0x0000002e21307223 */ /* 0x000fe20000010030 */
[----:B------:R-:W-:-:S02]  /*95a0*/  HADD2.F32 R46, -RZ, R141.H1_H1 ;  /* 0x3000008dff2e7230 */ /* 0x000fc40000004100 */
[----:B------:R-:W-:Y:S01]  /*95b0*/  FFMA.FTZ R47, R34, R45, R47 ;  /* 0x0000002d222f7223 */ /* 0x000fe2000001002f */
[----:B------:R-:W-:Y:S01]  /*95c0*/  HADD2.F32 R13, -RZ, R32.H0_H0 ;  /* 0x20000020ff0d7230 */ /* 0x000fe20000004100 */
[----:B------:R-:W-:Y:S01]  /*95d0*/  SHF.R.U64 R42, R56, 0x10, R57 ;  /* 0x00000010382a7819 */ /* 0x000fe20000001239 */
[----:B------:R-:W-:Y:S02]  /*95e0*/  HADD2.F32 R35, -RZ, R35.H1_H1 ;  /* 0x30000023ff237230 */ /* 0x000fe40000004100 */
[-C--:B------:R-:W-:Y:S01]  /*95f0*/  FMUL.FTZ R52, R15, R46.reuse ;  /* 0x0000002e0f347220 */ /* 0x080fe20000410000 */
[----:B------:R-:W-:Y:S02]  /*9600*/  HADD2.F32 R45, -RZ, R70.H0_H0 ;  /* 0x20000046ff2d7230 */ /* 0x000fe40000004100 */
[----:B------:R-:W-:Y:S01]  /*9610*/  FMUL.FTZ R46, R13, R46 ;  /* 0x0000002e0d2e7220 */ /* 0x000fe20000410000 */
[----:B------:R-:W-:Y:S01]  /*9620*/  HADD2.F32 R34, -RZ, R139.H1_H1 ;  /* 0x3000008bff227230 */ /* 0x000fe20000004100 */
[----:B------:R-:W-:Y:S01]  /*9630*/  F2FP.F16.F32.PACK_AB R47, R48, R47 ;  /* 0x0000002f302f723e */ /* 0x000fe200000000ff */
[----:B------:R-:W-:-:S02]  /*9640*/  HADD2.F32 R32, -RZ, R32.H1_H1 ;  /* 0x30000020ff207230 */ /* 0x000fc40000004100 */
[-C--:B------:R-:W-:Y:S01]  /*9650*/  FMUL.FTZ R51, R35, R45.reuse ;  /* 0x0000002d23337220 */ /* 0x080fe20000410000 */
[----:B------:R-:W-:Y:S02]  /*9660*/  HADD2.F32 R33, -RZ, R58.H0_H0 ;  /* 0x2000003aff217230 */ /* 0x000fe40000004100 */
[----:B------:R-:W-:Y:S01]  /*9670*/  FFMA.FTZ R46, R15, R34, R46 ;  /* 0x000000220f2e7223 */ /* 0x000fe2000001002e */
[----:B------:R-:W-:Y:S02]  /*9680*/  HADD2.F32 R142, -RZ, R142.H0_H0 ;  /* 0x2000008eff8e7230 */ /* 0x000fe40000004100 */
[C---:B------:R-:W-:Y:S01]  /*9690*/  FMUL.FTZ R54, R32.reuse, R45 ;  /* 0x0000002d20367220 */ /* 0x040fe20000410000 */
[----:B------:R-:W-:Y:S02]  /*96a0*/  HADD2.F32 R15, -RZ, R43.H0_H0 ;  /* 0x2000002bff0f7230 */ /* 0x000fe40000004100 */
[----:B------:R-:W-:Y:S01]  /*96b0*/  FFMA.FTZ R51, R32, R33, -R51 ;  /* 0x0000002120337223 */ /* 0x000fe20000010833 */
[----:B------:R-:W-:-:S02]  /*96c0*/  HADD2.F32 R32, -RZ, R55.H0_H0 ;  /* 0x20000037ff207230 */ /* 0x000fc40000004100 */
[----:B------:R-:W-:Y:S01]  /*96d0*/  FFMA.FTZ R52, R13, R34, -R52 ;  /* 0x000000220d347223 */ /* 0x000fe20000010834 */
[----:B------:R-:W-:Y:S02]  /*96e0*/  HADD2.F32 R43, -RZ, R43.H1_H1 ;  /* 0x3000002bff2b7230 */ /* 0x000fe40000004100 */
[----:B------:R-:W-:Y:S01]  /*96f0*/  FFMA.FTZ R53, R35, R33, R54 ;  /* 0x0000002123357223 */ /* 0x000fe20000010036 */
[----:B------:R-:W-:Y:S02]  /*9700*/  HADD2.F32 R140, -RZ, R140.H0_H0 ;  /* 0x2000008cff8c7230 */ /* 0x000fe40000004100 */
[----:B------:R-:W-:Y:S01]  /*9710*/  FMUL.FTZ R34, R15, R142 ;  /* 0x0000008e0f227220 */ /* 0x000fe20000410000 */
[--C-:B------:R-:W-:Y:S02]  /*9720*/  HADD2.F32 R13, -RZ, R12.reuse.H0_H0 ;  /* 0x2000000cff0d7230 */ /* 0x100fe40000004100 */
[----:B------:R-:W-:Y:S01]  /*9730*/  FMUL.FTZ R33, R43, R32 ;  /* 0x000000202b217220 */ /* 0x000fe20000410000 */
[----:B------:R-:W-:Y:S01]  /*9740*/  HADD2.F32 R12, -RZ, R12.H1_H1 ;  /* 0x3000000cff0c7230 */ /* 0x000fe20000004100 */
[----:B------:R-:W-:Y:S01]  /*9750*/  F2FP.F16.F32.PACK_AB R53, R53, R46 ;  /* 0x0000002e3535723e */ /* 0x000fe200000000ff */
[----:B------:R-:W-:-:S02]  /*9760*/  HADD2.F32 R42, -RZ, R42.H0_H0 ;  /* 0x2000002aff2a7230 */ /* 0x000fc40000004100 */
[C---:B------:R-:W-:Y:S01]  /*9770*/  FMUL.FTZ R142, R13.reuse, R142 ;  /* 0x0000008e0d8e7220 */ /* 0x040fe20000410000 */
[----:B------:R-:W-:Y:S01]  /*9780*/  FFMA.FTZ R34, R13, R140, -R34 ;  /* 0x0000008c0d227223 */ /* 0x000fe20000010822 */
[C---:B------:R-:W-:Y:S01]  /*9790*/  FMUL.FTZ R32, R12.reuse, R32 ;  /* 0x000000200c207220 */ /* 0x040fe20000410000 */
[----:B------:R-:W-:Y:S02]  /*97a0*/  HADD2.F32 R13, -RZ, R44.H0_H0 ;  /* 0x2000002cff0d7230 */ /* 0x000fe40000004100 */
[----:B------:R-:W-:Y:S01]  /*97b0*/  FFMA.FTZ R33, R12, R42, -R33 ;  /* 0x0000002a0c217223 */ /* 0x000fe20000010821 */
[----:B------:R-:W-:Y:S02]  /*97c0*/  HADD2.F32 R41, -RZ, R41.H0_H0 ;  /* 0x20000029ff297230 */ /* 0x000fe40000004100 */
[----:B------:R-:W-:Y:S01]  /*97d0*/  FFMA.FTZ R142, R15, R140, R142 ;  /* 0x0000008c0f8e7223 */ /* 0x000fe2000001008e */
[----:B------:R-:W-:Y:S02]  /*97e0*/  HADD2.F32 R12, -RZ, R14.H0_H0 ;  /* 0x2000000eff0c7230 */ /* 0x000fe40000004100 */
[----:B------:R-:W-:Y:S01]  /*97f0*/  FFMA.FTZ R43, R43, R42, R32 ;  /* 0x0000002a2b2b7223 */ /* 0x000fe20000010020 */
[----:B------:R-:W-:-:S02]  /*9800*/  HADD2.F32 R44, -RZ, R44.H1_H1 ;  /* 0x3000002cff2c7230 */ /* 0x000fc40000004100 */
[----:B------:R-:W-:Y:S02]  /*9810*/  HADD2.F32 R141, -RZ, R141.H0_H0 ;  /* 0x2000008dff8d7230 */ /* 0x000fe40000004100 */
[----:B------:R-:W-:Y:S02]  /*9820*/  HADD2.F32 R14, -RZ, R14.H1_H1 ;  /* 0x3000000eff0e7230 */ /* 0x000fe40000004100 */
[----:B------:R-:W-:Y:S01]  /*9830*/  FMUL.FTZ R45, R44, R41 ;  /* 0x000000292c2d7220 */ /* 0x000fe20000410000 */
[----:B------:R-:W-:Y:S02]  /*9840*/  HADD2.F32 R139, -RZ, R139.H0_H0 ;  /* 0x2000008bff8b7230 */ /* 0x000fe40000004100 */
[-C--:B------:R-:W-:Y:S01]  /*9850*/  FMUL.FTZ R35, R13, R141.reuse ;  /* 0x0000008d0d237220 */ /* 0x080fe20000410000 */
[----:B------:R-:W-:Y:S02]  /*9860*/  HADD2.F32 R15, -RZ, R40.H0_H0 ;  /* 0x20000028ff0f7230 */ /* 0x000fe40000004100 */
[----:B------:R-:W-:Y:S01]  /*9870*/  FMUL.FTZ R32, R12, R141 ;  /* 0x0000008d0c207220 */ /* 0x000fe20000410000 */
[----:B------:R-:W-:Y:S01]  /*9880*/  FMUL.FTZ R41, R14, R41 ;  /* 0x000000290e297220 */ /* 0x000fe20000410000 */
[-C--:B------:R-:W-:Y:S01]  /*9890*/  FFMA.FTZ R35, R12, R139.reuse, -R35 ;  /* 0x0000008b0c237223 */ /* 0x080fe20000010823 */
[----:B------:R-:W-:Y:S01]  /*98a0*/  F2FP.F16.F32.PACK_AB R46, R43, R142 ;  /* 0x0000008e2b2e723e */ /* 0x000fe200000000ff */
[----:B------:R-:W-:Y:S01]  /*98b0*/  FFMA.FTZ R32, R13, R139, R32 ;  /* 0x0000008b0d207223 */ /* 0x000fe20000010020 */
[-C--:B------:R-:W-:Y:S01]  /*98c0*/  FFMA.FTZ R14, R14, R15.reuse, -R45 ;  /* 0x0000000f0e0e7223 */ /* 0x080fe2000001082d */
[----:B------:R-:W-:Y:S01]  /*98d0*/  FFMA.FTZ R41, R44, R15, R41 ;  /* 0x0000000f2c297223 */ /* 0x000fe20000010029 */
[----:B------:R-:W-:-:S02]  /*98e0*/  F2FP.F16.F32.PACK_AB R12, R33, R34 ;  /* 0x00000022210c723e */ /* 0x000fc400000000ff */
[----:B------:R-:W-:Y:S02]  /*98f0*/  F2FP.F16.F32.PACK_AB R13, R49, R50 ;  /* 0x00000032310d723e */ /* 0x000fe400000000ff */
[----:B------:R-:W-:Y:S01]  /*9900*/  F2FP.F16.F32.PACK_AB R14, R14, R35 ;  /* 0x000000230e0e723e */ /* 0x000fe200000000ff */
[----:B------:R-:W-:Y:S01]  /*9910*/  IMAD.MOV.U32 R35, RZ, RZ, R53 ;  /* 0x000000ffff237224 */ /* 0x000fe200078e0035 */
[----:B------:R-:W-:Y:S01]  /*9920*/  F2FP.F16.F32.PACK_AB R34, R41, R32 ;  /* 0x000000202922723e */ /* 0x000fe200000000ff */
[----:B------:R-:W-:Y:S01]  /*9930*/  IMAD.MOV.U32 R32, RZ, RZ, R46 ;  /* 0x000000ffff207224 */ /* 0x000fe200078e002e */
[----:B------:R-:W-:Y:S02]  /*9940*/  F2FP.F16.F32.PACK_AB R15, R51, R52 ;  /* 0x00000034330f723e */ /* 0x000fe400000000ff */
[----:B------:R-:W-:-:S07]  /*9950*/  MOV R33, R47 ;  /* 0x0000002f00217202 */ /* 0x000fce0000000f00 */
.L_x_2789:
[----:B------:R-:W-:Y:S05]  /*9960*/  BSYNC B1 ;  /* 0x0000000000017941 */ /* 0x000fea0003800000 */
.L_x_2788:
[----:B------:R-:W-:Y:S01]  /*9970*/  ISETP.GE.AND P3, PT, R11, R130, PT ;  /* 0x000000820b00720c */ /* 0x000fe20003f66270 */
[----:B------:R-:W-:Y:S02]  /*9980*/  ULDC.64 UR4, c[0x0][0x208] ;  /* 0x0000820000047ab9 */ /* 0x000fe40000000a00 */
[----:B0-----:R0:W-:Y:S10]  /*9990*/  ST.E.128 desc[UR4][R38.64], R12 ;  /* 0x0000000c26007985 */ /* 0x0011f4000c101d04 */
[----:B------:R-:W-:Y:S05]  /*99a0*/  @P3 BRA `(.L_x_2736) ;  /* 0x0000000400f03947 */ /* 0x000fea0003800000 */
[----:B------:R-:W-:Y:S01]  /*99b0*/  IMAD.WIDE R36, R11, 0x2, R36 ;  /* 0x000000020b247825 */ /* 0x000fe200078e0224 */
[----:B------:R-:W-:-:S04]  /*99c0*/  ULDC.64 UR4, c[0x0][0x208] ;  /* 0x0000820000047ab9 */ /* 0x000fc80000000a00 */
[----:B---3--:R3:W-:Y:S01]  /*99d0*/  ST.E.128 desc[UR4][R36.64], R32 ;  /* 0x0000002024007985 */ /* 0x0087e2000c101d04 */
[----:B------:R-:W-:Y:S05]  /*99e0*/  BRA `(.L_x_2736) ;  /* 0x0000000400e07947 */ /* 0x000fea0003800000 */
.L_x_2701:
[----:B------:R-:W-:-:S04]  /*99f0*/  ULOP3.LUT UR4, UR60, 0x1, URZ, 0xfc, !UPT ;  /* 0x000000013c047892 */ /* 0x000fc8000f8efc3f */
[----:B------:R-:W-:-:S06]  /*9a00*/  UISETP.NE.AND UP0, UPT, UR4, 0x3, UPT ;  /* 0x000000030400788c */ /* 0x000fcc000bf05270 */
[----:B------:R-:W-:-:S13]  /*9a10*/  PLOP3.LUT P2, PT, PT, PT, UP0, 0x80, 0x0 ;  /* 0x000000000000781c */ /* 0x000fda0003f4f008 */
[----:B------:R-:W-:Y:S05]  /*9a20*/  @!P2 BRA `(.L_x_2790) ;  /* 0x000000000004a947 */ /* 0x000fea0003800000 */
[----:B------:R-:W-:Y:S01]  /*9a30*/  BPT.TRAP 0x1 ;  /* 0x000000040000795c */ /* 0x000fe20000300000 */
.L_x_2790:
[----:B------:R-:W-:Y:S01]  /*9a40*/  IMAD R87, R19, 0x8, R18 ;  /* 0x0000000813577824 */ /* 0x000fe200078e0212 */
[----:B------:R-:W-:Y:S01]  /*9a50*/  SHF.L.U32 R88, R205, 0x1f, RZ ;  /* 0x0000001fcd587819 */ /* 0x000fe200000006ff */
[----:B------:R-:W-:Y:S01]  /*9a60*/  BSSY B1, `(.L_x_2791) ;  /* 0x0000004000017945 */ /* 0x000fe20003800000 */
[----:B------:R-:W-:Y:S02]  /*9a70*/  SHF.R.S32.HI R84, RZ, 0x1f, R28 ;  /* 0x0000001fff547819 */ /* 0x000fe4000001141c */
[----:B------:R-:W0:Y:S02]  /*9a80*/  SYNCS.PHASECHK.TRANS64.TRYWAIT P3, [R87+URZ+0x30890], R88 ;  /* 0x03089058570075a7 */ /* 0x000e24000806017f */
[----:B0-----:R-:W-:Y:S05]  /*9a90*/  @!P3 BRA `(.L_x_2792) ;  /* 0x000001a000dcb947 */ /* 0x001fea0003800000 */
.L_x_3070:
[----:B------:R-:W-:Y:S05]  /*9aa0*/  BSYNC B1 ;  /* 0x0000000000017941 */ /* 0x000fea0003800000 */
.L_x_2791:
        /* <DEDUP_REMOVED lines=27> */
.L_x_3074:
[----:B------:R-:W-:Y:S04]  /*9c60*/  BSSY B1, `(.L_x_2794) ;  /* 0x0000026000017945 */ /* 0x000fe80003800000 */
[----:B------:R-:W-:Y:S05]  /*9c70*/  @!P3 BRA `(.L_x_2795) ;  /* 0x000000000090b947 */ /* 0x000fea0003800000 */
[----:B------:R-:W-:Y:S01]  /*9c80*/  ULDC UR4, c[0x0][0x2f4] ;  /* 0x0000bd0000047ab9 */ /* 0x000fe20000000800 */
[----:B------:R-:W-:Y:S01]  /*9c90*/  ULDC.64 UR6, c[0x0][0x208] ;  /* 0x0000820000067ab9 */ /* 0x000fe20000000a00 */
        /* <DEDUP_REMOVED lines=34> */
.L_x_2795:
[----:B------:R-:W-:Y:S05]  /*9ec0*/  BSYNC B1 ;  /* 0x0000000000017941 */ /* 0x000fea0003800000 */
.L_x_2794:
[----:B------:R-:W-:-:S03]  /*9ed0*/  UMOV UR4, 0xffffffff ;  /* 0xffffffff00047882 */ /* 0x000fc60000000000 */
[----:B------:R-:W-:Y:S05]  /*9ee0*/  BRA.DIV UR4, `(.L_x_2796) ;  /* 0x000001a204287947 */ /* 0x000fea000b800000 */
[----:B--2---:R2:W0:Y:S04]  /*9ef0*/  SHFL.IDX PT, R39, R41, 0x1, 0x1c1f ;  /* 0x003c1f0029277f89 */ /* 0x00442800000e0000 */
[----:B---3--:R2:W3:Y:S02]  /*9f00*/  SHFL.IDX PT, R38, R40, 0x1, 0x1c1f ;  /* 0x003c1f0028267f89 */ /* 0x0084e400000e0000 */
.L_x_3078:
[----:B------:R-:W-:-:S13]  /*9f10*/  ISETP.GE.AND P3, PT, R42, 0x41, PT ;  /* 0x000000412a00780c */ /* 0x000fda0003f66270 */
[----:B------:R-:W-:Y:S05]  /*9f20*/  @!P3 BRA `(.L_x_2736) ;  /* 0x000000000090b947 */ /* 0x000fea0003800000 */
[----:B------:R-:W-:Y:S01]  /*9f30*/  ULDC UR4, c[0x0][0x2f4] ;  /* 0x0000bd0000047ab9 */ /* 0x000fe20000000800 */
[----:B------:R-:W-:Y:S01]  /*9f40*/  ULDC.64 UR6, c[0x0][0x208] ;  /* 0x0000820000067ab9 */ /* 0x000fe20000000a00 */
        /* <DEDUP_REMOVED lines=34> */
.L_x_2736:
[----:B------:R-:W-:Y:S05]  /*a170*/  BSYNC B0 ;  /* 0x0000000000007941 */ /* 0x000fea0003800000 */
.L_x_2700:
        /* <DEDUP_REMOVED lines=17> */
.L_x_2798:
[----:B------:R-:W-:Y:S05]  /*a290*/  BSYNC B0 ;  /* 0x0000000000007941 */ /* 0x000fea0003800000 */
.L_x_2797:
[----:B------:R-:W3:Y:S01]  /*a2a0*/  SYNCS.PHASECHK.TRANS64.TRYWAIT P2, [R87+URZ+0x308b0], R88 ;  /* 0x0308b058570075a7 */ /* 0x000ee2000804017f */
[----:B------:R-:W-:Y:S01]  /*a2b0*/  ULDC UR61, c[0x0][0x2f4] ;  /* 0x0000bd00003d7ab9 */ /* 0x000fe20000000800 */
[----:B------:R-:W-:Y:S04]  /*a2c0*/  BSSY B0, `(.L_x_2799) ;  /* 0x0000002000007945 */ /* 0x000fe80003800000 */
[----:B---3--:R-:W-:Y:S05]  /*a2d0*/  @!P2 BRA `(.L_x_2800) ;  /* 0x0000019c0078a947 */ /* 0x008fea0003800000 */
.L_x_3079:
[----:B------:R-:W-:Y:S05]  /*a2e0*/  BSYNC B0 ;  /* 0x0000000000007941 */ /* 0x000fea0003800000 */
.L_x_2799:
[----:B------:R-:W-:Y:S01]  /*a2f0*/  ULDC.64 UR4, c[0x0][0x328] ;  /* 0x0000ca0000047ab9 */ /* 0x000fe20000000a00 */
[----:B------:R-:W-:Y:S01]  /*a300*/  IMAD.IADD R86, R86, 0x1, -R204 ;  /* 0x0000000156567824 */ /* 0x000fe200078e0acc */
[----:B------:R-:W-:Y:S01]  /*a310*/  BSSY B0, `(.L_x_2801) ;  /* 0x0000037000007945 */ /* 0x000fe20003800000 */
[----:B0-----:R-:W-:Y:S02]  /*a320*/  IMAD R11, R84, UR4, RZ ;  /* 0x00000004540b7c24 */ /* 0x001fe4000f8e02ff */
[----:B----4-:R-:W-:-:S04]  /*a330*/  IMAD.WIDE.U32 R12, R28, UR4, RZ ;  /* 0x000000041c0c7c25 */ /* 0x010fc8000f8e00ff */
[----:B------:R-:W-:Y:S01]  /*a340*/  IMAD R11, R28, UR5, R11 ;  /* 0x000000051c0b7c24 */ /* 0x000fe2000f8e020b */
[----:B------:R-:W-:Y:S02]  /*a350*/  ULDC.64 UR4, c[0x0][0x338] ;  /* 0x0000ce0000047ab9 */ /* 0x000fe40000000a00 */
[----:B------:R-:W-:Y:S02]  /*a360*/  IMAD R14, R85, UR4, RZ ;  /* 0x00000004550e7c24 */ /* 0x000fe4000f8e02ff */
[----:B------:R-:W-:Y:S02]  /*a370*/  IMAD.IADD R13, R13, 0x1, R11 ;  /* 0x000000010d0d7824 */ /* 0x000fe400078e020b */
[C---:B------:R-:W-:Y:S02]  /*a380*/  IMAD R11, R27.reuse, UR5, R14 ;  /* 0x000000051b0b7c24 */ /* 0x040fe4000f8e020e */
        /* <DEDUP_REMOVED lines=14> */
[----:B------:R-:W-:Y:S01]  /*a470*/  ISETP.GE.AND P5, PT, R16, UR61, PT ;  /* 0x0000003d10007c0c */ /* 0x000fe2000bfa6270 */
[----:B------:R-:W-:Y:S01]  /*a480*/  ULDC.64 UR4, c[0x0][0x208] ;  /* 0x0000820000047ab9 */ /* 0x000fe20000000a00 */
        /* <DEDUP_REMOVED lines=12> */
[----:B-12---:R-:W-:-:S05]  /*a550*/  @!P5 SHF.L.U32 R41, R198, 0x3, RZ ;  /* 0x00000003c629d819 */ /* 0x006fca00000006ff */
[----:B0-----:R-:W-:-:S05]  /*a560*/  @!P5 IMAD.WIDE R38, R41, 0x2, R36 ;  /* 0x000000022926d825 */ /* 0x001fca00078e0224 */
[----:B----4-:R0:W-:Y:S01]  /*a570*/  @!P5 ST.E.128 desc[UR4][R38.64], R12 ;  /* 0x0000000c2600d985 */ /* 0x0101e2000c101d04 */
[----:B------:R-:W-:-:S13]  /*a580*/  ISETP.GE.AND P5, PT, R193, UR61, PT ;  /* 0x0000003dc1007c0c */ /* 0x000fda000bfa6270 */
[----:B------:R-:W1:Y:S01]  /*a590*/  @!P5 LDS.128 R12, [R29+0x3000] ;  /* 0x003000001d0cd984 */ /* 0x000e620000000c00 */
[----:B------:R-:W-:Y:S01]  /*a5a0*/  @!P5 IMAD.SHL.U32 R41, R199, 0x8, RZ ;  /* 0x00000008c729d824 */ /* 0x000fe200078e00ff */
[----:B0-----:R-:W-:Y:S01]  /*a5b0*/  @!P5 MOV R39, R37 ;  /* 0x000000250027d202 */ /* 0x001fe20000000f00 */
[----:B------:R-:W-:-:S04]  /*a5c0*/  @!P5 IMAD.MOV.U32 R38, RZ, RZ, R36 ;  /* 0x000000ffff26d224 */ /* 0x000fc800078e0024 */
[----:B------:R-:W-:-:S05]  /*a5d0*/  @!P5 IMAD.WIDE R38, R41, 0x2, R38 ;  /* 0x000000022926d825 */ /* 0x000fca00078e0226 */
[----:B-1----:R-:W-:Y:S01]  /*a5e0*/  @!P5 ST.E.128 desc[UR4][R38.64], R12 ;  /* 0x0000000c2600d985 */ /* 0x002fe2000c101d04 */
        /* <DEDUP_REMOVED lines=9> */
.L_x_2802:
[----:B------:R-:W-:Y:S05]  /*a680*/  BSYNC B0 ;  /* 0x0000000000007941 */ /* 0x000fea0003800000 */
.L_x_2801:
[----:B------:R-:W-:Y:S01]  /*a690*/  ISETP.GE.AND P2, PT, R86, 0x41, PT ;  /* 0x000000415600780c */ /* 0x000fe20003f46270 */
[----:B0-----:R0:W0:Y:S01]  /*a6a0*/  SHFL.IDX PT, R37, R11, 0x1, 0x1c1f ;  /* 0x003c1f000b257f89 */ /* 0x00102200000e0000 */
[----:B------:R-:W-:Y:S03]  /*a6b0*/  BSSY B0, `(.L_x_2803) ;  /* 0x0000024000007945 */ /* 0x000fe60003800000 */
[----:B----4-:R4:W0:Y:S08]  /*a6c0*/  SHFL.IDX PT, R36, R27, 0x1, 0x1c1f ;  /* 0x003c1f001b247f89 */ /* 0x01083000000e0000 */
[----:B----4-:R-:W-:Y:S05]  /*a6d0*/  @!P2 BRA `(.L_x_2804) ;  /* 0x000000000084a947 */ /* 0x010fea0003800000 */
[----:B------:R-:W-:Y:S01]  /*a6e0*/  ISETP.GE.AND P5, PT, R16, UR61, PT ;  /* 0x0000003d10007c0c */ /* 0x000fe2000bfa6270 */
[----:B------:R-:W-:Y:S01]  /*a6f0*/  ULDC.64 UR4, c[0x0][0x208] ;  /* 0x0000820000047ab9 */ /* 0x000fe20000000a00 */
        /* <DEDUP_REMOVED lines=31> */
.L_x_2804:
[----:B------:R-:W-:Y:S05]  /*a8f0*/  BSYNC B0 ;  /* 0x0000000000007941 */ /* 0x000fea0003800000 */
.L_x_2803:
        /* <DEDUP_REMOVED lines=19> */
.L_x_2695:
[----:B------:R-:W0:Y:S01]  /*aa30*/  LDC R0, c[0x0][0x448] ;  /* 0x00011200ff007b82 */ /* 0x000e220000000800 */
[----:B------:R-:W-:Y:S01]  /*aa40*/  VIADD R3, R218, 0x7f ;  /* 0x0000007fda037836 */ /* 0x000fe20000000000 */
[----:B------:R-:W-:Y:S01]  /*aa50*/  BSSY B0, `(.L_x_2806) ;  /* 0x0000044000007945 */ /* 0x000fe20003800000 */
[----:B--2---:R-:W-:Y:S02]  /*aa60*/  CS2R R118, SRZ ;  /* 0x0000000000767805 */ /* 0x004fe4000001ff00 */
        /* <DEDUP_REMOVED lines=9> */
[----:B------:R-:W-:Y:S02]  /*ab00*/  MOV R103, RZ ;  /* 0x000000ff00677202 */ /* 0x000fe40000000f00 */
[----:B------:R-:W-:Y:S02]  /*ab10*/  CS2R R98, SRZ ;  /* 0x0000000000627805 */ /* 0x000fe4000001ff00 */
[----:B------:R-:W-:Y:S02]  /*ab20*/  CS2R R100, SRZ ;  /* 0x0000000000647805 */ /* 0x000fe4000001ff00 */
        /* <DEDUP_REMOVED lines=8> */
[----:B0-----:R-:W-:Y:S02]  /*abb0*/  ISETP.NE.AND P0, PT, R0, 0x1, PT ;  /* 0x000000010000780c */ /* 0x001fe40003f05270 */
[----:B------:R-:W-:Y:S02]  /*abc0*/  CS2R R84, SRZ ;  /* 0x0000000000547805 */ /* 0x000fe4000001ff00 */
        /* <DEDUP_REMOVED lines=10> */
[----:B------:R-:W-:Y:S01]  /*ac70*/  CS2R R60, SRZ ;  /* 0x00000000003c7805 */ /* 0x000fe2000001ff00 */
[----:B------:R-:W0:Y:S01]  /*ac80*/  @P0 LDC R0, c[0x0][0x44c] ;  /* 0x00011300ff000b82 */ /* 0x000e220000000800 */
[----:B------:R-:W-:-:S02]  /*ac90*/  CS2R R56, SRZ ;  /* 0x0000000000387805 */ /* 0x000fc4000001ff00 */
[----:B------:R-:W-:Y:S02]  /*aca0*/  CS2R R130, SRZ ;  /* 0x0000000000827805 */ /* 0x000fe4000001ff00 */
[----:B------:R-:W-:Y:S02]  /*acb0*/  CS2R R50, SRZ ;  /* 0x0000000000327805 */ /* 0x000fe4000001ff00 */
[----:B------:R-:W-:Y:S02]  /*acc0*/  CS2R R52, SRZ ;  /* 0x0000000000347805 */ /* 0x000fe4000001ff00 */
[----:B------:R-:W-:Y:S02]  /*acd0*/  CS2R R48, SRZ ;  /* 0x0000000000307805 */ /* 0x000fe4000001ff00 */
[----:B------:R-:W-:Y:S02]  /*ace0*/  CS2R R132, SRZ ;  /* 0x0000000000847805 */ /* 0x000fe4000001ff00 */
[----:B------:R-:W-:Y:S01]  /*acf0*/  CS2R R42, SRZ ;  /* 0x00000000002a7805 */ /* 0x000fe2000001ff00 */
[----:B------:R-:W1:Y:S01]  /*ad00*/  @P0 LDC R5, c[0x0][0x450] ;  /* 0x00011400ff050b82 */ /* 0x000e620000000800 */
[----:B------:R-:W-:-:S02]  /*ad10*/  CS2R R44, SRZ ;  /* 0x00000000002c7805 */ /* 0x000fc4000001ff00 */
[----:B------:R-:W-:Y:S02]  /*ad20*/  CS2R R40, SRZ ;  /* 0x0000000000287805 */ /* 0x000fe4000001ff00 */
[----:B------:R-:W-:Y:S02]  /*ad30*/  MOV R134, RZ ;  /* 0x000000ff00867202 */ /* 0x000fe40000000f00 */
[----:B------:R-:W-:Y:S02]  /*ad40*/  CS2R R34, SRZ ;  /* 0x0000000000227805 */ /* 0x000fe4000001ff00 */
[----:B------:R-:W-:Y:S02]  /*ad50*/  CS2R R36, SRZ ;  /* 0x0000000000247805 */ /* 0x000fe4000001ff00 */
[----:B------:R-:W-:Y:S01]  /*ad60*/  CS2R R32, SRZ ;  /* 0x0000000000207805 */ /* 0x000fe2000001ff00 */
[----:B------:R-:W-:Y:S01]  /*ad70*/  IMAD.MOV.U32 R8, RZ, RZ, RZ ;  /* 0x000000ffff087224 */ /* 0x000fe200078e00ff */
[----:B------:R-:W-:Y:S01]  /*ad80*/  CS2R R26, SRZ ;  /* 0x00000000001a7805 */ /* 0x000fe2000001ff00 */
[----:B0-----:R-:W-:-:S05]  /*ad90*/  @P0 IMAD.HI.U32 R0, R3, R0, RZ ;  /* 0x0000000003000227 */ /* 0x001fca00078e00ff */
[----:B-1----:R-:W-:Y:S02]  /*ada0*/  @P0 SHF.R.U32.HI R3, RZ, R5, R0 ;  /* 0x00000005ff030219 */ /* 0x002fe40000011600 */
[----:B------:R-:W-:Y:S02]  /*adb0*/  CS2R R4, SRZ ;  /* 0x0000000000047805 */ /* 0x000fe4000001ff00 */
[----:B------:R-:W-:Y:S01]  /*adc0*/  PLOP3.LUT P0, PT, PT, PT, PT, 0x80, 0x0 ;  /* 0x000000000000781c */ /* 0x000fe20003f0f070 */
[----:B------:R-:W-:-:S04]  /*add0*/  IMAD.IADD R3, R136, 0x1, R3 ;  /* 0x0000000188037824 */ /* 0x000fc800078e0203 */
[----:B------:R-:W-:-:S05]  /*ade0*/  IMAD.HI R3, R3, 0x2aaaaaab, RZ ;  /* 0x2aaaaaab03037827 */ /* 0x000fca00078e02ff */
[----:B------:R-:W-:-:S04]  /*adf0*/  SHF.R.U32.HI R0, RZ, 0x1f, R3 ;  /* 0x0000001fff007819 */ /* 0x000fc80000011603 */
[----:B------:R-:W-:Y:S02]  /*ae00*/  LEA.HI.SX32 R0, R3, R0, 0x1c ;  /* 0x0000000003007211 */ /* 0x000fe400078fe2ff */
[----:B------:R-:W-:Y:S02]  /*ae10*/  CS2R R2, SRZ ;  /* 0x0000000000027805 */ /* 0x000fe4000001ff00 */
[----:B------:R-:W-:Y:S02]  /*ae20*/  VIMNMX R72, R137, R0, PT ;  /* 0x0000000089487248 */ /* 0x000fe40003fe0100 */
[----:B------:R-:W-:Y:S02]  /*ae30*/  CS2R R136, SRZ ;  /* 0x0000000000887805 */ /* 0x000fe4000001ff00 */
[----:B------:R-:W-:Y:S02]  /*ae40*/  MOV R0, RZ ;  /* 0x000000ff00007202 */ /* 0x000fe40000000f00 */
[----:B------:R-:W-:Y:S01]  /*ae50*/  ISETP.GE.AND P1, PT, R72, 0x1, PT ;  /* 0x000000014800780c */ /* 0x000fe20003f26270 */
[----:B------:R-:W-:-:S12]  /*ae60*/  @P2 BRA `(.L_x_2807) ;  /* 0x0000000000082947 */ /* 0x000fd80003800000 */
[----:B------:R-:W0:Y:S02]  /*ae70*/  FENCE.VIEW.ASYNC.G ;  /* 0x00000000000073c6 */ /* 0x000e240000000100 */
[----:B0-----:R-:W-:Y:S06]  /*ae80*/  BAR.ARV 0xc, 0x180 ;  /* 0x0306000000007b1d */ /* 0x001fec0000002000 */
.L_x_2807:
[----:B------:R-:W-:Y:S05]  /*ae90*/  BSYNC B0 ;  /* 0x0000000000007941 */ /* 0x000fea0003800000 */
.L_x_2806:
[----:B------:R-:W-:Y:S01]  /*aea0*/  CS2R R24, SRZ ;  /* 0x0000000000187805 */ /* 0x000fe2000001ff00 */
[----:B------:R-:W-:Y:S06]  /*aeb0*/  @!P1 BRA `(.L_x_2808) ;  /* 0x000000ec00f09947 */ /* 0x000fec0003800000 */
        /* <DEDUP_REMOVED lines=29> */
.L_x_2809:
[----:B------:R-:W-:Y:S02]  /*b090*/  ULDC UR4, c[0x0][0x3f4] ;  /* 0x0000fd0000047ab9 */ /* 0x000fe40000000800 */
[----:B------:R-:W-:-:S13]  /*b0a0*/  ISETP.LT.AND P0, PT, RZ, UR4, PT ;  /* 0x00000004ff007c0c */ /* 0x000fda000bf01270 */
[----:B------:R-:W-:Y:S05]  /*b0b0*/  @P0 BRA `(.L_x_2810) ;  /* 0x0000000000400947 */ /* 0x000fea0003800000 */
[----:B------:R-:W2:Y:S02]  /*b0c0*/  LDL R20, [R1+0x38] ;  /* 0x0000380001147983 */ /* 0x000ea40000100800 */
[----:B--2---:R-:W-:-:S04]  /*b0d0*/  LEA.HI R0, R20, R20, RZ, 0x1 ;  /* 0x0000001414007211 */ /* 0x004fc800078f08ff */
[----:B------:R-:W-:-:S04]  /*b0e0*/  LOP3.LUT R0, R0, 0xfffffffe, RZ, 0xc0, !PT ;  /* 0xfffffffe00007812 */ /* 0x000fc800078ec0ff */
[----:B------:R-:W-:-:S04]  /*b0f0*/  IADD3 R0, R20, -R0, RZ ;  /* 0x8000000014007210 */ /* 0x000fc80007ffe0ff */
[----:B------:R-:W-:-:S04]  /*b100*/  SHF.L.U32 R3, R0, 0x1f, RZ ;  /* 0x0000001f00037819 */ /* 0x000fc800000006ff */
[----:B------:R0:W1:Y:S03]  /*b110*/  SYNCS.PHASECHK.TRANS64.TRYWAIT P0, [R18+URZ+0x30800], R3 ;  /* 0x03080003120075a7 */ /* 0x000066000800017f */
[----:B-1----:R-:W-:Y:S05]  /*b120*/  @!P0 NANOSLEEP.SYNCS 0x989680 ;  /* 0x009896800000895d */ /* 0x002fea0003900000 */
[----:B------:R-:W1:Y:S01]  /*b130*/  @!P0 SYNCS.PHASECHK.TRANS64 P0, [R18+URZ+0x30800], R3 ;  /* 0x03080003120085a7 */ /* 0x000e62000800007f */
[----:B------:R-:W-:Y:S04]  /*b140*/  BSSY B0, `(.L_x_2811) ;  /* 0x0000006000007945 */ /* 0x000fe80003800000 */
[----:B-1----:R-:W-:Y:S05]  /*b150*/  @P0 BRA `(.L_x_2812) ;  /* 0x0000000000100947 */ /* 0x002fea0003800000 */
.L_x_2813:
[----:B-1----:R1:W2:Y:S02]  /*b160*/  SYNCS.PHASECHK.TRANS64.TRYWAIT P0, [R18+URZ+0x30800], R3 ;  /* 0x03080003120075a7 */ /* 0x0022a4000800017f */
[----:B--2---:R-:W-:Y:S05]  /*b170*/  @!P0 NANOSLEEP.SYNCS 0x989680 ;  /* 0x009896800000895d */ /* 0x004fea0003900000 */
[----:B------:R-:W2:Y:S02]  /*b180*/  @!P0 SYNCS.PHASECHK.TRANS64 P0, [R18+URZ+0x30800], R3 ;  /* 0x03080003120085a7 */ /* 0x000ea4000800007f */
[----:B--2---:R-:W-:Y:S05]  /*b190*/  @!P0 BRA `(.L_x_2813) ;  /* 0xfffffffc00f08947 */ /* 0x004fea000383ffff */
.L_x_2812:
[----:B------:R-:W-:Y:S05]  /*b1a0*/  BSYNC B0 ;  /* 0x0000000000007941 */ /* 0x000fea0003800000 */
.L_x_2811:
[----:B------:R-:W-:Y:S05]  /*b1b0*/  BRA `(.L_x_2814) ;  /* 0x0000006c00787947 */ /* 0x000fea0003800000 */
.L_x_2810:
        /* <DEDUP_REMOVED lines=12> */
[----:B------:R-:W-:Y:S02]  /*b280*/  IMAD R31, R135, UR7, R0 ;  /* 0x00000007871f7c24 */ /* 0x000fe4000f8e0200 */
[----:B------:R-:W-:Y:S02]  /*b290*/  IMAD.IADD R29, R29, 0x1, R25 ;  /* 0x000000011d1d7824 */ /* 0x000fe400078e0219 */
[----:B------:R-:W-:Y:S01]  /*b2a0*/  IMAD.IADD R31, R31, 0x1, R27 ;  /* 0x000000011f1f7824 */ /* 0x000fe200078e021b */
        /* <DEDUP_REMOVED lines=17> */
.L_x_2815:
[----:B------:R-:W-:Y:S01]  /*b3c0*/  ULDC.U8 UR4, c[0x0][0x410] ;  /* 0x0001040000047ab9 */ /* 0x000fe20000000000 */
[----:B------:R-:W-:Y:S01]  /*b3d0*/  BSSY B0, `(.L_x_2816) ;  /* 0x00006b4000007945 */ /* 0x000fe20003800000 */
[----:B------:R-:W-:Y:S02]  /*b3e0*/  ISETP.NE.AND P0, PT, RZ, UR4, PT ;  /* 0x00000004ff007c0c */ /* 0x000fe4000bf05270 */
[----:B------:R-:W-:-:S11]  /*b3f0*/  IADD3 R9, R204, R218, RZ ;  /* 0x000000dacc097210 */ /* 0x000fd60007ffe0ff */
[----:B------:R-:W-:Y:S05]  /*b400*/  @!P0 BRA `(.L_x_2817) ;  /* 0x00000034008c8947 */ /* 0x000fea0003800000 */
[----:B------:R-:W2:Y:S01]  /*b410*/  LDL R21, [R1+0x3c] ;  /* 0x00003c0001157983 */ /* 0x000ea20000100800 */
[----:B------:R-:W0:Y:S01]  /*b420*/  LDC R20, c[0x0][0x448] ;  /* 0x00011200ff147b82 */ /* 0x000e220000000800 */
[----:B------:R-:W-:Y:S01]  /*b430*/  ULDC.64 UR4, c[0x0][0x3f8] ;  /* 0x0000fe0000047ab9 */ /* 0x000fe20000000a00 */
[----:B------:R-:W-:Y:S01]  /*b440*/  MOV R11, R29 ;  /* 0x0000001d000b7202 */ /* 0x000fe20000000f00 */
[----:B------:R-:W-:Y:S01]  /*b450*/  ULDC.64 UR6, c[0x0][0x408] ;  /* 0x0001020000067ab9 */ /* 0x000fe20000000a00 */
[----:B------:R-:W-:Y:S01]  /*b460*/  IMAD.MOV.U32 R10, RZ, RZ, R24 ;  /* 0x000000ffff0a7224 */ /* 0x000fe200078e0018 */
[----:B------:R-:W-:Y:S01]  /*b470*/  SHF.R.S32.HI R66, RZ, 0x1f, R209 ;  /* 0x0000001fff427819 */ /* 0x000fe200000114d1 */
[----:B------:R-:W-:Y:S01]  /*b480*/  IMAD.MOV.U32 R12, RZ, RZ, R26 ;  /* 0x000000ffff0c7224 */ /* 0x000fe200078e001a */
[----:B------:R-:W-:Y:S01]  /*b490*/  SHF.R.S32.HI R64, RZ, 0x1f, R207 ;  /* 0x0000001fff407819 */ /* 0x000fe200000114cf */
[----:B------:R-:W-:Y:S01]  /*b4a0*/  IMAD.MOV.U32 R13, RZ, RZ, R31 ;  /* 0x000000ffff0d7224 */ /* 0x000fe200078e001f */
[----:B------:R-:W-:-:S02]  /*b4b0*/  SHF.R.S32.HI R67, RZ, 0x1f, R208 ;  /* 0x0000001fff437819 */ /* 0x000fc400000114d0 */
[----:B------:R-:W-:Y:S02]  /*b4c0*/  SHF.R.S32.HI R65, RZ, 0x1f, R206 ;  /* 0x0000001fff417819 */ /* 0x000fe400000114ce */
[----:B------:R-:W-:Y:S02]  /*b4d0*/  SHF.R.S32.HI R75, RZ, 0x1f, R210 ;  /* 0x0000001fff4b7819 */ /* 0x000fe400000114d2 */
[----:B0-----:R-:W-:-:S13]  /*b4e0*/  ISETP.NE.AND P0, PT, R20, 0x1, PT ;  /* 0x000000011400780c */ /* 0x001fda0003f05270 */
[----:B------:R-:W0:Y:S08]  /*b4f0*/  @P0 LDC R0, c[0x0][0x44c] ;  /* 0x00011300ff000b82 */ /* 0x000e300000000800 */
[----:B------:R-:W1:Y:S01]  /*b500*/  @P0 LDC R5, c[0x0][0x450] ;  /* 0x00011400ff050b82 */ /* 0x000e620000000800 */
[----:B--2---:R-:W-:-:S04]  /*b510*/  IMAD R3, R21, 0x40, R9 ;  /* 0x0000004015037824 */ /* 0x004fc800078e0209 */
        /* <DEDUP_REMOVED lines=8> */
[----:B------:R-:W-:Y:S01]  /*b5a0*/  IMAD.WIDE.U32 R12, R3, UR6, R12 ;  /* 0x00000006030c7c25 */ /* 0x000fe2000f8e000c */
[----:B------:R-:W-:Y:S01]  /*b5b0*/  LEA R6, P0, R10, UR4, 0x1 ;  /* 0x000000040a067c11 */ /* 0x000fe2000f8008ff */
[----:B------:R-:W-:Y:S01]  /*b5c0*/  UMOV UR4, 0xffffffff ;  /* 0xffffffff00047882 */ /* 0x000fe20000000000 */
[----:B------:R-:W-:Y:S01]  /*b5d0*/  IADD3 R7, R11, R7, RZ ;  /* 0x000000070b077210 */ /* 0x000fe20007ffe0ff */
[----:B------:R-:W-:Y:S01]  /*b5e0*/  IMAD R3, R3, UR7, R0 ;  /* 0x0000000703037c24 */ /* 0x000fe2000f8e0200 */
[----:B------:R-:W-:-:S02]  /*b5f0*/  ULDC.64 UR6, c[0x0][0x400] ;  /* 0x0001000000067ab9 */ /* 0x000fc40000000a00 */
[----:B------:R-:W-:Y:S01]  /*b600*/  LEA R4, P1, R12, UR6, 0x1 ;  /* 0x000000060c047c11 */ /* 0x000fe2000f8208ff */
[----:B------:R-:W-:Y:S01]  /*b610*/  IMAD.IADD R3, R13, 0x1, R3 ;  /* 0x000000010d037824 */ /* 0x000fe200078e0203 */
[----:B------:R-:W-:-:S04]  /*b620*/  LEA.HI.X R7, R10, UR5, R7, 0x1, P0 ;  /* 0x000000050a077c11 */ /* 0x000fc800080f0c07 */
[----:B------:R-:W-:Y:S01]  /*b630*/  LEA.HI.X R8, R12, UR7, R3, 0x1, P1 ;  /* 0x000000070c087c11 */ /* 0x000fe200088f0c03 */
[----:B------:R-:W-:Y:S06]  /*b640*/  BRA.DIV UR4, `(.L_x_2818) ;  /* 0x0000018a04b07947 */ /* 0x000fec000b800000 */
[----:B------:R0:W1:Y:S04]  /*b650*/  SHFL.IDX PT, R3, R7, RZ, 0x1c1f ;  /* 0x001c1fff07037589 */ /* 0x00006800000e0000 */
[----:B------:R0:W2:Y:S04]  /*b660*/  SHFL.IDX PT, R0, R6, RZ, 0x1c1f ;  /* 0x001c1fff06007589 */ /* 0x0000a800000e0000 */
[----:B------:R0:W3:Y:S04]  /*b670*/  SHFL.IDX PT, R5, R8, RZ, 0x1c1f ;  /* 0x001c1fff08057589 */ /* 0x0000e800000e0000 */
[----:B------:R0:W4:Y:S02]  /*b680*/  SHFL.IDX PT, R14, R4, RZ, 0x1c1f ;  /* 0x001c1fff040e7589 */ /* 0x00012400000e0000 */
.L_x_3085:
        /* <DEDUP_REMOVED lines=20> */
[----:B------:R-:W-:Y:S01]  /*b7d0*/  ISETP.GE.AND P2, PT, R207, UR4, PT ;  /* 0x00000004cf007c0c */ /* 0x000fe2000bf46270 */
[----:B------:R-:W-:Y:S01]  /*b7e0*/  ULDC.64 UR6, c[0x0][0x208] ;  /* 0x0000820000067ab9 */ /* 0x000fe20000000a00 */
[----:B------:R-:W-:Y:S02]  /*b7f0*/  ISETP.GE.AND P1, PT, R208, UR4, PT ;  /* 0x00000004d0007c0c */ /* 0x000fe4000bf26270 */
[----:B------:R-:W-:-:S02]  /*b800*/  ISETP.GE.AND P0, PT, R206, UR4, PT ;  /* 0x00000004ce007c0c */ /* 0x000fc4000bf06270 */
[----:B------:R-:W-:-:S03]  /*b810*/  ISETP.GE.AND P4, PT, R194, UR4, PT ;  /* 0x00000004c2007c0c */ /* 0x000fc6000bf86270 */
[C---:B------:R-:W-:Y:S01]  /*b820*/  @!P3 IMAD.SHL.U32 R29, R209.reuse, 0x2, RZ ;  /* 0x00000002d11db824 */ /* 0x040fe200078e00ff */
[----:B------:R-:W-:-:S03]  /*b830*/  @!P3 SHF.L.U64.HI R10, R209, 0x1, R66 ;  /* 0x00000001d10ab819 */ /* 0x000fc60000010242 */
[C---:B------:R-:W-:Y:S02]  /*b840*/  @!P2 SHF.L.U32 R31, R207.reuse, 0x1, RZ ;  /* 0x00000001cf1fa819 */ /* 0x040fe400000006ff */
[----:B------:R-:W-:Y:S01]  /*b850*/  @!P1 IMAD.SHL.U32 R37, R208, 0x2, RZ ;  /* 0x00000002d0259824 */ /* 0x000fe200078e00ff */
[-C--:B--2---:R-:W-:Y:S01]  /*b860*/  @!P3 IADD3 R26, P6, R0, R29.reuse, RZ ;  /* 0x0000001d001ab210 */ /* 0x084fe20007fde0ff */
[----:B------:R-:W-:Y:S01]  /*b870*/  @!P0 IMAD.SHL.U32 R45, R206, 0x2, RZ ;  /* 0x00000002ce2d8824 */ /* 0x000fe200078e00ff */
[----:B----4-:R-:W-:Y:S01]  /*b880*/  @!P3 IADD3 R28, P5, R14, R29, RZ ;  /* 0x0000001d0e1cb210 */ /* 0x010fe20007fbe0ff */
[----:B---3--:R-:W-:Y:S01]  /*b890*/  @!P4 IMAD.MOV.U32 R15, RZ, RZ, R5 ;  /* 0x000000ffff0fc224 */ /* 0x008fe200078e0005 */
[----:B------:R-:W-:Y:S01]  /*b8a0*/  @!P2 SHF.L.U64.HI R20, R207, 0x1, R64 ;  /* 0x00000001cf14a819 */ /* 0x000fe20000010240 */
[----:B-1----:R-:W-:Y:S01]  /*b8b0*/  @!P3 IMAD.X R27, R3, 0x1, R10, P6 ;  /* 0x00000001031bb824 */ /* 0x002fe200030e060a */
[----:B------:R-:W-:Y:S02]  /*b8c0*/  @!P2 IADD3 R12, P6, R0, R31, RZ ;  /* 0x0000001f000ca210 */ /* 0x000fe40007fde0ff */
[----:B------:R-:W-:-:S02]  /*b8d0*/  @!P3 IADD3.X R29, R5, R10, RZ, P5, !PT ;  /* 0x0000000a051db210 */ /* 0x000fc40002ffe4ff */
[----:B------:R-:W-:Y:S01]  /*b8e0*/  @!P2 IADD3 R30, P5, R14, R31, RZ ;  /* 0x0000001f0e1ea210 */ /* 0x000fe20007fbe0ff */
[--C-:B------:R-:W-:Y:S01]  /*b8f0*/  @!P2 IMAD.X R13, R3, 0x1, R20.reuse, P6 ;  /* 0x00000001030da824 */ /* 0x100fe200030e0614 */
[----:B------:R-:W-:Y:S02]  /*b900*/  @!P1 SHF.L.U64.HI R24, R208, 0x1, R67 ;  /* 0x00000001d0189819 */ /* 0x000fe40000010243 */
[-C--:B------:R-:W-:Y:S01]  /*b910*/  @!P1 IADD3 R10, P6, R0, R37.reuse, RZ ;  /* 0x00000025000a9210 */ /* 0x080fe20007fde0ff */
[----:B------:R-:W-:Y:S01]  /*b920*/  @!P2 IMAD.X R31, R5, 0x1, R20, P5 ;  /* 0x00000001051fa824 */ /* 0x000fe200028e0614 */
[----:B------:R-:W-:Y:S01]  /*b930*/  ISETP.GE.AND P5, PT, R210, UR4, PT ;  /* 0x00000004d2007c0c */ /* 0x000fe2000bfa6270 */
[----:B------:R-:W-:Y:S01]  /*b940*/  @!P4 IMAD.MOV.U32 R20, RZ, RZ, R0 ;  /* 0x000000ffff14c224 */ /* 0x000fe200078e0000 */
[----:B------:R-:W-:Y:S02]  /*b950*/  @!P1 IADD3.X R11, R3, R24, RZ, P6, !PT ;  /* 0x00000018030b9210 */ /* 0x000fe400037fe4ff */
[----:B------:R-:W-:-:S02]  /*b960*/  @!P1 IADD3 R36, P6, R14, R37, RZ ;  /* 0x000000250e249210 */ /* 0x000fc40007fde0ff */
[----:B------:R-:W-:Y:S02]  /*b970*/  @!P0 SHF.L.U64.HI R34, R206, 0x1, R65 ;  /* 0x00000001ce228819 */ /* 0x000fe40000010241 */
[----:B------:R-:W-:Y:S01]  /*b980*/  @!P4 MOV R21, R3 ;  /* 0x000000030015c202 */ /* 0x000fe20000000f00 */
[----:B------:R-:W-:Y:S01]  /*b990*/  @!P1 IMAD.X R37, R5, 0x1, R24, P6 ;  /* 0x0000000105259824 */ /* 0x000fe200030e0618 */
[----:B------:R-:W-:Y:S01]  /*b9a0*/  @!P0 IADD3 R38, P6, R0, R45, RZ ;  /* 0x0000002d00268210 */ /* 0x000fe20007fde0ff */
[----:B------:R-:W-:-:S03]  /*b9b0*/  @!P4 IMAD.WIDE R24, R194, 0x2, R14 ;  /* 0x00000002c218c825 */ /* 0x000fc600078e020e */
[----:B------:R-:W-:Y:S01]  /*b9c0*/  @!P0 IADD3.X R39, R3, R34, RZ, P6, !PT ;  /* 0x0000002203278210 */ /* 0x000fe200037fe4ff */
[----:B------:R-:W-:Y:S01]  /*b9d0*/  @!P4 IMAD.WIDE R20, R194, 0x2, R20 ;  /* 0x00000002c214c825 */ /* 0x000fe200078e0214 */
[----:B------:R-:W-:Y:S01]  /*b9e0*/  @!P0 IADD3 R44, P6, R14, R45, RZ ;  /* 0x0000002d0e2c8210 */ /* 0x000fe20007fde0ff */
[----:B------:R1:W5:Y:S02]  /*b9f0*/  @!P4 LD.E.64 R60, desc[UR6][R24.64] ;  /* 0x00000006183cc980 */ /* 0x000364000c101b00 */
[C---:B------:R-:W-:Y:S01]  /*ba00*/  @!P5 IMAD.SHL.U32 R15, R210.reuse, 0x2, RZ ;  /* 0x00000002d20fd824 */ /* 0x040fe200078e00ff */
[----:B------:R-:W-:Y:S01]  /*ba10*/  @!P5 SHF.L.U64.HI R32, R210, 0x1, R75 ;  /* 0x00000001d220d819 */ /* 0x000fe2000001024b */
[----:B------:R-:W-:Y:S01]  /*ba20*/  @!P0 IMAD.X R45, R5, 0x1, R34, P6 ;  /* 0x00000001052d8824 */ /* 0x000fe200030e0622 */
[----:B------:R1:W5:Y:S02]  /*ba30*/  @!P4 LD.E.64 R58, desc[UR6][R20.64] ;  /* 0x00000006143ac980 */ /* 0x000364000c101b00 */
[----:B------:R-:W-:-:S02]  /*ba40*/  @!P5 IADD3 R14, P6, R14, R15, RZ ;  /* 0x0000000f0e0ed210 */ /* 0x000fc40007fde0ff */
[----:B------:R-:W-:Y:S02]  /*ba50*/  @!P5 IADD3 R68, P4, R0, R15, RZ ;  /* 0x0000000f0044d210 */ /* 0x000fe40007f9e0ff */
[----:B------:R-:W-:Y:S02]  /*ba60*/  CS2R R56, SRZ ;  /* 0x0000000000387805 */ /* 0x000fe4000001ff00 */
[----:B------:R-:W-:Y:S01]  /*ba70*/  CS2R R54, SRZ ;  /* 0x0000000000367805 */ /* 0x000fe2000001ff00 */
[----:B------:R-:W-:Y:S01]  /*ba80*/  @!P5 IMAD.X R15, R5, 0x1, R32, P6 ;  /* 0x00000001050fd824 */ /* 0x000fe200030e0620 */
[----:B------:R-:W-:Y:S02]  /*ba90*/  @!P5 IADD3.X R69, R3, R32, RZ, P4, !PT ;  /* 0x000000200345d210 */ /* 0x000fe400027fe4ff */
        /* <DEDUP_REMOVED lines=18> */
.L_x_2820:
[----:B------:R-:W-:Y:S05]  /*bbc0*/  BSYNC B1 ;  /* 0x0000000000017941 */ /* 0x000fea0003800000 */
.L_x_2819:
[----:B---3-5:R-:W-:Y:S01]  /*bbd0*/  IMAD.MOV.U32 R5, RZ, RZ, R60 ;  /* 0x000000ffff057224 */ /* 0x028fe200078e003c */
[----:B-1----:R-:W-:Y:S01]  /*bbe0*/  MOV R3, R55 ;  /* 0x0000003700037202 */ /* 0x002fe20000000f00 */
[----:B--2---:R-:W-:Y:S01]  /*bbf0*/  IMAD.MOV.U32 R0, RZ, RZ, R54 ;  /* 0x000000ffff007224 */ /* 0x004fe200078e0036 */
[----:B------:R-:W-:Y:S01]  /*bc00*/  UMOV UR4, 0xffffffff ;  /* 0xffffffff00047882 */ /* 0x000fe20000000000 */
[----:B------:R-:W-:Y:S01]  /*bc10*/  IMAD.MOV.U32 R10, RZ, RZ, R61 ;  /* 0x000000ffff0a7224 */ /* 0x000fe200078e003d */
[----:B------:R-:W-:Y:S01]  /*bc20*/  PRMT R88, R5, 0x7610, R88 ;  /* 0x0000761005587816 */ /* 0x000fe20000000058 */
[----:B------:R-:W-:Y:S01]  /*bc30*/  IMAD.MOV.U32 R5, RZ, RZ, R48 ;  /* 0x000000ffff057224 */ /* 0x000fe200078e0030 */
[----:B------:R-:W-:Y:S01]  /*bc40*/  PRMT R85, R0, 0x5410, R3 ;  /* 0x0000541000557816 */ /* 0x000fe20000000003 */
[----:B------:R-:W-:Y:S01]  /*bc50*/  IMAD.MOV.U32 R3, RZ, RZ, R51 ;  /* 0x000000ffff037224 */ /* 0x000fe200078e0033 */
[----:B------:R-:W-:Y:S02]  /*bc60*/  PRMT R87, R87, 0x5410, R10 ;  /* 0x0000541057577816 */ /* 0x000fe4000000000a */
[----:B------:R-:W-:-:S02]  /*bc70*/  CS2R R30, SRZ ;  /* 0x00000000001e7805 */ /* 0x000fc4000001ff00 */
        /* <DEDUP_REMOVED lines=34> */
.L_x_3091:
[----:B-1----:R-:W-:Y:S01]  /*bea0*/  VIADD R6, R9, 0x40 ;  /* 0x0000004009067836 */ /* 0x002fe20000000000 */
[----:B------:R-:W-:Y:S01]  /*beb0*/  LOP3.LUT R7, R213, 0x18, R16, 0xf8, !PT ;  /* 0x00000018d5077812 */ /* 0x000fe200078ef810 */
[----:B------:R-:W-:Y:S01]  /*bec0*/  BSSY B1, `(.L_x_2822) ;  /* 0x0000054000017945 */ /* 0x000fe20003800000 */
[----:B------:R-:W-:Y:S02]  /*bed0*/  LOP3.LUT P0, RZ, R221, 0x4, RZ, 0xc0, !PT ;  /* 0x00000004ddff7812 */ /* 0x000fe4000780c0ff */
[----:B------:R-:W-:Y:S02]  /*bee0*/  CS2R R36, SRZ ;  /* 0x0000000000247805 */ /* 0x000fe4000001ff00 */
[----:B------:R-:W-:Y:S02]  /*bef0*/  ISETP.GE.AND P1, PT, R6, R63, PT ;  /* 0x0000003f0600720c */ /* 0x000fe40003f26270 */
[----:B------:R-:W-:Y:S02]  /*bf00*/  CS2R R26, SRZ ;  /* 0x00000000001a7805 */ /* 0x000fe4000001ff00 */
[----:B------:R-:W-:-:S02]  /*bf10*/  LOP3.LUT R6, R7, R214, RZ, 0x3c, !PT ;  /* 0x000000d607067212 */ /* 0x000fc400078e3cff */
[----:B------:R-:W-:Y:S02]  /*bf20*/  CS2R R20, SRZ ;  /* 0x0000000000147805 */ /* 0x000fe4000001ff00 */
[----:B------:R-:W-:Y:S02]  /*bf30*/  CS2R R12, SRZ ;  /* 0x00000000000c7805 */ /* 0x000fe4000001ff00 */
[----:B------:R-:W-:Y:S02]  /*bf40*/  CS2R R8, SRZ ;  /* 0x0000000000087805 */ /* 0x000fe4000001ff00 */
[----:B------:R-:W-:Y:S02]  /*bf50*/  IADD3 R7, R215, R6, RZ ;  /* 0x00000006d7077210 */ /* 0x000fe40007ffe0ff */
[----:B------:R-:W-:Y:S02]  /*bf60*/  CS2R R44, SRZ ;  /* 0x00000000002c7805 */ /* 0x000fe4000001ff00 */
[----:B------:R-:W-:-:S02]  /*bf70*/  CS2R R38, SRZ ;  /* 0x0000000000267805 */ /* 0x000fc4000001ff00 */
[----:B------:R-:W-:Y:S02]  /*bf80*/  CS2R R28, SRZ ;  /* 0x00000000001c7805 */ /* 0x000fe4000001ff00 */
[----:B------:R-:W-:Y:S02]  /*bf90*/  CS2R R24, SRZ ;  /* 0x0000000000187805 */ /* 0x000fe4000001ff00 */
[----:B----4-:R-:W-:Y:S01]  /*bfa0*/  CS2R R14, SRZ ;  /* 0x00000000000e7805 */ /* 0x010fe2000001ff00 */
[----:B------:R-:W-:Y:S01]  /*bfb0*/  IMAD R62, R7, 0x2, R18 ;  /* 0x00000002073e7824 */ /* 0x000fe200078e0212 */
        /* <DEDUP_REMOVED lines=9> */
[----:B------:R-:W-:-:S05]  /*c050*/  ISETP.GE.AND P1, PT, R206, UR4, PT ;  /* 0x00000004ce007c0c */ /* 0x000fca000bf26270 */
[C---:B------:R-:W-:Y:S01]  /*c060*/  @!P4 IMAD.SHL.U32 R9, R209.reuse, 0x2, RZ ;  /* 0x00000002d109c824 */ /* 0x040fe200078e00ff */
[----:B------:R-:W-:-:S03]  /*c070*/  @!P4 SHF.L.U64.HI R66, R209, 0x1, R66 ;  /* 0x00000001d142c819 */ /* 0x000fc60000010242 */
[C---:B------:R-:W-:Y:S02]  /*c080*/  @!P3 SHF.L.U32 R71, R207.reuse, 0x1, RZ ;  /* 0x00000001cf47b819 */ /* 0x040fe400000006ff */
[----:B---3--:R-:W-:Y:S02]  /*c090*/  @!P4 IADD3 R10, P5, R0, R9, RZ ;  /* 0x00000009000ac210 */ /* 0x008fe40007fbe0ff */
[----:B------:R-:W-:Y:S01]  /*c0a0*/  @!P1 IMAD.SHL.U32 R7, R206, 0x2, RZ ;  /* 0x00000002ce079824 */ /* 0x000fe200078e00ff */
[----:B------:R-:W-:Y:S02]  /*c0b0*/  @!P3 SHF.L.U64.HI R64, R207, 0x1, R64 ;  /* 0x00000001cf40b819 */ /* 0x000fe40000010240 */
[----:B------:R-:W-:Y:S01]  /*c0c0*/  @!P2 SHF.L.U64.HI R6, R208, 0x1, R67 ;  /* 0x00000001d006a819 */ /* 0x000fe20000010243 */
[----:B--2---:R-:W-:Y:S01]  /*c0d0*/  @!P4 IMAD.X R11, R3, 0x1, R66, P5 ;  /* 0x00000001030bc824 */ /* 0x004fe200028e0642 */
[----:B------:R-:W-:Y:S01]  /*c0e0*/  @!P3 IADD3 R76, P5, R0, R71, RZ ;  /* 0x00000047004cb210 */ /* 0x000fe20007fbe0ff */
[----:B------:R-:W-:Y:S01]  /*c0f0*/  @!P2 IMAD.SHL.U32 R67, R208, 0x2, RZ ;  /* 0x00000002d043a824 */ /* 0x000fe200078e00ff */
[----:B0-----:R-:W-:-:S02]  /*c100*/  @!P4 IADD3 R8, P6, R4, R9, RZ ;  /* 0x000000090408c210 */ /* 0x001fc40007fde0ff */
[----:B------:R-:W-:Y:S01]  /*c110*/  @!P1 SHF.L.U64.HI R12, R206, 0x1, R65 ;  /* 0x00000001ce0c9819 */ /* 0x000fe20000010241 */
[----:B------:R-:W-:Y:S01]  /*c120*/  @!P3 IMAD.X R77, R3, 0x1, R64, P5 ;  /* 0x00000001034db824 */ /* 0x000fe200028e0640 */
[C---:B------:R-:W-:Y:S02]  /*c130*/  @!P4 IADD3.X R9, R5.reuse, R66, RZ, P6, !PT ;  /* 0x000000420509c210 */ /* 0x040fe400037fe4ff */
[----:B------:R-:W-:Y:S02]  /*c140*/  @!P3 IADD3 R70, P6, R4, R71, RZ ;  /* 0x000000470446b210 */ /* 0x000fe40007fde0ff */
[-C--:B------:R-:W-:Y:S02]  /*c150*/  @!P2 IADD3 R68, P5, R0, R67.reuse, RZ ;  /* 0x000000430044a210 */ /* 0x080fe40007fbe0ff */
[----:B------:R-:W-:Y:S02]  /*c160*/  @!P3 IADD3.X R71, R5, R64, RZ, P6, !PT ;  /* 0x000000400547b210 */ /* 0x000fe400037fe4ff */
[----:B------:R-:W-:Y:S01]  /*c170*/  @!P2 IADD3 R66, P6, R4, R67, RZ ;  /* 0x000000430442a210 */ /* 0x000fe20007fde0ff */
[----:B------:R-:W-:Y:S01]  /*c180*/  @!P2 IMAD.X R69, R3, 0x1, R6, P5 ;  /* 0x000000010345a824 */ /* 0x000fe200028e0606 */
[----:B------:R-:W-:-:S03]  /*c190*/  @!P1 IADD3 R64, P5, R0, R7, RZ ;  /* 0x0000000700409210 */ /* 0x000fc60007fbe0ff */
[----:B------:R-:W-:Y:S01]  /*c1a0*/  @!P2 IMAD.X R67, R5, 0x1, R6, P6 ;  /* 0x000000010543a824 */ /* 0x000fe200030e0606 */
[----:B------:R-:W-:Y:S02]  /*c1b0*/  @!P1 IADD3.X R65, R3, R12, RZ, P5, !PT ;  /* 0x0000000c03419210 */ /* 0x000fe40002ffe4ff */
[----:B------:R-:W-:Y:S02]  /*c1c0*/  ISETP.GE.AND P6, PT, R194, UR4, PT ;  /* 0x00000004c2007c0c */ /* 0x000fe4000bfc6270 */
[----:B------:R-:W-:-:S05]  /*c1d0*/  @!P1 IADD3 R6, P5, R4, R7, RZ ;  /* 0x0000000704069210 */ /* 0x000fca0007fbe0ff */
[----:B------:R-:W-:Y:S01]  /*c1e0*/  @!P1 IMAD.X R7, R5, 0x1, R12, P5 ;  /* 0x0000000105079824 */ /* 0x000fe200028e060c */
[----:B------:R-:W-:-:S05]  /*c1f0*/  ISETP.GE.AND P5, PT, R210, UR4, PT ;  /* 0x00000004d2007c0c */ /* 0x000fca000bfa6270 */
[----:B------:R-:W-:Y:S01]  /*c200*/  @!P6 MOV R13, R3 ;  /* 0x00000003000de202 */ /* 0x000fe20000000f00 */
[----:B------:R-:W-:Y:S02]  /*c210*/  @!P6 IMAD.MOV.U32 R12, RZ, RZ, R0 ;  /* 0x000000ffff0ce224 */ /* 0x000fe400078e0000 */
[----:B------:R-:W-:-:S04]  /*c220*/  @!P6 IMAD.WIDE R14, R194, 0x2, R4 ;  /* 0x00000002c20ee825 */ /* 0x000fc800078e0204 */
[----:B------:R-:W-:Y:S01]  /*c230*/  @!P6 IMAD.WIDE R12, R194, 0x2, R12 ;  /* 0x00000002c20ce825 */ /* 0x000fe200078e020c */
[----:B------:R0:W5:Y:S03]  /*c240*/  @!P6 LD.E.64 R30, desc[UR6][R14.64] ;  /* 0x000000060e1ee980 */ /* 0x000166000c101b00 */
[C---:B------:R-:W-:Y:S01]  /*c250*/  @!P5 IMAD.SHL.U32 R21, R210.reuse, 0x2, RZ ;  /* 0x00000002d215d824 */ /* 0x040fe200078e00ff */
[----:B------:R1:W5:Y:S01]  /*c260*/  @!P6 LD.E.64 R44, desc[UR6][R12.64] ;  /* 0x000000060c2ce980 */ /* 0x000362000c101b00 */
[----:B------:R-:W-:-:S03]  /*c270*/  @!P5 SHF.L.U64.HI R20, R210, 0x1, R75 ;  /* 0x00000001d214d819 */ /* 0x000fc6000001024b */
[-C--:B------:R-:W-:Y:S02]  /*c280*/  @!P5 IADD3 R74, P6, R0, R21.reuse, RZ ;  /* 0x00000015004ad210 */ /* 0x080fe40007fde0ff */
[----:B------:R-:W-:Y:S02]  /*c290*/  CS2R R38, SRZ ;  /* 0x0000000000267805 */ /* 0x000fe4000001ff00 */
[----:B------:R-:W-:Y:S01]  /*c2a0*/  CS2R R36, SRZ ;  /* 0x0000000000247805 */ /* 0x000fe2000001ff00 */
[----:B------:R-:W-:Y:S01]  /*c2b0*/  @!P5 IMAD.X R75, R3, 0x1, R20, P6 ;  /* 0x00000001034bd824 */ /* 0x000fe200030e0614 */
[----:B------:R-:W-:Y:S02]  /*c2c0*/  @!P5 IADD3 R4, P6, R4, R21, RZ ;  /* 0x000000150404d210 */ /* 0x000fe40007fde0ff */
[----:B------:R2:W5:Y:S01]  /*c2d0*/  @!P4 LD.E.64 R38, desc[UR6][R10.64] ;  /* 0x000000060a26c980 */ /* 0x000562000c101b00 */
[----:B------:R-:W-:Y:S02]  /*c2e0*/  CS2R R28, SRZ ;  /* 0x00000000001c7805 */ /* 0x000fe4000001ff00 */
[----:B------:R-:W-:-:S02]  /*c2f0*/  CS2R R26, SRZ ;  /* 0x00000000001a7805 */ /* 0x000fc4000001ff00 */
[----:B------:R-:W-:Y:S01]  /*c300*/  @!P5 IADD3.X R5, R5, R20, RZ, P6, !PT ;  /* 0x000000140505d210 */ /* 0x000fe200037fe4ff */
[----:B------:R3:W5:Y:S01]  /*c310*/  @!P4 LD.E.64 R36, desc[UR6][R8.64] ;  /* 0x000000060824c980 */ /* 0x000762000c101b00 */
[----:B------:R-:W-:Y:S02]  /*c320*/  CS2R R24, SRZ ;  /* 0x0000000000187805 */ /* 0x000fe4000001ff00 */
[----:B------:R-:W-:Y:S02]  /*c330*/  CS2R R20, SRZ ;  /* 0x0000000000147805 */ /* 0x000fe4000001ff00 */
[----:B0-----:R-:W-:Y:S02]  /*c340*/  CS2R R14, SRZ ;  /* 0x00000000000e7805 */ /* 0x001fe4000001ff00 */
        /* <DEDUP_REMOVED lines=11> */
.L_x_2823:
[----:B------:R-:W-:Y:S05]  /*c400*/  BSYNC B1 ;  /* 0x0000000000017941 */ /* 0x000fea0003800000 */
.L_x_2822:
[----:B-1----:R-:W2:Y:S01]  /*c410*/  LDL R7, [R1+0x38] ;  /* 0x0000380001077983 */ /* 0x002ea20000100800 */
[C---:B------:R-:W-:Y:S01]  /*c420*/  VIADD R5, R62.reuse, 0x12400 ;  /* 0x000124003e057836 */ /* 0x040fe20000000000 */
[----:B0----5:R-:W-:Y:S01]  /*c430*/  MOV R4, R30 ;  /* 0x0000001e00047202 */ /* 0x021fe20000000f00 */
[----:B---3--:R-:W-:Y:S01]  /*c440*/  VIADD R0, R62, 0x12440 ;  /* 0x000124403e007836 */ /* 0x008fe20000000000 */
[----:B------:R-:W-:Y:S01]  /*c450*/  VIADDMNMX R67, R63, -R218, 0x80, PT ;  /* 0x000000803f437446 */ /* 0x000fe200038009da */
[----:B------:R-:W-:Y:S01]  /*c460*/  @P0 VIADD R0, R5, 0xffffffc0 ;  /* 0xffffffc005000836 */ /* 0x000fe20000000000 */
[----:B------:R-:W-:Y:S01]  /*c470*/  MOV R5, R36 ;  /* 0x0000002400057202 */ /* 0x000fe20000000f00 */
[----:B------:R-:W-:Y:S01]  /*c480*/  IMAD.MOV.U32 R6, RZ, RZ, R37 ;  /* 0x000000ffff067224 */ /* 0x000fe200078e0025 */
[----:B------:R-:W-:Y:S01]  /*c490*/  PRMT R75, R4, 0x7610, R75 ;  /* 0x00007610044b7816 */ /* 0x000fe2000000004b */
[----:B------:R-:W-:Y:S01]  /*c4a0*/  IMAD.MOV.U32 R4, RZ, RZ, R31 ;  /* 0x000000ffff047224 */ /* 0x000fe200078e001f */
[----:B------:R-:W-:Y:S01]  /*c4b0*/  BSSY B1, `(.L_x_2824) ;  /* 0x000002a000017945 */ /* 0x000fe20003800000 */
[----:B------:R-:W-:Y:S01]  /*c4c0*/  IMAD.MOV.U32 R65, RZ, RZ, R38 ;  /* 0x000000ffff417224 */ /* 0x000fe200078e0026 */
[----:B------:R-:W-:Y:S01]  /*c4d0*/  PRMT R71, R5, 0x5410, R6 ;  /* 0x0000541005477816 */ /* 0x000fe20000000006 */
[----:B------:R-:W-:Y:S01]  /*c4e0*/  IMAD.MOV.U32 R6, RZ, RZ, R27 ;  /* 0x000000ffff067224 */ /* 0x000fe200078e001b */
[----:B------:R-:W-:Y:S01]  /*c4f0*/  PRMT R75, R75, 0x5410, R4 ;  /* 0x000054104b4b7816 */ /* 0x000fe20000000004 */
[----:B------:R-:W-:Y:S01]  /*c500*/  IMAD.MOV.U32 R63, RZ, RZ, R15 ;  /* 0x000000ffff3f7224 */ /* 0x000fe200078e000f */
[----:B------:R-:W-:-:S02]  /*c510*/  MOV R4, R26 ;  /* 0x0000001a00047202 */ /* 0x000fc40000000f00 */
[----:B------:R-:W-:Y:S02]  /*c520*/  PRMT R74, R65, 0x7610, R74 ;  /* 0x00007610414a7816 */ /* 0x000fe4000000004a */
[----:B------:R-:W-:Y:S01]  /*c530*/  PRMT R69, R4, 0x5410, R6 ;  /* 0x0000541004457816 */ /* 0x000fe20000000006 */
[----:B------:R-:W-:Y:S01]  /*c540*/  IMAD.MOV.U32 R4, RZ, RZ, R12 ;  /* 0x000000ffff047224 */ /* 0x000fe200078e000c */
[----:B------:R-:W-:Y:S01]  /*c550*/  ISETP.GE.AND P1, PT, R204, R67, PT ;  /* 0x00000043cc00720c */ /* 0x000fe20003f26270 */
[----:B------:R-:W-:-:S05]  /*c560*/  IMAD.MOV.U32 R6, RZ, RZ, R13 ;  /* 0x000000ffff067224 */ /* 0x000fca00078e000d */
[----:B------:R-:W-:Y:S01]  /*c570*/  PRMT R64, R6, 0x5410, R4 ;  /* 0x0000541006407816 */ /* 0x000fe20000000004 */
[----:B------:R-:W-:Y:S02]  /*c580*/  IMAD.MOV.U32 R4, RZ, RZ, R9 ;  /* 0x000000ffff047224 */ /* 0x000fe400078e0009 */
[----:B------:R-:W-:Y:S01]  /*c590*/  IMAD.MOV.U32 R6, RZ, RZ, R44 ;  /* 0x000000ffff067224 */ /* 0x000fe200078e002c */
[----:B--2---:R-:W-:-:S04]  /*c5a0*/  LEA.HI R3, R7, R7, RZ, 0x1 ;  /* 0x0000000707037211 */ /* 0x004fc800078f08ff */
[----:B------:R-:W-:-:S05]  /*c5b0*/  LOP3.LUT R3, R3, 0xfffffffe, RZ, 0xc0, !PT ;  /* 0xfffffffe03037812 */ /* 0x000fca00078ec0ff */
[----:B------:R-:W-:Y:S02]  /*c5c0*/  IMAD.IADD R3, R7, 0x1, -R3 ;  /* 0x0000000107037824 */ /* 0x000fe400078e0a03 */
[----:B------:R-:W-:-:S03]  /*c5d0*/  IMAD.MOV.U32 R7, RZ, RZ, R20 ;  /* 0x000000ffff077224 */ /* 0x000fc600078e0014 */
[----:B------:R-:W-:Y:S02]  /*c5e0*/  SHF.L.U32 R5, R3, 0x1f, RZ ;  /* 0x0000001f03057819 */ /* 0x000fe400000006ff */
[----:B------:R-:W-:Y:S02]  /*c5f0*/  PRMT R66, R7, 0x7610, R66 ;  /* 0x0000761007427816 */ /* 0x000fe40000000042 */
[----:B------:R-:W0:Y:S01]  /*c600*/  SYNCS.PHASECHK.TRANS64.TRYWAIT P0, [R18+URZ+0x30800], R5 ;  /* 0x03080005120075a7 */ /* 0x000e22000800017f */
[----:B------:R-:W-:Y:S02]  /*c610*/  MOV R3, R21 ;  /* 0x0000001500037202 */ /* 0x000fe40000000f00 */
[----:B------:R-:W-:Y:S02]  /*c620*/  MOV R7, R8 ;  /* 0x0000000800077202 */ /* 0x000fe40000000f00 */
[--C-:B------:R-:W-:Y:S02]  /*c630*/  PRMT R66, R66, 0x5410, R3.reuse ;  /* 0x0000541042427816 */ /* 0x100fe40000000003 */
[----:B------:R-:W-:-:S02]  /*c640*/  PRMT R3, R7, 0x7610, R3 ;  /* 0x0000761007037816 */ /* 0x000fc40000000003 */
[----:B------:R-:W-:Y:S02]  /*c650*/  MOV R7, R45 ;  /* 0x0000002d00077202 */ /* 0x000fe40000000f00 */
        /* <DEDUP_REMOVED lines=9> */
[----:B------:R-:W-:-:S04]  /*c6f0*/  MOV R6, R25 ;  /* 0x0000001900067202 */ /* 0x000fc80000000f00 */
[----:B------:R-:W-:Y:S01]  /*c700*/  PRMT R68, R4, 0x5410, R6 ;  /* 0x0000541004447816 */ /* 0x000fe20000000006 */
[----:B------:R-:W-:Y:S01]  /*c710*/  IMAD.MOV.U32 R6, RZ, RZ, R11 ;  /* 0x000000ffff067224 */ /* 0x000fe200078e000b */
[----:B------:R-:W-:Y:S02]  /*c720*/  PRMT R65, R7, 0x5410, R63 ;  /* 0x0000541007417816 */ /* 0x000fe4000000003f */
[----:B------:R-:W-:Y:S01]  /*c730*/  MOV R4, R10 ;  /* 0x0000000a00047202 */ /* 0x000fe20000000f00 */
[----:B0-----:R-:W-:Y:S06]  /*c740*/  @!P0 BRA `(.L_x_2825) ;  /* 0x0000017c00548947 */ /* 0x001fec0003800000 */
.L_x_3092:
[----:B------:R-:W-:Y:S05]  /*c750*/  BSYNC B1 ;  /* 0x0000000000017941 */ /* 0x000fea0003800000 */
.L_x_2824:
        /* <DEDUP_REMOVED lines=13> */
[----:B------:R-:W-:Y:S01]  /*c830*/  SHF.R.U64 R94, R58, 0x10, R59 ;  /* 0x000000103a5e7819 */ /* 0x000fe2000000123b */
[--C-:B------:R-:W-:Y:S01]  /*c840*/  HADD2.F32 R77, -RZ, R88.reuse.H1_H1 ;  /* 0x30000058ff4d7230 */ /* 0x100fe20000004100 */
[----:B------:R-:W-:Y:S01]  /*c850*/  SHF.R.U32.HI R90, RZ, 0x10, R61 ;  /* 0x00000010ff5a7819 */ /* 0x000fe2000001163d */
[----:B------:R-:W-:Y:S01]  /*c860*/  HADD2.F32 R89, -RZ, R88.H0_H0 ;  /* 0x20000058ff597230 */ /* 0x000fe20000004100 */
[----:B------:R-:W-:Y:S02]  /*c870*/  SHF.R.U32.HI R58, RZ, 0x10, R59 ;  /* 0x00000010ff3a7819 */ /* 0x000fe4000001163b */
[----:B------:R-:W-:Y:S01]  /*c880*/  SHF.R.U64 R93, R60, 0x10, R61 ;  /* 0x000000103c5d7819 */ /* 0x000fe2000000123d */
[----:B------:R-:W-:Y:S02]  /*c890*/  HADD2.F32 R90, -RZ, R90.H0_H0 ;  /* 0x2000005aff5a7230 */ /* 0x000fe40000004100 */
[----:B------:R-:W-:-:S02]  /*c8a0*/  HADD2.F32 R88, -RZ, R58.H0_H0 ;  /* 0x2000003aff587230 */ /* 0x000fc40000004100 */
[--C-:B0-----:R-:W-:Y:S02]  /*c8b0*/  HADD2.F32 R61, -RZ, R7.reuse.H1_H1 ;  /* 0x30000007ff3d7230 */ /* 0x101fe40000004100 */
[----:B------:R-:W-:Y:S02]  /*c8c0*/  HADD2.F32 R60, -RZ, R7.H0_H0 ;  /* 0x20000007ff3c7230 */ /* 0x000fe40000004100 */
[--C-:B------:R-:W-:Y:S02]  /*c8d0*/  HADD2.F32 R7, -RZ, R4.reuse.H0_H0 ;  /* 0x20000004ff077230 */ /* 0x100fe40000004100 */
[C---:B------:R-:W-:Y:S01]  /*c8e0*/  FMUL.FTZ R91, R61.reuse, R90 ;  /* 0x0000005a3d5b7220 */ /* 0x040fe20000410000 */
[----:B------:R-:W-:Y:S01]  /*c8f0*/  FMUL.FTZ R61, R61, R88 ;  /* 0x000000583d3d7220 */ /* 0x000fe20000410000 */
[----:B------:R-:W-:Y:S02]  /*c900*/  HADD2.F32 R4, -RZ, R4.H1_H1 ;  /* 0x30000004ff047230 */ /* 0x000fe40000004100 */
[----:B------:R-:W-:-:S02]  /*c910*/  HADD2.F32 R58, -RZ, R6.H0_H0 ;  /* 0x20000006ff3a7230 */ /* 0x000fc40000004100 */
[C---:B------:R-:W-:Y:S01]  /*c920*/  FFMA.FTZ R90, R60.reuse, R90, R61 ;  /* 0x0000005a3c5a7223 */ /* 0x040fe2000001003d */
[----:B------:R-:W-:Y:S02]  /*c930*/  HADD2.F32 R59, -RZ, R6.H1_H1 ;  /* 0x30000006ff3b7230 */ /* 0x000fe40000004100 */
[----:B------:R-:W-:Y:S01]  /*c940*/  FFMA.FTZ R91, R60, R88, -R91 ;  /* 0x000000583c5b7223 */ /* 0x000fe2000001085b */
[----:B------:R-:W-:Y:S02]  /*c950*/  HADD2.F32 R61, -RZ, R87.H1_H1 ;  /* 0x30000057ff3d7230 */ /* 0x000fe40000004100 */
[C---:B------:R-:W-:Y:S01]  /*c960*/  FMUL.FTZ R92, R4.reuse, R89 ;  /* 0x00000059045c7220 */ /* 0x040fe20000410000 */
[----:B------:R-:W-:Y:S02]  /*c970*/  HADD2.F32 R6, -RZ, R5.H0_H0 ;  /* 0x20000005ff067230 */ /* 0x000fe40000004100 */
[----:B------:R-:W-:Y:S01]  /*c980*/  FMUL.FTZ R88, R4, R77 ;  /* 0x0000004d04587220 */ /* 0x000fe20000410000 */
[----:B------:R-:W-:-:S02]  /*c990*/  HADD2.F32 R87, -RZ, R87.H0_H0 ;  /* 0x20000057ff577230 */ /* 0x000fc40000004100 */
[C---:B------:R-:W-:Y:S01]  /*c9a0*/  FFMA.FTZ R92, R7.reuse, R77, -R92 ;  /* 0x0000004d075c7223 */ /* 0x040fe2000001085c */
[----:B------:R-:W-:Y:S02]  /*c9b0*/  HADD2.F32 R5, -RZ, R5.H1_H1 ;  /* 0x30000005ff057230 */ /* 0x000fe40000004100 */
        /* <DEDUP_REMOVED lines=16> */
.L_x_2829:
[----:B------:R-:W-:Y:S05]  /*cac0*/  BSYNC B2 ;  /* 0x0000000000027941 */ /* 0x000fea0003800000 */
.L_x_2828:
[----:B------:R-:W-:Y:S04]  /*cad0*/  BSSY B2, `(.L_x_2830) ;  /* 0x000002c000027945 */ /* 0x000fe80003800000 */
[----:B------:R-:W-:Y:S05]  /*cae0*/  @P1 BRA `(.L_x_2831) ;  /* 0x0000000000a81947 */ /* 0x000fea0003800000 */
[----:B0-----:R-:W0:Y:S01]  /*caf0*/  LDS.128 R4, [R0] ;  /* 0x0000000000047984 */ /* 0x001e220000000c00 */
        /* <DEDUP_REMOVED lines=40> */
[----:B------:R1:W-:Y:S02]  /*cd80*/  STS.128 [R0], R4 ;  /* 0x0000000400007388 */ /* 0x0003e40000000c00 */
.L_x_2831:
[----:B------:R-:W-:Y:S05]  /*cd90*/  BSYNC B2 ;  /* 0x0000000000027941 */ /* 0x000fea0003800000 */
.L_x_2830:
        /* <DEDUP_REMOVED lines=44> */
.L_x_2833:
[----:B------:R-:W-:Y:S05]  /*d060*/  BSYNC B2 ;  /* 0x0000000000027941 */ /* 0x000fea0003800000 */
.L_x_2832:
[----:B------:R-:W-:Y:S04]  /*d070*/  BSSY B2, `(.L_x_2834) ;  /* 0x000002c000027945 */ /* 0x000fe80003800000 */
[----:B------:R-:W-:Y:S05]  /*d080*/  @P3 BRA `(.L_x_2835) ;  /* 0x0000000000a83947 */ /* 0x000fea0003800000 */
[----:B012---:R-:W0:Y:S01]  /*d090*/  LDS.128 R4, [R0+0x4000] ;  /* 0x0040000000047984 */ /* 0x007e220000000c00 */
        /* <DEDUP_REMOVED lines=41> */
.L_x_2835:
[----:B------:R-:W-:Y:S05]  /*d330*/  BSYNC B2 ;  /* 0x0000000000027941 */ /* 0x000fea0003800000 */
.L_x_2834:
[----:B------:R-:W-:Y:S04]  /*d340*/  BSSY B2, `(.L_x_2836) ;  /* 0x000002c000027945 */ /* 0x000fe80003800000 */
[----:B------:R-:W-:Y:S05]  /*d350*/  @P4 BRA `(.L_x_2837) ;  /* 0x0000000000a84947 */ /* 0x000fea0003800000 */
[----:B0123--:R-:W0:Y:S01]  /*d360*/  LDS.128 R4, [R62+0x1a400] ;  /* 0x01a400003e047984 */ /* 0x00fe220000000c00 */
        /* <DEDUP_REMOVED lines=41> */
.L_x_2837:
[----:B------:R-:W-:Y:S05]  /*d600*/  BSYNC B2 ;  /* 0x0000000000027941 */ /* 0x000fea0003800000 */
.L_x_2836:
[----:B------:R-:W-:Y:S05]  /*d610*/  @P5 BRA `(.L_x_2827) ;  /* 0x0000000000a85947 */ /* 0x000fea0003800000 */
[----:B01234-:R-:W0:Y:S01]  /*d620*/  LDS.128 R4, [R0+0x8000] ;  /* 0x0080000000047984 */ /* 0x01fe220000000c00 */
[----:B------:R-:W-:Y:S01]  /*d630*/  SHF.R.U32.HI R41, RZ, 0x10, R33 ;  /* 0x00000010ff297819 */ /* 0x000fe20000011621 */
[----:B------:R-:W-:Y:S01]  /*d640*/  HADD2.F32 R40, -RZ, R73.H1_H1 ;  /* 0x30000049ff287230 */ /* 0x000fe20000004100 */
[--C-:B------:R-:W-:Y:S01]  /*d650*/  SHF.R.U32.HI R43, RZ, 0x10, R35.reuse ;  /* 0x00000010ff2b7819 */ /* 0x100fe20000011623 */
[--C-:B------:R-:W-:Y:S01]  /*d660*/  HADD2.F32 R42, -RZ, R78.reuse.H1_H1 ;  /* 0x3000004eff2a7230 */ /* 0x100fe20000004100 */
[----:B------:R-:W-:Y:S01]  /*d670*/  SHF.R.U64 R49, R34, 0x10, R35 ;  /* 0x0000001022317819 */ /* 0x000fe20000001223 */
[----:B------:R-:W-:Y:S01]  /*d680*/  HADD2.F32 R41, -RZ, R41.H0_H0 ;  /* 0x20000029ff297230 */ /* 0x000fe20000004100 */
[----:B------:R-:W-:Y:S01]  /*d690*/  SHF.R.U64 R51, R32, 0x10, R33 ;  /* 0x0000001020337819 */ /* 0x000fe20000001221 */
[----:B------:R-:W-:Y:S02]  /*d6a0*/  HADD2.F32 R43, -RZ, R43.H0_H0 ;  /* 0x2000002bff2b7230 */ /* 0x000fe40000004100 */
[----:B------:R-:W-:-:S02]  /*d6b0*/  HADD2.F32 R78, -RZ, R78.H0_H0 ;  /* 0x2000004eff4e7230 */ /* 0x000fc40000004100 */
[----:B------:R-:W-:Y:S02]  /*d6c0*/  HADD2.F32 R73, -RZ, R73.H0_H0 ;  /* 0x20000049ff497230 */ /* 0x000fe40000004100 */
        /* <DEDUP_REMOVED lines=31> */
.L_x_2827:
[----:B------:R-:W-:Y:S05]  /*d8c0*/  BSYNC B1 ;  /* 0x0000000000017941 */ /* 0x000fea0003800000 */
.L_x_2826:
        /* <DEDUP_REMOVED lines=54> */
.L_x_2840:
[----:B------:R-:W-:Y:S05]  /*dc30*/  BSYNC B1 ;  /* 0x0000000000017941 */ /* 0x000fea0003800000 */
.L_x_2839:
[----:B------:R-:W-:Y:S04]  /*dc40*/  BSSY B1, `(.L_x_2841) ;  /* 0x000002c000017945 */ /* 0x000fe80003800000 */
[----:B------:R-:W-:Y:S05]  /*dc50*/  @P1 BRA `(.L_x_2842) ;  /* 0x0000000000a81947 */ /* 0x000fea0003800000 */
[----:B0-----:R-:W0:Y:S01]  /*dc60*/  LDS.128 R4, [R0+0x2000] ;  /* 0x0020000000047984 */ /* 0x001e220000000c00 */
[----:B------:R-:W-:Y:S01]  /*dc70*/  SHF.R.U32.HI R35, RZ, 0x10, R39 ;  /* 0x00000010ff237819 */ /* 0x000fe20000011627 */
[----:B------:R-:W-:Y:S01]  /*dc80*/  HADD2.F32 R34, -RZ, R74.H0_H0 ;  /* 0x2000004aff227230 */ /* 0x000fe20000004100 */
[--C-:B------:R-:W-:Y:S01]  /*dc90*/  SHF.R.U64 R41, R36, 0x10, R37.reuse ;  /* 0x0000001024297819 */ /* 0x100fe20000001225 */
[----:B------:R-:W-:Y:S01]  /*dca0*/  HADD2.F32 R36, -RZ, R71.H0_H0 ;  /* 0x20000047ff247230 */ /* 0x000fe20000004100 */
        /* <DEDUP_REMOVED lines=37> */
.L_x_2842:
[----:B------:R-:W-:Y:S05]  /*df00*/  BSYNC B1 ;  /* 0x0000000000017941 */ /* 0x000fea0003800000 */
.L_x_2841:
        /* <DEDUP_REMOVED lines=44> */
.L_x_2844:
[----:B------:R-:W-:Y:S05]  /*e1d0*/  BSYNC B1 ;  /* 0x0000000000017941 */ /* 0x000fea0003800000 */
.L_x_2843:
        /* <DEDUP_REMOVED lines=44> */
.L_x_2846:
[----:B------:R-:W-:Y:S05]  /*e4a0*/  BSYNC B1 ;  /* 0x0000000000017941 */ /* 0x000fea0003800000 */
.L_x_2845:
[----:B------:R-:W-:Y:S04]  /*e4b0*/  BSSY B1, `(.L_x_2847) ;  /* 0x000002c000017945 */ /* 0x000fe80003800000 */
[----:B------:R-:W-:Y:S05]  /*e4c0*/  @P4 BRA `(.L_x_2848) ;  /* 0x0000000000a84947 */ /* 0x000fea0003800000 */
[----:B0123--:R-:W0:Y:S01]  /*e4d0*/  LDS.128 R4, [R62+0x1c400] ;  /* 0x01c400003e047984 */ /* 0x00fe220000000c00 */
[----:B------:R-:W-:Y:S01]  /*e4e0*/  SHF.R.U32.HI R21, RZ, 0x10, R15 ;  /* 0x00000010ff157819 */ /* 0x000fe2000001160f */
[----:B------:R-:W-:Y:S01]  /*e4f0*/  HADD2.F32 R20, -RZ, R65.H0_H0 ;  /* 0x20000041ff147230 */ /* 0x000fe20000004100 */
[----:B------:R-:W-:Y:S01]  /*e500*/  SHF.R.U32.HI R25, RZ, 0x10, R13 ;  /* 0x00000010ff197819 */ /* 0x000fe2000001160d */
[--C-:B------:R-:W-:Y:S01]  /*e510*/  HADD2.F32 R24, -RZ, R64.reuse.H1_H1 ;  /* 0x30000040ff187230 */ /* 0x100fe20000004100 */
[----:B------:R-:W-:Y:S01]  /*e520*/  SHF.R.U64 R31, R14, 0x10, R15 ;  /* 0x000000100e1f7819 */ /* 0x000fe2000000120f */
[----:B------:R-:W-:Y:S01]  /*e530*/  HADD2.F32 R21, -RZ, R21.H0_H0 ;  /* 0x20000015ff157230 */ /* 0x000fe20000004100 */
[----:B------:R-:W-:Y:S01]  /*e540*/  SHF.R.U64 R29, R12, 0x10, R13 ;  /* 0x000000100c1d7819 */ /* 0x000fe2000000120d */
[----:B------:R-:W-:Y:S02]  /*e550*/  HADD2.F32 R25, -RZ, R25.H0_H0 ;  /* 0x20000019ff197230 */ /* 0x000fe40000004100 */
        /* <DEDUP_REMOVED lines=33> */
.L_x_2848:
[----:B------:R-:W-:Y:S05]  /*e770*/  BSYNC B1 ;  /* 0x0000000000017941 */ /* 0x000fea0003800000 */
.L_x_2847:
[----:B------:R-:W-:Y:S05]  /*e780*/  @P5 BRA `(.L_x_2838) ;  /* 0x0000003400e05947 */ /* 0x000fea0003800000 */
[----:B01234-:R-:W0:Y:S01]  /*e790*/  LDS.128 R4, [R0+0xa000] ;  /* 0x00a0000000047984 */ /* 0x01fe220000000c00 */
        /* <DEDUP_REMOVED lines=42> */
.L_x_2817:
        /* <DEDUP_REMOVED lines=10> */
[----:B--2---:R-:W-:-:S05]  /*eae0*/  LEA R3, R3, R9, 0x6 ;  /* 0x0000000903037211 */ /* 0x004fca00078e30ff */
        /* <DEDUP_REMOVED lines=24> */
.L_x_3098:
        /* <DEDUP_REMOVED lines=17> */
[----:B-1----:R-:W-:Y:S01]  /*ed80*/  MOV R13, R3 ;  /* 0x00000003000d7202 */ /* 0x002fe20000000f00 */
[----:B--2---:R-:W-:Y:S01]  /*ed90*/  IMAD.MOV.U32 R12, RZ, RZ, R0 ;  /* 0x000000ffff0c7224 */ /* 0x004fe200078e0000 */
[----:B------:R-:W-:Y:S01]  /*eda0*/  ISETP.GE.AND P2, PT, R16, UR4, PT ;  /* 0x0000000410007c0c */ /* 0x000fe2000bf46270 */
[----:B---3--:R-:W-:Y:S01]  /*edb0*/  IMAD.MOV.U32 R25, RZ, RZ, R5 ;  /* 0x000000ffff197224 */ /* 0x008fe200078e0005 */
[----:B------:R-:W-:Y:S02]  /*edc0*/  ISETP.GE.AND P3, PT, R196, UR4, PT ;  /* 0x00000004c4007c0c */ /* 0x000fe4000bf66270 */
[----:B------:R-:W-:Y:S02]  /*edd0*/  CS2R R28, SRZ ;  /* 0x00000000001c7805 */ /* 0x000fe4000001ff00 */
[----:B------:R-:W-:Y:S02]  /*ede0*/  ISETP.GE.AND P4, PT, R193, UR4, PT ;  /* 0x00000004c1007c0c */ /* 0x000fe4000bf86270 */
[----:B------:R-:W-:-:S02]  /*edf0*/  CS2R R30, SRZ ;  /* 0x00000000001e7805 */ /* 0x000fc4000001ff00 */
[----:B----4-:R-:W-:Y:S02]  /*ee00*/  MOV R24, R14 ;  /* 0x0000000e00187202 */ /* 0x010fe40000000f00 */
[----:B------:R-:W-:Y:S02]  /*ee10*/  CS2R R40, SRZ ;  /* 0x0000000000287805 */ /* 0x000fe4000001ff00 */
[----:B------:R-:W-:Y:S01]  /*ee20*/  CS2R R42, SRZ ;  /* 0x00000000002a7805 */ /* 0x000fe2000001ff00 */
[----:B------:R-:W-:Y:S01]  /*ee30*/  ULDC.64 UR6, c[0x0][0x208] ;  /* 0x0000820000067ab9 */ /* 0x000fe20000000a00 */
[----:B------:R-:W-:Y:S02]  /*ee40*/  @!P2 IMAD.SHL.U32 R11, R16, 0x2, RZ ;  /* 0x00000002100ba824 */ /* 0x000fe400078e00ff */
[----:B------:R-:W-:Y:S02]  /*ee50*/  @!P3 IMAD.SHL.U32 R27, R198, 0x8, RZ ;  /* 0x00000008c61bb824 */ /* 0x000fe400078e00ff */
[----:B------:R-:W-:Y:S01]  /*ee60*/  @!P4 IMAD.SHL.U32 R49, R199, 0x8, RZ ;  /* 0x00000008c731c824 */ /* 0x000fe200078e00ff */
[----:B------:R-:W-:-:S02]  /*ee70*/  @!P2 IADD3 R50, P0, R0, R11, RZ ;  /* 0x0000000b0032a210 */ /* 0x000fc40007f1e0ff */
[----:B------:R-:W-:Y:S02]  /*ee80*/  @!P2 SHF.L.U64.HI R0, R16, 0x1, R17 ;  /* 0x000000011000a819 */ /* 0x000fe40000010211 */
[----:B------:R-:W-:Y:S01]  /*ee90*/  @!P2 IADD3 R4, P1, R14, R11, RZ ;  /* 0x0000000b0e04a210 */ /* 0x000fe20007f3e0ff */
[--C-:B------:R-:W-:Y:S01]  /*eea0*/  @!P3 IMAD.WIDE R10, R27, 0x2, R12.reuse ;  /* 0x000000021b0ab825 */ /* 0x100fe200078e020c */
[----:B------:R-:W-:Y:S02]  /*eeb0*/  CS2R R36, SRZ ;  /* 0x0000000000247805 */ /* 0x000fe4000001ff00 */
[----:B------:R-:W-:Y:S02]  /*eec0*/  CS2R R38, SRZ ;  /* 0x0000000000267805 */ /* 0x000fe4000001ff00 */
[----:B------:R-:W-:Y:S01]  /*eed0*/  CS2R R32, SRZ ;  /* 0x0000000000207805 */ /* 0x000fe2000001ff00 */
[----:B------:R-:W-:Y:S01]  /*eee0*/  @!P4 IMAD.WIDE R14, R49, 0x2, R12 ;  /* 0x00000002310ec825 */ /* 0x000fe200078e020c */
[----:B------:R-:W-:-:S02]  /*eef0*/  CS2R R34, SRZ ;  /* 0x0000000000227805 */ /* 0x000fc4000001ff00 */
[----:B------:R-:W-:Y:S02]  /*ef00*/  CS2R R44, SRZ ;  /* 0x00000000002c7805 */ /* 0x000fe4000001ff00 */
[----:B------:R-:W-:Y:S01]  /*ef10*/  CS2R R46, SRZ ;  /* 0x00000000002e7805 */ /* 0x000fe2000001ff00 */
[--C-:B------:R-:W-:Y:S01]  /*ef20*/  @!P3 IMAD.WIDE R12, R27, 0x2, R24.reuse ;  /* 0x000000021b0cb825 */ /* 0x100fe200078e0218 */
[----:B------:R-:W-:Y:S02]  /*ef30*/  CS2R R26, SRZ ;  /* 0x00000000001a7805 */ /* 0x000fe4000001ff00 */
[----:B------:R-:W-:Y:S01]  /*ef40*/  @!P2 IADD3.X R5, R5, R0, RZ, P1, !PT ;  /* 0x000000000505a210 */ /* 0x000fe20000ffe4ff */
[----:B------:R1:W5:Y:S01]  /*ef50*/  @!P3 LD.E.128 R28, desc[UR6][R10.64] ;  /* 0x000000060a1cb980 */ /* 0x000362000c101d00 */
[----:B------:R-:W-:Y:S01]  /*ef60*/  @!P4 IMAD.WIDE R48, R49, 0x2, R24 ;  /* 0x000000023130c825 */ /* 0x000fe200078e0218 */
[----:B------:R-:W-:Y:S02]  /*ef70*/  CS2R R24, SRZ ;  /* 0x0000000000187805 */ /* 0x000fe4000001ff00 */
[----:B------:R1:W5:Y:S01]  /*ef80*/  @!P3 LD.E.128 R40, desc[UR6][R12.64] ;  /* 0x000000060c28b980 */ /* 0x000362000c101d00 */
[----:B------:R-:W-:-:S03]  /*ef90*/  @!P2 IMAD.X R51, R3, 0x1, R0, P0 ;  /* 0x000000010333a824 */ /* 0x000fc600000e0600 */
[----:B------:R1:W5:Y:S04]  /*efa0*/  @!P4 LD.E.128 R24, desc[UR6][R14.64] ;  /* 0x000000060e18c980 */ /* 0x000368000c101d00 */
[----:B------:R1:W5:Y:S04]  /*efb0*/  @!P4 LD.E.128 R36, desc[UR6][R48.64] ;  /* 0x000000063024c980 */ /* 0x000368000c101d00 */
[----:B------:R1:W5:Y:S04]  /*efc0*/  @!P2 LD.E.128 R32, desc[UR6][R50.64] ;  /* 0x000000063220a980 */ /* 0x000368000c101d00 */
[----:B------:R1:W5:Y:S02]  /*efd0*/  @!P2 LD.E.128 R44, desc[UR6][R4.64] ;  /* 0x00000006042ca980 */ /* 0x000364000c101d00 */
.L_x_2851:
[----:B------:R-:W-:Y:S05]  /*efe0*/  BSYNC B1 ;  /* 0x0000000000017941 */ /* 0x000fea0003800000 */
.L_x_2850:
[----:B-1-3-5:R-:W-:Y:S01]  /*eff0*/  IMAD.MOV.U32 R5, RZ, RZ, R47 ;  /* 0x000000ffff057224 */ /* 0x02afe200078e002f */
[----:B------:R-:W-:Y:S01]  /*f000*/  MOV R4, R46 ;  /* 0x0000002e00047202 */ /* 0x000fe20000000f00 */
[----:B--2---:R-:W-:Y:S01]  /*f010*/  IMAD.MOV.U32 R0, RZ, RZ, R44 ;  /* 0x000000ffff007224 */ /* 0x004fe200078e002c */
        /* <DEDUP_REMOVED lines=36> */
[----:B------:R-:W-:-:S02]  /*f260*/  PRMT R77, R4, 0x5410, R5 ;  /* 0x00005410044d7816 */ /* 0x000fc40000000005 */
[----:B------:R-:W-:Y:S02]  /*f270*/  CS2R R4, SRZ ;  /* 0x0000000000047805 */ /* 0x000fe4000001ff00 */
[----:B------:R-:W-:Y:S01]  /*f280*/  PRMT R76, R0, 0x5410, R3 ;  /* 0x00005410004c7816 */ /* 0x000fe20000000003 */
[----:B------:R-:W-:Y:S06]  /*f290*/  BRA.DIV UR4, `(.L_x_2852) ;  /* 0x0000015604047947 */ /* 0x000fec000b800000 */
[----:B------:R1:W2:Y:S04]  /*f2a0*/  SHFL.IDX PT, R3, R7, 0x1, 0x1c1f ;  /* 0x003c1f0007037f89 */ /* 0x0002a800000e0000 */
[----:B------:R1:W3:Y:S04]  /*f2b0*/  SHFL.IDX PT, R0, R6, 0x1, 0x1c1f ;  /* 0x003c1f0006007f89 */ /* 0x0002e800000e0000 */
[----:B0-----:R-:W0:Y:S04]  /*f2c0*/  SHFL.IDX PT, R21, R21, 0x1, 0x1c1f ;  /* 0x003c1f0015157f89 */ /* 0x001e2800000e0000 */
[----:B-1----:R-:W0:Y:S02]  /*f2d0*/  SHFL.IDX PT, R20, R20, 0x1, 0x1c1f ;  /* 0x003c1f0014147f89 */ /* 0x002e2400000e0000 */
.L_x_3104:
[----:B------:R-:W-:Y:S01]  /*f2e0*/  VIADD R10, R9, 0x40 ;  /* 0x00000040090a7836 */ /* 0x000fe20000000000 */
[----:B------:R-:W-:Y:S01]  /*f2f0*/  BSSY B1, `(.L_x_2853) ;  /* 0x0000033000017945 */ /* 0x000fe20003800000 */
[----:B------:R-:W-:Y:S02]  /*f300*/  CS2R R6, SRZ ;  /* 0x0000000000067805 */ /* 0x000fe4000001ff00 */
[----:B------:R-:W-:Y:S02]  /*f310*/  CS2R R8, SRZ ;  /* 0x0000000000087805 */ /* 0x000fe4000001ff00 */
[----:B------:R-:W-:Y:S02]  /*f320*/  CS2R R12, SRZ ;  /* 0x00000000000c7805 */ /* 0x000fe4000001ff00 */
[----:B------:R-:W-:Y:S02]  /*f330*/  ISETP.GE.AND P0, PT, R10, R73, PT ;  /* 0x000000490a00720c */ /* 0x000fe40003f06270 */
        /* <DEDUP_REMOVED lines=10> */
[----:B---3--:R-:W-:Y:S01]  /*f3e0*/  MOV R4, R0 ;  /* 0x0000000000047202 */ /* 0x008fe20000000f00 */
        /* <DEDUP_REMOVED lines=10> */
[----:B------:R-:W-:Y:S01]  /*f490*/  ULDC.64 UR6, c[0x0][0x208] ;  /* 0x0000820000067ab9 */ /* 0x000fe20000000a00 */
[----:B------:R-:W-:Y:S01]  /*f4a0*/  @!P2 IMAD.SHL.U32 R63, R16, 0x2, RZ ;  /* 0x00000002103fa824 */ /* 0x000fe200078e00ff */
[----:B------:R-:W-:Y:S02]  /*f4b0*/  @!P4 SHF.L.U32 R65, R199, 0x3, RZ ;  /* 0x00000003c741c819 */ /* 0x000fe400000006ff */
[----:B------:R-:W-:-:S02]  /*f4c0*/  @!P3 IMAD.SHL.U32 R71, R198, 0x8, RZ ;  /* 0x00000008c647b824 */ /* 0x000fc400078e00ff */
[-C--:B------:R-:W-:Y:S02]  /*f4d0*/  @!P2 IADD3 R60, P0, R0, R63.reuse, RZ ;  /* 0x0000003f003ca210 */ /* 0x080fe40007f1e0ff */
[----:B0-----:R-:W-:Y:S01]  /*f4e0*/  @!P2 IADD3 R62, P1, R20, R63, RZ ;  /* 0x0000003f143ea210 */ /* 0x001fe20007f3e0ff */
[----:B------:R-:W-:Y:S01]  /*f4f0*/  @!P3 IMAD.WIDE R66, R71, 0x2, R4 ;  /* 0x000000024742b825 */ /* 0x000fe200078e0204 */
[----:B------:R-:W-:Y:S02]  /*f500*/  @!P2 SHF.L.U64.HI R0, R16, 0x1, R17 ;  /* 0x000000011000a819 */ /* 0x000fe40000010211 */
[----:B------:R-:W-:Y:S02]  /*f510*/  CS2R R12, SRZ ;  /* 0x00000000000c7805 */ /* 0x000fe4000001ff00 */
[----:B------:R-:W-:Y:S01]  /*f520*/  CS2R R14, SRZ ;  /* 0x00000000000e7805 */ /* 0x000fe2000001ff00 */
[----:B------:R-:W-:Y:S01]  /*f530*/  @!P4 IMAD.WIDE R68, R65, 0x2, R4 ;  /* 0x000000024144c825 */ /* 0x000fe200078e0204 */
[----:B------:R-:W-:-:S02]  /*f540*/  CS2R R48, SRZ ;  /* 0x0000000000307805 */ /* 0x000fc4000001ff00 */
[----:B------:R-:W-:Y:S02]  /*f550*/  CS2R R50, SRZ ;  /* 0x0000000000327805 */ /* 0x000fe4000001ff00 */
[----:B------:R-:W-:Y:S02]  /*f560*/  CS2R R4, SRZ ;  /* 0x0000000000047805 */ /* 0x000fe4000001ff00 */
[----:B------:R-:W-:Y:S01]  /*f570*/  CS2R R6, SRZ ;  /* 0x0000000000067805 */ /* 0x000fe2000001ff00 */
[--C-:B------:R-:W-:Y:S01]  /*f580*/  @!P3 IMAD.WIDE R70, R71, 0x2, R20.reuse ;  /* 0x000000024746b825 */ /* 0x100fe200078e0214 */
[----:B------:R1:W5:Y:S03]  /*f590*/  @!P3 LD.E.128 R52, desc[UR6][R66.64] ;  /* 0x000000064234b980 */ /* 0x000366000c101d00 */
[----:B------:R-:W-:Y:S01]  /*f5a0*/  @!P4 IMAD.WIDE R64, R65, 0x2, R20 ;  /* 0x000000024140c825 */ /* 0x000fe200078e0214 */
[----:B------:R1:W5:Y:S03]  /*f5b0*/  @!P3 LD.E.128 R8, desc[UR6][R70.64] ;  /* 0x000000064608b980 */ /* 0x000366000c101d00 */
[--C-:B------:R-:W-:Y:S01]  /*f5c0*/  @!P2 IMAD.X R61, R3, 0x1, R0.reuse, P0 ;  /* 0x00000001033da824 */ /* 0x100fe200000e0600 */
[----:B------:R1:W5:Y:S01]  /*f5d0*/  @!P4 LD.E.128 R56, desc[UR6][R68.64] ;  /* 0x000000064438c980 */ /* 0x000362000c101d00 */
[----:B------:R-:W-:-:S03]  /*f5e0*/  @!P2 IMAD.X R63, R21, 0x1, R0, P1 ;  /* 0x00000001153fa824 */ /* 0x000fc600008e0600 */
[----:B------:R1:W5:Y:S04]  /*f5f0*/  @!P4 LD.E.128 R12, desc[UR6][R64.64] ;  /* 0x00000006400cc980 */ /* 0x000368000c101d00 */
[----:B------:R1:W5:Y:S04]  /*f600*/  @!P2 LD.E.128 R48, desc[UR6][R60.64] ;  /* 0x000000063c30a980 */ /* 0x000368000c101d00 */
[----:B------:R1:W5:Y:S02]  /*f610*/  @!P2 LD.E.128 R4, desc[UR6][R62.64] ;  /* 0x000000063e04a980 */ /* 0x000364000c101d00 */
.L_x_2854:
[----:B------:R-:W-:Y:S05]  /*f620*/  BSYNC B1 ;  /* 0x0000000000017941 */ /* 0x000fea0003800000 */
.L_x_2853:
[----:B-1----:R-:W3:Y:S01]  /*f630*/  LDL R60, [R1+0x38] ;  /* 0x00003800013c7983 */ /* 0x002ee20000100800 */
[----:B0----5:R-:W-:Y:S01]  /*f640*/  IMAD.MOV.U32 R20, RZ, RZ, R5 ;  /* 0x000000ffff147224 */ /* 0x021fe200078e0005 */
[----:B--2---:R-:W-:Y:S01]  /*f650*/  MOV R3, R4 ;  /* 0x0000000400037202 */ /* 0x004fe20000000f00 */
[----:B------:R-:W-:Y:S01]  /*f660*/  IMAD.MOV.U32 R61, RZ, RZ, R49 ;  /* 0x000000ffff3d7224 */ /* 0x000fe200078e0031 */
[----:B------:R-:W-:Y:S01]  /*f670*/  MOV R21, R7 ;  /* 0x0000000700157202 */ /* 0x000fe20000000f00 */
[----:B------:R-:W-:Y:S01]  /*f680*/  BSSY B1, `(.L_x_2855) ;  /* 0x000002b000017945 */ /* 0x000fe20003800000 */
[----:B------:R-:W-:Y:S01]  /*f690*/  PRMT R78, R3, 0x5410, R20 ;  /* 0x00005410034e7816 */ /* 0x000fe20000000014 */
[----:B------:R-:W-:Y:S01]  /*f6a0*/  IMAD.MOV.U32 R3, RZ, RZ, R6 ;  /* 0x000000ffff037224 */ /* 0x000fe200078e0006 */
[----:B------:R-:W-:Y:S02]  /*f6b0*/  MOV R20, R9 ;  /* 0x0000000900147202 */ /* 0x000fe40000000f00 */
[----:B------:R-:W-:-:S02]  /*f6c0*/  MOV R62, R50 ;  /* 0x00000032003e7202 */ /* 0x000fc40000000f00 */
[----:B------:R-:W-:Y:S01]  /*f6d0*/  PRMT R80, R3, 0x5410, R21 ;  /* 0x0000541003507816 */ /* 0x000fe20000000015 */
[----:B------:R-:W-:Y:S01]  /*f6e0*/  IMAD.MOV.U32 R3, RZ, RZ, R8 ;  /* 0x000000ffff037224 */ /* 0x000fe200078e0008 */
[----:B------:R-:W-:Y:S01]  /*f6f0*/  PRMT R82, R62, 0x7610, R82 ;  /* 0x000076103e527816 */ /* 0x000fe20000000052 */
[----:B------:R-:W-:Y:S01]  /*f700*/  IMAD.MOV.U32 R62, RZ, RZ, R57 ;  /* 0x000000ffff3e7224 */ /* 0x000fe200078e0039 */
[----:B------:R-:W-:Y:S02]  /*f710*/  VIADDMNMX R69, R73, -R218, 0x80, PT ;  /* 0x0000008049457446 */ /* 0x000fe400038009da */
[----:B------:R-:W-:Y:S01]  /*f720*/  PRMT R68, R3, 0x5410, R20 ;  /* 0x0000541003447816 */ /* 0x000fe20000000014 */
[----:B------:R-:W-:Y:S01]  /*f730*/  IMAD.MOV.U32 R20, RZ, RZ, R13 ;  /* 0x000000ffff147224 */ /* 0x000fe200078e000d */
[----:B------:R-:W-:Y:S02]  /*f740*/  MOV R3, R12 ;  /* 0x0000000c00037202 */ /* 0x000fe40000000f00 */
[----:B------:R-:W-:-:S02]  /*f750*/  ISETP.GE.AND P1, PT, R204, R69, PT ;  /* 0x00000045cc00720c */ /* 0x000fc40003f26270 */
[----:B---3--:R-:W-:-:S04]  /*f760*/  LEA.HI R0, R60, R60, RZ, 0x1 ;  /* 0x0000003c3c007211 */ /* 0x008fc800078f08ff */
        /* <DEDUP_REMOVED lines=8> */
[----:B------:R-:W-:Y:S02]  /*f7f0*/  PRMT R70, R70, 0x5410, R0 ;  /* 0x0000541046467816 */ /* 0x000fe40000000000 */
[----:B------:R-:W-:Y:S02]  /*f800*/  PRMT R0, R3, 0x5410, R20 ;  /* 0x0000541003007816 */ /* 0x000fe40000000014 */
[----:B------:R-:W-:Y:S01]  /*f810*/  PRMT R3, R60, 0x7610, R3 ;  /* 0x000076103c037816 */ /* 0x000fe20000000003 */
[----:B------:R-:W-:Y:S01]  /*f820*/  IMAD.MOV.U32 R60, RZ, RZ, R48 ;  /* 0x000000ffff3c7224 */ /* 0x000fe200078e0030 */
[----:B------:R-:W-:-:S04]  /*f830*/  MOV R20, R15 ;  /* 0x0000000f00147202 */ /* 0x000fc80000000f00 */
        /* <DEDUP_REMOVED lines=15> */
.L_x_3105:
[----:B------:R-:W-:Y:S05]  /*f930*/  BSYNC B1 ;  /* 0x0000000000017941 */ /* 0x000fea0003800000 */
.L_x_2855:
        /* <DEDUP_REMOVED lines=14> */
[----:B------:R-:W-:Y:S01]  /*fa20*/  LOP3.LUT R60, R61, R214, RZ, 0x3c, !PT ;  /* 0x000000d63d3c7212 */ /* 0x000fe200078e3cff */
[----:B------:R-:W-:Y:S01]  /*fa30*/  HADD2.F32 R102, -RZ, R89.H0_H0 ;  /* 0x20000059ff667230 */ /* 0x000fe20000004100 */
[----:B------:R-:W-:Y:S02]  /*fa40*/  SHF.R.U32.HI R99, RZ, 0x10, R45 ;  /* 0x00000010ff637819 */ /* 0x000fe4000001162d */
[--C-:B------:R-:W-:Y:S01]  /*fa50*/  SHF.R.U64 R32, R32, 0x10, R33.reuse ;  /* 0x0000001020207819 */ /* 0x100fe20000001221 */
[----:B------:R-:W-:Y:S01]  /*fa60*/  IMAD.IADD R87, R215, 0x1, R60 ;  /* 0x00000001d7577824 */ /* 0x000fe200078e023c */
[----:B------:R-:W-:Y:S01]  /*fa70*/  SHF.R.U32.HI R100, RZ, 0x10, R33 ;  /* 0x00000010ff647819 */ /* 0x000fe20000011621 */
[----:B------:R-:W-:Y:S01]  /*fa80*/  HADD2.F32 R99, -RZ, R99.H0_H0 ;  /* 0x20000063ff637230 */ /* 0x000fe20000004100 */
[----:B------:R-:W-:Y:S01]  /*fa90*/  SHF.R.U64 R33, R34, 0x10, R35 ;  /* 0x0000001022217819 */ /* 0x000fe20000001223 */
[----:B------:R-:W-:Y:S01]  /*faa0*/  IMAD R87, R87, 0x2, R18 ;  /* 0x0000000257577824 */ /* 0x000fe200078e0212 */
[----:B------:R-:W-:-:S02]  /*fab0*/  SHF.R.U64 R34, R46, 0x10, R47 ;  /* 0x000000102e227819 */ /* 0x000fc4000000122f */
[----:B------:R-:W-:Y:S01]  /*fac0*/  SHF.R.U32.HI R105, RZ, 0x10, R47 ;  /* 0x00000010ff697819 */ /* 0x000fe2000001162f */
[----:B------:R-:W-:Y:S01]  /*fad0*/  HADD2.F32 R33, -RZ, R33.H0_H0 ;  /* 0x20000021ff217230 */ /* 0x000fe20000004100 */
[----:B------:R-:W-:-:S05]  /*fae0*/  SHF.R.U32.HI R92, RZ, 0x10, R35 ;  /* 0x00000010ff5c7819 */ /* 0x000fca0000011623 */
[----:B------:R-:W-:Y:S01]  /*faf0*/  HADD2.F32 R92, -RZ, R92.H0_H0 ;  /* 0x2000005cff5c7230 */ /* 0x000fe20000004100 */
[----:B--2---:R-:W-:-:S04]  /*fb00*/  LEA.HI R62, R79, R62, RZ, 0x1d ;  /* 0x0000003e4f3e7211 */ /* 0x004fc800078fe8ff */
[----:B------:R-:W-:Y:S01]  /*fb10*/  SHF.R.S32.HI R63, RZ, 0x1f, R62 ;  /* 0x0000001fff3f7819 */ /* 0x000fe2000001143e */
[----:B------:R-:W-:-:S03]  /*fb20*/  IMAD.SHL.U32 R64, R62, 0x8, RZ ;  /* 0x000000083e407824 */ /* 0x000fc600078e00ff */
[----:B------:R-:W-:Y:S02]  /*fb30*/  LEA.HI R63, R63, R62, RZ, 0x3 ;  /* 0x0000003e3f3f7211 */ /* 0x000fe400078f18ff */
[----:B------:R-:W-:Y:S02]  /*fb40*/  LOP3.LUT R61, R213, 0x38, R64, 0xf8, !PT ;  /* 0x00000038d53d7812 */ /* 0x000fe400078ef840 */
[----:B------:R-:W-:Y:S02]  /*fb50*/  SHF.L.U32 R63, R63, 0xa, RZ ;  /* 0x0000000a3f3f7819 */ /* 0x000fe400000006ff */
[----:B------:R-:W-:Y:S02]  /*fb60*/  LOP3.LUT R65, R61, R214, RZ, 0x3c, !PT ;  /* 0x000000d63d417212 */ /* 0x000fe400078e3cff */
        /* <DEDUP_REMOVED lines=15> */
[-C--:B------:R-:W-:Y:S01]  /*fc60*/  FMUL.FTZ R103, R45, R97.reuse ;  /* 0x000000612d677220 */ /* 0x080fe20000410000 */
[----:B------:R-:W-:Y:S02]  /*fc70*/  HADD2.F32 R95, -RZ, R66.H0_H0 ;  /* 0x20000042ff5f7230 */ /* 0x000fe40000004100 */
[----:B------:R-:W-:Y:S01]  /*fc80*/  FFMA.FTZ R45, R46, R97, -R101 ;  /* 0x000000612e2d7223 */ /* 0x000fe20000010865 */
[----:B------:R-:W-:-:S02]  /*fc90*/  HADD2.F32 R97, -RZ, R100.H0_H0 ;  /* 0x20000064ff617230 */ /* 0x000fc40000004100 */
[----:B------:R-:W-:Y:S01]  /*fca0*/  FFMA.FTZ R46, R46, R98, R103 ;  /* 0x000000622e2e7223 */ /* 0x000fe20000010067 */
[--C-:B------:R-:W-:Y:S02]  /*fcb0*/  HADD2.F32 R100, -RZ, R91.reuse.H1_H1 ;  /* 0x3000005bff647230 */ /* 0x100fe40000004100 */
[C---:B------:R-:W-:Y:S01]  /*fcc0*/  FMUL.FTZ R101, R93.reuse, R99 ;  /* 0x000000635d657220 */ /* 0x040fe20000410000 */
[----:B------:R-:W-:Y:S02]  /*fcd0*/  HADD2.F32 R98, -RZ, R91.H0_H0 ;  /* 0x2000005bff627230 */ /* 0x000fe40000004100 */
[-C--:B------:R-:W-:Y:S01]  /*fce0*/  FMUL.FTZ R93, R93, R97.reuse ;  /* 0x000000615d5d7220 */ /* 0x080fe20000410000 */
[----:B------:R-:W-:Y:S02]  /*fcf0*/  HADD2.F32 R96, -RZ, R67.H0_H0 ;  /* 0x20000043ff607230 */ /* 0x000fe40000004100 */
[C---:B------:R-:W-:Y:S01]  /*fd00*/  FMUL.FTZ R104, R65.reuse, R100 ;  /* 0x0000006441687220 */ /* 0x040fe20000410000 */
[C---:B------:R-:W-:Y:S01]  /*fd10*/  FFMA.FTZ R106, R94.reuse, R97, -R101 ;  /* 0x000000615e6a7223 */ /* 0x040fe20000010865 */
[-C--:B------:R-:W-:Y:S01]  /*fd20*/  FMUL.FTZ R65, R65, R98.reuse ;  /* 0x0000006241417220 */ /* 0x080fe20000410000 */
[----:B------:R-:W-:Y:S01]  /*fd30*/  FFMA.FTZ R93, R94, R99, R93 ;  /* 0x000000635e5d7223 */ /* 0x000fe2000001005d */
[----:B------:R-:W-:Y:S01]  /*fd40*/  FFMA.FTZ R104, R61, R98, -R104 ;  /* 0x000000623d687223 */ /* 0x000fe20000010868 */
[----:B------:R-:W-:-:S02]  /*fd50*/  HADD2.F32 R94, -RZ, R89.H1_H1 ;  /* 0x30000059ff5e7230 */ /* 0x000fc40000004100 */
[----:B------:R-:W-:Y:S01]  /*fd60*/  FFMA.FTZ R65, R61, R100, R65 ;  /* 0x000000643d417223 */ /* 0x000fe20000010041 */
[--C-:B------:R-:W-:Y:S02]  /*fd70*/  HADD2.F32 R61, -RZ, R88.reuse.H1_H1 ;  /* 0x30000058ff3d7230 */ /* 0x100fe40000004100 */
[C---:B------:R-:W-:Y:S01]  /*fd80*/  FMUL.FTZ R98, R95.reuse, R102 ;  /* 0x000000665f627220 */ /* 0x040fe20000410000 */
[----:B------:R-:W-:Y:S02]  /*fd90*/  HADD2.F32 R88, -RZ, R88.H0_H0 ;  /* 0x20000058ff587230 */ /* 0x000fe40000004100 */
[-C--:B------:R-:W-:Y:S01]  /*fda0*/  FMUL.FTZ R100, R95, R94.reuse ;  /* 0x0000005e5f647220 */ /* 0x080fe20000410000 */
[----:B------:R-:W-:Y:S02]  /*fdb0*/  HADD2.F32 R67, -RZ, R67.H1_H1 ;  /* 0x30000043ff437230 */ /* 0x000fe40000004100 */
[----:B------:R-:W-:Y:S01]  /*fdc0*/  FFMA.FTZ R98, R47, R94, -R98 ;  /* 0x0000005e2f627223 */ /* 0x000fe20000010862 */
[----:B------:R-:W-:-:S02]  /*fdd0*/  HADD2.F32 R94, -RZ, R105.H0_H0 ;  /* 0x20000069ff5e7230 */ /* 0x000fc40000004100 */
[C---:B------:R-:W-:Y:S01]  /*fde0*/  FMUL.FTZ R108, R96.reuse, R88 ;  /* 0x00000058606c7220 */ /* 0x040fe20000410000 */
[-C--:B------:R-:W-:Y:S01]  /*fdf0*/  FMUL.FTZ R89, R96, R61.reuse ;  /* 0x0000003d60597220 */ /* 0x080fe20000410000 */
[----:B------:R-:W-:Y:S01]  /*fe00*/  FFMA.FTZ R100, R47, R102, R100 ;  /* 0x000000662f647223 */ /* 0x000fe20000010064 */
[----:B------:R-:W-:Y:S02]  /*fe10*/  HADD2.F32 R64, -RZ, R64.H1_H1 ;  /* 0x30000040ff407230 */ /* 0x000fe40000004100 */
[C---:B------:R-:W-:Y:S01]  /*fe20*/  FFMA.FTZ R108, R35.reuse, R61, -R108 ;  /* 0x0000003d236c7223 */ /* 0x040fe2000001086c */
[----:B------:R-:W-:Y:S01]  /*fe30*/  FFMA.FTZ R89, R35, R88, R89 ;  /* 0x0000005823597223 */ /* 0x000fe20000010059 */
[----:B------:R-:W-:Y:S02]  /*fe40*/  HADD2.F32 R66, -RZ, R66.H1_H1 ;  /* 0x30000042ff427230 */ /* 0x000fe40000004100 */
[C---:B------:R-:W-:Y:S01]  /*fe50*/  FMUL.FTZ R96, R67.reuse, R94 ;  /* 0x0000005e43607220 */ /* 0x040fe20000410000 */
[----:B------:R-:W-:Y:S01]  /*fe60*/  FMUL.FTZ R88, R67, R92 ;  /* 0x0000005c43587220 */ /* 0x000fe20000410000 */
[----:B------:R-:W-:-:S02]  /*fe70*/  HADD2.F32 R47, -RZ, R44.H0_H0 ;  /* 0x2000002cff2f7230 */ /* 0x000fc40000004100 */
[----:B------:R-:W-:Y:S02]  /*fe80*/  HADD2.F32 R61, -RZ, R34.H0_H0 ;  /* 0x20000022ff3d7230 */ /* 0x000fe40000004100 */
[C---:B------:R-:W-:Y:S01]  /*fe90*/  FFMA.FTZ R91, R63.reuse, R92, -R96 ;  /* 0x0000005c3f5b7223 */ /* 0x040fe20000010860 */
[----:B------:R-:W-:Y:S02]  /*fea0*/  HADD2.F32 R35, -RZ, R32.H0_H0 ;  /* 0x20000020ff237230 */ /* 0x000fe40000004100 */
[----:B------:R-:W-:Y:S01]  /*feb0*/  FFMA.FTZ R88, R63, R94, R88 ;  /* 0x0000005e3f587223 */ /* 0x000fe20000010058 */
[----:B------:R-:W-:Y:S02]  /*fec0*/  HADD2.F32 R60, -RZ, R60.H1_H1 ;  /* 0x3000003cff3c7230 */ /* 0x000fe40000004100 */
[----:B------:R-:W-:Y:S01]  /*fed0*/  FMUL.FTZ R63, R64, R47 ;  /* 0x0000002f403f7220 */ /* 0x000fe20000410000 */
[----:B------:R-:W-:Y:S02]  /*fee0*/  HADD2.F32 R62, -RZ, R62.H1_H1 ;  /* 0x3000003eff3e7230 */ /* 0x000fe40000004100 */
        /* <DEDUP_REMOVED lines=17> */
.L_x_2860:
[----:B------:R-:W-:Y:S05]  /*10000*/  BSYNC B2 ;  /* 0x0000000000027941 */ /* 0x000fea0003800000 */
.L_x_2859:
[----:B------:R-:W-:Y:S04]  /*10010*/  BSSY B2, `(.L_x_2861) ;  /* 0x0000061000027945 */ /* 0x000fe80003800000 */
[----:B------:R-:W-:Y:S05]  /*10020*/  @P1 BRA `(.L_x_2862) ;  /* 0x00000004007c1947 */ /* 0x000fea0003800000 */
[----:B------:R-:W2:Y:S01]  /*10030*/  LDL R95, [R1+0x5c] ;  /* 0x00005c00015f7983 */ /* 0x000ea20000100800 */
[----:B0-----:R-:W-:Y:S01]  /*10040*/  LEA.HI R32, R79, R198, RZ, 0x1d ;  /* 0x000000c64f207211 */ /* 0x001fe200078fe8ff */
[----:B------:R-:W-:Y:S01]  /*10050*/  HADD2.F32 R63, -RZ, R85.H1_H1 ;  /* 0x30000055ff3f7230 */ /* 0x000fe20000004100 */
[----:B------:R-:W-:Y:S01]  /*10060*/  SHF.R.U32.HI R64, RZ, 0x10, R41 ;  /* 0x00000010ff407819 */ /* 0x000fe20000011629 */
[----:B------:R-:W-:Y:S01]  /*10070*/  HADD2.F32 R65, -RZ, R83.H1_H1 ;  /* 0x30000053ff417230 */ /* 0x000fe20000004100 */
[----:B------:R-:W-:Y:S02]  /*10080*/  SHF.R.S32.HI R33, RZ, 0x1f, R32 ;  /* 0x0000001fff217819 */ /* 0x000fe40000011420 */
[----:B------:R-:W-:Y:S01]  /*10090*/  SHF.L.U32 R34, R32, 0x3, RZ ;  /* 0x0000000320227819 */ /* 0x000fe200000006ff */
[----:B------:R-:W-:Y:S01]  /*100a0*/  HADD2.F32 R64, -RZ, R64.H0_H0 ;  /* 0x20000040ff407230 */ /* 0x000fe20000004100 */
[----:B------:R-:W-:Y:S02]  /*100b0*/  LEA.HI R32, R33, R32, RZ, 0x3 ;  /* 0x0000002021207211 */ /* 0x000fe400078f18ff */
[----:B------:R-:W-:-:S02]  /*100c0*/  LOP3.LUT R33, R213, 0x38, R34, 0xf8, !PT ;  /* 0x00000038d5217812 */ /* 0x000fc400078ef822 */
[----:B------:R-:W-:Y:S01]  /*100d0*/  SHF.R.U64 R91, R42, 0x10, R43 ;  /* 0x000000102a5b7819 */ /* 0x000fe2000000122b */
[----:B------:R-:W-:Y:S01]  /*100e0*/  IMAD.SHL.U32 R32, R32, 0x400, RZ ;  /* 0x0000040020207824 */ /* 0x000fe200078e00ff */
[----:B------:R-:W-:Y:S02]  /*100f0*/  LOP3.LUT R45, R33, R214, RZ, 0x3c, !PT ;  /* 0x000000d6212d7212 */ /* 0x000fe400078e3cff */
[----:B------:R-:W-:Y:S02]  /*10100*/  SHF.R.U32.HI R62, RZ, 0x10, R29 ;  /* 0x00000010ff3e7819 */ /* 0x000fe4000001161d */
[----:B------:R-:W-:Y:S02]  /*10110*/  LOP3.LUT R44, R32, 0x7fffe000, RZ, 0xc0, !PT ;  /* 0x7fffe000202c7812 */ /* 0x000fe400078ec0ff */
[----:B------:R-:W-:Y:S02]  /*10120*/  SHF.R.U64 R94, R30, 0x10, R31 ;  /* 0x000000101e5e7819 */ /* 0x000fe4000000121f */
[----:B------:R-:W-:-:S02]  /*10130*/  IADD3 R45, R45, R44, R215 ;  /* 0x0000002c2d2d7210 */ /* 0x000fc40007ffe0d7 */
[----:B------:R-:W-:Y:S02]  /*10140*/  SHF.R.U64 R92, R40, 0x10, R41 ;  /* 0x00000010285c7819 */ /* 0x000fe40000001229 */
[----:B------:R-:W-:Y:S01]  /*10150*/  SHF.R.U64 R28, R28, 0x10, R29 ;  /* 0x000000101c1c7819 */ /* 0x000fe2000000121d */
[----:B------:R-:W-:Y:S01]  /*10160*/  IMAD R60, R45, 0x2, R18 ;  /* 0x000000022d3c7824 */ /* 0x000fe200078e0212 */
[----:B------:R-:W-:Y:S02]  /*10170*/  SHF.R.U32.HI R89, RZ, 0x10, R43 ;  /* 0x00000010ff597819 */ /* 0x000fe4000001162b */
        /* <DEDUP_REMOVED lines=8> */
[----:B------:R-:W-:Y:S01]  /*10200*/  FMUL.FTZ R66, R45, R64 ;  /* 0x000000402d427220 */ /* 0x000fe20000410000 */
[----:B------:R-:W-:Y:S02]  /*10210*/  HADD2.F32 R62, -RZ, R83.H0_H0 ;  /* 0x20000053ff3e7230 */ /* 0x000fe40000004100 */
[----:B------:R-:W-:-:S02]  /*10220*/  HADD2.F32 R43, -RZ, R46.H0_H0 ;  /* 0x2000002eff2b7230 */ /* 0x000fc40000004100 */
[----:B------:R-:W-:Y:S01]  /*10230*/  FMUL.FTZ R90, R45, R42 ;  /* 0x0000002a2d5a7220 */ /* 0x000fe20000410000 */
[--C-:B------:R-:W-:Y:S02]  /*10240*/  HADD2.F32 R61, -RZ, R47.reuse.H0_H0 ;  /* 0x2000002fff3d7230 */ /* 0x100fe40000004100 */
[----:B------:R-:W-:Y:S02]  /*10250*/  HADD2.F32 R47, -RZ, R47.H1_H1 ;  /* 0x3000002fff2f7230 */ /* 0x000fe40000004100 */
[----:B------:R-:W-:Y:S02]  /*10260*/  HADD2.F32 R44, -RZ, R44.H1_H1 ;  /* 0x3000002cff2c7230 */ /* 0x000fe40000004100 */
[----:B------:R-:W-:Y:S01]  /*10270*/  HADD2.F32 R46, -RZ, R46.H1_H1 ;  /* 0x3000002eff2e7230 */ /* 0x000fe20000004100 */
[----:B--2---:R-:W0:Y:S02]  /*10280*/  LDS.128 R32, [R95] ;  /* 0x000000005f207984 */ /* 0x004e240000000c00 */
[----:B0-----:R-:W-:-:S02]  /*10290*/  HADD2.F32 R30, -RZ, R33.H0_H0 ;  /* 0x20000021ff1e7230 */ /* 0x001fc40000004100 */
[----:B------:R-:W-:Y:S02]  /*102a0*/  HADD2.F32 R33, -RZ, R33.H1_H1 ;  /* 0x30000021ff217230 */ /* 0x000fe40000004100 */
[----:B------:R-:W-:Y:S02]  /*102b0*/  HADD2.F32 R29, -RZ, R32.H0_H0 ;  /* 0x20000020ff1d7230 */ /* 0x000fe40000004100 */
[C---:B------:R-:W-:Y:S01]  /*102c0*/  FFMA.FTZ R67, R30.reuse, R63, -R67 ;  /* 0x0000003f1e437223 */ /* 0x040fe20000010843 */
[----:B------:R-:W-:Y:S01]  /*102d0*/  FFMA.FTZ R87, R30, R65, R87 ;  /* 0x000000411e577223 */ /* 0x000fe20000010057 */
[----:B------:R-:W-:Y:S02]  /*102e0*/  HADD2.F32 R30, -RZ, R85.H0_H0 ;  /* 0x20000055ff1e7230 */ /* 0x000fe40000004100 */
[----:B------:R-:W-:Y:S01]  /*102f0*/  FFMA.FTZ R88, R33, R42, -R66 ;  /* 0x0000002a21587223 */ /* 0x000fe20000010842 */
[----:B------:R-:W-:Y:S01]  /*10300*/  FMUL.FTZ R66, R41, R62 ;  /* 0x0000003e29427220 */ /* 0x000fe20000410000 */
[----:B------:R-:W-:-:S02]  /*10310*/  HADD2.F32 R42, -RZ, R84.H0_H0 ;  /* 0x20000054ff2a7230 */ /* 0x000fc40000004100 */
[----:B------:R-:W-:Y:S01]  /*10320*/  FFMA.FTZ R90, R33, R64, R90 ;  /* 0x00000040215a7223 */ /* 0x000fe2000001005a */
[-C--:B------:R-:W-:Y:S01]  /*10330*/  FMUL.FTZ R41, R41, R30.reuse ;  /* 0x0000001e29297220 */ /* 0x080fe20000410000 */
[C---:B------:R-:W-:Y:S01]  /*10340*/  FFMA.FTZ R66, R29.reuse, R30, -R66 ;  /* 0x0000001e1d427223 */ /* 0x040fe20000010842 */
[----:B------:R-:W-:Y:S02]  /*10350*/  HADD2.F32 R31, -RZ, R34.H0_H0 ;  /* 0x20000022ff1f7230 */ /* 0x000fe40000004100 */
[----:B------:R-:W-:Y:S02]  /*10360*/  HADD2.F32 R30, -RZ, R86.H0_H0 ;  /* 0x20000056ff1e7230 */ /* 0x000fe40000004100 */
[----:B------:R-:W-:Y:S01]  /*10370*/  FFMA.FTZ R45, R29, R62, R41 ;  /* 0x0000003e1d2d7223 */ /* 0x000fe20000010029 */
[----:B------:R-:W-:Y:S02]  /*10380*/  HADD2.F32 R84, -RZ, R84.H1_H1 ;  /* 0x30000054ff547230 */ /* 0x000fe40000004100 */
[----:B------:R-:W-:Y:S01]  /*10390*/  FMUL.FTZ R62, R43, R42 ;  /* 0x0000002a2b3e7220 */ /* 0x000fe20000410000 */
[----:B------:R-:W-:-:S02]  /*103a0*/  HADD2.F32 R86, -RZ, R86.H1_H1 ;  /* 0x30000056ff567230 */ /* 0x000fc40000004100 */
[-C--:B------:R-:W-:Y:S01]  /*103b0*/  FMUL.FTZ R64, R43, R30.reuse ;  /* 0x0000001e2b407220 */ /* 0x080fe20000410000 */
[----:B------:R-:W-:Y:S02]  /*103c0*/  HADD2.F32 R40, -RZ, R35.H0_H0 ;  /* 0x20000023ff287230 */ /* 0x000fe40000004100 */
[----:B------:R-:W-:Y:S01]  /*103d0*/  FFMA.FTZ R63, R31, R30, -R62 ;  /* 0x0000001e1f3f7223 */ /* 0x000fe2000001083e */
[C---:B------:R-:W-:Y:S01]  /*103e0*/  FMUL.FTZ R29, R61.reuse, R84 ;  /* 0x000000543d1d7220 */ /* 0x040fe20000410000 */
[----:B------:R-:W-:Y:S02]  /*103f0*/  HADD2.F32 R62, -RZ, R89.H0_H0 ;  /* 0x20000059ff3e7230 */ /* 0x000fe40000004100 */
[----:B------:R-:W-:Y:S01]  /*10400*/  FMUL.FTZ R61, R61, R86 ;  /* 0x000000563d3d7220 */ /* 0x000fe20000410000 */
[----:B------:R-:W-:Y:S02]  /*10410*/  HADD2.F32 R30, -RZ, R93.H0_H0 ;  /* 0x2000005dff1e7230 */ /* 0x000fe40000004100 */
[----:B------:R-:W-:Y:S01]  /*10420*/  FFMA.FTZ R64, R31, R42, R64 ;  /* 0x0000002a1f407223 */ /* 0x000fe20000010040 */
[----:B------:R-:W-:-:S02]  /*10430*/  HADD2.F32 R35, -RZ, R35.H1_H1 ;  /* 0x30000023ff237230 */ /* 0x000fc40000004100 */
[C---:B------:R-:W-:Y:S01]  /*10440*/  FFMA.FTZ R86, R40.reuse, R86, -R29 ;  /* 0x0000005628567223 */ /* 0x040fe2000001081d */
[----:B------:R-:W-:Y:S01]  /*10450*/  FFMA.FTZ R61, R40, R84, R61 ;  /* 0x00000054283d7223 */ /* 0x000fe2000001003d */
[C---:B------:R-:W-:Y:S01]  /*10460*/  FMUL.FTZ R42, R47.reuse, R62 ;  /* 0x0000003e2f2a7220 */ /* 0x040fe20000410000 */
[-C--:B------:R-:W-:Y:S01]  /*10470*/  FMUL.FTZ R40, R47, R30.reuse ;  /* 0x0000001e2f287220 */ /* 0x080fe20000410000 */
[----:B------:R-:W-:Y:S02]  /*10480*/  HADD2.F32 R33, -RZ, R92.H0_H0 ;  /* 0x2000005cff217230 */ /* 0x000fe40000004100 */
[----:B------:R-:W-:Y:S02]  /*10490*/  HADD2.F32 R41, -RZ, R91.H0_H0 ;  /* 0x2000005bff297230 */ /* 0x000fe40000004100 */
[C---:B------:R-:W-:Y:S01]  /*104a0*/  FFMA.FTZ R65, R35.reuse, R30, -R42 ;  /* 0x0000001e23417223 */ /* 0x040fe2000001082a */
[----:B------:R-:W-:Y:S02]  /*104b0*/  HADD2.F32 R29, -RZ, R28.H0_H0 ;  /* 0x2000001cff1d7230 */ /* 0x000fe40000004100 */
[----:B------:R-:W-:Y:S01]  /*104c0*/  FFMA.FTZ R40, R35, R62, R40 ;  /* 0x0000003e23287223 */ /* 0x000fe20000010028 */
[----:B------:R-:W-:-:S02]  /*104d0*/  HADD2.F32 R31, -RZ, R94.H0_H0 ;  /* 0x2000005eff1f7230 */ /* 0x000fc40000004100 */
[----:B------:R-:W-:Y:S01]  /*104e0*/  FMUL.FTZ R35, R44, R33 ;  /* 0x000000212c237220 */ /* 0x000fe20000410000 */
[----:B------:R-:W-:Y:S02]  /*104f0*/  HADD2.F32 R32, -RZ, R32.H1_H1 ;  /* 0x30000020ff207230 */ /* 0x000fe40000004100 */
        /* <DEDUP_REMOVED lines=18> */
.L_x_2862:
[----:B------:R-:W-:Y:S05]  /*10620*/  BSYNC B2 ;  /* 0x0000000000027941 */ /* 0x000fea0003800000 */
.L_x_2861:
[----:B------:R-:W-:Y:S05]  /*10630*/  @P2 BRA `(.L_x_2858) ;  /* 0x00000004007c2947 */ /* 0x000fea0003800000 */
[----:B------:R-:W2:Y:S01]  /*10640*/  LDL R66, [R1+0x54] ;  /* 0x0000540001427983 */ /* 0x000ea20000100800 */
[----:B------:R-:W-:Y:S01]  /*10650*/  LEA.HI R79, R79, R199, RZ, 0x1d ;  /* 0x000000c74f4f7211 */ /* 0x000fe200078fe8ff */
[----:B------:R-:W-:Y:S01]  /*10660*/  HADD2.F32 R41, -RZ, R76.H1_H1 ;  /* 0x3000004cff297230 */ /* 0x000fe20000004100 */
[----:B------:R-:W-:Y:S01]  /*10670*/  SHF.R.U64 R63, R36, 0x10, R37 ;  /* 0x00000010243f7819 */ /* 0x000fe20000001225 */
[--C-:B------:R-:W-:Y:S01]  /*10680*/  HADD2.F32 R42, -RZ, R74.reuse.H1_H1 ;  /* 0x3000004aff2a7230 */ /* 0x100fe20000004100 */
[----:B-1----:R-:W-:Y:S01]  /*10690*/  SHF.R.S32.HI R30, RZ, 0x1f, R79 ;  /* 0x0000001fff1e7819 */ /* 0x002fe2000001144f */
[----:B------:R-:W-:Y:S01]  /*106a0*/  HADD2.F32 R74, -RZ, R74.H0_H0 ;  /* 0x2000004aff4a7230 */ /* 0x000fe20000004100 */
[----:B------:R-:W-:Y:S01]  /*106b0*/  SHF.L.U32 R28, R79, 0x3, RZ ;  /* 0x000000034f1c7819 */ /* 0x000fe200000006ff */
[----:B------:R-:W-:Y:S01]  /*106c0*/  HADD2.F32 R76, -RZ, R76.H0_H0 ;  /* 0x2000004cff4c7230 */ /* 0x000fe20000004100 */
[----:B------:R-:W-:Y:S02]  /*106d0*/  LEA.HI R30, R30, R79, RZ, 0x3 ;  /* 0x0000004f1e1e7211 */ /* 0x000fe400078f18ff */
[----:B------:R-:W-:-:S02]  /*106e0*/  LOP3.LUT R29, R213, 0x38, R28, 0xf8, !PT ;  /* 0x00000038d51d7812 */ /* 0x000fc400078ef81c */
[----:B------:R-:W-:Y:S01]  /*106f0*/  SHF.R.U32.HI R43, RZ, 0x10, R25 ;  /* 0x00000010ff2b7819 */ /* 0x000fe20000011619 */
[----:B------:R-:W-:Y:S01]  /*10700*/  IMAD.SHL.U32 R30, R30, 0x400, RZ ;  /* 0x000004001e1e7824 */ /* 0x000fe200078e00ff */
[----:B0-----:R-:W-:Y:S02]  /*10710*/  LOP3.LUT R33, R29, R214, RZ, 0x3c, !PT ;  /* 0x000000d61d217212 */ /* 0x001fe400078e3cff */
[----:B------:R-:W-:Y:S02]  /*10720*/  SHF.R.U32.HI R44, RZ, 0x10, R37 ;  /* 0x00000010ff2c7819 */ /* 0x000fe40000011625 */
[----:B------:R-:W-:Y:S02]  /*10730*/  LOP3.LUT R32, R30, 0x7fffe000, RZ, 0xc0, !PT ;  /* 0x7fffe0001e207812 */ /* 0x000fe400078ec0ff */
[----:B------:R-:W-:Y:S01]  /*10740*/  SHF.R.U64 R65, R24, 0x10, R25 ;  /* 0x0000001018417819 */ /* 0x000fe20000001219 */
[----:B------:R-:W-:Y:S01]  /*10750*/  HADD2.F32 R44, -RZ, R44.H0_H0 ;  /* 0x2000002cff2c7230 */ /* 0x000fe20000004100 */
        /* <DEDUP_REMOVED lines=16> */
[----:B------:R-:W-:Y:S02]  /*10860*/  HADD2.F32 R35, -RZ, R35.H1_H1 ;  /* 0x30000023ff237230 */ /* 0x000fe40000004100 */
[----:B------:R-:W-:Y:S02]  /*10870*/  HADD2.F32 R32, -RZ, R32.H1_H1 ;  /* 0x30000020ff207230 */ /* 0x000fe40000004100 */
[----:B------:R-:W-:Y:S01]  /*10880*/  HADD2.F32 R34, -RZ, R34.H1_H1 ;  /* 0x30000022ff227230 */ /* 0x000fe20000004100 */
[----:B--2---:R-:W0:Y:S02]  /*10890*/  LDS.128 R28, [R66] ;  /* 0x00000000421c7984 */ /* 0x004e240000000c00 */
[--C-:B0-----:R-:W-:Y:S02]  /*108a0*/  HADD2.F32 R25, -RZ, R29.reuse.H0_H0 ;  /* 0x2000001dff197230 */ /* 0x101fe40000004100 */
[----:B------:R-:W-:Y:S02]  /*108b0*/  HADD2.F32 R24, -RZ, R28.H0_H0 ;  /* 0x2000001cff187230 */ /* 0x000fe40000004100 */
[----:B------:R-:W-:-:S02]  /*108c0*/  HADD2.F32 R29, -RZ, R29.H1_H1 ;  /* 0x3000001dff1d7230 */ /* 0x000fc40000004100 */
[C---:B------:R-:W-:Y:S01]  /*108d0*/  FFMA.FTZ R46, R25.reuse, R41, -R46 ;  /* 0x00000029192e7223 */ /* 0x040fe2000001082e */
[----:B------:R-:W-:Y:S01]  /*108e0*/  FFMA.FTZ R60, R25, R42, R60 ;  /* 0x0000002a193c7223 */ /* 0x000fe2000001003c */
[----:B------:R-:W-:Y:S01]  /*108f0*/  FMUL.FTZ R25, R33, R74 ;  /* 0x0000004a21197220 */ /* 0x000fe20000410000 */
[----:B------:R-:W-:Y:S01]  /*10900*/  FMUL.FTZ R42, R37, R36 ;  /* 0x00000024252a7220 */ /* 0x000fe20000410000 */
[----:B------:R-:W-:Y:S02]  /*10910*/  HADD2.F32 R37, -RZ, R75.H0_H0 ;  /* 0x2000004bff257230 */ /* 0x000fe40000004100 */
[-C--:B------:R-:W-:Y:S01]  /*10920*/  FMUL.FTZ R33, R33, R76.reuse ;  /* 0x0000004c21217220 */ /* 0x080fe20000410000 */
[----:B------:R-:W-:Y:S01]  /*10930*/  FFMA.FTZ R76, R24, R76, -R25 ;  /* 0x0000004c184c7223 */ /* 0x000fe20000010819 */
[C---:B------:R-:W-:Y:S01]  /*10940*/  FFMA.FTZ R43, R29.reuse, R44, R42 ;  /* 0x0000002c1d2b7223 */ /* 0x040fe2000001002a */
[----:B------:R-:W-:Y:S02]  /*10950*/  HADD2.F32 R25, -RZ, R77.H0_H0 ;  /* 0x2000004dff197230 */ /* 0x000fe40000004100 */
[----:B------:R-:W-:Y:S01]  /*10960*/  FFMA.FTZ R41, R29, R36, -R62 ;  /* 0x000000241d297223 */ /* 0x000fe2000001083e */
[----:B------:R-:W-:-:S02]  /*10970*/  HADD2.F32 R26, -RZ, R30.H0_H0 ;  /* 0x2000001eff1a7230 */ /* 0x000fc40000004100 */
[----:B------:R-:W-:Y:S01]  /*10980*/  FFMA.FTZ R74, R24, R74, R33 ;  /* 0x0000004a184a7223 */ /* 0x000fe20000010021 */
[----:B------:R-:W-:Y:S02]  /*10990*/  HADD2.F32 R42, -RZ, R75.H1_H1 ;  /* 0x3000004bff2a7230 */ /* 0x000fe40000004100 */
[C---:B------:R-:W-:Y:S01]  /*109a0*/  FMUL.FTZ R29, R38.reuse, R37 ;  /* 0x00000025261d7220 */ /* 0x040fe20000410000 */
[----:B------:R-:W-:Y:S02]  /*109b0*/  HADD2.F32 R24, -RZ, R77.H1_H1 ;  /* 0x3000004dff187230 */ /* 0x000fe40000004100 */
[-C--:B------:R-:W-:Y:S01]  /*109c0*/  FMUL.FTZ R33, R38, R25.reuse ;  /* 0x0000001926217220 */ /* 0x080fe20000410000 */
[----:B------:R-:W-:Y:S02]  /*109d0*/  HADD2.F32 R27, -RZ, R31.H0_H0 ;  /* 0x2000001fff1b7230 */ /* 0x000fe40000004100 */
[----:B------:R-:W-:Y:S01]  /*109e0*/  FFMA.FTZ R44, R26, R25, -R29 ;  /* 0x000000191a2c7223 */ /* 0x000fe2000001081d */
[----:B------:R-:W-:-:S02]  /*109f0*/  HADD2.F32 R38, -RZ, R45.H0_H0 ;  /* 0x2000002dff267230 */ /* 0x000fc40000004100 */
[C---:B------:R-:W-:Y:S01]  /*10a00*/  FMUL.FTZ R62, R39.reuse, R42 ;  /* 0x0000002a273e7220 */ /* 0x040fe20000410000 */
[----:B------:R-:W-:Y:S02]  /*10a10*/  HADD2.F32 R36, -RZ, R47.H0_H0 ;  /* 0x2000002fff247230 */ /* 0x000fe40000004100 */
[-C--:B------:R-:W-:Y:S01]  /*10a20*/  FMUL.FTZ R25, R39, R24.reuse ;  /* 0x0000001827197220 */ /* 0x080fe20000410000 */
[----:B------:R-:W-:Y:S02]  /*10a30*/  HADD2.F32 R31, -RZ, R31.H1_H1 ;  /* 0x3000001fff1f7230 */ /* 0x000fe40000004100 */
[----:B------:R-:W-:Y:S01]  /*10a40*/  FFMA.FTZ R39, R26, R37, R33 ;  /* 0x000000251a277223 */ /* 0x000fe20000010021 */
[----:B------:R-:W-:Y:S01]  /*10a50*/  FFMA.FTZ R62, R27, R24, -R62 ;  /* 0x000000181b3e7223 */ /* 0x000fe2000001083e */
[----:B------:R-:W-:Y:S01]  /*10a60*/  FMUL.FTZ R26, R35, R38 ;  /* 0x00000026231a7220 */ /* 0x000fe20000410000 */
        /* <DEDUP_REMOVED lines=28> */
.L_x_2858:
[----:B------:R-:W-:Y:S05]  /*10c30*/  BSYNC B1 ;  /* 0x0000000000017941 */ /* 0x000fea0003800000 */
.L_x_2857:
[----:B--2---:R-:W-:-:S04]  /*10c40*/  IADD3 R24, R204, 0x40, RZ ;  /* 0x00000040cc187810 */ /* 0x004fc80007ffe0ff */
[----:B------:R-:W-:-:S13]  /*10c50*/  ISETP.GE.AND P0, PT, R24, R69, PT ;  /* 0x000000451800720c */ /* 0x000fda0003f06270 */
[----:B------:R-:W-:Y:S05]  /*10c60*/  @P0 BRA `(.L_x_2838) ;  /* 0x0000001000a80947 */ /* 0x000fea0003800000 */
[----:B01----:R-:W0:Y:S01]  /*10c70*/  LDC R33, c[0x0][0x3f4] ;  /* 0x0000fd00ff217b82 */ /* 0x003e220000000800 */
[----:B------:R-:W-:Y:S01]  /*10c80*/  BSSY B1, `(.L_x_2863) ;  /* 0x0000066000017945 */ /* 0x000fe20003800000 */
[----:B------:R-:W-:Y:S02]  /*10c90*/  SHF.R.U32.HI R61, RZ, 0x3, R211 ;  /* 0x00000003ff3d7819 */ /* 0x000fe400000116d3 */
[-C--:B0-----:R-:W-:Y:S02]  /*10ca0*/  ISETP.GE.AND P0, PT, R16, R33.reuse, PT ;  /* 0x000000211000720c */ /* 0x081fe40003f06270 */
[-C--:B------:R-:W-:Y:S02]  /*10cb0*/  ISETP.GE.AND P1, PT, R196, R33.reuse, PT ;  /* 0x00000021c400720c */ /* 0x080fe40003f26270 */
[----:B------:R-:W-:-:S09]  /*10cc0*/  ISETP.GE.AND P2, PT, R193, R33, PT ;  /* 0x00000021c100720c */ /* 0x000fd20003f46270 */
[----:B------:R-:W-:Y:S05]  /*10cd0*/  @P0 BRA `(.L_x_2864) ;  /* 0x0000000400800947 */ /* 0x000fea0003800000 */
[----:B------:R-:W2:Y:S04]  /*10ce0*/  LDL R24, [R1+0x3c] ;  /* 0x00003c0001187983 */ /* 0x000ea80000100800 */
[----:B------:R-:W3:Y:S01]  /*10cf0*/  LDL R62, [R1+0x58] ;  /* 0x00005800013e7983 */ /* 0x000ee20000100800 */
[--C-:B------:R-:W-:Y:S01]  /*10d00*/  HADD2.F32 R38, -RZ, R81.reuse.H1_H1 ;  /* 0x30000051ff267230 */ /* 0x100fe20000004100 */
[--C-:B------:R-:W-:Y:S01]  /*10d10*/  SHF.R.U64 R60, R48, 0x10, R49.reuse ;  /* 0x00000010303c7819 */ /* 0x100fe20000001231 */
[--C-:B------:R-:W-:Y:S01]  /*10d20*/  HADD2.F32 R39, -RZ, R78.reuse.H1_H1 ;  /* 0x3000004eff277230 */ /* 0x100fe20000004100 */
[----:B------:R-:W-:Y:S01]  /*10d30*/  SHF.R.U32.HI R49, RZ, 0x10, R49 ;  /* 0x00000010ff317819 */ /* 0x000fe20000011631 */
[----:B------:R-:W-:Y:S01]  /*10d40*/  HADD2.F32 R78, -RZ, R78.H0_H0 ;  /* 0x2000004eff4e7230 */ /* 0x000fe20000004100 */
[--C-:B------:R-:W-:Y:S01]  /*10d50*/  SHF.R.U64 R47, R4, 0x10, R5.reuse ;  /* 0x00000010042f7819 */ /* 0x100fe20000001205 */
[----:B------:R-:W-:Y:S01]  /*10d60*/  HADD2.F32 R81, -RZ, R81.H0_H0 ;  /* 0x20000051ff517230 */ /* 0x000fe20000004100 */
[----:B------:R-:W-:-:S02]  /*10d70*/  SHF.R.U32.HI R40, RZ, 0x10, R5 ;  /* 0x00000010ff287819 */ /* 0x000fc40000011605 */
[--C-:B------:R-:W-:Y:S02]  /*10d80*/  SHF.R.U64 R48, R50, 0x10, R51.reuse ;  /* 0x0000001032307819 */ /* 0x100fe40000001233 */
[----:B------:R-:W-:Y:S01]  /*10d90*/  SHF.R.U32.HI R50, RZ, 0x10, R51 ;  /* 0x00000010ff327819 */ /* 0x000fe20000011633 */
[----:B------:R-:W-:Y:S01]  /*10da0*/  HADD2.F32 R40, -RZ, R40.H0_H0 ;  /* 0x20000028ff287230 */ /* 0x000fe20000004100 */
        /* <DEDUP_REMOVED lines=11> */
[----:B------:R-:W-:-:S04]  /*10e60*/  IADD3 R29, R29, R28, R216 ;  /* 0x0000001c1d1d7210 */ /* 0x000fc80007ffe0d8 */
[----:B------:R-:W-:-:S05]  /*10e70*/  LEA R32, R29, R18, 0x1 ;  /* 0x000000121d207211 */ /* 0x000fca00078e08ff */
[----:B------:R-:W1:Y:S01]  /*10e80*/  LDS.128 R28, [R32+0x12400] ;  /* 0x01240000201c7984 */ /* 0x000e620000000c00 */
[--C-:B0-----:R-:W-:Y:S02]  /*10e90*/  HADD2.F32 R5, -RZ, R25.reuse.H0_H0 ;  /* 0x20000019ff057230 */ /* 0x101fe40000004100 */
[----:B------:R-:W-:Y:S02]  /*10ea0*/  HADD2.F32 R4, -RZ, R24.H0_H0 ;  /* 0x20000018ff047230 */ /* 0x000fe40000004100 */
[----:B------:R-:W-:Y:S02]  /*10eb0*/  HADD2.F32 R25, -RZ, R25.H1_H1 ;  /* 0x30000019ff197230 */ /* 0x000fe40000004100 */
        /* <DEDUP_REMOVED lines=9> */
[C---:B------:R-:W-:Y:S01]  /*10f50*/  FFMA.FTZ R42, R5.reuse, R38, -R42 ;  /* 0x00000026052a7223 */ /* 0x040fe2000001082a */
[----:B------:R-:W-:Y:S01]  /*10f60*/  FFMA.FTZ R44, R5, R39, R44 ;  /* 0x00000027052c7223 */ /* 0x000fe2000001002c */
[----:B------:R-:W-:Y:S01]  /*10f70*/  FMUL.FTZ R5, R29, R78 ;  /* 0x0000004e1d057220 */ /* 0x000fe20000410000 */
[C---:B------:R-:W-:Y:S01]  /*10f80*/  FMUL.FTZ R38, R35.reuse, R40 ;  /* 0x0000002823267220 */ /* 0x040fe20000410000 */
[----:B------:R-:W-:Y:S01]  /*10f90*/  FMUL.FTZ R46, R35, R34 ;  /* 0x00000022232e7220 */ /* 0x000fe20000410000 */
[----:B------:R-:W-:Y:S01]  /*10fa0*/  FMUL.FTZ R29, R29, R81 ;  /* 0x000000511d1d7220 */ /* 0x000fe20000410000 */
[----:B------:R-:W-:-:S02]  /*10fb0*/  HADD2.F32 R35, -RZ, R80.H0_H0 ;  /* 0x20000050ff237230 */ /* 0x000fc40000004100 */
[C---:B------:R-:W-:Y:S01]  /*10fc0*/  FFMA.FTZ R81, R4.reuse, R81, -R5 ;  /* 0x0000005104517223 */ /* 0x040fe20000010805 */
[----:B------:R-:W-:Y:S02]  /*10fd0*/  HADD2.F32 R36, -RZ, R30.H0_H0 ;  /* 0x2000001eff247230 */ /* 0x000fe40000004100 */
[C---:B------:R-:W-:Y:S01]  /*10fe0*/  FFMA.FTZ R39, R25.reuse, R34, -R38 ;  /* 0x0000002219277223 */ /* 0x040fe20000010826 */
[----:B------:R-:W-:Y:S02]  /*10ff0*/  HADD2.F32 R37, -RZ, R31.H0_H0 ;  /* 0x2000001fff257230 */ /* 0x000fe40000004100 */
[----:B------:R-:W-:Y:S01]  /*11000*/  FFMA.FTZ R41, R25, R40, R46 ;  /* 0x0000002819297223 */ /* 0x000fe2000001002e */
[----:B------:R-:W-:Y:S02]  /*11010*/  HADD2.F32 R5, -RZ, R82.H0_H0 ;  /* 0x20000052ff057230 */ /* 0x000fe40000004100 */
[----:B------:R-:W-:Y:S01]  /*11020*/  FFMA.FTZ R78, R4, R78, R29 ;  /* 0x0000004e044e7223 */ /* 0x000fe2000001001d */
[----:B------:R-:W-:-:S02]  /*11030*/  HADD2.F32 R80, -RZ, R80.H1_H1 ;  /* 0x30000050ff507230 */ /* 0x000fc40000004100 */
[C---:B------:R-:W-:Y:S01]  /*11040*/  FMUL.FTZ R25, R36.reuse, R35 ;  /* 0x0000002324197220 */ /* 0x040fe20000410000 */
[----:B------:R-:W-:Y:S02]  /*11050*/  HADD2.F32 R82, -RZ, R82.H1_H1 ;  /* 0x30000052ff527230 */ /* 0x000fe40000004100 */
[----:B------:R-:W-:Y:S01]  /*11060*/  FMUL.FTZ R29, R36, R5 ;  /* 0x00000005241d7220 */ /* 0x000fe20000410000 */
[----:B------:R-:W-:Y:S02]  /*11070*/  HADD2.F32 R31, -RZ, R31.H1_H1 ;  /* 0x3000001fff1f7230 */ /* 0x000fe40000004100 */
[C---:B------:R-:W-:Y:S01]  /*11080*/  FMUL.FTZ R38, R37.reuse, R80 ;  /* 0x0000005025267220 */ /* 0x040fe20000410000 */
[----:B------:R-:W-:Y:S02]  /*11090*/  HADD2.F32 R34, -RZ, R43.H0_H0 ;  /* 0x2000002bff227230 */ /* 0x000fe40000004100 */
[----:B------:R-:W-:Y:S01]  /*110a0*/  FMUL.FTZ R37, R37, R82 ;  /* 0x0000005225257220 */ /* 0x000fe20000410000 */
[----:B------:R-:W-:-:S02]  /*110b0*/  HADD2.F32 R4, -RZ, R50.H0_H0 ;  /* 0x20000032ff047230 */ /* 0x000fc40000004100 */
[C---:B------:R-:W-:Y:S01]  /*110c0*/  FFMA.FTZ R36, R6.reuse, R5, -R25 ;  /* 0x0000000506247223 */ /* 0x040fe20000010819 */
[----:B------:R-:W-:Y:S01]  /*110d0*/  FFMA.FTZ R35, R6, R35, R29 ;  /* 0x0000002306237223 */ /* 0x000fe2000001001d */
[----:B------:R-:W-:Y:S02]  /*110e0*/  HADD2.F32 R28, -RZ, R28.H1_H1 ;  /* 0x3000001cff1c7230 */ /* 0x000fe40000004100 */
[----:B------:R-:W-:Y:S01]  /*110f0*/  FMUL.FTZ R6, R31, R34 ;  /* 0x000000221f067220 */ /* 0x000fe20000410000 */
[----:B------:R-:W-:Y:S02]  /*11100*/  HADD2.F32 R30, -RZ, R30.H1_H1 ;  /* 0x3000001eff1e7230 */ /* 0x000fe40000004100 */
        /* <DEDUP_REMOVED lines=29> */
.L_x_2864:
[----:B------:R-:W-:Y:S05]  /*112e0*/  BSYNC B1 ;  /* 0x0000000000017941 */ /* 0x000fea0003800000 */
.L_x_2863:
        /* <DEDUP_REMOVED lines=8> */
[----:B------:R-:W-:Y:S01]  /*11370*/  IMAD.SHL.U32 R6, R4, 0x8, RZ ;  /* 0x0000000804067824 */ /* 0x000fe200078e00ff */
[----:B------:R-:W-:Y:S01]  /*11380*/  SHF.R.U64 R46, R52, 0x10, R53 ;  /* 0x00000010342e7819 */ /* 0x000fe20000001235 */
[----:B------:R-:W-:Y:S01]  /*11390*/  HADD2.F32 R36, -RZ, R36.H0_H0 ;  /* 0x20000024ff247230 */ /* 0x000fe20000004100 */
[----:B------:R-:W-:Y:S01]  /*113a0*/  LEA.HI R5, R5, R4, RZ, 0x3 ;  /* 0x0000000405057211 */ /* 0x000fe200078f18ff */
[----:B------:R-:W-:Y:S01]  /*113b0*/  HADD2.F32 R68, -RZ, R68.H0_H0 ;  /* 0x20000044ff447230 */ /* 0x000fe20000004100 */
[----:B------:R-:W-:-:S02]  /*113c0*/  LOP3.LUT R4, R211, 0x38, R6, 0xf8, !PT ;  /* 0x00000038d3047812 */ /* 0x000fc400078ef806 */
[----:B------:R-:W-:Y:S01]  /*113d0*/  SHF.R.U32.HI R52, RZ, 0x10, R53 ;  /* 0x00000010ff347819 */ /* 0x000fe20000011635 */
[----:B------:R-:W-:Y:S01]  /*113e0*/  IMAD.SHL.U32 R5, R5, 0x400, RZ ;  /* 0x0000040005057824 */ /* 0x000fe200078e00ff */
[----:B------:R-:W-:Y:S02]  /*113f0*/  LOP3.LUT R25, R4, R61, RZ, 0x3c, !PT ;  /* 0x0000003d04197212 */ /* 0x000fe400078e3cff */
[----:B------:R-:W-:Y:S02]  /*11400*/  SHF.R.U64 R44, R8, 0x10, R9 ;  /* 0x00000010082c7819 */ /* 0x000fe40000001209 */
[----:B------:R-:W-:Y:S02]  /*11410*/  LOP3.LUT R24, R5, 0x7fffe000, RZ, 0xc0, !PT ;  /* 0x7fffe00005187812 */ /* 0x000fe400078ec0ff */
[----:B------:R-:W-:Y:S02]  /*11420*/  SHF.R.U64 R43, R10, 0x10, R11 ;  /* 0x000000100a2b7819 */ /* 0x000fe4000000120b */
[----:B------:R-:W-:-:S02]  /*11430*/  IADD3 R25, R25, R24, R216 ;  /* 0x0000001819197210 */ /* 0x000fc40007ffe0d8 */
[--C-:B------:R-:W-:Y:S02]  /*11440*/  SHF.R.U64 R45, R54, 0x10, R55.reuse ;  /* 0x00000010362d7819 */ /* 0x100fe40000001237 */
[----:B------:R-:W-:Y:S02]  /*11450*/  LEA R28, R25, R18, 0x1 ;  /* 0x00000012191c7211 */ /* 0x000fe400078e08ff */
[----:B------:R-:W-:Y:S02]  /*11460*/  SHF.R.U32.HI R54, RZ, 0x10, R55 ;  /* 0x00000010ff367819 */ /* 0x000fe40000011637 */
[----:B------:R-:W-:Y:S01]  /*11470*/  SHF.R.U32.HI R41, RZ, 0x10, R11 ;  /* 0x00000010ff297819 */ /* 0x000fe2000001160b */
[----:B------:R-:W0:Y:S02]  /*11480*/  LDS.128 R24, [R28+0x12400] ;  /* 0x012400001c187984 */ /* 0x000e240000000c00 */
[--C-:B0-----:R-:W-:Y:S02]  /*11490*/  HADD2.F32 R29, -RZ, R25.reuse.H0_H0 ;  /* 0x20000019ff1d7230 */ /* 0x101fe40000004100 */
[----:B------:R-:W-:-:S02]  /*114a0*/  HADD2.F32 R30, -RZ, R25.H1_H1 ;  /* 0x30000019ff1e7230 */ /* 0x000fc40000004100 */
[----:B------:R-:W-:Y:S02]  /*114b0*/  HADD2.F32 R25, -RZ, R24.H0_H0 ;  /* 0x20000018ff197230 */ /* 0x000fe40000004100 */
[C---:B------:R-:W-:Y:S01]  /*114c0*/  FMUL.FTZ R37, R29.reuse, R35 ;  /* 0x000000231d257220 */ /* 0x040fe20000410000 */
[----:B------:R-:W-:Y:S01]  /*114d0*/  FMUL.FTZ R39, R29, R34 ;  /* 0x000000221d277220 */ /* 0x000fe20000410000 */
[----:B------:R-:W-:Y:S02]  /*114e0*/  HADD2.F32 R29, -RZ, R52.H0_H0 ;  /* 0x20000034ff1d7230 */ /* 0x000fe40000004100 */
[----:B------:R-:W-:Y:S02]  /*114f0*/  HADD2.F32 R31, -RZ, R26.H0_H0 ;  /* 0x2000001aff1f7230 */ /* 0x000fe40000004100 */
[--C-:B------:R-:W-:Y:S02]  /*11500*/  HADD2.F32 R32, -RZ, R27.reuse.H0_H0 ;  /* 0x2000001bff207230 */ /* 0x100fe40000004100 */
[----:B------:R-:W-:Y:S01]  /*11510*/  FMUL.FTZ R40, R30, R29 ;  /* 0x0000001d1e287220 */ /* 0x000fe20000410000 */
[----:B------:R-:W-:-:S02]  /*11520*/  HADD2.F32 R27, -RZ, R27.H1_H1 ;  /* 0x3000001bff1b7230 */ /* 0x000fc40000004100 */
[----:B------:R-:W-:Y:S02]  /*11530*/  HADD2.F32 R24, -RZ, R24.H1_H1 ;  /* 0x30000018ff187230 */ /* 0x000fe40000004100 */
[----:B------:R-:W-:Y:S01]  /*11540*/  HADD2.F32 R26, -RZ, R26.H1_H1 ;  /* 0x3000001aff1a7230 */ /* 0x000fe20000004100 */
[----:B--2---:R-:W0:Y:S02]  /*11550*/  LDS.128 R4, [R47] ;  /* 0x000000002f047984 */ /* 0x004e240000000c00 */
[--C-:B0-----:R-:W-:Y:S02]  /*11560*/  HADD2.F32 R8, -RZ, R5.reuse.H0_H0 ;  /* 0x20000005ff087230 */ /* 0x101fe40000004100 */
[----:B------:R-:W-:Y:S02]  /*11570*/  HADD2.F32 R9, -RZ, R5.H1_H1 ;  /* 0x30000005ff097230 */ /* 0x000fe40000004100 */
[----:B------:R-:W-:Y:S02]  /*11580*/  HADD2.F32 R5, -RZ, R4.H0_H0 ;  /* 0x20000004ff057230 */ /* 0x000fe40000004100 */
[C---:B------:R-:W-:Y:S01]  /*11590*/  FFMA.FTZ R37, R8.reuse, R34, -R37 ;  /* 0x0000002208257223 */ /* 0x040fe20000010825 */
[----:B------:R-:W-:Y:S01]  /*115a0*/  FFMA.FTZ R39, R8, R35, R39 ;  /* 0x0000002308277223 */ /* 0x000fe20000010027 */
[----:B------:R-:W-:Y:S01]  /*115b0*/  FMUL.FTZ R34, R30, R36 ;  /* 0x000000241e227220 */ /* 0x000fe20000410000 */
[----:B------:R-:W-:-:S02]  /*115c0*/  HADD2.F32 R8, -RZ, R71.H0_H0 ;  /* 0x20000047ff087230 */ /* 0x000fc40000004100 */
[----:B------:R-:W-:Y:S01]  /*115d0*/  FMUL.FTZ R30, R25, R68 ;  /* 0x00000044191e7220 */ /* 0x000fe20000410000 */
[----:B------:R-:W-:Y:S02]  /*115e0*/  HADD2.F32 R10, -RZ, R6.H0_H0 ;  /* 0x20000006ff0a7230 */ /* 0x000fe40000004100 */
[----:B------:R-:W-:Y:S01]  /*115f0*/  FFMA.FTZ R38, R9, R29, -R34 ;  /* 0x0000001d09267223 */ /* 0x000fe20000010822 */
[----:B------:R-:W-:Y:S02]  /*11600*/  HADD2.F32 R29, -RZ, R70.H0_H0 ;  /* 0x20000046ff1d7230 */ /* 0x000fe40000004100 */
[-C--:B------:R-:W-:Y:S01]  /*11610*/  FMUL.FTZ R25, R25, R8.reuse ;  /* 0x0000000819197220 */ /* 0x080fe20000410000 */
[----:B------:R-:W-:Y:S01]  /*11620*/  FFMA.FTZ R34, R5, R8, -R30 ;  /* 0x0000000805227223 */ /* 0x000fe2000001081e */
[--C-:B------:R-:W-:Y:S02]  /*11630*/  HADD2.F32 R8, -RZ, R73.reuse.H0_H0 ;  /* 0x20000049ff087230 */ /* 0x100fe40000004100 */
[----:B------:R-:W-:Y:S01]  /*11640*/  FFMA.FTZ R40, R9, R36, R40 ;  /* 0x0000002409287223 */ /* 0x000fe20000010028 */
[----:B------:R-:W-:Y:S01]  /*11650*/  FFMA.FTZ R68, R5, R68, R25 ;  /* 0x0000004405447223 */ /* 0x000fe20000010019 */
[----:B------:R-:W-:Y:S01]  /*11660*/  FMUL.FTZ R5, R31, R29 ;  /* 0x0000001d1f057220 */ /* 0x000fe20000410000 */
[----:B------:R-:W-:-:S02]  /*11670*/  HADD2.F32 R73, -RZ, R73.H1_H1 ;  /* 0x30000049ff497230 */ /* 0x000fc40000004100 */
[-C--:B------:R-:W-:Y:S01]  /*11680*/  FMUL.FTZ R9, R31, R8.reuse ;  /* 0x000000081f097220 */ /* 0x080fe20000410000 */
[----:B------:R-:W-:Y:S02]  /*11690*/  HADD2.F32 R70, -RZ, R70.H1_H1 ;  /* 0x30000046ff467230 */ /* 0x000fe40000004100 */
[----:B------:R-:W-:Y:S01]  /*116a0*/  FFMA.FTZ R31, R10, R8, -R5 ;  /* 0x000000080a1f7223 */ /* 0x000fe20000010805 */
[----:B------:R-:W-:Y:S02]  /*116b0*/  HADD2.F32 R11, -RZ, R7.H0_H0 ;  /* 0x20000007ff0b7230 */ /* 0x000fe40000004100 */
[C---:B------:R-:W-:Y:S01]  /*116c0*/  FMUL.FTZ R5, R32.reuse, R73 ;  /* 0x0000004920057220 */ /* 0x040fe20000410000 */
[----:B------:R-:W-:Y:S02]  /*116d0*/  HADD2.F32 R30, -RZ, R41.H0_H0 ;  /* 0x20000029ff1e7230 */ /* 0x000fe40000004100 */
[----:B------:R-:W-:Y:S01]  /*116e0*/  FMUL.FTZ R36, R32, R70 ;  /* 0x0000004620247220 */ /* 0x000fe20000410000 */
[----:B------:R-:W-:-:S02]  /*116f0*/  HADD2.F32 R8, -RZ, R54.H0_H0 ;  /* 0x20000036ff087230 */ /* 0x000fc40000004100 */
[C---:B------:R-:W-:Y:S01]  /*11700*/  FFMA.FTZ R70, R11.reuse, R70, R5 ;  /* 0x000000460b467223 */ /* 0x040fe20000010005 */
[----:B------:R-:W-:Y:S02]  /*11710*/  HADD2.F32 R7, -RZ, R7.H1_H1 ;  /* 0x30000007ff077230 */ /* 0x000fe40000004100 */
[----:B------:R-:W-:Y:S01]  /*11720*/  FFMA.FTZ R36, R11, R73, -R36 ;  /* 0x000000490b247223 */ /* 0x000fe20000010824 */
[C---:B------:R-:W-:Y:S01]  /*11730*/  FMUL.FTZ R32, R27.reuse, R30 ;  /* 0x0000001e1b207220 */ /* 0x040fe20000410000 */
[-C--:B------:R-:W-:Y:S01]  /*11740*/  FMUL.FTZ R42, R27, R8.reuse ;  /* 0x000000081b2a7220 */ /* 0x080fe20000410000 */
[----:B------:R-:W-:Y:S02]  /*11750*/  HADD2.F32 R11, -RZ, R44.H0_H0 ;  /* 0x2000002cff0b7230 */ /* 0x000fe40000004100 */
[----:B------:R-:W-:Y:S01]  /*11760*/  FFMA.FTZ R10, R10, R29, R9 ;  /* 0x0000001d0a0a7223 */ /* 0x000fe20000010009 */
[----:B------:R-:W-:Y:S02]  /*11770*/  HADD2.F32 R5, -RZ, R46.H0_H0 ;  /* 0x2000002eff057230 */ /* 0x000fe40000004100 */
[----:B------:R-:W-:Y:S01]  /*11780*/  FFMA.FTZ R41, R7, R8, -R32 ;  /* 0x0000000807297223 */ /* 0x000fe20000010820 */
[----:B------:R-:W-:-:S02]  /*11790*/  HADD2.F32 R25, -RZ, R43.H0_H0 ;  /* 0x2000002bff197230 */ /* 0x000fc40000004100 */
[----:B------:R-:W-:Y:S01]  /*117a0*/  FFMA.FTZ R43, R7, R30, R42 ;  /* 0x0000001e072b7223 */ /* 0x000fe2000001002a */
[----:B------:R-:W-:Y:S02]  /*117b0*/  HADD2.F32 R9, -RZ, R45.H0_H0 ;  /* 0x2000002dff097230 */ /* 0x000fe40000004100 */
[C---:B------:R-:W-:Y:S01]  /*117c0*/  FMUL.FTZ R7, R24.reuse, R11 ;  /* 0x0000000b18077220 */ /* 0x040fe20000410000 */
[----:B------:R-:W-:Y:S02]  /*117d0*/  HADD2.F32 R4, -RZ, R4.H1_H1 ;  /* 0x30000004ff047230 */ /* 0x000fe40000004100 */
        /* <DEDUP_REMOVED lines=18> */
.L_x_2866:
[----:B------:R-:W-:Y:S05]  /*11900*/  BSYNC B1 ;  /* 0x0000000000017941 */ /* 0x000fea0003800000 */
.L_x_2865:
        /* <DEDUP_REMOVED lines=20> */
[----:B------:R-:W-:Y:S02]  /*11a50*/  IADD3 R9, R9, R8, R216 ;  /* 0x0000000809097210 */ /* 0x000fe40007ffe0d8 */
[----:B------:R-:W-:Y:S02]  /*11a60*/  SHF.R.U64 R39, R58, 0x10, R59 ;  /* 0x000000103a277819 */ /* 0x000fe4000000123b */
[----:B------:R-:W-:-:S02]  /*11a70*/  LEA R24, R9, R18, 0x1 ;  /* 0x0000001209187211 */ /* 0x000fc400078e08ff */
[----:B------:R-:W-:Y:S02]  /*11a80*/  SHF.R.U32.HI R58, RZ, 0x10, R59 ;  /* 0x00000010ff3a7819 */ /* 0x000fe4000001163b */
[----:B------:R-:W-:Y:S01]  /*11a90*/  SHF.R.U32.HI R36, RZ, 0x10, R15 ;  /* 0x00000010ff247819 */ /* 0x000fe2000001160f */
        /* <DEDUP_REMOVED lines=71> */
.L_x_2838:
[----:B------:R-:W-:Y:S05]  /*11f10*/  BSYNC B0 ;  /* 0x0000000000007941 */ /* 0x000fea0003800000 */
.L_x_2816:
        /* <DEDUP_REMOVED lines=8> */
.L_x_2814:
[----:B------:R-:W-:-:S06]  /*11fa0*/  ULOP3.LUT UR4, UR60, 0x1, URZ, 0xfc, !UPT ;  /* 0x000000013c047892 */ /* 0x000fcc000f8efc3f */
[----:B01-3--:R-:W-:-:S05]  /*11fb0*/  IMAD.U32 R0, RZ, RZ, UR4 ;  /* 0x00000004ff007e24 */ /* 0x00bfca000f8e00ff */
[----:B------:R-:W-:-:S13]  /*11fc0*/  ISETP.NE.AND P0, PT, R0, 0x3, PT ;  /* 0x000000030000780c */ /* 0x000fda0003f05270 */
[----:B------:R-:W-:Y:S05]  /*11fd0*/  @!P0 BRA `(.L_x_2867) ;  /* 0x0000000000048947 */ /* 0x000fea0003800000 */
[----:B------:R-:W-:Y:S01]  /*11fe0*/  BPT.TRAP 0x1 ;  /* 0x000000040000795c */ /* 0x000fe20000300000 */
.L_x_2867:
[----:B------:R-:W-:Y:S01]  /*11ff0*/  IMAD R0, R197, 0x8, R18 ;  /* 0x00000008c5007824 */ /* 0x000fe200078e0212 */
[----:B------:R-:W-:-:S04]  /*12000*/  SHF.L.U32 R3, R200, 0x1f, RZ ;  /* 0x0000001fc8037819 */ /* 0x000fc800000006ff */
[----:B------:R0:W1:Y:S01]  /*12010*/  SYNCS.PHASECHK.TRANS64.TRYWAIT P1, [R0+URZ+0x30830], R3 ;  /* 0x03083003000075a7 */ /* 0x000062000802017f */
[----:B------:R-:W-:Y:S05]  /*12020*/  @!P0 BRA `(.L_x_2868) ;  /* 0x0000000000048947 */ /* 0x000fea0003800000 */
[----:B------:R-:W-:Y:S01]  /*12030*/  BPT.TRAP 0x1 ;  /* 0x000000040000795c */ /* 0x000fe20000300000 */
.L_x_2868:
[----:B-1----:R-:W-:Y:S05]  /*12040*/  @P1 BRA `(.L_x_2869) ;  /* 0x0000000000081947 */ /* 0x002fea0003800000 */
[----:B------:R-:W1:Y:S02]  /*12050*/  SYNCS.PHASECHK.TRANS64.TRYWAIT P1, [R0+URZ+0x30830], R3 ;  /* 0x03083003000075a7 */ /* 0x000e64000802017f */
[----:B-1----:R-:W-:Y:S05]  /*12060*/  @!P1 BRA `(.L_x_2870) ;  /* 0x0000012800189947 */ /* 0x002fea0003800000 */
.L_x_2869:
[----:B------:R-:W-:Y:S05]  /*12070*/  WARPSYNC.ALL ;  /* 0x0000000000007948 */ /* 0x000fea0003800000 */
[----:B01----:R-:W-:Y:S01]  /*12080*/  IADD3 R3, R18, 0x1e400, RZ ;  /* 0x0001e40012037810 */ /* 0x003fe20007ffe0ff */
[----:B--2-4-:R-:W-:Y:S01]  /*12090*/  WARPGROUP.ARRIVE ;  /* 0x00000000000079c5 */ /* 0x014fe20000000000 */
[----:B------:R-:W-:Y:S01]  /*120a0*/  R2UR UR4, R2 ;  /* 0x00000000020472ca */ /* 0x000fe200000e0000 */
[----:B------:R-:W-:Y:S01]  /*120b0*/  UMOV UR9, 0x40000040 ;  /* 0x4000004000097882 */ /* 0x000fe20000000000 */
[----:B------:R-:W-:Y:S01]  /*120c0*/  SHF.R.U32.HI R3, RZ, 0x4, R3 ;  /* 0x00000004ff037819 */ /* 0x000fe20000011603 */
[----:B------:R-:W-:Y:S01]  /*120d0*/  IMAD.MOV.U32 R5, RZ, RZ, 0x40000040 ;  /* 0x40000040ff057424 */ /* 0x000fe200078e00ff */
[----:B------:R-:W-:Y:S01]  /*120e0*/  MOV R7, UR9 ;  /* 0x0000000900077c02 */ /* 0x000fe20008000f00 */
[----:B------:R-:W-:Y:S01]  /*120f0*/  UMOV UR57, 0x40000040 ;  /* 0x4000004000397882 */ /* 0x000fe20000000000 */
[----:B------:R-:W-:Y:S01]  /*12100*/  LOP3.LUT R3, R3, 0x3fff, RZ, 0xc0, !PT ;  /* 0x00003fff03037812 */ /* 0x000fe200078ec0ff */
[----:B------:R-:W-:Y:S01]  /*12110*/  UMOV UR53, 0x40000040 ;  /* 0x4000004000357882 */ /* 0x000fe20000000000 */
[----:B------:R-:W-:Y:S01]  /*12120*/  UMOV UR49, 0x40000040 ;  /* 0x4000004000317882 */ /* 0x000fe20000000000 */
[----:B------:R-:W-:Y:S01]  /*12130*/  UMOV UR45, 0x40000040 ;  /* 0x40000040002d7882 */ /* 0x000fe20000000000 */
[----:B------:R-:W-:Y:S01]  /*12140*/  LOP3.LUT R8, R3, 0x10000, RZ, 0xfc, !PT ;  /* 0x0001000003087812 */ /* 0x000fe200078efcff */
[----:B------:R-:W-:Y:S01]  /*12150*/  IMAD.MOV.U32 R3, RZ, RZ, 0x40000040 ;  /* 0x40000040ff037424 */ /* 0x000fe200078e00ff */
[----:B------:R-:W-:Y:S01]  /*12160*/  UMOV UR41, 0x40000040 ;  /* 0x4000004000297882 */ /* 0x000fe20000000000 */
[----:B------:R-:W-:-:S02]  /*12170*/  ULOP3.LUT UR4, UR4, 0x10000, URZ, 0xfc, !UPT ;  /* 0x0001000004047892 */ /* 0x000fc4000f8efc3f */
[----:B------:R-:W-:Y:S01]  /*12180*/  IMAD R2, R197, 0x900, R8 ;  /* 0x00000900c5027824 */ /* 0x000fe200078e0208 */
[----:B------:R-:W-:Y:S01]  /*12190*/  R2UR UR11, R3 ;  /* 0x00000000030b72ca */ /* 0x000fe200000e0000 */
[----:B------:R-:W-:Y:S01]  /*121a0*/  UIADD3 UR5, UR4, 0x2, URZ ;  /* 0x0000000204057890 */ /* 0x000fe2000fffe03f */
[----:B------:R-:W-:Y:S01]  /*121b0*/  IMAD.MOV.U32 R3, RZ, RZ, 0x40000040 ;  /* 0x40000040ff037424 */ /* 0x000fe200078e00ff */
[----:B------:R-:W-:Y:S01]  /*121c0*/  UIADD3 UR56, UR4, 0x404, URZ ;  /* 0x0000040404387890 */ /* 0x000fe2000fffe03f */
[C---:B------:R-:W-:Y:S01]  /*121d0*/  R2UR UR10, R2.reuse ;  /* 0x00000000020a72ca */ /* 0x040fe200000e0000 */
[----:B------:R-:W-:Y:S01]  /*121e0*/  UMOV UR8, UR4 ;  /* 0x0000000400087c82 */ /* 0x000fe20008000000 */
[----:B------:R-:W-:Y:S01]  /*121f0*/  VIADD R4, R2, 0x2 ;  /* 0x0000000202047836 */ /* 0x000fe20000000000 */
[----:B------:R-:W-:Y:S01]  /*12200*/  UIADD3 UR52, UR4, 0x406, URZ ;  /* 0x0000040604347890 */ /* 0x000fe2000fffe03f */
[----:B------:R-:W-:Y:S01]  /*12210*/  IMAD.U32 R6, RZ, RZ, UR8 ;  /* 0x00000008ff067e24 */ /* 0x000fe2000f8e00ff */
[----:B------:R-:W-:Y:S01]  /*12220*/  UIADD3 UR48, UR4, 0x800, URZ ;  /* 0x0000080004307890 */ /* 0x000fe2000fffe03f */
[----:B------:R-:W-:Y:S01]  /*12230*/  R2UR UR39, R3 ;  /* 0x00000000032772ca */ /* 0x000fe200000e0000 */
[----:B------:R-:W-:-:S02]  /*12240*/  UIADD3 UR44, UR4, 0x802, URZ ;  /* 0x00000802042c7890 */ /* 0x000fc4000fffe03f */
[----:B------:R0:W-:Y:S01]  /*12250*/  STL.64 [R1+0x30], R6 ;  /* 0x0000300601007387 */ /* 0x0001e20000100a00 */
[----:B------:R-:W-:Y:S02]  /*12260*/  UIADD3 UR40, UR4, 0x804, URZ ;  /* 0x0000080404287890 */ /* 0x000fe4000fffe03f */
[----:B------:R-:W-:Y:S01]  /*12270*/  UIADD3 UR36, UR4, 0x806, URZ ;  /* 0x0000080604247890 */ /* 0x000fe2000fffe03f */
[----:B------:R-:W-:Y:S01]  /*12280*/  HGMMA.64x96x16.F32 R24, gdesc[UR8], RZ, !UPT, gsb0 ;  /* 0x01600000081879f0 */ /* 0x000fe2000c0008ff */
        /* <DEDUP_REMOVED lines=8> */
[----:B------:R-:W-:Y:S01]  /*12310*/  IMAD.U32 R7, RZ, RZ, UR9 ;  /* 0x00000009ff077e24 */ /* 0x000fe2000f8e00ff */
[----:B------:R-:W-:-:S04]  /*12320*/  UMOV UR37, 0x40000040 ;  /* 0x4000004000257882 */ /* 0x000fc80000000000 */
        /* <DEDUP_REMOVED lines=49> */
[----:B0-----:R-:W-:Y:S02]  /*12640*/  IMAD.U32 R6, RZ, RZ, UR8 ;  /* 0x00000008ff067e24 */ /* 0x001fe4000f8e00ff */
[----:B------:R-:W-:Y:S01]  /*12650*/  IMAD.U32 R7, RZ, RZ, UR9 ;  /* 0x00000009ff077e24 */ /* 0x000fe2000f8e00ff */
[----:B------:R-:W-:Y:S01]  /*12660*/  R2UR UR58, R4 ;  /* 0x00000000043a72ca */ /* 0x000fe200000e0000 */
[----:B------:R-:W-:Y:S01]  /*12670*/  VIADD R4, R2, 0x306 ;  /* 0x0000030602047836 */ /* 0x000fe20000000000 */
[----:B------:R-:W-:-:S02]  /*12680*/  R2UR UR59, R5 ;  /* 0x00000000053b72ca */ /* 0x000fc400000e0000 */
[----:B------:R-:W-:Y:S01]  /*12690*/  MOV R5, 0x40000040 ;  /* 0x4000004000057802 */ /* 0x000fe20000000f00 */
[----:B------:R0:W-:Y:S01]  /*126a0*/  STL.64 [R1+0x8], R6 ;  /* 0x0000080601007387 */ /* 0x0001e20000100a00 */
[----:B------:R-:W-:Y:S01]  /*126b0*/  R2UR UR54, R4 ;  /* 0x00000000043672ca */ /* 0x000fe200000e0000 */
[----:B------:R-:W-:Y:S01]  /*126c0*/  VIADD R4, R2, 0x600 ;  /* 0x0000060002047836 */ /* 0x000fe20000000000 */
[----:B------:R-:W-:Y:S01]  /*126d0*/  R2UR UR55, R5 ;  /* 0x00000000053772ca */ /* 0x000fe200000e0000 */
[----:B------:R-:W-:-:S03]  /*126e0*/  IMAD.MOV.U32 R5, RZ, RZ, 0x40000040 ;  /* 0x40000040ff057424 */ /* 0x000fc600078e00ff */
[----:B------:R-:W-:Y:S02]  /*126f0*/  R2UR UR50, R4 ;  /* 0x00000000043272ca */ /* 0x000fe400000e0000 */
        /* <DEDUP_REMOVED lines=35> */
.L_x_2871:
[----:B------:R-:W0:Y:S01]  /*12930*/  LDC R2, c[0x0][0x448] ;  /* 0x00011200ff027b82 */ /* 0x000e220000000800 */
[----:B------:R-:W-:Y:S01]  /*12940*/  IMAD.MOV.U32 R5, RZ, RZ, -0x60 ;  /* 0xffffffa0ff057424 */ /* 0x000fe200078e00ff */
[----:B------:R-:W-:Y:S01]  /*12950*/  ULDC UR4, c[0x0][0x988] ;  /* 0x0002620000047ab9 */ /* 0x000fe20000000800 */
[----:B------:R-:W-:Y:S01]  /*12960*/  BSSY B0, `(.L_x_2872) ;  /* 0x000041c000007945 */ /* 0x000fe20003800000 */
[----:B------:R-:W-:Y:S01]  /*12970*/  CS2R R118, SRZ ;  /* 0x0000000000767805 */ /* 0x000fe2000001ff00 */
[----:B------:R-:W-:Y:S01]  /*12980*/  IMAD R5, R72, R5, 0x61 ;  /* 0x0000006148057424 */ /* 0x000fe200078e0205 */
[----:B------:R-:W-:Y:S02]  /*12990*/  CS2R R116, SRZ ;  /* 0x0000000000747805 */ /* 0x000fe4000001ff00 */
[----:B------:R-:W-:Y:S02]  /*129a0*/  CS2R R114, SRZ ;  /* 0x0000000000727805 */ /* 0x000fe4000001ff00 */
[----:B------:R-:W-:Y:S01]  /*129b0*/  CS2R R112, SRZ ;  /* 0x0000000000707805 */ /* 0x000fe2000001ff00 */
[----:B------:R-:W-:Y:S01]  /*129c0*/  IMAD R5, R222, -0x2, R5 ;  /* 0xfffffffede057824 */ /* 0x000fe200078e0205 */
[----:B------:R-:W-:-:S02]  /*129d0*/  CS2R R110, SRZ ;  /* 0x00000000006e7805 */ /* 0x000fc4000001ff00 */
[----:B------:R-:W-:Y:S02]  /*129e0*/  CS2R R108, SRZ ;  /* 0x00000000006c7805 */ /* 0x000fe4000001ff00 */
[----:B------:R-:W-:Y:S02]  /*129f0*/  CS2R R106, SRZ ;  /* 0x00000000006a7805 */ /* 0x000fe4000001ff00 */
[----:B------:R-:W-:Y:S02]  /*12a00*/  CS2R R104, SRZ ;  /* 0x0000000000687805 */ /* 0x000fe4000001ff00 */
[----:B------:R-:W-:Y:S02]  /*12a10*/  IADD3 R6, -R219, R5, R220 ;  /* 0x00000005db067210 */ /* 0x000fe40007ffe1dc */
[----:B------:R-:W-:Y:S02]  /*12a20*/  CS2R R102, SRZ ;  /* 0x0000000000667805 */ /* 0x000fe4000001ff00 */
[----:B------:R-:W-:-:S02]  /*12a30*/  CS2R R100, SRZ ;  /* 0x0000000000647805 */ /* 0x000fc4000001ff00 */
[----:B------:R-:W-:Y:S02]  /*12a40*/  CS2R R98, SRZ ;  /* 0x0000000000627805 */ /* 0x000fe4000001ff00 */
[----:B------:R-:W-:Y:S02]  /*12a50*/  CS2R R96, SRZ ;  /* 0x0000000000607805 */ /* 0x000fe4000001ff00 */
[----:B------:R-:W-:Y:S02]  /*12a60*/  CS2R R94, SRZ ;  /* 0x00000000005e7805 */ /* 0x000fe4000001ff00 */
[----:B------:R-:W-:Y:S02]  /*12a70*/  CS2R R92, SRZ ;  /* 0x00000000005c7805 */ /* 0x000fe4000001ff00 */
[----:B------:R-:W-:Y:S02]  /*12a80*/  CS2R R90, SRZ ;  /* 0x00000000005a7805 */ /* 0x000fe4000001ff00 */
[----:B0-----:R-:W-:-:S02]  /*12a90*/  ISETP.NE.AND P1, PT, R2, 0x1, PT ;  /* 0x000000010200780c */ /* 0x001fc40003f25270 */
[----:B------:R-:W-:-:S11]  /*12aa0*/  IADD3 R2, R223, R218, RZ ;  /* 0x000000dadf027210 */ /* 0x000fd60007ffe0ff */
[----:B------:R-:W0:Y:S08]  /*12ab0*/  @P1 LDC R3, c[0x0][0x44c] ;  /* 0x00011300ff031b82 */ /* 0x000e300000000800 */
[----:B------:R-:W1:Y:S01]  /*12ac0*/  @P1 LDC R4, c[0x0][0x450] ;  /* 0x00011400ff041b82 */ /* 0x000e620000000800 */
[----:B0-----:R-:W-:-:S05]  /*12ad0*/  @P1 IMAD.HI.U32 R3, R2, R3, RZ ;  /* 0x0000000302031227 */ /* 0x001fca00078e00ff */
[----:B-1----:R-:W-:Y:S01]  /*12ae0*/  @P1 SHF.R.U32.HI R2, RZ, R4, R3 ;  /* 0x00000004ff021219 */ /* 0x002fe20000011603 */
[----:B------:R-:W-:-:S04]  /*12af0*/  IMAD R3, R72, -0x60, R220 ;  /* 0xffffffa048037824 */ /* 0x000fc800078e02dc */
[----:B------:R-:W0:Y:S01]  /*12b00*/  SHFL.IDX PT, R4, R2, 0x1, 0x1c1f ;  /* 0x003c1f0002047f89 */ /* 0x000e2200000e0000 */
[----:B------:R-:W-:-:S03]  /*12b10*/  VIADD R3, R3, 0x60 ;  /* 0x0000006003037836 */ /* 0x000fc60000000000 */
[----:B------:R-:W-:Y:S01]  /*12b20*/  SHFL.IDX PT, R2, R2, RZ, 0x1c1f ;  /* 0x001c1fff02027589 */ /* 0x000fe200000e0000 */
[----:B------:R-:W-:-:S05]  /*12b30*/  IMAD R3, R222, -0x2, R3 ;  /* 0xfffffffede037824 */ /* 0x000fca00078e0203 */
[----:B0-----:R-:W-:-:S04]  /*12b40*/  VIADDMNMX R5, R4, R6, R3, PT ;  /* 0x0000000604057246 */ /* 0x001fc80003800103 */
        /* <DEDUP_REMOVED lines=69> */
[----:B------:R-:W-:-:S04]  /*12fa0*/  FMNMX.FTZ R38, R70, R7, !PT ;  /* 0x0000000746267209 */ /* 0x000fc80007810000 */
[----:B------:R-:W-:-:S05]  /*12fb0*/  FMNMX.FTZ R5, R71, R38, !PT ;  /* 0x0000002647057209 */ /* 0x000fca0007810000 */
[----:B------:R-:W0:Y:S02]  /*12fc0*/  SHFL.BFLY PT, R38, R5, 0x2, 0x1f ;  /* 0x0c401f0005267f89 */ /* 0x000e2400000e0000 */
[----:B0-----:R-:W-:Y:S02]  /*12fd0*/  FMNMX.FTZ R7, R5, R38, !PT ;  /* 0x0000002605077209 */ /* 0x001fe40007810000 */
[----:B------:R-:W-:Y:S02]  /*12fe0*/  VIADDMNMX R38, R2, R6, R3, PT ;  /* 0x0000000602267246 */ /* 0x000fe40003800103 */
[----:B------:R-:W-:Y:S01]  /*12ff0*/  MOV R2, UR4 ;  /* 0x0000000400027c02 */ /* 0x000fe20008000f00 */
[----:B------:R-:W0:Y:S01]  /*13000*/  SHFL.BFLY PT, R88, R7, 0x1, 0x1f ;  /* 0x0c201f0007587f89 */ /* 0x000e2200000e0000 */
[C---:B------:R-:W-:Y:S02]  /*13010*/  ISETP.GT.AND P2, PT, R38.reuse, RZ, PT ;  /* 0x000000ff2600720c */ /* 0x040fe40003f44270 */
[----:B------:R-:W-:-:S02]  /*13020*/  ISETP.GT.AND P3, PT, R38, 0x1, PT ;  /* 0x000000012600780c */ /* 0x000fc40003f64270 */
[----:B------:R-:W-:Y:S02]  /*13030*/  ISETP.GT.AND P4, PT, R38, 0x8, PT ;  /* 0x000000082600780c */ /* 0x000fe40003f84270 */
[----:B------:R-:W-:Y:S02]  /*13040*/  FSEL R15, R24, -INF , P2 ;  /* 0xff800000180f7808 */ /* 0x000fe40001000000 */
[----:B------:R-:W-:Y:S02]  /*13050*/  FSEL R25, R25, -INF , P3 ;  /* 0xff80000019197808 */ /* 0x000fe40001800000 */
[----:B------:R-:W-:Y:S02]  /*13060*/  ISETP.GT.AND P2, PT, R38, 0x9, PT ;  /* 0x000000092600780c */ /* 0x000fe40003f44270 */
[----:B------:R-:W-:Y:S02]  /*13070*/  FSEL R11, R28, -INF , P4 ;  /* 0xff8000001c0b7808 */ /* 0x000fe40002000000 */
[----:B------:R-:W-:-:S02]  /*13080*/  FMNMX.FTZ R6, R15, R25, !PT ;  /* 0x000000190f067209 */ /* 0x000fc40007810000 */
[C---:B------:R-:W-:Y:S02]  /*13090*/  ISETP.GT.AND P3, PT, R38.reuse, 0x10, PT ;  /* 0x000000102600780c */ /* 0x040fe40003f64270 */
[----:B------:R-:W-:Y:S02]  /*130a0*/  FSEL R29, R29, -INF , P2 ;  /* 0xff8000001d1d7808 */ /* 0x000fe40001000000 */
[----:B------:R-:W-:Y:S02]  /*130b0*/  FMNMX.FTZ R6, R11, R6, !PT ;  /* 0x000000060b067209 */ /* 0x000fe40007810000 */
[----:B------:R-:W-:Y:S02]  /*130c0*/  ISETP.GT.AND P2, PT, R38, 0x11, PT ;  /* 0x000000112600780c */ /* 0x000fe40003f44270 */
[----:B0-----:R-:W-:Y:S02]  /*130d0*/  FMNMX.FTZ R3, R7, R88, !PT ;  /* 0x0000005807037209 */ /* 0x001fe40007810000 */
[----:B------:R-:W-:-:S02]  /*130e0*/  CS2R R88, SRZ ;  /* 0x0000000000587805 */ /* 0x000fc4000001ff00 */
[----:B------:R-:W-:Y:S02]  /*130f0*/  FSEL R7, R32, -INF , P3 ;  /* 0xff80000020077808 */ /* 0x000fe40001800000 */
[----:B------:R-:W-:Y:S01]  /*13100*/  FMNMX.FTZ R6, R29, R6, !PT ;  /* 0x000000061d067209 */ /* 0x000fe20007810000 */
[----:B------:R-:W-:Y:S01]  /*13110*/  FMUL.FTZ R5, R3, R2 ;  /* 0x0000000203057220 */ /* 0x000fe20000410000 */
[----:B------:R-:W-:Y:S02]  /*13120*/  ISETP.GT.AND P4, PT, R38, 0x18, PT ;  /* 0x000000182600780c */ /* 0x000fe40003f84270 */
[----:B------:R-:W-:Y:S02]  /*13130*/  FSEL R33, R33, -INF , P2 ;  /* 0xff80000021217808 */ /* 0x000fe40001000000 */
[----:B------:R-:W-:Y:S02]  /*13140*/  FMNMX.FTZ R6, R7, R6, !PT ;  /* 0x0000000607067209 */ /* 0x000fe40007810000 */
[----:B------:R-:W-:-:S02]  /*13150*/  FSETP.NEU.FTZ.AND P3, PT, R3, -INF , PT ;  /* 0xff8000000300780b */ /* 0x000fc40003f7d000 */
[----:B------:R-:W-:Y:S02]  /*13160*/  ISETP.GT.AND P2, PT, R38, 0x19, PT ;  /* 0x000000192600780c */ /* 0x000fe40003f44270 */
[----:B------:R-:W-:Y:S02]  /*13170*/  FSEL R9, R36, -INF , P4 ;  /* 0xff80000024097808 */ /* 0x000fe40002000000 */
[----:B------:R-:W-:Y:S02]  /*13180*/  FMNMX.FTZ R6, R33, R6, !PT ;  /* 0x0000000621067209 */ /* 0x000fe40007810000 */
[----:B------:R-:W-:Y:S02]  /*13190*/  FSEL R5, R5, RZ, P3 ;  /* 0x000000ff05057208 */ /* 0x000fe40001800000 */
[----:B------:R-:W-:Y:S02]  /*131a0*/  ISETP.GT.AND P3, PT, R38, 0x20, PT ;  /* 0x000000202600780c */ /* 0x000fe40003f64270 */
[----:B------:R-:W-:Y:S01]  /*131b0*/  FSEL R37, R37, -INF , P2 ;  /* 0xff80000025257808 */ /* 0x000fe20001000000 */
[--C-:B------:R-:W-:Y:S01]  /*131c0*/  FFMA.FTZ R36, R4, R2, -R5.reuse ;  /* 0x0000000204247223 */ /* 0x100fe20000010805 */
[----:B------:R-:W-:Y:S01]  /*131d0*/  FMNMX.FTZ R6, R9, R6, !PT ;  /* 0x0000000609067209 */ /* 0x000fe20007810000 */
[-CC-:B------:R-:W-:Y:S01]  /*131e0*/  FFMA.FTZ R189, R74, R2.reuse, -R5.reuse ;  /* 0x000000024abd7223 */ /* 0x180fe20000010805 */
[----:B------:R-:W-:Y:S01]  /*131f0*/  ISETP.GT.AND P2, PT, R38, 0x21, PT ;  /* 0x000000212600780c */ /* 0x000fe20003f44270 */
[-CC-:B------:R-:W-:Y:S01]  /*13200*/  FFMA.FTZ R76, R76, R2.reuse, -R5.reuse ;  /* 0x000000024c4c7223 */ /* 0x180fe20000010805 */
[----:B------:R-:W-:Y:S01]  /*13210*/  FSEL R13, R40, -INF , P3 ;  /* 0xff800000280d7808 */ /* 0x000fe20001800000 */
[--C-:B------:R-:W-:Y:S01]  /*13220*/  FFMA.FTZ R40, R14, R2, -R5.reuse ;  /* 0x000000020e287223 */ /* 0x100fe20000010805 */
[----:B------:R-:W-:Y:S01]  /*13230*/  FMNMX.FTZ R6, R37, R6, !PT ;  /* 0x0000000625067209 */ /* 0x000fe20007810000 */
[-CC-:B------:R-:W-:Y:S01]  /*13240*/  FFMA.FTZ R191, R78, R2.reuse, -R5.reuse ;  /* 0x000000024ebf7223 */ /* 0x180fe20000010805 */
[----:B------:R-:W-:Y:S01]  /*13250*/  ISETP.GT.AND P3, PT, R38, 0x28, PT ;  /* 0x000000282600780c */ /* 0x000fe20003f64270 */
[----:B------:R-:W-:Y:S01]  /*13260*/  MUFU.EX2 R189, R189 ;  /* 0x000000bd00bd7308 */ /* 0x000fe20000000800 */
[----:B------:R-:W-:Y:S01]  /*13270*/  FSEL R41, R41, -INF , P2 ;  /* 0xff80000029297808 */ /* 0x000fe20001000000 */
[--C-:B------:R-:W-:Y:S01]  /*13280*/  FFMA.FTZ R80, R80, R2, -R5.reuse ;  /* 0x0000000250507223 */ /* 0x100fe20000010805 */
[----:B------:R-:W-:Y:S01]  /*13290*/  FMNMX.FTZ R24, R13, R6, !PT ;  /* 0x000000060d187209 */ /* 0x000fe20007810000 */
[-CC-:B------:R-:W-:Y:S01]  /*132a0*/  FFMA.FTZ R185, R82, R2.reuse, -R5.reuse ;  /* 0x0000000252b97223 */ /* 0x180fe20000010805 */
[----:B------:R-:W-:Y:S01]  /*132b0*/  ISETP.GT.AND P2, PT, R38, 0x29, PT ;  /* 0x000000292600780c */ /* 0x000fe20003f44270 */
[--C-:B------:R-:W-:Y:S01]  /*132c0*/  FFMA.FTZ R84, R84, R2, -R5.reuse ;  /* 0x0000000254547223 */ /* 0x100fe20000010805 */
[----:B------:R-:W-:Y:S01]  /*132d0*/  FSEL R21, R44, -INF , P3 ;  /* 0xff8000002c157808 */ /* 0x000fe20001800000 */
[----:B------:R-:W0:Y:S01]  /*132e0*/  MUFU.EX2 R6, R76 ;  /* 0x0000004c00067308 */ /* 0x000e220000000800 */
[----:B------:R-:W-:Y:S01]  /*132f0*/  FMNMX.FTZ R24, R41, R24, !PT ;  /* 0x0000001829187209 */ /* 0x000fe20007810000 */
[-CC-:B------:R-:W-:Y:S01]  /*13300*/  FFMA.FTZ R187, R86, R2.reuse, -R5.reuse ;  /* 0x0000000256bb7223 */ /* 0x180fe20000010805 */
[----:B------:R-:W-:Y:S01]  /*13310*/  ISETP.GT.AND P3, PT, R38, 0x30, PT ;  /* 0x000000302600780c */ /* 0x000fe20003f64270 */
[-CC-:B------:R-:W-:Y:S01]  /*13320*/  FFMA.FTZ R181, R42, R2.reuse, -R5.reuse ;  /* 0x000000022ab57223 */ /* 0x180fe20000010805 */
[----:B------:R-:W-:Y:S01]  /*13330*/  FSEL R45, R45, -INF , P2 ;  /* 0xff8000002d2d7808 */ /* 0x000fe20001000000 */
[--C-:B------:R-:W-:Y:S01]  /*13340*/  FFMA.FTZ R183, R46, R2, -R5.reuse ;  /* 0x000000022eb77223 */ /* 0x100fe20000010805 */
[----:B------:R-:W-:Y:S01]  /*13350*/  FMNMX.FTZ R24, R21, R24, !PT ;  /* 0x0000001815187209 */ /* 0x000fe20007810000 */
[----:B------:R-:W1:Y:S01]  /*13360*/  MUFU.EX2 R191, R191 ;  /* 0x000000bf00bf7308 */ /* 0x000e620000000800 */
        /* <DEDUP_REMOVED lines=15> */
[----:B------:R2:W3:Y:S01]  /*13460*/  MUFU.EX2 R24, R80 ;  /* 0x0000005000187308 */ /* 0x0004e20000000800 */
[----:B------:R-:W-:Y:S01]  /*13470*/  FMNMX.FTZ R28, R49, R28, !PT ;  /* 0x0000001c311c7209 */ /* 0x000fe20007810000 */
[-CC-:B------:R-:W-:Y:S01]  /*13480*/  FFMA.FTZ R20, R30, R2.reuse, -R5.reuse ;  /* 0x000000021e147223 */ /* 0x180fe20000010805 */
[----:B------:R-:W-:Y:S01]  /*13490*/  ISETP.GT.AND P3, PT, R38, 0x40, PT ;  /* 0x000000402600780c */ /* 0x000fe20003f64270 */
[----:B------:R-:W-:Y:S01]  /*134a0*/  FFMA.FTZ R171, R70, R2, -R5 ;  /* 0x0000000246ab7223 */ /* 0x000fe20000010805 */
[----:B------:R-:W-:-:S02]  /*134b0*/  FSEL R53, R53, -INF , P2 ;  /* 0xff80000035357808 */ /* 0x000fc40001000000 */
[----:B------:R-:W-:Y:S02]  /*134c0*/  CS2R R86, SRZ ;  /* 0x0000000000567805 */ /* 0x000fe4000001ff00 */
[----:B------:R-:W-:Y:S01]  /*134d0*/  FMNMX.FTZ R28, R47, R28, !PT ;  /* 0x0000001c2f1c7209 */ /* 0x000fe20007810000 */
[----:B------:R-:W-:Y:S01]  /*134e0*/  MUFU.EX2 R187, R187 ;  /* 0x000000bb00bb7308 */ /* 0x000fe20000000800 */
[----:B------:R-:W-:Y:S02]  /*134f0*/  ISETP.GT.AND P2, PT, R38, 0x41, PT ;  /* 0x000000412600780c */ /* 0x000fe40003f44270 */
[----:B------:R-:W-:Y:S02]  /*13500*/  CS2R R82, SRZ ;  /* 0x0000000000527805 */ /* 0x000fe4000001ff00 */
[----:B------:R-:W-:Y:S02]  /*13510*/  FSEL R27, R56, -INF , P3 ;  /* 0xff800000381b7808 */ /* 0x000fe40001800000 */
[----:B--2---:R-:W-:-:S02]  /*13520*/  CS2R R80, SRZ ;  /* 0x0000000000507805 */ /* 0x004fc4000001ff00 */
[----:B------:R-:W-:Y:S02]  /*13530*/  FMNMX.FTZ R28, R53, R28, !PT ;  /* 0x0000001c351c7209 */ /* 0x000fe40007810000 */
[----:B------:R-:W-:Y:S02]  /*13540*/  CS2R R78, SRZ ;  /* 0x00000000004e7805 */ /* 0x000fe4000001ff00 */
[----:B------:R-:W-:Y:S01]  /*13550*/  ISETP.GT.AND P3, PT, R38, 0x48, PT ;  /* 0x000000482600780c */ /* 0x000fe20003f64270 */
[----:B------:R-:W-:Y:S01]  /*13560*/  MUFU.EX2 R181, R181 ;  /* 0x000000b500b57308 */ /* 0x000fe20000000800 */
[----:B------:R-:W-:Y:S02]  /*13570*/  FSEL R57, R57, -INF , P2 ;  /* 0xff80000039397808 */ /* 0x000fe40001000000 */
[----:B------:R-:W-:Y:S02]  /*13580*/  CS2R R76, SRZ ;  /* 0x00000000004c7805 */ /* 0x000fe4000001ff00 */
[----:B------:R-:W-:-:S02]  /*13590*/  FMNMX.FTZ R32, R27, R28, !PT ;  /* 0x0000001c1b207209 */ /* 0x000fc40007810000 */
[----:B------:R-:W-:Y:S02]  /*135a0*/  CS2R R74, SRZ ;  /* 0x00000000004a7805 */ /* 0x000fe4000001ff00 */
[----:B------:R-:W-:Y:S02]  /*135b0*/  ISETP.GT.AND P2, PT, R38, 0x49, PT ;  /* 0x000000492600780c */ /* 0x000fe40003f44270 */
[----:B------:R-:W-:Y:S02]  /*135c0*/  CS2R R66, SRZ ;  /* 0x0000000000427805 */ /* 0x000fe4000001ff00 */
[----:B------:R-:W-:Y:S01]  /*135d0*/  FSEL R31, R60, -INF , P3 ;  /* 0xff8000003c1f7808 */ /* 0x000fe20001800000 */
[----:B------:R2:W-:Y:S01]  /*135e0*/  MUFU.EX2 R28, R84 ;  /* 0x00000054001c7308 */ /* 0x0005e20000000800 */
[----:B------:R-:W-:Y:S02]  /*135f0*/  FMNMX.FTZ R32, R57, R32, !PT ;  /* 0x0000002039207209 */ /* 0x000fe40007810000 */
[----:B------:R-:W-:-:S02]  /*13600*/  CS2R R62, SRZ ;  /* 0x00000000003e7805 */ /* 0x000fc4000001ff00 */
[C---:B------:R-:W-:Y:S02]  /*13610*/  ISETP.GT.AND P3, PT, R38.reuse, 0x50, PT ;  /* 0x000000502600780c */ /* 0x040fe40003f64270 */
[----:B------:R-:W-:Y:S02]  /*13620*/  CS2R R58, SRZ ;  /* 0x00000000003a7805 */ /* 0x000fe4000001ff00 */
[----:B------:R-:W-:Y:S02]  /*13630*/  FSEL R61, R61, -INF , P2 ;  /* 0xff8000003d3d7808 */ /* 0x000fe40001000000 */
[----:B------:R-:W-:Y:S02]  /*13640*/  CS2R R54, SRZ ;  /* 0x0000000000367805 */ /* 0x000fe4000001ff00 */
[----:B------:R-:W-:Y:S01]  /*13650*/  FMNMX.FTZ R32, R31, R32, !PT ;  /* 0x000000201f207209 */ /* 0x000fe20007810000 */
[----:B------:R-:W-:Y:S01]  /*13660*/  MUFU.EX2 R36, R36 ;  /* 0x0000002400247308 */ /* 0x000fe20000000800 */
[----:B------:R-:W-:-:S02]  /*13670*/  ISETP.GT.AND P2, PT, R38, 0x51, PT ;  /* 0x000000512600780c */ /* 0x000fc40003f44270 */
[----:B--2---:R-:W-:Y:S02]  /*13680*/  CS2R R84, SRZ ;  /* 0x0000000000547805 */ /* 0x004fe4000001ff00 */
[----:B------:R-:W-:Y:S02]  /*13690*/  FSEL R35, R64, -INF , P3 ;  /* 0xff80000040237808 */ /* 0x000fe40001800000 */
[----:B------:R-:W-:Y:S02]  /*136a0*/  FMNMX.FTZ R32, R61, R32, !PT ;  /* 0x000000203d207209 */ /* 0x000fe40007810000 */
[----:B------:R-:W-:Y:S01]  /*136b0*/  ISETP.GT.AND P3, PT, R38, 0x58, PT ;  /* 0x000000582600780c */ /* 0x000fe20003f64270 */
[----:B------:R-:W-:Y:S01]  /*136c0*/  MUFU.EX2 R183, R183 ;  /* 0x000000b700b77308 */ /* 0x000fe20000000800 */
[----:B------:R-:W-:Y:S02]  /*136d0*/  FSEL R65, R65, -INF , P2 ;  /* 0xff80000041417808 */ /* 0x000fe40001000000 */
[----:B------:R-:W-:-:S02]  /*136e0*/  FMNMX.FTZ R14, R35, R32, !PT ;  /* 0x00000020230e7209 */ /* 0x000fc40007810000 */
[----:B------:R-:W-:Y:S01]  /*136f0*/  ISETP.GT.AND P2, PT, R38, 0x59, PT ;  /* 0x000000592600780c */ /* 0x000fe20003f44270 */
[-CC-:B------:R-:W-:Y:S01]  /*13700*/  FFMA.FTZ R38, R10, R2.reuse, -R5.reuse ;  /* 0x000000020a267223 */ /* 0x180fe20000010805 */
[----:B------:R-:W-:Y:S01]  /*13710*/  FSEL R39, R68, -INF , P3 ;  /* 0xff80000044277808 */ /* 0x000fe20001800000 */
[----:B------:R-:W-:Y:S01]  /*13720*/  FFMA.FTZ R10, R26, R2, -R5 ;  /* 0x000000021a0a7223 */ /* 0x000fe20000010805 */
[----:B------:R-:W-:Y:S01]  /*13730*/  FMNMX.FTZ R14, R65, R14, !PT ;  /* 0x0000000e410e7209 */ /* 0x000fe20007810000 */
[----:B0-----:R-:W-:Y:S01]  /*13740*/  FADD.FTZ R26, R189, R6 ;  /* 0x00000006bd1a7221 */ /* 0x001fe20000010000 */
[----:B------:R-:W-:Y:S01]  /*13750*/  FSEL R69, R69, -INF , P2 ;  /* 0xff80000045457808 */ /* 0x000fe20001000000 */
[----:B------:R0:W-:Y:S01]  /*13760*/  MUFU.EX2 R32, R40 ;  /* 0x0000002800207308 */ /* 0x0001e20000000800 */
[----:B------:R-:W-:Y:S02]  /*13770*/  FMNMX.FTZ R14, R39, R14, !PT ;  /* 0x0000000e270e7209 */ /* 0x000fe40007810000 */
[----:B------:R-:W-:-:S02]  /*13780*/  F2FP.F16.F32.PACK_AB R189, R6, R189 ;  /* 0x000000bd06bd723e */ /* 0x000fc400000000ff */
[----:B------:R-:W-:-:S03]  /*13790*/  FMNMX.FTZ R14, R69, R14, !PT ;  /* 0x0000000e450e7209 */ /* 0x000fc60007810000 */
[----:B------:R-:W-:Y:S01]  /*137a0*/  MUFU.EX2 R38, R38 ;  /* 0x0000002600267308 */ /* 0x000fe20000000800 */
[-CC-:B0-----:R-:W-:Y:S01]  /*137b0*/  FFMA.FTZ R40, R12, R2.reuse, -R5.reuse ;  /* 0x000000020c287223 */ /* 0x181fe20000010805 */
[----:B------:R-:W0:Y:S01]  /*137c0*/  SHFL.BFLY PT, R51, R14, 0x2, 0x1f ;  /* 0x0c401f000e337f89 */ /* 0x000e2200000e0000 */
[-CC-:B------:R-:W-:Y:S01]  /*137d0*/  FFMA.FTZ R12, R34, R2.reuse, -R5.reuse ;  /* 0x00000002220c7223 */ /* 0x180fe20000010805 */
[----:B------:R-:W-:Y:S01]  /*137e0*/  FFMA.FTZ R5, R71, R2, -R5 ;  /* 0x0000000247057223 */ /* 0x000fe20000010805 */
[----:B------:R-:W-:-:S03]  /*137f0*/  CS2R R70, SRZ ;  /* 0x0000000000467805 */ /* 0x000fc6000001ff00 */
        /* <DEDUP_REMOVED lines=8> */
[----:B0-----:R-:W-:-:S07]  /*13880*/  FMNMX.FTZ R4, R51, R4, !PT ;  /* 0x0000000433047209 */ /* 0x001fce0007810000 */
[----:B------:R-:W-:Y:S01]  /*13890*/  MUFU.EX2 R175, R175 ;  /* 0x000000af00af7308 */ /* 0x000fe20000000800 */
[----:B------:R-:W0:Y:S01]  /*138a0*/  @P1 LDC R51, c[0x0][0x450] ;  /* 0x00011400ff331b82 */ /* 0x000e220000000800 */
[C---:B------:R-:W-:Y:S01]  /*138b0*/  FSETP.NEU.FTZ.AND P2, PT, R4.reuse, -INF , PT ;  /* 0xff8000000400780b */ /* 0x040fe20003f5d000 */
[----:B------:R-:W-:-:S05]  /*138c0*/  FMUL.FTZ R14, R4, R2 ;  /* 0x00000002040e7220 */ /* 0x000fca0000410000 */
[----:B------:R-:W-:Y:S01]  /*138d0*/  MUFU.EX2 R12, R12 ;  /* 0x0000000c000c7308 */ /* 0x000fe20000000800 */
[----:B------:R-:W-:-:S05]  /*138e0*/  FSEL R14, R14, RZ, P2 ;  /* 0x000000ff0e0e7208 */ /* 0x000fca0001000000 */
        /* <DEDUP_REMOVED lines=8> */
[-CC-:B------:R-:W-:Y:S01]  /*13970*/  FFMA.FTZ R37, R37, R2.reuse, -R14.reuse ;  /* 0x0000000225257223 */ /* 0x180fe2000001080e */
[-CC-:B------:R-:W-:Y:S01]  /*13980*/  FFMA.FTZ R13, R13, R2.reuse, -R14.reuse ;  /* 0x000000020d0d7223 */ /* 0x180fe2000001080e */
[-CC-:B------:R-:W-:Y:S01]  /*13990*/  FFMA.FTZ R41, R41, R2.reuse, -R14.reuse ;  /* 0x0000000229297223 */ /* 0x180fe2000001080e */
[-CC-:B------:R-:W-:Y:S01]  /*139a0*/  FFMA.FTZ R21, R21, R2.reuse, -R14.reuse ;  /* 0x0000000215157223 */ /* 0x180fe2000001080e */
[----:B------:R-:W4:Y:S01]  /*139b0*/  MUFU.EX2 R15, R15 ;  /* 0x0000000f000f7308 */ /* 0x000f220000000800 */
[----:B--2---:R-:W2:Y:S01]  /*139c0*/  @P1 LDC R25, c[0x0][0x44c] ;  /* 0x00011300ff191b82 */ /* 0x004ea20000000800 */
[-CC-:B------:R-:W-:Y:S01]  /*139d0*/  FFMA.FTZ R45, R45, R2.reuse, -R14.reuse ;  /* 0x000000022d2d7223 */ /* 0x180fe2000001080e */
[-CC-:B------:R-:W-:Y:S01]  /*139e0*/  FFMA.FTZ R43, R43, R2.reuse, -R14.reuse ;  /* 0x000000022b2b7223 */ /* 0x180fe2000001080e */
[-CC-:B------:R-:W-:Y:S01]  /*139f0*/  FFMA.FTZ R49, R49, R2.reuse, -R14.reuse ;  /* 0x0000000231317223 */ /* 0x180fe2000001080e */
[-CC-:B------:R-:W-:Y:S01]  /*13a00*/  FFMA.FTZ R47, R47, R2.reuse, -R14.reuse ;  /* 0x000000022f2f7223 */ /* 0x180fe2000001080e */
[-CC-:B------:R-:W-:Y:S01]  /*13a10*/  FFMA.FTZ R53, R53, R2.reuse, -R14.reuse ;  /* 0x0000000235357223 */ /* 0x180fe2000001080e */
[-CC-:B------:R-:W-:Y:S01]  /*13a20*/  FFMA.FTZ R27, R27, R2.reuse, -R14.reuse ;  /* 0x000000021b1b7223 */ /* 0x180fe2000001080e */
[----:B------:R-:W4:Y:S01]  /*13a30*/  MUFU.EX2 R11, R11 ;  /* 0x0000000b000b7308 */ /* 0x000f220000000800 */
[-CC-:B------:R-:W-:Y:S01]  /*13a40*/  FFMA.FTZ R57, R57, R2.reuse, -R14.reuse ;  /* 0x0000000239397223 */ /* 0x180fe2000001080e */
[-CC-:B------:R-:W-:Y:S01]  /*13a50*/  FFMA.FTZ R31, R31, R2.reuse, -R14.reuse ;  /* 0x000000021f1f7223 */ /* 0x180fe2000001080e */
[-CC-:B------:R-:W-:Y:S01]  /*13a60*/  FFMA.FTZ R61, R61, R2.reuse, -R14.reuse ;  /* 0x000000023d3d7223 */ /* 0x180fe2000001080e */
[-CC-:B------:R-:W-:Y:S01]  /*13a70*/  FFMA.FTZ R35, R35, R2.reuse, -R14.reuse ;  /* 0x0000000223237223 */ /* 0x180fe2000001080e */
[-CC-:B------:R-:W-:Y:S01]  /*13a80*/  FFMA.FTZ R65, R65, R2.reuse, -R14.reuse ;  /* 0x0000000241417223 */ /* 0x180fe2000001080e */
[-CC-:B------:R-:W-:Y:S01]  /*13a90*/  FFMA.FTZ R39, R39, R2.reuse, -R14.reuse ;  /* 0x0000000227277223 */ /* 0x180fe2000001080e */
[----:B------:R-:W-:Y:S01]  /*13aa0*/  FFMA.FTZ R69, R69, R2, -R14 ;  /* 0x0000000245457223 */ /* 0x000fe2000001080e */
[----:B------:R1:W4:Y:S08]  /*13ab0*/  MUFU.EX2 R190, R29 ;  /* 0x0000001d00be7308 */ /* 0x0003300000000800 */
[----:B------:R3:W4:Y:S01]  /*13ac0*/  MUFU.EX2 R184, R7 ;  /* 0x0000000700b87308 */ /* 0x0007220000000800 */
[----:B-1----:R-:W-:-:S07]  /*13ad0*/  IMAD.MOV.U32 R29, RZ, RZ, R218 ;  /* 0x000000ffff1d7224 */ /* 0x002fce00078e00da */
[----:B------:R-:W1:Y:S01]  /*13ae0*/  MUFU.EX2 R33, R33 ;  /* 0x0000002100217308 */ /* 0x000e620000000800 */
[----:B---3--:R-:W-:Y:S02]  /*13af0*/  VIADD R7, R0, 0x30840 ;  /* 0x0003084000077836 */ /* 0x008fe40000000000 */
[----:B--2---:R-:W-:-:S04]  /*13b00*/  @P1 IMAD.HI.U32 R0, R218, R25, RZ ;  /* 0x00000019da001227 */ /* 0x004fc800078e00ff */
[----:B------:R-:W-:Y:S01]  /*13b10*/  FADD.FTZ R25, R191, R26 ;  /* 0x0000001abf197221 */ /* 0x000fe20000010000 */
[----:B------:R-:W-:Y:S02]  /*13b20*/  F2FP.F16.F32.PACK_AB R191, R24, R191 ;  /* 0x000000bf18bf723e */ /* 0x000fe400000000ff */
[----:B------:R-:W-:Y:S01]  /*13b30*/  PRMT R7, R212, 0x654, R7 ;  /* 0x00000654d4077816 */ /* 0x000fe20000000007 */
[----:B------:R-:W2:Y:S01]  /*13b40*/  MUFU.EX2 R9, R9 ;  /* 0x0000000900097308 */ /* 0x000ea20000000800 */
[----:B0-----:R-:W-:Y:S01]  /*13b50*/  @P1 SHF.R.U32.HI R29, RZ, R51, R0 ;  /* 0x00000033ff1d1219 */ /* 0x001fe20000011600 */
[----:B----4-:R-:W-:Y:S01]  /*13b60*/  FADD.FTZ R0, R15, R188 ;  /* 0x000000bc0f007221 */ /* 0x010fe20000010000 */
[----:B------:R0:W-:Y:S01]  /*13b70*/  SYNCS.ARRIVE.TRANS64.RED.A1T0 RZ, [R7+URZ], RZ ;  /* 0x000000ff07ff79a7 */ /* 0x0001e2000810043f */
[----:B------:R-:W-:Y:S02]  /*13b80*/  F2FP.F16.F32.PACK_AB R188, R188, R15 ;  /* 0x0000000fbcbc723e */ /* 0x000fe400000000ff */
[----:B------:R-:W-:-:S02]  /*13b90*/  CS2R R50, SRZ ;  /* 0x0000000000327805 */ /* 0x000fc4000001ff00 */
[----:B------:R-:W-:Y:S01]  /*13ba0*/  IADD3 R26, R29, R220, -R219 ;  /* 0x000000dc1d1a7210 */ /* 0x000fe20007ffe8db */
[----:B------:R-:W3:Y:S01]  /*13bb0*/  MUFU.EX2 R186, R37 ;  /* 0x0000002500ba7308 */ /* 0x000ee20000000800 */
[----:B0-----:R-:W-:Y:S01]  /*13bc0*/  FADD.FTZ R7, R11, R0 ;  /* 0x000000000b077221 */ /* 0x001fe20000010000 */
[----:B------:R-:W-:Y:S02]  /*13bd0*/  FADD.FTZ R0, R24, R25 ;  /* 0x0000001918007221 */ /* 0x000fe40000010000 */
[----:B------:R-:W-:-:S04]  /*13be0*/  IMAD.HI R29, R26, 0x2aaaaaab, RZ ;  /* 0x2aaaaaab1a1d7827 */ /* 0x000fc800078e02ff */
[C---:B------:R-:W-:Y:S01]  /*13bf0*/  FADD.FTZ R7, R190.reuse, R7 ;  /* 0x00000007be077221 */ /* 0x040fe20000010000 */
[----:B------:R-:W0:Y:S01]  /*13c00*/  MUFU.EX2 R13, R13 ;  /* 0x0000000d000d7308 */ /* 0x000e220000000800 */
[----:B------:R-:W-:Y:S01]  /*13c10*/  FADD.FTZ R25, R185, R0 ;  /* 0x00000000b9197221 */ /* 0x000fe20000010000 */
[----:B------:R-:W-:Y:S01]  /*13c20*/  F2FP.F16.F32.PACK_AB R190, R190, R11 ;  /* 0x0000000bbebe723e */ /* 0x000fe200000000ff */
[----:B------:R-:W-:Y:S01]  /*13c30*/  FADD.FTZ R0, R184, R7 ;  /* 0x00000007b8007221 */ /* 0x000fe20000010000 */
[C---:B------:R-:W-:Y:S01]  /*13c40*/  F2FP.F16.F32.PACK_AB R185, R28.reuse, R185 ;  /* 0x000000b91cb9723e */ /* 0x040fe200000000ff */
[----:B------:R-:W-:Y:S01]  /*13c50*/  FADD.FTZ R26, R28, R25 ;  /* 0x000000191c1a7221 */ /* 0x000fe20000010000 */
[C---:B-1----:R-:W-:Y:S01]  /*13c60*/  F2FP.F16.F32.PACK_AB R184, R33.reuse, R184 ;  /* 0x000000b821b8723e */ /* 0x042fe200000000ff */
[----:B------:R-:W-:Y:S01]  /*13c70*/  FADD.FTZ R0, R33, R0 ;  /* 0x0000000021007221 */ /* 0x000fe20000010000 */
[----:B------:R-:W1:Y:S01]  /*13c80*/  MUFU.EX2 R180, R41 ;  /* 0x0000002900b47308 */ /* 0x000e620000000800 */
[----:B------:R-:W-:Y:S01]  /*13c90*/  FADD.FTZ R25, R187, R26 ;  /* 0x0000001abb197221 */ /* 0x000fe20000010000 */
[----:B------:R-:W-:Y:S01]  /*13ca0*/  F2FP.F16.F32.PACK_AB R187, R32, R187 ;  /* 0x000000bb20bb723e */ /* 0x000fe200000000ff */
[----:B--2---:R-:W-:-:S02]  /*13cb0*/  FADD.FTZ R7, R9, R0 ;  /* 0x0000000009077221 */ /* 0x004fc40000010000 */
[----:B------:R-:W-:Y:S01]  /*13cc0*/  FADD.FTZ R26, R32, R25 ;  /* 0x00000019201a7221 */ /* 0x000fe20000010000 */
[----:B------:R-:W-:Y:S01]  /*13cd0*/  CS2R R32, SRZ ;  /* 0x0000000000207805 */ /* 0x000fe2000001ff00 */
[C---:B---3--:R-:W-:Y:S01]  /*13ce0*/  FADD.FTZ R0, R186.reuse, R7 ;  /* 0x00000007ba007221 */ /* 0x048fe20000010000 */
[----:B------:R-:W2:Y:S01]  /*13cf0*/  MUFU.EX2 R21, R21 ;  /* 0x0000001500157308 */ /* 0x000ea20000000800 */
[----:B------:R-:W-:Y:S01]  /*13d00*/  FADD.FTZ R25, R181, R26 ;  /* 0x0000001ab5197221 */ /* 0x000fe20000010000 */
[----:B------:R-:W-:Y:S01]  /*13d10*/  SHF.R.U32.HI R26, RZ, 0x1f, R29 ;  /* 0x0000001fff1a7819 */ /* 0x000fe2000001161d */
[----:B0-----:R-:W-:Y:S01]  /*13d20*/  FADD.FTZ R7, R13, R0 ;  /* 0x000000000d077221 */ /* 0x001fe20000010000 */
[----:B------:R-:W-:Y:S01]  /*13d30*/  F2FP.F16.F32.PACK_AB R186, R186, R9 ;  /* 0x00000009baba723e */ /* 0x000fe200000000ff */
[C---:B------:R-:W-:Y:S01]  /*13d40*/  FADD.FTZ R14, R36.reuse, R25 ;  /* 0x00000019240e7221 */ /* 0x040fe20000010000 */
[----:B------:R-:W-:Y:S02]  /*13d50*/  F2FP.F16.F32.PACK_AB R181, R36, R181 ;  /* 0x000000b524b5723e */ /* 0x000fe400000000ff */
[----:B------:R-:W-:Y:S01]  /*13d60*/  CS2R R36, SRZ ;  /* 0x0000000000247805 */ /* 0x000fe2000001ff00 */
[----:B------:R0:W3:Y:S01]  /*13d70*/  MUFU.EX2 R182, R45 ;  /* 0x0000002d00b67308 */ /* 0x0000e20000000800 */
[----:B-1----:R-:W-:Y:S01]  /*13d80*/  FADD.FTZ R0, R180, R7 ;  /* 0x00000007b4007221 */ /* 0x002fe20000010000 */
[----:B------:R-:W-:Y:S01]  /*13d90*/  FADD.FTZ R25, R183, R14 ;  /* 0x0000000eb7197221 */ /* 0x000fe20000010000 */
[----:B------:R-:W-:-:S02]  /*13da0*/  LEA.HI.SX32 R14, R29, R26, 0x1c ;  /* 0x0000001a1d0e7211 */ /* 0x000fc400078fe2ff */
[----:B------:R-:W-:Y:S02]  /*13db0*/  CS2R R28, SRZ ;  /* 0x00000000001c7805 */ /* 0x000fe4000001ff00 */
[C---:B------:R-:W-:Y:S01]  /*13dc0*/  F2FP.F16.F32.PACK_AB R183, R38.reuse, R183 ;  /* 0x000000b726b7723e */ /* 0x040fe200000000ff */
[----:B------:R-:W-:Y:S01]  /*13dd0*/  FADD.FTZ R6, R38, R25 ;  /* 0x0000001926067221 */ /* 0x000fe20000010000 */
[----:B------:R-:W-:Y:S01]  /*13de0*/  VIMNMX R14, RZ, R14, !PT ;  /* 0x0000000eff0e7248 */ /* 0x000fe20007fe0100 */
[----:B------:R-:W1:Y:S01]  /*13df0*/  MUFU.EX2 R43, R43 ;  /* 0x0000002b002b7308 */ /* 0x000e620000000800 */
[----:B--2---:R-:W-:Y:S01]  /*13e00*/  FADD.FTZ R7, R21, R0 ;  /* 0x0000000015077221 */ /* 0x004fe20000010000 */
[----:B------:R-:W-:Y:S01]  /*13e10*/  FADD.FTZ R25, R177, R6 ;  /* 0x00000006b1197221 */ /* 0x000fe20000010000 */
[----:B------:R-:W-:Y:S02]  /*13e20*/  F2FP.F16.F32.PACK_AB R177, R40, R177 ;  /* 0x000000b128b1723e */ /* 0x000fe400000000ff */
[----:B0-----:R-:W-:-:S02]  /*13e30*/  CS2R R44, SRZ ;  /* 0x00000000002c7805 */ /* 0x001fc4000001ff00 */
[----:B------:R-:W-:Y:S01]  /*13e40*/  F2FP.F16.F32.PACK_AB R180, R180, R13 ;  /* 0x0000000db4b4723e */ /* 0x000fe200000000ff */
[----:B------:R-:W-:Y:S01]  /*13e50*/  FADD.FTZ R6, R40, R25 ;  /* 0x0000001928067221 */ /* 0x000fe20000010000 */
[----:B------:R-:W-:Y:S01]  /*13e60*/  CS2R R40, SRZ ;  /* 0x0000000000287805 */ /* 0x000fe2000001ff00 */
[----:B------:R0:W2:Y:S01]  /*13e70*/  MUFU.EX2 R176, R49 ;  /* 0x0000003100b07308 */ /* 0x0000a20000000800 */
[----:B---3--:R-:W-:Y:S01]  /*13e80*/  FADD.FTZ R0, R182, R7 ;  /* 0x00000007b6007221 */ /* 0x008fe20000010000 */
[----:B------:R-:W-:Y:S01]  /*13e90*/  FADD.FTZ R25, R179, R6 ;  /* 0x00000006b3197221 */ /* 0x000fe20000010000 */
[----:B------:R-:W-:Y:S02]  /*13ea0*/  F2FP.F16.F32.PACK_AB R179, R42, R179 ;  /* 0x000000b32ab3723e */ /* 0x000fe400000000ff */
[----:B------:R-:W-:Y:S01]  /*13eb0*/  F2FP.F16.F32.PACK_AB R182, R182, R21 ;  /* 0x00000015b6b6723e */ /* 0x000fe200000000ff */
[----:B------:R-:W-:Y:S02]  /*13ec0*/  FADD.FTZ R6, R42, R25 ;  /* 0x000000192a067221 */ /* 0x000fe40000010000 */
[----:B------:R-:W3:Y:S01]  /*13ed0*/  MUFU.EX2 R47, R47 ;  /* 0x0000002f002f7308 */ /* 0x000ee20000000800 */
[----:B-1----:R-:W-:Y:S01]  /*13ee0*/  FADD.FTZ R7, R43, R0 ;  /* 0x000000002b077221 */ /* 0x002fe20000010000 */
[----:B------:R-:W-:Y:S01]  /*13ef0*/  FADD.FTZ R11, R173, R6 ;  /* 0x00000006ad0b7221 */ /* 0x000fe20000010000 */
[----:B------:R-:W-:-:S02]  /*13f00*/  F2FP.F16.F32.PACK_AB R173, R10, R173 ;  /* 0x000000ad0aad723e */ /* 0x000fc400000000ff */
[----:B0-----:R-:W-:Y:S01]  /*13f10*/  CS2R R48, SRZ ;  /* 0x0000000000307805 */ /* 0x001fe2000001ff00 */
[----:B------:R-:W-:Y:S01]  /*13f20*/  FADD.FTZ R6, R10, R11 ;  /* 0x0000000b0a067221 */ /* 0x000fe20000010000 */
[----:B------:R-:W-:Y:S01]  /*13f30*/  IADD3 R11, R72, -0x2, RZ ;  /* 0xfffffffe480b7810 */ /* 0x000fe20007ffe0ff */
[----:B------:R0:W1:Y:S01]  /*13f40*/  MUFU.EX2 R178, R53 ;  /* 0x0000003500b27308 */ /* 0x0000620000000800 */
[C---:B--2---:R-:W-:Y:S01]  /*13f50*/  FADD.FTZ R0, R176.reuse, R7 ;  /* 0x00000007b0007221 */ /* 0x044fe20000010000 */
[----:B------:R-:W-:Y:S01]  /*13f60*/  FADD.FTZ R9, R175, R6 ;  /* 0x00000006af097221 */ /* 0x000fe20000010000 */
[----:B------:R-:W-:Y:S02]  /*13f70*/  ISETP.GE.AND P2, PT, R11, R14, PT ;  /* 0x0000000e0b00720c */ /* 0x000fe40003f46270 */
[----:B------:R-:W-:Y:S02]  /*13f80*/  CS2R R72, SRZ ;  /* 0x0000000000487805 */ /* 0x000fe4000001ff00 */
[----:B------:R-:W-:Y:S01]  /*13f90*/  F2FP.F16.F32.PACK_AB R176, R176, R43 ;  /* 0x0000002bb0b0723e */ /* 0x000fe200000000ff */
[C---:B------:R-:W-:Y:S01]  /*13fa0*/  FADD.FTZ R24, R12.reuse, R9 ;  /* 0x000000090c187221 */ /* 0x040fe20000010000 */
[----:B------:R-:W-:Y:S01]  /*13fb0*/  F2FP.F16.F32.PACK_AB R175, R12, R175 ;  /* 0x000000af0caf723e */ /* 0x000fe200000000ff */
[----:B------:R-:W2:Y:S01]  /*13fc0*/  MUFU.EX2 R27, R27 ;  /* 0x0000001b001b7308 */ /* 0x000ea20000000800 */
[----:B---3--:R-:W-:Y:S01]  /*13fd0*/  FADD.FTZ R7, R47, R0 ;  /* 0x000000002f077221 */ /* 0x008fe20000010000 */
[----:B0-----:R-:W-:-:S02]  /*13fe0*/  CS2R R52, SRZ ;  /* 0x0000000000347805 */ /* 0x001fc4000001ff00 */
[----:B------:R-:W-:-:S04]  /*13ff0*/  CS2R R42, SRZ ;  /* 0x00000000002a7805 */ /* 0x000fc8000001ff00 */
[----:B------:R0:W3:Y:S01]  /*14000*/  MUFU.EX2 R172, R57 ;  /* 0x0000003900ac7308 */ /* 0x0000e20000000800 */
[C---:B-1----:R-:W-:Y:S01]  /*14010*/  FADD.FTZ R0, R178.reuse, R7 ;  /* 0x00000007b2007221 */ /* 0x042fe20000010000 */
[----:B------:R-:W-:Y:S02]  /*14020*/  F2FP.F16.F32.PACK_AB R178, R178, R47 ;  /* 0x0000002fb2b2723e */ /* 0x000fe400000000ff */
[----:B------:R-:W-:-:S04]  /*14030*/  CS2R R46, SRZ ;  /* 0x00000000002e7805 */ /* 0x000fc8000001ff00 */
[----:B------:R-:W1:Y:S01]  /*14040*/  MUFU.EX2 R31, R31 ;  /* 0x0000001f001f7308 */ /* 0x000e620000000800 */
[----:B--2---:R-:W-:Y:S01]  /*14050*/  FADD.FTZ R7, R27, R0 ;  /* 0x000000001b077221 */ /* 0x004fe20000010000 */
[----:B0-----:R-:W-:-:S06]  /*14060*/  CS2R R56, SRZ ;  /* 0x0000000000387805 */ /* 0x001fcc000001ff00 */
[----:B------:R0:W2:Y:S01]  /*14070*/  MUFU.EX2 R174, R61 ;  /* 0x0000003d00ae7308 */ /* 0x0000a20000000800 */
[C---:B---3--:R-:W-:Y:S01]  /*14080*/  FADD.FTZ R0, R172.reuse, R7 ;  /* 0x00000007ac007221 */ /* 0x048fe20000010000 */
[----:B------:R-:W-:Y:S02]  /*14090*/  F2FP.F16.F32.PACK_AB R172, R172, R27 ;  /* 0x0000001bacac723e */ /* 0x000fe400000000ff */
[----:B------:R-:W-:-:S04]  /*140a0*/  CS2R R26, SRZ ;  /* 0x00000000001a7805 */ /* 0x000fc8000001ff00 */
[----:B------:R-:W3:Y:S01]  /*140b0*/  MUFU.EX2 R35, R35 ;  /* 0x0000002300237308 */ /* 0x000ee20000000800 */
[----:B-1----:R-:W-:Y:S01]  /*140c0*/  FADD.FTZ R7, R31, R0 ;  /* 0x000000001f077221 */ /* 0x002fe20000010000 */
[----:B0-----:R-:W-:-:S06]  /*140d0*/  CS2R R60, SRZ ;  /* 0x00000000003c7805 */ /* 0x001fcc000001ff00 */
[----:B------:R-:W0:Y:S01]  /*140e0*/  MUFU.EX2 R169, R169 ;  /* 0x000000a900a97308 */ /* 0x000e220000000800 */
[C---:B--2---:R-:W-:Y:S01]  /*140f0*/  FADD.FTZ R6, R174.reuse, R7 ;  /* 0x00000007ae067221 */ /* 0x044fe20000010000 */
[----:B------:R-:W-:Y:S02]  /*14100*/  F2FP.F16.F32.PACK_AB R174, R174, R31 ;  /* 0x0000001faeae723e */ /* 0x000fe400000000ff */
[----:B------:R-:W-:-:S04]  /*14110*/  CS2R R30, SRZ ;  /* 0x00000000001e7805 */ /* 0x000fc8000001ff00 */
[----:B------:R1:W2:Y:S01]  /*14120*/  MUFU.EX2 R168, R65 ;  /* 0x0000004100a87308 */ /* 0x0002a20000000800 */
[----:B---3--:R-:W-:-:S07]  /*14130*/  FADD.FTZ R7, R35, R6 ;  /* 0x0000000623077221 */ /* 0x008fce0000010000 */
[----:B------:R-:W3:Y:S01]  /*14140*/  MUFU.EX2 R20, R20 ;  /* 0x0000001400147308 */ /* 0x000ee20000000800 */
[----:B0-----:R-:W-:Y:S01]  /*14150*/  FADD.FTZ R9, R169, R24 ;  /* 0x00000018a9097221 */ /* 0x001fe20000010000 */
[----:B-1----:R-:W-:Y:S02]  /*14160*/  CS2R R64, SRZ ;  /* 0x0000000000407805 */ /* 0x002fe4000001ff00 */
[----:B------:R-:W-:-:S04]  /*14170*/  CS2R R24, SRZ ;  /* 0x0000000000187805 */ /* 0x000fc8000001ff00 */
[----:B------:R-:W0:Y:S01]  /*14180*/  MUFU.EX2 R39, R39 ;  /* 0x0000002700277308 */ /* 0x000e220000000800 */
[C---:B--2---:R-:W-:Y:S01]  /*14190*/  FADD.FTZ R6, R168.reuse, R7 ;  /* 0x00000007a8067221 */ /* 0x044fe20000010000 */
[----:B------:R-:W-:Y:S02]  /*141a0*/  F2FP.F16.F32.PACK_AB R168, R168, R35 ;  /* 0x00000023a8a8723e */ /* 0x000fe400000000ff */
[----:B------:R-:W-:-:S04]  /*141b0*/  CS2R R34, SRZ ;  /* 0x0000000000227805 */ /* 0x000fc8000001ff00 */
[----:B------:R-:W1:Y:S01]  /*141c0*/  MUFU.EX2 R171, R171 ;  /* 0x000000ab00ab7308 */ /* 0x000e620000000800 */
[C---:B---3--:R-:W-:Y:S01]  /*141d0*/  FADD.FTZ R10, R20.reuse, R9 ;  /* 0x00000009140a7221 */ /* 0x048fe20000010000 */
[----:B------:R-:W-:-:S06]  /*141e0*/  F2FP.F16.F32.PACK_AB R169, R20, R169 ;  /* 0x000000a914a9723e */ /* 0x000fcc00000000ff */
[----:B------:R2:W3:Y:S01]  /*141f0*/  MUFU.EX2 R170, R69 ;  /* 0x0000004500aa7308 */ /* 0x0004e20000000800 */
[----:B0-----:R-:W-:-:S07]  /*14200*/  FADD.FTZ R7, R39, R6 ;  /* 0x0000000627077221 */ /* 0x001fce0000010000 */
[----:B------:R1:W0:Y:S01]  /*14210*/  MUFU.EX2 R0, R5 ;  /* 0x0000000500007308 */ /* 0x0002220000000800 */
[----:B--2---:R-:W-:Y:S01]  /*14220*/  CS2R R68, SRZ ;  /* 0x0000000000447805 */ /* 0x004fe2000001ff00 */
[----:B-1----:R-:W-:Y:S01]  /*14230*/  FADD.FTZ R5, R171, R10 ;  /* 0x0000000aab057221 */ /* 0x002fe20000010000 */
[C---:B---3--:R-:W-:Y:S01]  /*14240*/  FADD.FTZ R7, R170.reuse, R7 ;  /* 0x00000007aa077221 */ /* 0x048fe20000010000 */
[----:B------:R-:W-:Y:S02]  /*14250*/  F2FP.F16.F32.PACK_AB R170, R170, R39 ;  /* 0x00000027aaaa723e */ /* 0x000fe400000000ff */
[----:B------:R-:W-:Y:S01]  /*14260*/  CS2R R38, SRZ ;  /* 0x0000000000267805 */ /* 0x000fe2000001ff00 */
[C---:B0-----:R-:W-:Y:S01]  /*14270*/  FADD.FTZ R6, R0.reuse, R5 ;  /* 0x0000000500067221 */ /* 0x041fe20000010000 */
[----:B------:R-:W-:Y:S01]  /*14280*/  F2FP.F16.F32.PACK_AB R171, R0, R171 ;  /* 0x000000ab00ab723e */ /* 0x000fe200000000ff */
[----:B------:R-:W-:Y:S02]  /*14290*/  IMAD.MOV.U32 R0, RZ, RZ, 0x3f800000 ;  /* 0x3f800000ff007424 */ /* 0x000fe400078e00ff */
[----:B------:R-:W-:Y:S01]  /*142a0*/  IMAD.MOV.U32 R5, RZ, RZ, 0x3f800000 ;  /* 0x3f800000ff057424 */ /* 0x000fe200078e00ff */
[----:B------:R-:W-:Y:S06]  /*142b0*/  @!P2 BRA `(.L_x_2873) ;  /* 0x000000280018a947 */ /* 0x000fec0003800000 */
[----:B------:R-:W-:Y:S01]  /*142c0*/  BSSY B1, `(.L_x_2873) ;  /* 0x0000285000017945 */ /* 0x000fe20003800000 */
[----:B------:R-:W-:Y:S01]  /*142d0*/  MOV R9, R3 ;  /* 0x0000000300097202 */ /* 0x000fe20000000f00 */
[----:B------:R-:W-:Y:S01]  /*142e0*/  IMAD.MOV.U32 R10, RZ, RZ, R4 ;  /* 0x000000ffff0a7224 */ /* 0x000fe200078e0004 */
[----:B------:R-:W-:Y:S01]  /*142f0*/  MOV R15, R197 ;  /* 0x000000c5000f7202 */ /* 0x000fe20000000f00 */
[----:B------:R-:W-:Y:S02]  /*14300*/  IMAD.MOV.U32 R13, RZ, RZ, R200 ;  /* 0x000000ffff0d7224 */ /* 0x000fe400078e00c8 */
[----:B------:R-:W-:Y:S02]  /*14310*/  IMAD.MOV.U32 R0, RZ, RZ, 0x3f800000 ;  /* 0x3f800000ff007424 */ /* 0x000fe400078e00ff */
[----:B------:R-:W-:-:S07]  /*14320*/  IMAD.MOV.U32 R119, RZ, RZ, RZ ;  /* 0x000000ffff777224 */ /* 0x000fce00078e00ff */
.L_x_2886:
[----:B------:R-:W-:-:S04]  /*14330*/  ISETP.NE.AND P2, PT, R15, 0x1, PT ;  /* 0x000000010f00780c */ /* 0x000fc80003f45270 */
[----:B------:R-:W-:-:S04]  /*14340*/  SEL R200, RZ, 0x1, P2 ;  /* 0x00000001ffc87807 */ /* 0x000fc80001000000 */
[----:B------:R-:W-:Y:S01]  /*14350*/  LOP3.LUT R200, R13, R200, RZ, 0x3c, !PT ;  /* 0x000000c80dc87212 */ /* 0x000fe200078e3cff */
[----:B------:R-:W-:Y:S06]  /*14360*/  @!P0 BRA `(.L_x_2874) ;  /* 0x0000000000048947 */ /* 0x000fec0003800000 */
[----:B------:R-:W-:Y:S01]  /*14370*/  BPT.TRAP 0x1 ;  /* 0x000000040000795c */ /* 0x000fe20000300000 */
.L_x_2874:
        /* <DEDUP_REMOVED lines=8> */
.L_x_2875:
[----:B------:R-:W-:Y:S01]  /*14400*/  IMAD R4, R197, 0x900, R8 ;  /* 0x00000900c5047824 */ /* 0x000fe200078e0208 */
[----:B------:R-:W-:Y:S03]  /*14410*/  BSSY B2, `(.L_x_2876) ;  /* 0x0000006000027945 */ /* 0x000fe60003800000 */
[C---:B------:R-:W-:Y:S01]  /*14420*/  VIADD R21, R4.reuse, 0x2 ;  /* 0x0000000204157836 */ /* 0x040fe20000000000 */
[----:B------:R-:W-:Y:S01]  /*14430*/  IADD3 R120, R4, 0x4, RZ ;  /* 0x0000000404787810 */ /* 0x000fe20007ffe0ff */
[----:B-1----:R-:W-:Y:S06]  /*14440*/  @P2 BRA `(.L_x_2877) ;  /* 0x0000000000082947 */ /* 0x002fec0003800000 */
[----:B------:R-:W1:Y:S02]  /*14450*/  SYNCS.PHASECHK.TRANS64.TRYWAIT P2, [R12+URZ+0x30830], R3 ;  /* 0x030830030c0075a7 */ /* 0x000e64000804017f */
[----:B-1----:R-:W-:Y:S05]  /*14460*/  @!P2 BRA `(.L_x_2878) ;  /* 0x00000104002ca947 */ /* 0x002fea0003800000 */
.L_x_2877:
[----:B------:R-:W-:Y:S05]  /*14470*/  BSYNC B2 ;  /* 0x0000000000027941 */ /* 0x000fea0003800000 */
.L_x_2876:
[----:B------:R-:W2:Y:S04]  /*14480*/  LDL.64 R122, [R1+0x30] ;  /* 0x00003000017a7983 */ /* 0x000ea80000100a00 */
[----:B------:R3:W-:Y:S04]  /*14490*/  STL.64 [R1+0x80], R8 ;  /* 0x0000800801007387 */ /* 0x0007e80000100a00 */
[----:B---3--:R-:W3:Y:S04]  /*144a0*/  LDL.64 R8, [R1+0x28] ;  /* 0x0000280001087983 */ /* 0x008ee80000100a00 */
[----:B------:R4:W-:Y:S04]  /*144b0*/  STL.64 [R1+0x78], R6 ;  /* 0x0000780601007387 */ /* 0x0009e80000100a00 */
[----:B----4-:R-:W4:Y:S01]  /*144c0*/  LDL.64 R6, [R1+0x20] ;  /* 0x0000200001067983 */ /* 0x010f220000100a00 */
[----:B------:R-:W-:Y:S01]  /*144d0*/  IMAD.MOV.U32 R2, RZ, RZ, R4 ;  /* 0x000000ffff027224 */ /* 0x000fe200078e0004 */
[----:B------:R-:W-:Y:S01]  /*144e0*/  IADD3 R20, R4, 0x6, RZ ;  /* 0x0000000604147810 */ /* 0x000fe20007ffe0ff */
[----:B01----:R-:W-:-:S02]  /*144f0*/  IMAD.MOV.U32 R3, RZ, RZ, 0x40000040 ;  /* 0x40000040ff037424 */ /* 0x003fc400078e00ff */
[----:B------:R-:W-:Y:S01]  /*14500*/  IMAD.MOV.U32 R121, RZ, RZ, 0x40000040 ;  /* 0x40000040ff797424 */ /* 0x000fe200078e00ff */
[----:B------:R-:W-:Y:S01]  /*14510*/  R2UR UR26, R2 ;  /* 0x00000000021a72ca */ /* 0x000fe200000e0000 */
[----:B------:R-:W-:Y:S01]  /*14520*/  IMAD.MOV.U32 R2, RZ, RZ, R21 ;  /* 0x000000ffff027224 */ /* 0x000fe200078e0015 */
[----:B------:R-:W-:Y:S01]  /*14530*/  R2UR UR14, R20 ;  /* 0x00000000140e72ca */ /* 0x000fe200000e0000 */
[----:B------:R-:W-:Y:S02]  /*14540*/  VIADD R20, R4, 0x302 ;  /* 0x0000030204147836 */ /* 0x000fe40000000000 */
[-C--:B------:R-:W-:Y:S01]  /*14550*/  FMUL.FTZ R24, R24, R5.reuse ;  /* 0x0000000518187220 */ /* 0x080fe20000410000 */
[-C--:B------:R-:W-:Y:S01]  /*14560*/  FMUL.FTZ R25, R25, R5.reuse ;  /* 0x0000000519197220 */ /* 0x080fe20000410000 */
[----:B------:R-:W-:Y:S01]  /*14570*/  R2UR UR22, R2 ;  /* 0x00000000021672ca */ /* 0x000fe200000e0000 */
[----:B------:R-:W-:Y:S01]  /*14580*/  IMAD.MOV.U32 R2, RZ, RZ, R120 ;  /* 0x000000ffff027224 */ /* 0x000fe200078e0078 */
[----:B------:R-:W-:Y:S01]  /*14590*/  R2UR UR6, R20 ;  /* 0x00000000140672ca */ /* 0x000fe200000e0000 */
[-C--:B------:R-:W-:Y:S01]  /*145a0*/  FMUL.FTZ R28, R28, R5.reuse ;  /* 0x000000051c1c7220 */ /* 0x080fe20000410000 */
[----:B------:R-:W-:Y:S01]  /*145b0*/  IADD3 R120, R4, 0x304, RZ ;  /* 0x0000030404787810 */ /* 0x000fe20007ffe0ff */
[-C--:B------:R-:W-:Y:S01]  /*145c0*/  FMUL.FTZ R29, R29, R5.reuse ;  /* 0x000000051d1d7220 */ /* 0x080fe20000410000 */
[----:B------:R-:W-:Y:S01]  /*145d0*/  R2UR UR18, R2 ;  /* 0x00000000021272ca */ /* 0x000fe200000e0000 */
[-C--:B------:R-:W-:Y:S01]  /*145e0*/  FMUL.FTZ R32, R32, R5.reuse ;  /* 0x0000000520207220 */ /* 0x080fe20000410000 */
[C---:B------:R-:W-:Y:S01]  /*145f0*/  IADD3 R2, R4.reuse, 0x300, RZ ;  /* 0x0000030004027810 */ /* 0x040fe20007ffe0ff */
[-C--:B------:R-:W-:Y:S01]  /*14600*/  FMUL.FTZ R33, R33, R5.reuse ;  /* 0x0000000521217220 */ /* 0x080fe20000410000 */
[----:B------:R-:W-:Y:S01]  /*14610*/  IADD3 R20, R4, 0x600, RZ ;  /* 0x0000060004147810 */ /* 0x000fe20007ffe0ff */
[-C--:B------:R-:W-:Y:S01]  /*14620*/  FMUL.FTZ R36, R36, R5.reuse ;  /* 0x0000000524247220 */ /* 0x080fe20000410000 */
[----:B------:R-:W-:Y:S01]  /*14630*/  R2UR UR10, R2 ;  /* 0x00000000020a72ca */ /* 0x000fe200000e0000 */
[----:B------:R-:W-:Y:S01]  /*14640*/  VIADD R2, R4, 0x306 ;  /* 0x0000030604027836 */ /* 0x000fe20000000000 */
[----:B------:R-:W-:Y:S01]  /*14650*/  R2UR UR58, R120 ;  /* 0x00000000783a72ca */ /* 0x000fe200000e0000 */
[----:B------:R-:W-:Y:S01]  /*14660*/  VIADD R120, R4, 0x602 ;  /* 0x0000060204787836 */ /* 0x000fe20000000000 */
[----:B------:R-:W-:Y:S01]  /*14670*/  R2UR UR50, R20 ;  /* 0x00000000143272ca */ /* 0x000fe200000e0000 */
[-C--:B------:R-:W-:Y:S01]  /*14680*/  FMUL.FTZ R37, R37, R5.reuse ;  /* 0x0000000525257220 */ /* 0x080fe20000410000 */
[----:B------:R-:W-:Y:S01]  /*14690*/  R2UR UR54, R2 ;  /* 0x00000000023672ca */ /* 0x000fe200000e0000 */
[C---:B------:R-:W-:Y:S01]  /*146a0*/  VIADD R2, R4.reuse, 0x604 ;  /* 0x0000060404027836 */ /* 0x040fe20000000000 */
[----:B------:R-:W-:Y:S01]  /*146b0*/  IADD3 R20, R4, 0x606, RZ ;  /* 0x0000060604147810 */ /* 0x000fe20007ffe0ff */
        /* <DEDUP_REMOVED lines=40> */
[----:B------:R-:W-:Y:S01]  /*14940*/  R2UR UR27, R3 ;  /* 0x00000000031b72ca */ /* 0x000fe200000e0000 */
[----:B------:R-:W4:Y:S01]  /*14950*/  LDL.64 R4, [R1+0x18] ;  /* 0x0000180001047983 */ /* 0x000f220000100a00 */
[----:B------:R-:W-:Y:S01]  /*14960*/  R2UR UR59, R121 ;  /* 0x00000000793b72ca */ /* 0x000fe200000e0000 */
[----:B------:R-:W-:Y:S01]  /*14970*/  IMAD.MOV.U32 R21, RZ, RZ, 0x40000040 ;  /* 0x40000040ff157424 */ /* 0x000fe200078e00ff */
[----:B------:R-:W-:-:S02]  /*14980*/  R2UR UR46, R120 ;  /* 0x00000000782e72ca */ /* 0x000fc400000e0000 */
[----:B------:R-:W-:Y:S02]  /*14990*/  R2UR UR47, R121 ;  /* 0x00000000792f72ca */ /* 0x000fe400000e0000 */
[C---:B------:R-:W-:Y:S02]  /*149a0*/  R2UR UR15, R21.reuse ;  /* 0x00000000150f72ca */ /* 0x040fe400000e0000 */
[C---:B------:R-:W-:Y:S02]  /*149b0*/  R2UR UR7, R21.reuse ;  /* 0x00000000150772ca */ /* 0x040fe400000e0000 */
[C---:B------:R-:W-:Y:S02]  /*149c0*/  R2UR UR51, R21.reuse ;  /* 0x00000000153372ca */ /* 0x040fe400000e0000 */
[----:B------:R-:W-:Y:S02]  /*149d0*/  R2UR UR38, R20 ;  /* 0x00000000142672ca */ /* 0x000fe400000e0000 */
[----:B------:R-:W-:-:S02]  /*149e0*/  R2UR UR39, R21 ;  /* 0x00000000152772ca */ /* 0x000fc400000e0000 */
[----:B------:R-:W4:Y:S01]  /*149f0*/  LDL.64 R20, [R1+0x10] ;  /* 0x0000100001147983 */ /* 0x000f220000100a00 */
[C---:B------:R-:W-:Y:S02]  /*14a00*/  R2UR UR23, R3.reuse ;  /* 0x00000000031772ca */ /* 0x040fe400000e0000 */
[C---:B------:R-:W-:Y:S02]  /*14a10*/  R2UR UR19, R3.reuse ;  /* 0x00000000031372ca */ /* 0x040fe400000e0000 */
[C---:B------:R-:W-:Y:S02]  /*14a20*/  R2UR UR11, R3.reuse ;  /* 0x00000000030b72ca */ /* 0x040fe400000e0000 */
[C---:B------:R-:W-:Y:S02]  /*14a30*/  R2UR UR55, R3.reuse ;  /* 0x00000000033772ca */ /* 0x040fe400000e0000 */
[----:B------:R-:W-:Y:S02]  /*14a40*/  R2UR UR42, R2 ;  /* 0x00000000022a72ca */ /* 0x000fe400000e0000 */
[----:B------:R-:W-:-:S02]  /*14a50*/  R2UR UR43, R3 ;  /* 0x00000000032b72ca */ /* 0x000fc400000e0000 */
[----:B------:R-:W4:Y:S01]  /*14a60*/  LDL.64 R2, [R1+0x8] ;  /* 0x0000080001027983 */ /* 0x000f220000100a00 */
        /* <DEDUP_REMOVED lines=10> */
[----:B----4-:R-:W-:Y:S02]  /*14b10*/  R2UR UR16, R6 ;  /* 0x00000000061072ca */ /* 0x010fe400000e0000 */
[----:B------:R-:W-:Y:S02]  /*14b20*/  R2UR UR17, R7 ;  /* 0x00000000071172ca */ /* 0x000fe400000e0000 */
[----:B------:R-:W-:Y:S01]  /*14b30*/  R2UR UR12, R4 ;  /* 0x00000000040c72ca */ /* 0x000fe200000e0000 */
[----:B------:R0:W5:Y:S01]  /*14b40*/  LDL.LU.64 R6, [R1+0x78] ;  /* 0x0000780001067983 */ /* 0x0001620000300a00 */
[----:B------:R-:W-:Y:S01]  /*14b50*/  R2UR UR13, R5 ;  /* 0x00000000050d72ca */ /* 0x000fe200000e0000 */
[----:B------:R-:W-:Y:S02]  /*14b60*/  WARPGROUP.DEPBAR.LE gsb0, 0x0 ;  /* 0x00008000000079c5 */ /* 0x000fe40000010000 */
[----:B------:R-:W-:-:S06]  /*14b70*/  WARPGROUP.ARRIVE ;  /* 0x00000000000079c5 */ /* 0x000fcc0000000000 */
[----:B------:R-:W-:Y:S01]  /*14b80*/  HGMMA.64x96x16.F32 R120, gdesc[UR16], R120, gsb0 ;  /* 0x01600000107879f0 */ /* 0x000fe20008000878 */
[----:B------:R-:W-:Y:S02]  /*14b90*/  R2UR UR8, R20 ;  /* 0x00000000140872ca */ /* 0x000fe400000e0000 */
        /* <DEDUP_REMOVED lines=79> */
[----:B0-----:R-:W-:Y:S05]  /*15090*/  @!P0 BRA `(.L_x_2879) ;  /* 0x0000000000048947 */ /* 0x001fea0003800000 */
[----:B------:R-:W-:Y:S01]  /*150a0*/  BPT.TRAP 0x1 ;  /* 0x000000040000795c */ /* 0x000fe20000300000 */
.L_x_2879:
[----:B------:R-:W-:Y:S01]  /*150b0*/  SHF.L.U32 R0, R13, 0x1f, RZ ;  /* 0x0000001f0d007819 */ /* 0x000fe200000006ff */
[----:B------:R-:W-:-:S04]  /*150c0*/  IMAD R13, R15, 0x8, R18 ;  /* 0x000000080f0d7824 */ /* 0x000fc800078e0212 */
[----:B------:R0:W1:Y:S01]  /*150d0*/  SYNCS.PHASECHK.TRANS64.TRYWAIT P2, [R13+URZ+0x30850], R0 ;  /* 0x030850000d0075a7 */ /* 0x000062000804017f */
[----:B------:R-:W-:Y:S05]  /*150e0*/  @!P0 BRA `(.L_x_2880) ;  /* 0x0000000000048947 */ /* 0x000fea0003800000 */
[----:B------:R-:W-:Y:S01]  /*150f0*/  BPT.TRAP 0x1 ;  /* 0x000000040000795c */ /* 0x000fe20000300000 */
.L_x_2880:
[----:B------:R-:W-:Y:S04]  /*15100*/  BSSY B2, `(.L_x_2881) ;  /* 0x0000004000027945 */ /* 0x000fe80003800000 */
[----:B-1----:R-:W-:Y:S05]  /*15110*/  @P2 BRA `(.L_x_2882) ;  /* 0x0000000000082947 */ /* 0x002fea0003800000 */
[----:B------:R-:W1:Y:S02]  /*15120*/  SYNCS.PHASECHK.TRANS64.TRYWAIT P2, [R13+URZ+0x30850], R0 ;  /* 0x030850000d0075a7 */ /* 0x000e64000804017f */
[----:B-1----:R-:W-:Y:S05]  /*15130*/  @!P2 BRA `(.L_x_2883) ;  /* 0x000000f8000ca947 */ /* 0x002fea0003800000 */
.L_x_2882:
[----:B------:R-:W-:Y:S05]  /*15140*/  BSYNC B2 ;  /* 0x0000000000027941 */ /* 0x000fea0003800000 */
.L_x_2881:
[----:B01----:R-:W-:Y:S01]  /*15150*/  VIADD R0, R18, 0x400 ;  /* 0x0000040012007836 */ /* 0x003fe20000000000 */
[----:B------:R-:W-:Y:S01]  /*15160*/  MOV R3, 0x40000040 ;  /* 0x4000004000037802 */ /* 0x000fe20000000f00 */
[----:B------:R-:W-:Y:S01]  /*15170*/  WARPGROUP.ARRIVE ;  /* 0x00000000000079c5 */ /* 0x000fe20000000000 */
[----:B------:R-:W-:Y:S02]  /*15180*/  IMAD.MOV.U32 R5, RZ, RZ, 0x40000040 ;  /* 0x40000040ff057424 */ /* 0x000fe400078e00ff */
        /* <DEDUP_REMOVED lines=24> */
[C---:B------:R-:W-:Y:S01]  /*15310*/  VIADD R4, R2.reuse, 0x200 ;  /* 0x0000020002047836 */ /* 0x040fe20000000000 */
[----:B------:R-:W-:Y:S01]  /*15320*/  R2UR UR7, R5 ;  /* 0x00000000050772ca */ /* 0x000fe200000e0000 */
[----:B------:R-:W-:Y:S01]  /*15330*/  IMAD.MOV.U32 R5, RZ, RZ, 0x40000040 ;  /* 0x40000040ff057424 */ /* 0x000fe200078e00ff */
[----:B------:R-:W-:Y:S01]  /*15340*/  IADD3 R2, R2, 0x280, RZ ;  /* 0x0000028002027810 */ /* 0x000fe20007ffe0ff */
        /* <DEDUP_REMOVED lines=16> */
.L_x_2884:
[----:B------:R-:W0:Y:S01]  /*15450*/  @P1 LDC R3, c[0x0][0x44c] ;  /* 0x00011300ff031b82 */ /* 0x000e220000000800 */
[----:B------:R-:W-:Y:S01]  /*15460*/  IMAD.IADD R2, R223, 0x1, R218 ;  /* 0x00000001df027824 */ /* 0x000fe200078e02da */
[----:B------:R-:W-:Y:S01]  /*15470*/  ULDC UR4, c[0x0][0x988] ;  /* 0x0002620000047ab9 */ /* 0x000fe20000000800 */
[----:B------:R-:W-:-:S05]  /*15480*/  VIADD R12, R12, 0x30840 ;  /* 0x000308400c0c7836 */ /* 0x000fca0000000000 */
[----:B------:R-:W1:Y:S01]  /*15490*/  @P1 LDC R0, c[0x0][0x450] ;  /* 0x00011400ff001b82 */ /* 0x000e620000000800 */
[----:B------:R-:W-:-:S04]  /*154a0*/  PRMT R12, R212, 0x654, R12 ;  /* 0x00000654d40c7816 */ /* 0x000fc8000000000c */
[----:B------:R2:W-:Y:S01]  /*154b0*/  SYNCS.ARRIVE.TRANS64.RED.A1T0 RZ, [R12+URZ], RZ ;  /* 0x000000ff0cff79a7 */ /* 0x0005e2000810043f */
[----:B0-----:R-:W-:-:S05]  /*154c0*/  @P1 IMAD.HI.U32 R3, R2, R3, RZ ;  /* 0x0000000302031227 */ /* 0x001fca00078e00ff */
[----:B-1----:R-:W-:Y:S02]  /*154d0*/  @P1 SHF.R.U32.HI R2, RZ, R0, R3 ;  /* 0x00000000ff021219 */ /* 0x002fe40000011603 */
[----:B------:R-:W-:-:S03]  /*154e0*/  MOV R0, 0xffffffa0 ;  /* 0xffffffa000007802 */ /* 0x000fc60000000f00 */
[----:B------:R-:W0:Y:S02]  /*154f0*/  SHFL.IDX PT, R3, R2, RZ, 0x1c1f ;  /* 0x001c1fff02037589 */ /* 0x000e2400000e0000 */
[----:B------:R-:W-:-:S04]  /*15500*/  IMAD R0, R11, R0, 0x1 ;  /* 0x000000010b007424 */ /* 0x000fc800078e0200 */
[----:B------:R-:W-:-:S05]  /*15510*/  IMAD R0, R222, -0x2, R0 ;  /* 0xfffffffede007824 */ /* 0x000fca00078e0200 */
[----:B------:R-:W-:-:S05]  /*15520*/  IADD3 R0, -R219, R0, R220 ;  /* 0x00000000db007210 */ /* 0x000fca0007ffe1dc */
[----:B0-----:R-:W-:-:S05]  /*15530*/  IMAD.IADD R3, R0, 0x1, R3 ;  /* 0x0000000100037824 */ /* 0x001fca00078e0203 */
[C---:B------:R-:W-:Y:S02]  /*15540*/  ISETP.GT.AND P2, PT, R3.reuse, RZ, PT ;  /* 0x000000ff0300720c */ /* 0x040fe40003f44270 */
[C---:B------:R-:W-:Y:S02]  /*15550*/  ISETP.GT.AND P3, PT, R3.reuse, 0x1, PT ;  /* 0x000000010300780c */ /* 0x040fe40003f64270 */
        /* <DEDUP_REMOVED lines=68> */
[----:B------:R-:W-:-:S04]  /*159a0*/  FMNMX.FTZ R4, R164, R4, !PT ;  /* 0x00000004a4047209 */ /* 0x000fc80007810000 */
[----:B------:R-:W-:-:S05]  /*159b0*/  FMNMX.FTZ R4, R165, R4, !PT ;  /* 0x00000004a5047209 */ /* 0x000fca0007810000 */
[----:B------:R-:W0:Y:S02]  /*159c0*/  SHFL.BFLY PT, R3, R4, 0x2, 0x1f ;  /* 0x0c401f0004037f89 */ /* 0x000e2400000e0000 */
[----:B0-----:R-:W-:Y:S02]  /*159d0*/  FMNMX.FTZ R4, R4, R3, !PT ;  /* 0x0000000304047209 */ /* 0x001fe40007810000 */
[----:B------:R-:W0:Y:S04]  /*159e0*/  SHFL.IDX PT, R3, R2, 0x1, 0x1c1f ;  /* 0x003c1f0002037f89 */ /* 0x000e2800000e0000 */
[----:B------:R-:W1:Y:S01]  /*159f0*/  SHFL.BFLY PT, R2, R4, 0x1, 0x1f ;  /* 0x0c201f0004027f89 */ /* 0x000e6200000e0000 */
[----:B0-----:R-:W-:Y:S01]  /*15a00*/  IMAD.IADD R0, R0, 0x1, R3 ;  /* 0x0000000100007824 */ /* 0x001fe200078e0203 */
[----:B-1----:R-:W-:-:S04]  /*15a10*/  FMNMX.FTZ R4, R4, R2, !PT ;  /* 0x0000000204047209 */ /* 0x002fc80007810000 */
[C---:B------:R-:W-:Y:S02]  /*15a20*/  ISETP.GT.AND P5, PT, R0.reuse, RZ, PT ;  /* 0x000000ff0000720c */ /* 0x040fe40003fa4270 */
[C---:B------:R-:W-:Y:S02]  /*15a30*/  ISETP.GT.AND P4, PT, R0.reuse, 0x8, PT ;  /* 0x000000080000780c */ /* 0x040fe40003f84270 */
[C---:B------:R-:W-:Y:S02]  /*15a40*/  ISETP.GT.AND P2, PT, R0.reuse, 0x9, PT ;  /* 0x000000090000780c */ /* 0x040fe40003f44270 */
[----:B------:R-:W-:Y:S02]  /*15a50*/  ISETP.GT.AND P6, PT, R0, 0x10, PT ;  /* 0x000000100000780c */ /* 0x000fe40003fc4270 */
[----:B------:R-:W-:Y:S02]  /*15a60*/  FSEL R122, R122, -INF , P5 ;  /* 0xff8000007a7a7808 */ /* 0x000fe40002800000 */
[----:B------:R-:W-:-:S02]  /*15a70*/  FSEL R126, R126, -INF , P4 ;  /* 0xff8000007e7e7808 */ /* 0x000fc40002000000 */
[----:B------:R-:W-:Y:S02]  /*15a80*/  FSEL R127, R127, -INF , P2 ;  /* 0xff8000007f7f7808 */ /* 0x000fe40001000000 */
[----:B------:R-:W-:Y:S02]  /*15a90*/  FSEL R130, R130, -INF , P6 ;  /* 0xff80000082827808 */ /* 0x000fe40003000000 */
[C---:B------:R-:W-:Y:S02]  /*15aa0*/  ISETP.GT.AND P3, PT, R0.reuse, 0x1, PT ;  /* 0x000000010000780c */ /* 0x040fe40003f64270 */
[C---:B------:R-:W-:Y:S02]  /*15ab0*/  ISETP.GT.AND P5, PT, R0.reuse, 0x11, PT ;  /* 0x000000110000780c */ /* 0x040fe40003fa4270 */
[C---:B------:R-:W-:Y:S02]  /*15ac0*/  ISETP.GT.AND P4, PT, R0.reuse, 0x19, PT ;  /* 0x000000190000780c */ /* 0x040fe40003f84270 */
[----:B------:R-:W-:-:S02]  /*15ad0*/  ISETP.GT.AND P2, PT, R0, 0x20, PT ;  /* 0x000000200000780c */ /* 0x000fc40003f44270 */
[----:B------:R-:W-:Y:S02]  /*15ae0*/  ISETP.GT.AND P6, PT, R0, 0x21, PT ;  /* 0x000000210000780c */ /* 0x000fe40003fc4270 */
[----:B------:R-:W-:Y:S02]  /*15af0*/  FSEL R123, R123, -INF , P3 ;  /* 0xff8000007b7b7808 */ /* 0x000fe40001800000 */
[----:B------:R-:W-:Y:S02]  /*15b00*/  FSEL R131, R131, -INF , P5 ;  /* 0xff80000083837808 */ /* 0x000fe40002800000 */
[----:B------:R-:W-:Y:S02]  /*15b10*/  FSEL R135, R135, -INF , P4 ;  /* 0xff80000087877808 */ /* 0x000fe40002000000 */
[----:B------:R-:W-:Y:S02]  /*15b20*/  FSEL R138, R138, -INF , P2 ;  /* 0xff8000008a8a7808 */ /* 0x000fe40001000000 */
[----:B------:R-:W-:-:S02]  /*15b30*/  FSEL R139, R139, -INF , P6 ;  /* 0xff8000008b8b7808 */ /* 0x000fc40003000000 */
[C---:B------:R-:W-:Y:S02]  /*15b40*/  ISETP.GT.AND P3, PT, R0.reuse, 0x18, PT ;  /* 0x000000180000780c */ /* 0x040fe40003f64270 */
[C---:B------:R-:W-:Y:S02]  /*15b50*/  ISETP.GT.AND P5, PT, R0.reuse, 0x28, PT ;  /* 0x000000280000780c */ /* 0x040fe40003fa4270 */
[C---:B------:R-:W-:Y:S02]  /*15b60*/  ISETP.GT.AND P4, PT, R0.reuse, 0x30, PT ;  /* 0x000000300000780c */ /* 0x040fe40003f84270 */
[C---:B------:R-:W-:Y:S02]  /*15b70*/  ISETP.GT.AND P2, PT, R0.reuse, 0x31, PT ;  /* 0x000000310000780c */ /* 0x040fe40003f44270 */
[----:B------:R-:W-:Y:S02]  /*15b80*/  ISETP.GT.AND P6, PT, R0, 0x38, PT ;  /* 0x000000380000780c */ /* 0x000fe40003fc4270 */
[----:B------:R-:W-:-:S02]  /*15b90*/  FSEL R134, R134, -INF , P3 ;  /* 0xff80000086867808 */ /* 0x000fc40001800000 */
[----:B------:R-:W-:Y:S02]  /*15ba0*/  FSEL R142, R142, -INF , P5 ;  /* 0xff8000008e8e7808 */ /* 0x000fe40002800000 */
[----:B------:R-:W-:Y:S02]  /*15bb0*/  FSEL R146, R146, -INF , P4 ;  /* 0xff80000092927808 */ /* 0x000fe40002000000 */
[----:B------:R-:W-:Y:S02]  /*15bc0*/  FSEL R147, R147, -INF , P2 ;  /* 0xff80000093937808 */ /* 0x000fe40001000000 */
[----:B------:R-:W-:Y:S02]  /*15bd0*/  FSEL R150, R150, -INF , P6 ;  /* 0xff80000096967808 */ /* 0x000fe40003000000 */
[C---:B------:R-:W-:Y:S02]  /*15be0*/  ISETP.GT.AND P3, PT, R0.reuse, 0x29, PT ;  /* 0x000000290000780c */ /* 0x040fe40003f64270 */
[----:B------:R-:W-:-:S02]  /*15bf0*/  ISETP.GT.AND P5, PT, R0, 0x39, PT ;  /* 0x000000390000780c */ /* 0x000fc40003fa4270 */
[C---:B------:R-:W-:Y:S02]  /*15c00*/  ISETP.GT.AND P4, PT, R0.reuse, 0x41, PT ;  /* 0x000000410000780c */ /* 0x040fe40003f84270 */
[C---:B------:R-:W-:Y:S02]  /*15c10*/  ISETP.GT.AND P2, PT, R0.reuse, 0x48, PT ;  /* 0x000000480000780c */ /* 0x040fe40003f44270 */
[----:B------:R-:W-:Y:S02]  /*15c20*/  ISETP.GT.AND P6, PT, R0, 0x49, PT ;  /* 0x000000490000780c */ /* 0x000fe40003fc4270 */
[----:B------:R-:W-:Y:S02]  /*15c30*/  FSEL R143, R143, -INF , P3 ;  /* 0xff8000008f8f7808 */ /* 0x000fe40001800000 */
        /* <DEDUP_REMOVED lines=9> */
[----:B-----5:R-:W-:Y:S02]  /*15cd0*/  FMNMX.FTZ R0, R122, R9, !PT ;  /* 0x000000097a007209 */ /* 0x020fe40007810000 */
[----:B------:R-:W-:Y:S02]  /*15ce0*/  FSEL R154, R154, -INF , P3 ;  /* 0xff8000009a9a7808 */ /* 0x000fe40001800000 */
[----:B------:R-:W-:Y:S02]  /*15cf0*/  FMNMX.FTZ R0, R123, R0, !PT ;  /* 0x000000007b007209 */ /* 0x000fe40007810000 */
[----:B------:R-:W-:Y:S02]  /*15d00*/  FSEL R162, R162, -INF , P5 ;  /* 0xff800000a2a27808 */ /* 0x000fe40002800000 */
[----:B------:R-:W-:-:S02]  /*15d10*/  FMNMX.FTZ R0, R126, R0, !PT ;  /* 0x000000007e007209 */ /* 0x000fc40007810000 */
[----:B------:R-:W-:Y:S02]  /*15d20*/  FSEL R163, R163, -INF , P4 ;  /* 0xff800000a3a37808 */ /* 0x000fe40002000000 */
[----:B------:R-:W-:Y:S02]  /*15d30*/  FMNMX.FTZ R0, R127, R0, !PT ;  /* 0x000000007f007209 */ /* 0x000fe40007810000 */
[----:B------:R-:W-:Y:S02]  /*15d40*/  FSEL R166, R166, -INF , P2 ;  /* 0xff800000a6a67808 */ /* 0x000fe40001000000 */
[----:B------:R-:W-:Y:S02]  /*15d50*/  FMNMX.FTZ R0, R130, R0, !PT ;  /* 0x0000000082007209 */ /* 0x000fe40007810000 */
[----:B------:R-:W-:Y:S02]  /*15d60*/  FSEL R167, R167, -INF , P6 ;  /* 0xff800000a7a77808 */ /* 0x000fe40003000000 */
[----:B------:R-:W-:-:S02]  /*15d70*/  FMNMX.FTZ R0, R131, R0, !PT ;  /* 0x0000000083007209 */ /* 0x000fc40007810000 */
[----:B------:R-:W-:Y:S02]  /*15d80*/  MOV R2, UR4 ;  /* 0x0000000400027c02 */ /* 0x000fe40008000f00 */
[----:B------:R-:W-:Y:S02]  /*15d90*/  FMNMX.FTZ R0, R134, R0, !PT ;  /* 0x0000000086007209 */ /* 0x000fe40007810000 */
[C---:B------:R-:W-:Y:S01]  /*15da0*/  FSETP.NEU.FTZ.AND P3, PT, R4.reuse, -INF , PT ;  /* 0xff8000000400780b */ /* 0x040fe20003f7d000 */
[----:B------:R-:W-:Y:S01]  /*15db0*/  FMUL.FTZ R5, R4, R2 ;  /* 0x0000000204057220 */ /* 0x000fe20000410000 */
[----:B------:R-:W-:-:S04]  /*15dc0*/  FMNMX.FTZ R0, R135, R0, !PT ;  /* 0x0000000087007209 */ /* 0x000fc80007810000 */
        /* <DEDUP_REMOVED lines=56> */
[----:B------:R-:W-:Y:S02]  /*16150*/  FSEL R0, R4, RZ, P3 ;  /* 0x000000ff04007208 */ /* 0x000fe40001800000 */
[C---:B------:R-:W-:Y:S01]  /*16160*/  FSETP.NEU.FTZ.AND P2, PT, R3.reuse, -INF , PT ;  /* 0xff8000000300780b */ /* 0x040fe20003f5d000 */
[CC--:B------:R-:W-:Y:S02]  /*16170*/  FMUL.FTZ R137, R3.reuse, R2.reuse ;  /* 0x0000000203897220 */ /* 0x0c0fe40000410000 */
[----:B------:R-:W-:Y:S01]  /*16180*/  FADD.FTZ R0, -R0, R10 ;  /* 0x0000000a00007221 */ /* 0x000fe20000010100 */
[----:B------:R-:W-:Y:S01]  /*16190*/  FSEL R5, R3, RZ, P2 ;  /* 0x000000ff03057208 */ /* 0x000fe20001000000 */
[----:B------:R-:W-:Y:S01]  /*161a0*/  MUFU.EX2 R133, R133 ;  /* 0x0000008500857308 */ /* 0x000fe20000000800 */
[----:B------:R-:W-:Y:S01]  /*161b0*/  FSEL R137, R137, RZ, P2 ;  /* 0x000000ff89897208 */ /* 0x000fe20001000000 */
[----:B------:R-:W-:-:S02]  /*161c0*/  FMUL.FTZ R0, R0, R2 ;  /* 0x0000000200007220 */ /* 0x000fc40000410000 */
[----:B------:R-:W-:Y:S02]  /*161d0*/  FADD.FTZ R9, -R5, R9 ;  /* 0x0000000905097221 */ /* 0x000fe40000010100 */
[-CC-:B------:R-:W-:Y:S01]  /*161e0*/  FFMA.FTZ R189, R122, R2.reuse, -R137.reuse ;  /* 0x000000027abd7223 */ /* 0x180fe20000010889 */
[-CC-:B------:R-:W-:Y:S01]  /*161f0*/  FFMA.FTZ R140, R123, R2.reuse, -R137.reuse ;  /* 0x000000027b8c7223 */ /* 0x180fe20000010889 */
[-C--:B------:R-:W-:Y:S01]  /*16200*/  FMUL.FTZ R9, R9, R2.reuse ;  /* 0x0000000209097220 */ /* 0x080fe20000410000 */
[----:B------:R-:W0:Y:S01]  /*16210*/  MUFU.EX2 R5, R0 ;  /* 0x0000000000057308 */ /* 0x000e220000000800 */
        /* <DEDUP_REMOVED lines=15> */
[----:B------:R1:W3:Y:S01]  /*16310*/  MUFU.EX2 R0, R9 ;  /* 0x0000000900007308 */ /* 0x0002e20000000800 */
[----:B0-----:R-:W-:Y:S01]  /*16320*/  FFMA.FTZ R7, R5, R7, R188 ;  /* 0x0000000705077223 */ /* 0x001fe200000100bc */
[-CC-:B------:R-:W-:Y:S01]  /*16330*/  FFMA.FTZ R173, R154, R2.reuse, -R137.reuse ;  /* 0x000000029aad7223 */ /* 0x180fe20000010889 */
[-CC-:B------:R-:W-:Y:S01]  /*16340*/  FFMA.FTZ R134, R155, R2.reuse, -R137.reuse ;  /* 0x000000029b867223 */ /* 0x180fe20000010889 */
[-CC-:B------:R-:W-:Y:S01]  /*16350*/  FFMA.FTZ R175, R158, R2.reuse, -R137.reuse ;  /* 0x000000029eaf7223 */ /* 0x180fe20000010889 */
[-CC-:B------:R-:W-:Y:S01]  /*16360*/  FFMA.FTZ R130, R159, R2.reuse, -R137.reuse ;  /* 0x000000029f827223 */ /* 0x180fe20000010889 */
[-CC-:B------:R-:W-:Y:S01]  /*16370*/  FFMA.FTZ R169, R162, R2.reuse, -R137.reuse ;  /* 0x00000002a2a97223 */ /* 0x180fe20000010889 */
[-CC-:B--2---:R-:W-:Y:S01]  /*16380*/  FFMA.FTZ R12, R163, R2.reuse, -R137.reuse ;  /* 0x00000002a30c7223 */ /* 0x184fe20000010889 */
[----:B------:R-:W0:Y:S01]  /*16390*/  MUFU.EX2 R140, R140 ;  /* 0x0000008c008c7308 */ /* 0x000e220000000800 */
[-CC-:B------:R-:W-:Y:S01]  /*163a0*/  FFMA.FTZ R171, R166, R2.reuse, -R137.reuse ;  /* 0x00000002a6ab7223 */ /* 0x180fe20000010889 */
[----:B-1----:R-:W-:Y:S01]  /*163b0*/  FFMA.FTZ R9, R167, R2, -R137 ;  /* 0x00000002a7097223 */ /* 0x002fe20000010889 */
[----:B------:R-:W-:-:S05]  /*163c0*/  FADD.FTZ R7, R120, R7 ;  /* 0x0000000778077221 */ /* 0x000fca0000010000 */
[----:B------:R-:W1:Y:S01]  /*163d0*/  MUFU.EX2 R191, R191 ;  /* 0x000000bf00bf7308 */ /* 0x000e620000000800 */
[----:B---3--:R-:W-:-:S07]  /*163e0*/  FFMA.FTZ R6, R0, R6, R189 ;  /* 0x0000000600067223 */ /* 0x008fce00000100bd */
        /* <DEDUP_REMOVED lines=80> */
.L_x_2885:
[----:B------:R-:W-:Y:S01]  /*168f0*/  ISETP.GT.AND P2, PT, R11, R14, PT ;  /* 0x0000000e0b00720c */ /* 0x000fe20003f44270 */
[----:B------:R-:W-:Y:S01]  /*16900*/  VIADD R13, R13, 0x30860 ;  /* 0x000308600d0d7836 */ /* 0x000fe20000000000 */
[----:B------:R-:W-:Y:S01]  /*16910*/  F2FP.F16.F32.PACK_AB R186, R15, R186 ;  /* 0x000000ba0fba723e */ /* 0x000fe200000000ff */
[----:B------:R-:W-:Y:S01]  /*16920*/  IMAD.MOV.U32 R15, RZ, RZ, R197 ;  /* 0x000000ffff0f7224 */ /* 0x000fe200078e00c5 */
[----:B------:R-:W-:Y:S01]  /*16930*/  F2FP.F16.F32.PACK_AB R183, R10, R183 ;  /* 0x000000b70ab7723e */ /* 0x000fe200000000ff */
[----:B------:R-:W-:Y:S01]  /*16940*/  IMAD.MOV.U32 R10, RZ, RZ, R4 ;  /* 0x000000ffff0a7224 */ /* 0x000fe200078e0004 */
[----:B------:R-:W-:Y:S02]  /*16950*/  PRMT R13, R212, 0x654, R13 ;  /* 0x00000654d40d7816 */ /* 0x000fe4000000000d */
        /* <DEDUP_REMOVED lines=24> */
[----:B------:R-:W-:Y:S02]  /*16ae0*/  IADD3 R11, R11, -0x1, RZ ;  /* 0xffffffff0b0b7810 */ /* 0x000fe40007ffe0ff */
[----:B0-----:R-:W-:Y:S01]  /*16af0*/  MOV R13, R200 ;  /* 0x000000c8000d7202 */ /* 0x001fe20000000f00 */
[----:B------:R-:W-:Y:S06]  /*16b00*/  @P2 BRA `(.L_x_2886) ;  /* 0xffffffd800082947 */ /* 0x000fec000383ffff */
[----:B------:R-:W-:Y:S05]  /*16b10*/  BSYNC B1 ;  /* 0x0000000000017941 */ /* 0x000fea0003800000 */
.L_x_2873:
[----:B------:R-:W-:Y:S05]  /*16b20*/  BSYNC B0 ;  /* 0x0000000000007941 */ /* 0x000fea0003800000 */
.L_x_2872:
[----:B------:R-:W-:Y:S01]  /*16b30*/  ISETP.GE.AND P1, PT, R11, RZ, PT ;  /* 0x000000ff0b00720c */ /* 0x000fe20003f26270 */
[----:B------:R-:W-:-:S12]  /*16b40*/  BSSY B0, `(.L_x_2887) ;  /* 0x0000212000007945 */ /* 0x000fd80003800000 */
[----:B------:R-:W-:Y:S05]  /*16b50*/  @!P1 BRA `(.L_x_2888) ;  /* 0x0000002000409947 */ /* 0x000fea0003800000 */
[----:B------:R-:W-:Y:S01]  /*16b60*/  IMAD.MOV.U32 R10, RZ, RZ, R3 ;  /* 0x000000ffff0a7224 */ /* 0x000fe200078e0003 */
[----:B------:R-:W-:Y:S01]  /*16b70*/  MOV R9, R4 ;  /* 0x0000000400097202 */ /* 0x000fe20000000f00 */
[----:B------:R-:W-:Y:S02]  /*16b80*/  IMAD.MOV.U32 R12, RZ, RZ, R200 ;  /* 0x000000ffff0c7224 */ /* 0x000fe400078e00c8 */
[----:B------:R-:W-:-:S07]  /*16b90*/  IMAD.MOV.U32 R14, RZ, RZ, R197 ;  /* 0x000000ffff0e7224 */ /* 0x000fce00078e00c5 */
.L_x_2901:
[----:B------:R-:W-:-:S04]  /*16ba0*/  IADD3 R13, R14, 0x1, RZ ;  /* 0x000000010e0d7810 */ /* 0x000fc80007ffe0ff */
[----:B------:R-:W-:-:S04]  /*16bb0*/  ISETP.NE.AND P1, PT, R13, 0x2, PT ;  /* 0x000000020d00780c */ /* 0x000fc80003f25270 */
[----:B------:R-:W-:Y:S02]  /*16bc0*/  SEL R13, R13, RZ, P1 ;  /* 0x000000ff0d0d7207 */ /* 0x000fe40000800000 */
[----:B------:R-:W-:-:S03]  /*16bd0*/  SEL R3, RZ, 0x1, P1 ;  /* 0x00000001ff037807 */ /* 0x000fc60000800000 */
[----:B------:R-:W-:Y:S01]  /*16be0*/  IMAD.MOV.U32 R197, RZ, RZ, R13 ;  /* 0x000000ffffc57224 */ /* 0x000fe200078e000d */
[----:B------:R-:W-:Y:S01]  /*16bf0*/  LOP3.LUT R200, R12, R3, RZ, 0x3c, !PT ;  /* 0x000000030cc87212 */ /* 0x000fe200078e3cff */
[----:B------:R-:W-:Y:S06]  /*16c00*/  @!P0 BRA `(.L_x_2889) ;  /* 0x0000000000048947 */ /* 0x000fec0003800000 */
[----:B------:R-:W-:Y:S01]  /*16c10*/  BPT.TRAP 0x1 ;  /* 0x000000040000795c */ /* 0x000fe20000300000 */
.L_x_2889:
[----:B------:R-:W-:Y:S01]  /*16c20*/  IMAD R2, R197, 0x8, R18 ;  /* 0x00000008c5027824 */ /* 0x000fe200078e0212 */
[----:B------:R-:W-:-:S04]  /*16c30*/  SHF.L.U32 R3, R200, 0x1f, RZ ;  /* 0x0000001fc8037819 */ /* 0x000fc800000006ff */
[----:B------:R0:W1:Y:S01]  /*16c40*/  SYNCS.PHASECHK.TRANS64.TRYWAIT P1, [R2+URZ+0x30830], R3 ;  /* 0x03083003020075a7 */ /* 0x000062000802017f */
[----:B------:R-:W-:Y:S05]  /*16c50*/  @!P0 BRA `(.L_x_2890) ;  /* 0x0000000000048947 */ /* 0x000fea0003800000 */
[----:B------:R-:W-:Y:S01]  /*16c60*/  BPT.TRAP 0x1 ;  /* 0x000000040000795c */ /* 0x000fe20000300000 */
.L_x_2890:
[----:B------:R-:W-:Y:S01]  /*16c70*/  IMAD R4, R197, 0x900, R8 ;  /* 0x00000900c5047824 */ /* 0x000fe200078e0208 */
[----:B------:R-:W-:Y:S03]  /*16c80*/  BSSY B1, `(.L_x_2891) ;  /* 0x0000006000017945 */ /* 0x000fe60003800000 */
[C---:B------:R-:W-:Y:S01]  /*16c90*/  VIADD R21, R4.reuse, 0x4 ;  /* 0x0000000404157836 */ /* 0x040fe20000000000 */
[----:B------:R-:W-:Y:S01]  /*16ca0*/  IADD3 R15, R4, 0x2, RZ ;  /* 0x00000002040f7810 */ /* 0x000fe20007ffe0ff */
[----:B-1----:R-:W-:Y:S06]  /*16cb0*/  @P1 BRA `(.L_x_2892) ;  /* 0x0000000000081947 */ /* 0x002fec0003800000 */
[----:B------:R-:W1:Y:S02]  /*16cc0*/  SYNCS.PHASECHK.TRANS64.TRYWAIT P1, [R2+URZ+0x30830], R3 ;  /* 0x03083003020075a7 */ /* 0x000e64000802017f */
[----:B-1----:R-:W-:Y:S05]  /*16cd0*/  @!P1 BRA `(.L_x_2893) ;  /* 0x000000dc00389947 */ /* 0x002fea0003800000 */
.L_x_2892:
[----:B------:R-:W-:Y:S05]  /*16ce0*/  BSYNC B1 ;  /* 0x0000000000017941 */ /* 0x000fea0003800000 */
.L_x_2891:
[----:B------:R-:W2:Y:S04]  /*16cf0*/  LDL.64 R122, [R1+0x30] ;  /* 0x00003000017a7983 */ /* 0x000ea80000100a00 */
[----:B------:R3:W-:Y:S04]  /*16d00*/  STL.64 [R1+0x80], R8 ;  /* 0x0000800801007387 */ /* 0x0007e80000100a00 */
[----:B---3--:R-:W3:Y:S04]  /*16d10*/  LDL.64 R8, [R1+0x28] ;  /* 0x0000280001087983 */ /* 0x008ee80000100a00 */
[----:B------:R4:W-:Y:S04]  /*16d20*/  STL.64 [R1+0x78], R6 ;  /* 0x0000780601007387 */ /* 0x0009e80000100a00 */
[----:B----4-:R-:W4:Y:S01]  /*16d30*/  LDL.64 R6, [R1+0x20] ;  /* 0x0000200001067983 */ /* 0x010f220000100a00 */
[----:B01----:R-:W-:Y:S01]  /*16d40*/  IMAD.MOV.U32 R2, RZ, RZ, R4 ;  /* 0x000000ffff027224 */ /* 0x003fe200078e0004 */
[----:B------:R-:W-:Y:S01]  /*16d50*/  MOV R3, 0x40000040 ;  /* 0x4000004000037802 */ /* 0x000fe20000000f00 */
[C---:B------:R-:W-:Y:S01]  /*16d60*/  VIADD R20, R4.reuse, 0x6 ;  /* 0x0000000604147836 */ /* 0x040fe20000000000 */
[----:B------:R-:W-:Y:S01]  /*16d70*/  MOV R121, 0x40000040 ;  /* 0x4000004000797802 */ /* 0x000fe20000000f00 */
[----:B------:R-:W-:Y:S01]  /*16d80*/  VIADD R120, R4, 0x304 ;  /* 0x0000030404787836 */ /* 0x000fe20000000000 */
[----:B------:R-:W-:Y:S01]  /*16d90*/  R2UR UR26, R2 ;  /* 0x00000000021a72ca */ /* 0x000fe200000e0000 */
[----:B------:R-:W-:Y:S01]  /*16da0*/  IMAD.MOV.U32 R2, RZ, RZ, R15 ;  /* 0x000000ffff027224 */ /* 0x000fe200078e000f */
[----:B------:R-:W-:-:S02]  /*16db0*/  R2UR UR14, R20 ;  /* 0x00000000140e72ca */ /* 0x000fc400000e0000 */
[----:B------:R-:W-:Y:S02]  /*16dc0*/  IADD3 R20, R4, 0x302, RZ ;  /* 0x0000030204147810 */ /* 0x000fe40007ffe0ff */
[----:B------:R-:W-:Y:S02]  /*16dd0*/  R2UR UR22, R2 ;  /* 0x00000000021672ca */ /* 0x000fe400000e0000 */
[----:B------:R-:W-:Y:S01]  /*16de0*/  MOV R2, R21 ;  /* 0x0000001500027202 */ /* 0x000fe20000000f00 */
[----:B------:R-:W-:Y:S01]  /*16df0*/  FMUL.FTZ R24, R24, R5 ;  /* 0x0000000518187220 */ /* 0x000fe20000410000 */
[----:B------:R-:W-:Y:S01]  /*16e00*/  R2UR UR6, R20 ;  /* 0x00000000140672ca */ /* 0x000fe200000e0000 */
[----:B------:R-:W-:Y:S01]  /*16e10*/  VIADD R20, R4, 0x600 ;  /* 0x0000060004147836 */ /* 0x000fe20000000000 */
[----:B------:R-:W-:Y:S01]  /*16e20*/  R2UR UR18, R2 ;  /* 0x00000000021272ca */ /* 0x000fe200000e0000 */
[----:B------:R-:W-:Y:S01]  /*16e30*/  VIADD R2, R4, 0x300 ;  /* 0x0000030004027836 */ /* 0x000fe20000000000 */
[----:B------:R-:W-:Y:S01]  /*16e40*/  R2UR UR58, R120 ;  /* 0x00000000783a72ca */ /* 0x000fe200000e0000 */
[----:B------:R-:W-:Y:S01]  /*16e50*/  VIADD R120, R4, 0x602 ;  /* 0x0000060204787836 */ /* 0x000fe20000000000 */
[----:B------:R-:W-:Y:S01]  /*16e60*/  R2UR UR50, R20 ;  /* 0x00000000143272ca */ /* 0x000fe200000e0000 */
[----:B------:R-:W-:Y:S01]  /*16e70*/  VIADD R20, R4, 0x606 ;  /* 0x0000060604147836 */ /* 0x000fe20000000000 */
[----:B------:R-:W-:Y:S01]  /*16e80*/  R2UR UR10, R2 ;  /* 0x00000000020a72ca */ /* 0x000fe200000e0000 */
[----:B------:R-:W-:-:S02]  /*16e90*/  VIADD R2, R4, 0x306 ;  /* 0x0000030604027836 */ /* 0x000fc40000000000 */
[-C--:B------:R-:W-:Y:S01]  /*16ea0*/  FMUL.FTZ R25, R25, R5.reuse ;  /* 0x0000000519197220 */ /* 0x080fe20000410000 */
[-C--:B------:R-:W-:Y:S01]  /*16eb0*/  FMUL.FTZ R28, R28, R5.reuse ;  /* 0x000000051c1c7220 */ /* 0x080fe20000410000 */
[-C--:B------:R-:W-:Y:S01]  /*16ec0*/  FMUL.FTZ R29, R29, R5.reuse ;  /* 0x000000051d1d7220 */ /* 0x080fe20000410000 */
[-C--:B------:R-:W-:Y:S01]  /*16ed0*/  FMUL.FTZ R32, R32, R5.reuse ;  /* 0x0000000520207220 */ /* 0x080fe20000410000 */
[----:B------:R-:W-:Y:S01]  /*16ee0*/  R2UR UR54, R2 ;  /* 0x00000000023672ca */ /* 0x000fe200000e0000 */
[-C--:B------:R-:W-:Y:S01]  /*16ef0*/  FMUL.FTZ R33, R33, R5.reuse ;  /* 0x0000000521217220 */ /* 0x080fe20000410000 */
        /* <DEDUP_REMOVED lines=162> */
.L_x_2894:
[----:B------:R-:W-:Y:S01]  /*17920*/  SHF.L.U32 R0, R12, 0x1f, RZ ;  /* 0x0000001f0c007819 */ /* 0x000fe200000006ff */
[----:B------:R-:W-:-:S04]  /*17930*/  IMAD R12, R14, 0x8, R18 ;  /* 0x000000080e0c7824 */ /* 0x000fc800078e0212 */
[----:B------:R0:W1:Y:S01]  /*17940*/  SYNCS.PHASECHK.TRANS64.TRYWAIT P1, [R12+URZ+0x30850], R0 ;  /* 0x030850000c0075a7 */ /* 0x000062000802017f */
[----:B------:R-:W-:Y:S05]  /*17950*/  @!P0 BRA `(.L_x_2895) ;  /* 0x0000000000048947 */ /* 0x000fea0003800000 */
[----:B------:R-:W-:Y:S01]  /*17960*/  BPT.TRAP 0x1 ;  /* 0x000000040000795c */ /* 0x000fe20000300000 */
.L_x_2895:
[----:B------:R-:W-:Y:S04]  /*17970*/  BSSY B1, `(.L_x_2896) ;  /* 0x0000004000017945 */ /* 0x000fe80003800000 */
[----:B-1----:R-:W-:Y:S05]  /*17980*/  @P1 BRA `(.L_x_2897) ;  /* 0x0000000000081947 */ /* 0x002fea0003800000 */
[----:B------:R-:W1:Y:S02]  /*17990*/  SYNCS.PHASECHK.TRANS64.TRYWAIT P1, [R12+URZ+0x30850], R0 ;  /* 0x030850000c0075a7 */ /* 0x000e64000802017f */
[----:B-1----:R-:W-:Y:S05]  /*179a0*/  @!P1 BRA `(.L_x_2898) ;  /* 0x000000d000189947 */ /* 0x002fea0003800000 */
.L_x_2897:
[----:B------:R-:W-:Y:S05]  /*179b0*/  BSYNC B1 ;  /* 0x0000000000017941 */ /* 0x000fea0003800000 */
.L_x_2896:
        /* <DEDUP_REMOVED lines=48> */
.L_x_2899:
[----:B-----5:R-:W-:Y:S01]  /*17cc0*/  FMNMX.FTZ R0, R120, R9, !PT ;  /* 0x0000000978007209 */ /* 0x020fe20007810000 */
[----:B------:R-:W-:Y:S01]  /*17cd0*/  ULDC UR4, c[0x0][0x988] ;  /* 0x0002620000047ab9 */ /* 0x000fe20000000800 */
[----:B------:R-:W-:Y:S02]  /*17ce0*/  IMAD R13, R13, 0x8, R18 ;  /* 0x000000080d0d7824 */ /* 0x000fe400078e0212 */
        /* <DEDUP_REMOVED lines=46> */
[----:B------:R-:W0:Y:S01]  /*17fd0*/  SHFL.BFLY PT, R2, R4, 0x2, 0x1f ;  /* 0x0c401f0004027f89 */ /* 0x000e2200000e0000 */
[----:B------:R-:W-:-:S05]  /*17fe0*/  FMNMX.FTZ R3, R167, R0, !PT ;  /* 0x00000000a7037209 */ /* 0x000fca0007810000 */
[----:B------:R-:W1:Y:S01]  /*17ff0*/  SHFL.BFLY PT, R0, R3, 0x2, 0x1f ;  /* 0x0c401f0003007f89 */ /* 0x000e6200000e0000 */
[----:B0-----:R-:W-:-:S05]  /*18000*/  FMNMX.FTZ R4, R4, R2, !PT ;  /* 0x0000000204047209 */ /* 0x001fca0007810000 */
[----:B------:R-:W0:Y:S01]  /*18010*/  SHFL.BFLY PT, R2, R4, 0x1, 0x1f ;  /* 0x0c201f0004027f89 */ /* 0x000e2200000e0000 */
[----:B-1----:R-:W-:-:S05]  /*18020*/  FMNMX.FTZ R3, R3, R0, !PT ;  /* 0x0000000003037209 */ /* 0x002fca0007810000 */
[----:B------:R-:W1:Y:S01]  /*18030*/  SHFL.BFLY PT, R0, R3, 0x1, 0x1f ;  /* 0x0c201f0003007f89 */ /* 0x000e6200000e0000 */
[----:B0-----:R-:W-:Y:S02]  /*18040*/  FMNMX.FTZ R4, R4, R2, !PT ;  /* 0x0000000204047209 */ /* 0x001fe40007810000 */
[----:B------:R-:W-:-:S03]  /*18050*/  MOV R2, UR4 ;  /* 0x0000000400027c02 */ /* 0x000fc60008000f00 */
[C---:B------:R-:W-:Y:S01]  /*18060*/  FADD.FTZ R5, -R4.reuse, R9 ;  /* 0x0000000904057221 */ /* 0x040fe20000010100 */
[----:B-1----:R-:W-:Y:S01]  /*18070*/  FMNMX.FTZ R3, R3, R0, !PT ;  /* 0x0000000003037209 */ /* 0x002fe20007810000 */
[-C--:B------:R-:W-:Y:S02]  /*18080*/  FMUL.FTZ R9, R4, R2.reuse ;  /* 0x0000000204097220 */ /* 0x080fe40000410000 */
[-C--:B------:R-:W-:Y:S02]  /*18090*/  FMUL.FTZ R5, R5, R2.reuse ;  /* 0x0000000205057220 */ /* 0x080fe40000410000 */
[-CC-:B------:R-:W-:Y:S01]  /*180a0*/  FFMA.FTZ R169, R125, R2.reuse, -R9.reuse ;  /* 0x000000027da97223 */ /* 0x180fe20000010809 */
[-CC-:B------:R-:W-:Y:S01]  /*180b0*/  FFMA.FTZ R125, R129, R2.reuse, -R9.reuse ;  /* 0x00000002817d7223 */ /* 0x180fe20000010809 */
[C---:B------:R-:W-:Y:S01]  /*180c0*/  FADD.FTZ R0, -R3.reuse, R10 ;  /* 0x0000000a03007221 */ /* 0x040fe20000010100 */
[-C--:B------:R-:W-:Y:S01]  /*180d0*/  FMUL.FTZ R129, R3, R2.reuse ;  /* 0x0000000203817220 */ /* 0x080fe20000410000 */
[-CC-:B------:R-:W-:Y:S01]  /*180e0*/  FFMA.FTZ R188, R120, R2.reuse, -R9.reuse ;  /* 0x0000000278bc7223 */ /* 0x180fe20000010809 */
[-C--:B------:R-:W-:Y:S01]  /*180f0*/  FFMA.FTZ R171, R121, R2.reuse, -R9 ;  /* 0x0000000279ab7223 */ /* 0x080fe20000010809 */
[-C--:B------:R-:W-:Y:S01]  /*18100*/  FMUL.FTZ R0, R0, R2.reuse ;  /* 0x0000000200007220 */ /* 0x080fe20000410000 */
[-C--:B------:R-:W-:Y:S01]  /*18110*/  FFMA.FTZ R189, R122, R2.reuse, -R129 ;  /* 0x000000027abd7223 */ /* 0x080fe20000010881 */
[-C--:B------:R-:W-:Y:S01]  /*18120*/  FFMA.FTZ R184, R128, R2.reuse, -R9 ;  /* 0x0000000280b87223 */ /* 0x080fe20000010809 */
[-C--:B------:R-:W-:Y:S01]  /*18130*/  FFMA.FTZ R128, R123, R2.reuse, -R129 ;  /* 0x000000027b807223 */ /* 0x080fe20000010881 */
[----:B------:R-:W-:Y:S01]  /*18140*/  MUFU.EX2 R5, R5 ;  /* 0x0000000500057308 */ /* 0x000fe20000000800 */
[-C--:B------:R-:W-:Y:S01]  /*18150*/  FFMA.FTZ R190, R124, R2.reuse, -R9 ;  /* 0x000000027cbe7223 */ /* 0x080fe20000010809 */
[-CC-:B------:R-:W-:Y:S01]  /*18160*/  FFMA.FTZ R191, R126, R2.reuse, -R129.reuse ;  /* 0x000000027ebf7223 */ /* 0x180fe20000010881 */
[-CC-:B------:R-:W-:Y:S01]  /*18170*/  FFMA.FTZ R127, R127, R2.reuse, -R129.reuse ;  /* 0x000000027f7f7223 */ /* 0x180fe20000010881 */
[----:B------:R-:W-:Y:S01]  /*18180*/  FFMA.FTZ R185, R130, R2, -R129 ;  /* 0x0000000282b97223 */ /* 0x000fe20000010881 */
[----:B------:R-:W-:-:S02]  /*18190*/  VIADD R130, R13, 0x30840 ;  /* 0x000308400d827836 */ /* 0x000fc40000000000 */
[-C--:B------:R-:W-:Y:S01]  /*181a0*/  FFMA.FTZ R126, R131, R2.reuse, -R129 ;  /* 0x00000002837e7223 */ /* 0x080fe20000010881 */
[-C--:B------:R-:W-:Y:S01]  /*181b0*/  FFMA.FTZ R186, R132, R2.reuse, -R9 ;  /* 0x0000000284ba7223 */ /* 0x080fe20000010809 */
[----:B------:R-:W0:Y:S01]  /*181c0*/  MUFU.EX2 R188, R188 ;  /* 0x000000bc00bc7308 */ /* 0x000e220000000800 */
[-C--:B------:R-:W-:Y:S01]  /*181d0*/  FFMA.FTZ R187, R134, R2.reuse, -R129 ;  /* 0x0000000286bb7223 */ /* 0x080fe20000010881 */
[----:B------:R-:W-:Y:S01]  /*181e0*/  PRMT R130, R212, 0x654, R130 ;  /* 0x00000654d4827816 */ /* 0x000fe20000000082 */
[-CC-:B------:R-:W-:Y:S01]  /*181f0*/  FFMA.FTZ R124, R133, R2.reuse, -R9.reuse ;  /* 0x00000002857c7223 */ /* 0x180fe20000010809 */
[-C--:B------:R-:W-:Y:S01]  /*18200*/  FFMA.FTZ R180, R136, R2.reuse, -R9 ;  /* 0x0000000288b47223 */ /* 0x080fe20000010809 */
[-CC-:B------:R-:W-:Y:S01]  /*18210*/  FFMA.FTZ R123, R135, R2.reuse, -R129.reuse ;  /* 0x00000002877b7223 */ /* 0x180fe20000010881 */
[----:B------:R1:W-:Y:S01]  /*18220*/  SYNCS.ARRIVE.TRANS64.RED.A1T0 RZ, [R130+URZ], RZ ;  /* 0x000000ff82ff79a7 */ /* 0x0003e2000810043f */
        /* <DEDUP_REMOVED lines=9> */
[----:B------:R-:W2:Y:S01]  /*182c0*/  MUFU.EX2 R189, R189 ;  /* 0x000000bd00bd7308 */ /* 0x000ea20000000800 */
[----:B0-----:R-:W-:Y:S01]  /*182d0*/  FFMA.FTZ R7, R5, R7, R188 ;  /* 0x0000000705077223 */ /* 0x001fe200000100bc */
        /* <DEDUP_REMOVED lines=8> */
[-C--:B-1----:R-:W-:Y:S01]  /*18360*/  FFMA.FTZ R130, R167, R2.reuse, -R129 ;  /* 0x00000002a7827223 */ /* 0x082fe20000010881 */
[-CC-:B------:R-:W-:Y:S01]  /*18370*/  FFMA.FTZ R121, R137, R2.reuse, -R9.reuse ;  /* 0x0000000289797223 */ /* 0x180fe20000010809 */
[-CC-:B------:R-:W-:Y:S01]  /*18380*/  FFMA.FTZ R182, R140, R2.reuse, -R9.reuse ;  /* 0x000000028cb67223 */ /* 0x180fe20000010809 */
[-CC-:B------:R-:W-:Y:S01]  /*18390*/  FFMA.FTZ R120, R141, R2.reuse, -R9.reuse ;  /* 0x000000028d787223 */ /* 0x180fe20000010809 */
[-CC-:B------:R-:W-:Y:S01]  /*183a0*/  FFMA.FTZ R176, R144, R2.reuse, -R9.reuse ;  /* 0x0000000290b07223 */ /* 0x180fe20000010809 */
[----:B------:R-:W-:Y:S01]  /*183b0*/  FFMA.FTZ R21, R145, R2, -R9 ;  /* 0x0000000291157223 */ /* 0x000fe20000010809 */
[----:B------:R-:W1:Y:S01]  /*183c0*/  MUFU.EX2 R128, R128 ;  /* 0x0000008000807308 */ /* 0x000e620000000800 */
[----:B--2---:R-:W-:Y:S01]  /*183d0*/  FFMA.FTZ R6, R0, R6, R189 ;  /* 0x0000000600067223 */ /* 0x004fe200000100bd */
[-CC-:B------:R-:W-:Y:S01]  /*183e0*/  FFMA.FTZ R178, R148, R2.reuse, -R9.reuse ;  /* 0x0000000294b27223 */ /* 0x180fe20000010809 */
[-CC-:B------:R-:W-:Y:S01]  /*183f0*/  FFMA.FTZ R20, R149, R2.reuse, -R9.reuse ;  /* 0x0000000295147223 */ /* 0x180fe20000010809 */
[-CC-:B------:R-:W-:Y:S01]  /*18400*/  FFMA.FTZ R172, R152, R2.reuse, -R9.reuse ;  /* 0x0000000298ac7223 */ /* 0x180fe20000010809 */
[-CC-:B------:R-:W-:Y:S01]  /*18410*/  FFMA.FTZ R15, R153, R2.reuse, -R9.reuse ;  /* 0x00000002990f7223 */ /* 0x180fe20000010809 */
[-CC-:B------:R-:W-:Y:S01]  /*18420*/  FFMA.FTZ R174, R156, R2.reuse, -R9.reuse ;  /* 0x000000029cae7223 */ /* 0x180fe20000010809 */
[-C--:B------:R-:W-:Y:S01]  /*18430*/  FFMA.FTZ R14, R157, R2.reuse, -R9 ;  /* 0x000000029d0e7223 */ /* 0x080fe20000010809 */
[----:B------:R-:W2:Y:S01]  /*18440*/  MUFU.EX2 R190, R190 ;  /* 0x000000be00be7308 */ /* 0x000ea20000000800 */
[----:B0-----:R-:W-:Y:S01]  /*18450*/  FADD.FTZ R7, R171, R7 ;  /* 0x00000007ab077221 */ /* 0x001fe20000010000 */
[-CC-:B------:R-:W-:Y:S01]  /*18460*/  FFMA.FTZ R168, R160, R2.reuse, -R9.reuse ;  /* 0x00000002a0a87223 */ /* 0x180fe20000010809 */
[-CC-:B------:R-:W-:Y:S01]  /*18470*/  FFMA.FTZ R10, R161, R2.reuse, -R9.reuse ;  /* 0x00000002a10a7223 */ /* 0x180fe20000010809 */
[-CC-:B------:R-:W-:Y:S01]  /*18480*/  FFMA.FTZ R170, R164, R2.reuse, -R9.reuse ;  /* 0x00000002a4aa7223 */ /* 0x180fe20000010809 */
[----:B------:R-:W-:-:S03]  /*18490*/  FFMA.FTZ R9, R165, R2, -R9 ;  /* 0x00000002a5097223 */ /* 0x000fc60000010809 */
        /* <DEDUP_REMOVED lines=90> */
.L_x_2900:
[C---:B------:R-:W-:Y:S01]  /*18a40*/  ISETP.GT.AND P1, PT, R11.reuse, RZ, PT ;  /* 0x000000ff0b00720c */ /* 0x040fe20003f24270 */
[----:B------:R-:W-:Y:S01]  /*18a50*/  VIADD R11, R11, 0xffffffff ;  /* 0xffffffff0b0b7836 */ /* 0x000fe20000000000 */
[----:B------:R-:W-:Y:S02]  /*18a60*/  IADD3 R12, R12, 0x30860, RZ ;  /* 0x000308600c0c7810 */ /* 0x000fe40007ffe0ff */
[----:B------:R-:W-:Y:S02]  /*18a70*/  F2FP.F16.F32.PACK_AB R188, R171, R188 ;  /* 0x000000bcabbc723e */ /* 0x000fe400000000ff */
        /* <DEDUP_REMOVED lines=8> */
[----:B------:R-:W-:Y:S01]  /*18b00*/  F2FP.F16.F32.PACK_AB R189, R128, R189 ;  /* 0x000000bd80bd723e */ /* 0x000fe200000000ff */
[----:B0-----:R-:W-:Y:S01]  /*18b10*/  IMAD.MOV.U32 R12, RZ, RZ, R200 ;  /* 0x000000ffff0c7224 */ /* 0x001fe200078e00c8 */
        /* <DEDUP_REMOVED lines=20> */
.L_x_2888:
[----:B------:R-:W-:Y:S05]  /*18c60*/  BSYNC B0 ;  /* 0x0000000000007941 */ /* 0x000fea0003800000 */
.L_x_2887:
        /* <DEDUP_REMOVED lines=99> */
.L_x_2902:
[----:B------:R-:W-:Y:S02]  /*192a0*/  LEA R10, R197, R18, 0x3 ;  /* 0x00000012c50a7211 */ /* 0x000fe400078e18ff */
[----:B------:R-:W-:-:S04]  /*192b0*/  SHF.L.U32 R5, R200, 0x1f, RZ ;  /* 0x0000001fc8057819 */ /* 0x000fc800000006ff */
[----:B------:R0:W1:Y:S01]  /*192c0*/  SYNCS.PHASECHK.TRANS64.TRYWAIT P1, [R10+URZ+0x30850], R5 ;  /* 0x030850050a0075a7 */ /* 0x000062000802017f */
[----:B------:R-:W-:Y:S05]  /*192d0*/  @!P0 BRA `(.L_x_2903) ;  /* 0x0000000000048947 */ /* 0x000fea0003800000 */
[----:B------:R-:W-:Y:S01]  /*192e0*/  BPT.TRAP 0x1 ;  /* 0x000000040000795c */ /* 0x000fe20000300000 */
.L_x_2903:
        /* <DEDUP_REMOVED lines=9> */
.L_x_2905:
[----:B------:R-:W-:Y:S05]  /*19380*/  BSYNC B0 ;  /* 0x0000000000007941 */ /* 0x000fea0003800000 */
.L_x_2904:
[----:B------:R-:W-:Y:S01]  /*19390*/  IMAD.MOV.U32 R8, RZ, RZ, R0 ;  /* 0x000000ffff087224 */ /* 0x000fe200078e0000 */
[----:B------:R-:W-:Y:S01]  /*193a0*/  MOV R9, 0x40000040 ;  /* 0x4000004000097802 */ /* 0x000fe20000000f00 */
[----:B------:R-:W-:Y:S01]  /*193b0*/  WARPGROUP.ARRIVE ;  /* 0x00000000000079c5 */ /* 0x000fe20000000000 */
[----:B01----:R-:W-:Y:S02]  /*193c0*/  SHFL.BFLY PT, R5, R6, 0x2, 0x1f ;  /* 0x0c401f0006057f89 */ /* 0x003fe400000e0000 */
[----:B------:R-:W-:Y:S01]  /*193d0*/  R2UR UR6, R8 ;  /* 0x00000000080672ca */ /* 0x000fe200000e0000 */
[----:B------:R-:W-:Y:S01]  /*193e0*/  VIADD R8, R0, 0x80 ;  /* 0x0000008000087836 */ /* 0x000fe20000000000 */
[----:B------:R-:W-:Y:S01]  /*193f0*/  R2UR UR7, R9 ;  /* 0x00000000090772ca */ /* 0x000fe200000e0000 */
[----:B------:R-:W-:-:S12]  /*19400*/  IMAD.MOV.U32 R9, RZ, RZ, 0x40000040 ;  /* 0x40000040ff097424 */ /* 0x000fd800078e00ff */
        /* <DEDUP_REMOVED lines=25> */
[----:B------:R-:W-:Y:S02]  /*195a0*/  IADD3 R8, R0, 0x280, RZ ;  /* 0x0000028000087810 */ /* 0x000fe40007ffe0ff */
[----:B------:R-:W0:Y:S02]  /*195b0*/  SHFL.BFLY PT, R0, R7, 0x2, 0x1f ;  /* 0x0c401f0007007f89 */ /* 0x000e2400000e0000 */
[----:B0-----:R-:W-:Y:S01]  /*195c0*/  FADD.FTZ R0, R0, R7 ;  /* 0x0000000700007221 */ /* 0x001fe20000010000 */
[----:B------:R-:W-:-:S02]  /*195d0*/  WARPGROUP.DEPBAR.LE gsb0, 0x0 ;  /* 0x00008000000079c5 */ /* 0x000fc40000010000 */
[----:B------:R-:W-:-:S08]  /*195e0*/  WARPGROUP.ARRIVE ;  /* 0x00000000000079c5 */ /* 0x000fd00000000000 */
[----:B------:R-:W-:Y:S01]  /*195f0*/  HGMMA.64x192x16.F32 R24, R172, gdesc[UR4].tnspB, R24, gsb0 ;  /* 0x42e00004ac187df0 */ /* 0x000fe20008000818 */
[----:B------:R-:W-:Y:S01]  /*19600*/  R2UR UR6, R8 ;  /* 0x00000000080672ca */ /* 0x000fe200000e0000 */
[----:B------:R-:W-:Y:S01]  /*19610*/  FADD.FTZ R8, R5, R6 ;  /* 0x0000000605087221 */ /* 0x000fe20000010000 */
[----:B------:R-:W-:Y:S01]  /*19620*/  R2UR UR7, R9 ;  /* 0x00000000090772ca */ /* 0x000fe200000e0000 */
[----:B------:R-:W0:Y:S01]  /*19630*/  SHFL.BFLY PT, R5, R0, 0x1, 0x1f ;  /* 0x0c201f0000057f89 */ /* 0x000e2200000e0000 */
[----:B------:R-:W-:-:S03]  /*19640*/  CS2R R6, SRZ ;  /* 0x0000000000067805 */ /* 0x000fc6000001ff00 */
[----:B------:R-:W1:Y:S01]  /*19650*/  SHFL.BFLY PT, R9, R8, 0x1, 0x1f ;  /* 0x0c201f0008097f89 */ /* 0x000e6200000e0000 */
[----:B0-----:R-:W-:Y:S01]  /*19660*/  FADD.FTZ R13, R0, R5 ;  /* 0x00000005000d7221 */ /* 0x001fe20000010000 */
[----:B------:R-:W-:Y:S01]  /*19670*/  IMAD.MOV.U32 R0, RZ, RZ, -0x800000 ;  /* 0xff800000ff007424 */ /* 0x000fe200078e00ff */
[----:B------:R-:W-:Y:S01]  /*19680*/  MOV R5, 0xff800000 ;  /* 0xff80000000057802 */ /* 0x000fe20000000f00 */
[----:B-1----:R-:W-:Y:S02]  /*19690*/  FADD.FTZ R14, R8, R9 ;  /* 0x00000009080e7221 */ /* 0x002fe40000010000 */
[----:B------:R-:W-:-:S03]  /*196a0*/  FSETP.NE.FTZ.AND P1, PT, R13, RZ, PT ;  /* 0x000000ff0d00720b */ /* 0x000fc60003f35000 */
        /* <DEDUP_REMOVED lines=13> */
[----:B------:R-:W-:Y:S03]  /*19780*/  HGMMA.64x192x16.F32 R24, R168, gdesc[UR4].tnspB, R24, gsb0 ;  /* 0x42e00004a8187df0 */ /* 0x000fe60008000818 */
[----:B------:R-:W-:Y:S02]  /*19790*/  WARPGROUP.DEPBAR.LE gsb0, 0x0 ;  /* 0x00008000000079c5 */ /* 0x000fe40000010000 */
[----:B--23--:R-:W-:Y:S05]  /*197a0*/  @!P0 BRA `(.L_x_2907) ;  /* 0x0000000000048947 */ /* 0x00cfea0003800000 */
[----:B------:R-:W-:Y:S01]  /*197b0*/  BPT.TRAP 0x1 ;  /* 0x000000040000795c */ /* 0x000fe20000300000 */
.L_x_2907:
        /* <DEDUP_REMOVED lines=54> */
[----:B------:R-:W-:Y:S01]  /*19b20*/  SEL R7, RZ, 0x1, P1 ;  /* 0x00000001ff077807 */ /* 0x000fe20000800000 */
[-C--:B0-----:R-:W-:Y:S01]  /*19b30*/  FMUL.FTZ R123, R83, R6.reuse ;  /* 0x00000006537b7220 */ /* 0x081fe20000410000 */
        /* <DEDUP_REMOVED lines=49> */
[----:B------:R-:W-:Y:S02]  /*19e50*/  SEL R197, R197, RZ, P1 ;  /* 0x000000ffc5c57207 */ /* 0x000fe40000800000 */
[----:B--2---:R-:W-:-:S05]  /*19e60*/  IADD3 R9, R9, 0x1, RZ ;  /* 0x0000000109097810 */ /* 0x004fca0007ffe0ff */
[----:B------:R1:W-:Y:S02]  /*19e70*/  STL [R1+0x38], R9 ;  /* 0x0000380901007387 */ /* 0x0003e40000100800 */
.L_x_2808:
[----:B------:R-:W1:Y:S08]  /*19e80*/  S2UR UR4, SR_CgaCtaId ;  /* 0x00000000000479c3 */ /* 0x000e700000008800 */
[----:B------:R-:W-:Y:S01]  /*19e90*/  BAR.SYNC.DEFER_BLOCKING 0x5, 0x180 ;  /* 0x0146000000007b1d */ /* 0x000fe20000010000 */
[----:B------:R-:W-:-:S05]  /*19ea0*/  MOV R7, 0x400 ;  /* 0x0000040000077802 */ /* 0x000fca0000000f00 */
[----:B------:R-:W-:Y:S01]  /*19eb0*/  BSSY B0, `(.L_x_2908) ;  /* 0x0000274000007945 */ /* 0x000fe20003800000 */
[----:B-1----:R-:W-:-:S05]  /*19ec0*/  IMAD.U32 R212, RZ, RZ, UR4 ;  /* 0x00000004ffd47e24 */ /* 0x002fca000f8e00ff */
[----:B------:R-:W-:-:S05]  /*19ed0*/  LEA R18, R212, R7, 0x18 ;  /* 0x00000007d4127211 */ /* 0x000fca00078ec0ff */
[----:B------:R0:W1:Y:S01]  /*19ee0*/  LDS.128 R28, [R18+0x308d0] ;  /* 0x0308d000121c7984 */ /* 0x0000620000000c00 */
[----:B------:R-:W-:Y:S06]  /*19ef0*/  BAR.ARV 0x4, 0x180 ;  /* 0x0106000000007b1d */ /* 0x000fec0000002000 */
[----:B------:R-:W-:Y:S05]  /*19f00*/  @P0 BRA `(.L_x_2909) ;  /* 0x0000001800940947 */ /* 0x000fea0003800000 */
[----:B------:R-:W2:Y:S01]  /*19f10*/  LDL R10, [R1+0x6c] ;  /* 0x00006c00010a7983 */ /* 0x000ea20000100800 */
[----:B------:R-:W-:Y:S01]  /*19f20*/  F2FP.F16.F32.PACK_AB R24, R25, R24 ;  /* 0x000000181918723e */ /* 0x000fe200000000ff */
[----:B------:R-:W-:Y:S01]  /*19f30*/  ULDC.64 UR4, c[0x0][0xc00] ;  /* 0x0003000000047ab9 */ /* 0x000fe20000000a00 */
[----:B------:R-:W-:Y:S01]  /*19f40*/  F2FP.F16.F32.PACK_AB R25, R137, R26 ;  /* 0x0000001a8919723e */ /* 0x000fe200000000ff */
[----:B------:R-:W3:Y:S01]  /*19f50*/  S2R R9, SR_SWINHI ;  /* 0x0000000000097919 */ /* 0x000ee20000002f00 */
[----:B------:R-:W-:Y:S01]  /*19f60*/  F2FP.F16.F32.PACK_AB R32, R33, R32 ;  /* 0x000000202120723e */ /* 0x000fe200000000ff */
[----:B------:R-:W-:Y:S01]  /*19f70*/  ULDC.64 UR6, c[0x0][0x208] ;  /* 0x0000820000067ab9 */ /* 0x000fe20000000a00 */
        /* <DEDUP_REMOVED lines=16> */
[----:B---3--:R-:W-:Y:S02]  /*1a080*/  MOV R7, R9 ;  /* 0x0000000900077202 */ /* 0x008fe40000000f00 */
        /* <DEDUP_REMOVED lines=18> */
[----:B------:R-:W-:Y:S01]  /*1a1b0*/  BAR.SYNC.DEFER_BLOCKING 0x1, 0x100 ;  /* 0x0044000000007b1d */ /* 0x000fe20000010000 */
[----:B--2---:R-:W-:-:S03]  /*1a1c0*/  IMAD.WIDE R70, R10, 0x2, R6 ;  /* 0x000000020a467825 */ /* 0x004fc600078e0206 */
[C---:B------:R-:W-:Y:S02]  /*1a1d0*/  IADD3 R141, P5, R70.reuse, 0x4000, RZ ;  /* 0x00004000468d7810 */ /* 0x040fe40007fbe0ff */
[C---:B------:R-:W-:Y:S02]  /*1a1e0*/  IADD3 R111, P2, R70.reuse, 0x20, RZ ;  /* 0x00000020466f7810 */ /* 0x040fe40007f5e0ff */
[----:B------:R-:W-:Y:S01]  /*1a1f0*/  LOP3.LUT R20, R141, 0x380, RZ, 0xc0, !PT ;  /* 0x000003808d147812 */ /* 0x000fe200078ec0ff */
[--C-:B------:R-:W-:Y:S01]  /*1a200*/  IMAD.X R21, RZ, RZ, R71.reuse, P5 ;  /* 0x000000ffff157224 */ /* 0x100fe200028e0647 */
[----:B-----5:R-:W-:Y:S01]  /*1a210*/  IADD3 R135, P1, R70, 0x40, RZ ;  /* 0x0000004046877810 */ /* 0x020fe20007f3e0ff */
[----:B------:R-:W-:Y:S01]  /*1a220*/  IMAD.X R11, RZ, RZ, R71, P2 ;  /* 0x000000ffff0b7224 */ /* 0x000fe200010e0647 */
[----:B------:R-:W-:Y:S02]  /*1a230*/  SHF.R.U64 R20, R20, 0x3, RZ ;  /* 0x0000000314147819 */ /* 0x000fe400000012ff */
[----:B------:R-:W-:-:S02]  /*1a240*/  IADD3 R139, P6, R70, 0x60, RZ ;  /* 0x00000060468b7810 */ /* 0x000fc40007fde0ff */
[C---:B------:R-:W-:Y:S02]  /*1a250*/  IADD3 R58, P2, R70.reuse, 0x8000, RZ ;  /* 0x00008000463a7810 */ /* 0x040fe40007f5e0ff */
[----:B------:R-:W-:Y:S01]  /*1a260*/  LOP3.LUT R9, R70, 0x380, RZ, 0xc0, !PT ;  /* 0x0000038046097812 */ /* 0x000fe200078ec0ff */
[----:B------:R-:W-:Y:S01]  /*1a270*/  IMAD.X R15, RZ, RZ, R71, P6 ;  /* 0x000000ffff0f7224 */ /* 0x000fe200030e0647 */
[----:B------:R-:W-:Y:S02]  /*1a280*/  LOP3.LUT R10, R111, 0x380, RZ, 0xc0, !PT ;  /* 0x000003806f0a7812 */ /* 0x000fe400078ec0ff */
[----:B------:R-:W-:Y:S02]  /*1a290*/  LOP3.LUT R12, R135, 0x380, RZ, 0xc0, !PT ;  /* 0x00000380870c7812 */ /* 0x000fe400078ec0ff */
[----:B------:R-:W-:Y:S02]  /*1a2a0*/  LOP3.LUT R20, R20, R141, RZ, 0x3c, !PT ;  /* 0x0000008d14147212 */ /* 0x000fe400078e3cff */
[----:B------:R-:W-:-:S02]  /*1a2b0*/  LOP3.LUT R14, R139, 0x380, RZ, 0xc0, !PT ;  /* 0x000003808b0e7812 */ /* 0x000fc400078ec0ff */
[----:B------:R-:W-:Y:S02]  /*1a2c0*/  LOP3.LUT R141, R58, 0x380, RZ, 0xc0, !PT ;  /* 0x000003803a8d7812 */ /* 0x000fe400078ec0ff */
[----:B------:R-:W-:Y:S02]  /*1a2d0*/  SHF.R.U64 R9, R9, 0x3, RZ ;  /* 0x0000000309097819 */ /* 0x000fe400000012ff */
[----:B------:R-:W-:Y:S02]  /*1a2e0*/  SHF.R.U64 R10, R10, 0x3, RZ ;  /* 0x000000030a0a7819 */ /* 0x000fe400000012ff */
[----:B------:R-:W-:Y:S02]  /*1a2f0*/  IADD3.X R13, RZ, R71, RZ, P1, !PT ;  /* 0x00000047ff0d7210 */ /* 0x000fe40000ffe4ff */
[----:B------:R-:W-:Y:S02]  /*1a300*/  SHF.R.U64 R12, R12, 0x3, RZ ;  /* 0x000000030c0c7819 */ /* 0x000fe400000012ff */
[----:B------:R-:W-:-:S02]  /*1a310*/  IADD3 R38, P0, R70, 0x4020, RZ ;  /* 0x0000402046267810 */ /* 0x000fc40007f1e0ff */
[C---:B------:R-:W-:Y:S02]  /*1a320*/  IADD3 R46, P4, R70.reuse, 0x4040, RZ ;  /* 0x00004040462e7810 */ /* 0x040fe40007f9e0ff */
[C---:B------:R-:W-:Y:S02]  /*1a330*/  IADD3 R54, P3, R70.reuse, 0x4060, RZ ;  /* 0x0000406046367810 */ /* 0x040fe40007f7e0ff */
[C---:B-1----:R-:W-:Y:S01]  /*1a340*/  IADD3 R28, P1, R70.reuse, 0x8020, RZ ;  /* 0x00008020461c7810 */ /* 0x042fe20007f3e0ff */
[--C-:B------:R-:W-:Y:S01]  /*1a350*/  IMAD.X R47, RZ, RZ, R71.reuse, P4 ;  /* 0x000000ffff2f7224 */ /* 0x100fe200020e0647 */
[C---:B------:R-:W-:Y:S01]  /*1a360*/  IADD3 R66, P6, R70.reuse, 0x8040, RZ ;  /* 0x0000804046427810 */ /* 0x040fe20007fde0ff */
[--C-:B------:R-:W-:Y:S01]  /*1a370*/  IMAD.X R55, RZ, RZ, R71.reuse, P3 ;  /* 0x000000ffff377224 */ /* 0x100fe200018e0647 */
[----:B------:R-:W-:Y:S01]  /*1a380*/  IADD3 R72, P5, R70, 0x8060, RZ ;  /* 0x0000806046487810 */ /* 0x000fe20007fbe0ff */
[--C-:B------:R-:W-:Y:S01]  /*1a390*/  IMAD.X R63, RZ, RZ, R71.reuse, P1 ;  /* 0x000000ffff3f7224 */ /* 0x100fe200008e0647 */
[----:B------:R-:W-:Y:S01]  /*1a3a0*/  SHF.R.U64 R14, R14, 0x3, RZ ;  /* 0x000000030e0e7819 */ /* 0x000fe200000012ff */
[----:B------:R-:W-:Y:S01]  /*1a3b0*/  IMAD.X R67, RZ, RZ, R71, P6 ;  /* 0x000000ffff437224 */ /* 0x000fe200030e0647 */
[----:B------:R-:W-:-:S02]  /*1a3c0*/  SHF.R.U64 R141, R141, 0x3, RZ ;  /* 0x000000038d8d7819 */ /* 0x000fc400000012ff */
[----:B------:R-:W-:Y:S02]  /*1a3d0*/  LOP3.LUT R70, R9, R70, RZ, 0x3c, !PT ;  /* 0x0000004609467212 */ /* 0x000fe400078e3cff */
[----:B------:R-:W-:Y:S02]  /*1a3e0*/  LOP3.LUT R10, R10, R111, RZ, 0x3c, !PT ;  /* 0x0000006f0a0a7212 */ /* 0x000fe400078e3cff */
[----:B------:R-:W-:Y:S02]  /*1a3f0*/  LOP3.LUT R12, R12, R135, RZ, 0x3c, !PT ;  /* 0x000000870c0c7212 */ /* 0x000fe400078e3cff */
[----:B------:R-:W-:Y:S02]  /*1a400*/  IADD3.X R59, RZ, R71, RZ, P2, !PT ;  /* 0x00000047ff3b7210 */ /* 0x000fe400017fe4ff */
[----:B------:R-:W-:Y:S02]  /*1a410*/  LOP3.LUT R14, R14, R139, RZ, 0x3c, !PT ;  /* 0x0000008b0e0e7212 */ /* 0x000fe400078e3cff */
[----:B------:R-:W-:-:S02]  /*1a420*/  LOP3.LUT R111, R38, 0x380, RZ, 0xc0, !PT ;  /* 0x00000380266f7812 */ /* 0x000fc400078ec0ff */
[----:B------:R-:W-:Y:S02]  /*1a430*/  LOP3.LUT R58, R141, R58, RZ, 0x3c, !PT ;  /* 0x0000003a8d3a7212 */ /* 0x000fe400078e3cff */
[----:B------:R-:W-:Y:S02]  /*1a440*/  MOV R70, R70 ;  /* 0x0000004600467202 */ /* 0x000fe40000000f00 */
[----:B------:R-:W-:Y:S02]  /*1a450*/  MOV R10, R10 ;  /* 0x0000000a000a7202 */ /* 0x000fe40000000f00 */
[----:B------:R-:W-:Y:S01]  /*1a460*/  MOV R13, R12 ;  /* 0x0000000c000d7202 */ /* 0x000fe20000000f00 */
[----:B------:R-:W-:Y:S01]  /*1a470*/  STSM.16.M88.4 [R70], R24 ;  /* 0x0000001846007844 */ /* 0x000fe20000000200 */
[----:B------:R-:W-:Y:S02]  /*1a480*/  SHF.R.U64 R111, R111, 0x3, RZ ;  /* 0x000000036f6f7819 */ /* 0x000fe400000012ff */
[----:B------:R-:W-:Y:S01]  /*1a490*/  MOV R14, R14 ;  /* 0x0000000e000e7202 */ /* 0x000fe20000000f00 */
[----:B------:R-:W-:Y:S01]  /*1a4a0*/  STSM.16.M88.4 [R10], R32 ;  /* 0x000000200a007844 */ /* 0x000fe20000000200 */
[----:B------:R-:W-:-:S02]  /*1a4b0*/  MOV R12, R58 ;  /* 0x0000003a000c7202 */ /* 0x000fc40000000f00 */
[----:B------:R-:W-:Y:S01]  /*1a4c0*/  MOV R20, R20 ;  /* 0x0000001400147202 */ /* 0x000fe20000000f00 */
[----:B------:R-:W-:Y:S01]  /*1a4d0*/  STSM.16.M88.4 [R13], R40 ;  /* 0x000000280d007844 */ /* 0x000fe20000000200 */
[----:B------:R-:W-:Y:S01]  /*1a4e0*/  F2FP.F16.F32.PACK_AB R58, R61, R60 ;  /* 0x0000003c3d3a723e */ /* 0x000fe200000000ff */
[----:B------:R-:W-:Y:S01]  /*1a4f0*/  IMAD.MOV.U32 R21, RZ, RZ, RZ ;  /* 0x000000ffff157224 */ /* 0x000fe200078e00ff */
[----:B------:R-:W-:Y:S01]  /*1a500*/  F2FP.F16.F32.PACK_AB R59, R128, R120 ;  /* 0x00000078803b723e */ /* 0x000fe200000000ff */
[----:B------:R-:W-:Y:S01]  /*1a510*/  STSM.16.M88.4 [R14], R48 ;  /* 0x000000300e007844 */ /* 0x000fe20000000200 */
[-C--:B------:R-:W-:Y:S02]  /*1a520*/  IADD3.X R39, RZ, R71.reuse, RZ, P0, !PT ;  /* 0x00000047ff277210 */ /* 0x080fe400007fe4ff */
[----:B------:R-:W-:Y:S01]  /*1a530*/  IADD3.X R9, RZ, R71, RZ, P5, !PT ;  /* 0x00000047ff097210 */ /* 0x000fe20002ffe4ff */
[----:B------:R1:W-:Y:S01]  /*1a540*/  STSM.16.M88.4 [R20], R56 ;  /* 0x0000003814007844 */ /* 0x0003e20000000200 */
[----:B------:R-:W-:-:S02]  /*1a550*/  LOP3.LUT R38, R111, R38, RZ, 0x3c, !PT ;  /* 0x000000266f267212 */ /* 0x000fc400078e3cff */
[----:B------:R-:W-:Y:S02]  /*1a560*/  LOP3.LUT R71, R66, 0x380, RZ, 0xc0, !PT ;  /* 0x0000038042477812 */ /* 0x000fe400078ec0ff */
[----:B------:R-:W-:Y:S02]  /*1a570*/  LOP3.LUT R111, R72, 0x380, RZ, 0xc0, !PT ;  /* 0x00000380486f7812 */ /* 0x000fe400078ec0ff */
[----:B------:R-:W-:Y:S02]  /*1a580*/  LOP3.LUT R135, R46, 0x380, RZ, 0xc0, !PT ;  /* 0x000003802e877812 */ /* 0x000fe400078ec0ff */
[----:B------:R-:W-:Y:S02]  /*1a590*/  LOP3.LUT R139, R54, 0x380, RZ, 0xc0, !PT ;  /* 0x00000380368b7812 */ /* 0x000fe400078ec0ff */
[----:B------:R-:W-:Y:S02]  /*1a5a0*/  LOP3.LUT R62, R28, 0x380, RZ, 0xc0, !PT ;  /* 0x000003801c3e7812 */ /* 0x000fe400078ec0ff */
[----:B------:R-:W-:-:S02]  /*1a5b0*/  SHF.R.U64 R71, R71, 0x3, RZ ;  /* 0x0000000347477819 */ /* 0x000fc400000012ff */
[----:B------:R-:W-:Y:S01]  /*1a5c0*/  SHF.R.U64 R111, R111, 0x3, RZ ;  /* 0x000000036f6f7819 */ /* 0x000fe200000012ff */
[----:B-1----:R-:W1:Y:S01]  /*1a5d0*/  LDC R20, c[0x0][0xbe8] ;  /* 0x0002fa00ff147b82 */ /* 0x002e620000000800 */
[----:B------:R-:W-:Y:S02]  /*1a5e0*/  SHF.R.U64 R135, R135, 0x3, RZ ;  /* 0x0000000387877819 */ /* 0x000fe400000012ff */
[----:B------:R-:W-:Y:S02]  /*1a5f0*/  SHF.R.U64 R139, R139, 0x3, RZ ;  /* 0x000000038b8b7819 */ /* 0x000fe400000012ff */
[----:B------:R-:W-:Y:S02]  /*1a600*/  SHF.R.U64 R3, R62, 0x3, RZ ;  /* 0x000000033e037819 */ /* 0x000fe400000012ff */
[----:B------:R-:W-:Y:S02]  /*1a610*/  LOP3.LUT R66, R71, R66, RZ, 0x3c, !PT ;  /* 0x0000004247427212 */ /* 0x000fe400078e3cff */
[----:B------:R-:W-:-:S02]  /*1a620*/  LOP3.LUT R8, R111, R72, RZ, 0x3c, !PT ;  /* 0x000000486f087212 */ /* 0x000fc400078e3cff */
[----:B------:R-:W-:Y:S02]  /*1a630*/  LOP3.LUT R46, R135, R46, RZ, 0x3c, !PT ;  /* 0x0000002e872e7212 */ /* 0x000fe400078e3cff */
[----:B------:R-:W-:Y:S02]  /*1a640*/  LOP3.LUT R54, R139, R54, RZ, 0x3c, !PT ;  /* 0x000000368b367212 */ /* 0x000fe400078e3cff */
[----:B------:R-:W-:Y:S02]  /*1a650*/  LOP3.LUT R62, R3, R28, RZ, 0x3c, !PT ;  /* 0x0000001c033e7212 */ /* 0x000fe400078e3cff */
[----:B------:R-:W-:Y:S02]  /*1a660*/  MOV R2, R66 ;  /* 0x0000004200027202 */ /* 0x000fe40000000f00 */
[----:B------:R-:W-:Y:S02]  /*1a670*/  MOV R38, R38 ;  /* 0x0000002600267202 */ /* 0x000fe40000000f00 */
[----:B------:R-:W-:-:S02]  /*1a680*/  MOV R3, R8 ;  /* 0x0000000800037202 */ /* 0x000fc40000000f00 */
[----:B------:R-:W-:Y:S02]  /*1a690*/  F2FP.F16.F32.PACK_AB R66, R69, R68 ;  /* 0x000000444542723e */ /* 0x000fe400000000ff */
[----:B------:R-:W-:Y:S02]  /*1a6a0*/  F2FP.F16.F32.PACK_AB R67, R126, R122 ;  /* 0x0000007a7e43723e */ /* 0x000fe400000000ff */
[----:B------:R-:W-:Y:S02]  /*1a6b0*/  MOV R46, R46 ;  /* 0x0000002e002e7202 */ /* 0x000fe40000000f00 */
[----:B------:R-:W-:Y:S01]  /*1a6c0*/  F2FP.F16.F32.PACK_AB R8, R73, R4 ;  /* 0x000000044908723e */ /* 0x000fe200000000ff */
[----:B------:R-:W-:Y:S01]  /*1a6d0*/  STSM.16.M88.4 [R38], R64 ;  /* 0x0000004026007844 */ /* 0x000fe20000000200 */
[----:B------:R-:W-:Y:S02]  /*1a6e0*/  F2FP.F16.F32.PACK_AB R9, R125, R74 ;  /* 0x0000004a7d09723e */ /* 0x000fe400000000ff */
[----:B------:R-:W-:-:S02]  /*1a6f0*/  F2FP.F16.F32.PACK_AB R10, R77, R76 ;  /* 0x0000004c4d0a723e */ /* 0x000fc400000000ff */
[----:B------:R-:W-:Y:S02]  /*1a700*/  F2FP.F16.F32.PACK_AB R11, R124, R78 ;  /* 0x0000004e7c0b723e */ /* 0x000fe400000000ff */
[----:B------:R-:W-:Y:S02]  /*1a710*/  MOV R54, R54 ;  /* 0x0000003600367202 */ /* 0x000fe40000000f00 */
[----:B------:R-:W-:Y:S01]  /*1a720*/  ISETP.NE.U32.AND P0, PT, RZ, UR4, PT ;  /* 0x00000004ff007c0c */ /* 0x000fe2000bf05070 */
[----:B------:R2:W-:Y:S01]  /*1a730*/  STSM.16.M88.4 [R46], R8 ;  /* 0x000000082e007844 */ /* 0x0005e20000000200 */
[----:B------:R-:W-:Y:S02]  /*1a740*/  MOV R62, R62 ;  /* 0x0000003e003e7202 */ /* 0x000fe40000000f00 */
[----:B------:R-:W-:Y:S01]  /*1a750*/  ISETP.NE.AND.EX P0, PT, RZ, UR5, PT, P0 ;  /* 0x00000005ff007c0c */ /* 0x000fe2000bf05300 */
[----:B------:R-:W-:Y:S04]  /*1a760*/  STSM.16.M88.4 [R54], R80 ;  /* 0x0000005036007844 */ /* 0x000fe80000000200 */
[----:B------:R3:W-:Y:S04]  /*1a770*/  STSM.16.M88.4 [R12], R88 ;  /* 0x000000580c007844 */ /* 0x0007e80000000200 */
[----:B------:R4:W-:Y:S01]  /*1a780*/  STSM.16.M88.4 [R62], R96 ;  /* 0x000000603e007844 */ /* 0x0009e20000000200 */
[----:B--2---:R-:W-:-:S03]  /*1a790*/  F2FP.F16.F32.PACK_AB R8, R113, R138 ;  /* 0x0000008a7108723e */ /* 0x004fc600000000ff */
[----:B------:R4:W-:Y:S01]  /*1a7a0*/  STSM.16.M88.4 [R2], R104 ;  /* 0x0000006802007844 */ /* 0x0009e20000000200 */
[----:B------:R-:W-:Y:S02]  /*1a7b0*/  F2FP.F16.F32.PACK_AB R9, R115, R114 ;  /* 0x000000727309723e */ /* 0x000fe400000000ff */
[----:B------:R-:W-:Y:S02]  /*1a7c0*/  F2FP.F16.F32.PACK_AB R10, R117, R116 ;  /* 0x00000074750a723e */ /* 0x000fe400000000ff */
[----:B------:R-:W-:Y:S02]  /*1a7d0*/  F2FP.F16.F32.PACK_AB R11, R119, R118 ;  /* 0x00000076770b723e */ /* 0x000fe400000000ff */
[----:B---3--:R-:W-:-:S03]  /*1a7e0*/  IADD3 R12, P1, R228, UR4, RZ ;  /* 0x00000004e40c7c10 */ /* 0x008fc6000ff3e0ff */
[----:B------:R4:W-:Y:S01]  /*1a7f0*/  STSM.16.M88.4 [R3], R8 ;  /* 0x0000000803007844 */ /* 0x0009e20000000200 */
[----:B------:R-:W-:Y:S01]  /*1a800*/  IADD3.X R13, R229, UR5, RZ, P1, !PT ;  /* 0x00000005e50d7c10 */ /* 0x000fe20008ffe4ff */
[----:B------:R-:W-:Y:S01]  /*1a810*/  ULDC.64 UR4, c[0x0][0xc08] ;  /* 0x0003020000047ab9 */ /* 0x000fe20000000a00 */
[----:B------:R-:W-:Y:S01]  /*1a820*/  BAR.SYNC.DEFER_BLOCKING 0x1, 0x100 ;  /* 0x0044000000007b1d */ /* 0x000fe20000010000 */
[----:B-1----:R-:W-:Y:S02]  /*1a830*/  ISETP.NE.AND P1, PT, R20, 0x1, PT ;  /* 0x000000011400780c */ /* 0x002fe40003f25270 */
[----:B------:R-:W-:-:S04]  /*1a840*/  ISETP.NE.U32.AND P2, PT, RZ, UR4, PT ;  /* 0x00000004ff007c0c */ /* 0x000fc8000bf45070 */
[----:B------:R-:W-:-:S07]  /*1a850*/  ISETP.NE.AND.EX P2, PT, RZ, UR5, PT, P2 ;  /* 0x00000005ff007c0c */ /* 0x000fce000bf45320 */
[----:B------:R-:W1:Y:S08]  /*1a860*/  @P1 LDC R4, c[0x0][0xbec] ;  /* 0x0002fb00ff041b82 */ /* 0x000e700000000800 */
[----:B------:R-:W2:Y:S01]  /*1a870*/  @P1 LDC R25, c[0x0][0xbf0] ;  /* 0x0002fc00ff191b82 */ /* 0x000ea20000000800 */
[----:B------:R-:W-:Y:S01]  /*1a880*/  @P2 IADD3 R228, P3, R228, UR4, RZ ;  /* 0x00000004e4e42c10 */ /* 0x000fe2000ff7e0ff */
[----:B------:R-:W-:Y:S01]  /*1a890*/  ULDC UR4, c[0x0][0xa88] ;  /* 0x0002a20000047ab9 */ /* 0x000fe20000000800 */
[----:B------:R4:W5:Y:S01]  /*1a8a0*/  @P0 LDG.E R21, desc[UR6][R12.64] ;  /* 0x000000060c150981 */ /* 0x000962000c1e1900 */
[----:B------:R-:W-:Y:S01]  /*1a8b0*/  IMAD.U32 R65, RZ, RZ, UR4 ;  /* 0x00000004ff417e24 */ /* 0x000fe2000f8e00ff */
[----:B------:R-:W-:-:S05]  /*1a8c0*/  @P2 IADD3.X R229, R229, UR5, RZ, P3, !PT ;  /* 0x00000005e5e52c10 */ /* 0x000fca0009ffe4ff */
[----:B------:R4:W5:Y:S01]  /*1a8d0*/  @P2 LDG.E R65, desc[UR6][R228.64] ;  /* 0x00000006e4412981 */ /* 0x000962000c1e1900 */
[----:B------:R-:W-:Y:S05]  /*1a8e0*/  @P2 BRA `(.L_x_2910) ;  /* 0x0000000000142947 */ /* 0x000fea0003800000 */
[----:B------:R-:W-:Y:S05]  /*1a8f0*/  @!P0 BRA `(.L_x_2910) ;  /* 0x0000000000108947 */ /* 0x000fea0003800000 */
[----:B------:R-:W-:Y:S02]  /*1a900*/  ULDC.64 UR4, c[0x0][0x208] ;  /* 0x0000820000047ab9 */ /* 0x000fe40000000a00 */
[----:B----4-:R-:W3:Y:S04]  /*1a910*/  LDG.E R2, desc[UR4][R12.64] ;  /* 0x000000040c027981 */ /* 0x010ee8000c1e1900 */
[----:B-----5:R-:W3:Y:S02]  /*1a920*/  LDG.E R65, desc[UR4][R12.64+0x4] ;  /* 0x000004040c417981 */ /* 0x020ee4000c1e1900 */
[----:B---3--:R-:W-:-:S07]  /*1a930*/  IADD3 R65, -R2, R65, RZ ;  /* 0x0000004102417210 */ /* 0x008fce0007ffe1ff */
.L_x_2910:
[----:B----4-:R-:W3:Y:S01]  /*1a940*/  LDL.LU R12, [R1+0x40] ;  /* 0x00004000010c7983 */ /* 0x010ee20000300800 */
[----:B------:R-:W-:Y:S01]  /*1a950*/  SHF.R.S32.HI R64, RZ, 0x1f, R227 ;  /* 0x0000001fff407819 */ /* 0x000fe200000114e3 */
[----:B------:R-:W-:Y:S01]  /*1a960*/  IMAD.IADD R27, R223, 0x1, R218 ;  /* 0x00000001df1b7824 */ /* 0x000fe200078e02da */
[----:B------:R-:W-:Y:S01]  /*1a970*/  ULDC.64 UR4, c[0x0][0xb90] ;  /* 0x0002e40000047ab9 */ /* 0x000fe20000000a00 */
[----:B------:R-:W4:Y:S01]  /*1a980*/  LDL.LU R10, [R1+0x4] ;  /* 0x00000400010a7983 */ /* 0x000f220000300800 */
[----:B-----5:R-:W-:Y:S02]  /*1a990*/  SHF.R.S32.HI R3, RZ, 0x1f, R21 ;  /* 0x0000001fff037819 */ /* 0x020fe40000011415 */
[----:B------:R-:W-:Y:S01]  /*1a9a0*/  MOV R2, R21 ;  /* 0x0000001500027202 */ /* 0x000fe20000000f00 */
[----:B------:R-:W4:Y:S01]  /*1a9b0*/  LDL R70, [R1+0x44] ;  /* 0x0000440001467983 */ /* 0x000f220000100800 */
[----:B-1----:R-:W-:Y:S01]  /*1a9c0*/  @P1 IMAD.HI.U32 R4, R27, R4, RZ ;  /* 0x000000041b041227 */ /* 0x002fe200078e00ff */
[----:B------:R-:W1:Y:S02]  /*1a9d0*/  @P1 LDC R69, c[0x0][0xbec] ;  /* 0x0002fb00ff451b82 */ /* 0x000e640000000800 */
[----:B------:R-:W4:Y:S01]  /*1a9e0*/  LDL R26, [R1+0x68] ;  /* 0x00006800011a7983 */ /* 0x000f220000100800 */
[----:B------:R-:W-:-:S02]  /*1a9f0*/  IMAD R8, R64, UR4, RZ ;  /* 0x0000000440087c24 */ /* 0x000fc4000f8e02ff */
[----:B------:R-:W-:Y:S01]  /*1aa00*/  IMAD.MOV.U32 R11, RZ, RZ, R27 ;  /* 0x000000ffff0b7224 */ /* 0x000fe200078e001b */
[----:B------:R-:W4:Y:S01]  /*1aa10*/  LDL R34, [R1+0x48] ;  /* 0x0000480001227983 */ /* 0x000f220000100800 */
[C---:B------:R-:W-:Y:S01]  /*1aa20*/  IMAD R15, R227.reuse, UR5, R8 ;  /* 0x00000005e30f7c24 */ /* 0x040fe2000f8e0208 */
[----:B--2---:R-:W-:Y:S01]  /*1aa30*/  @P1 SHF.R.U32.HI R11, RZ, R25, R4 ;  /* 0x00000019ff0b1219 */ /* 0x004fe20000011604 */
[----:B------:R-:W-:Y:S01]  /*1aa40*/  IMAD.WIDE.U32 R8, R227, UR4, R2 ;  /* 0x00000004e3087c25 */ /* 0x000fe2000f8e0002 */
[----:B------:R-:W-:-:S03]  /*1aa50*/  ULDC.64 UR4, c[0x0][0xb98] ;  /* 0x0002e60000047ab9 */ /* 0x000fc60000000a00 */
[----:B------:R-:W-:Y:S01]  /*1aa60*/  IMAD R65, R65, R20, RZ ;  /* 0x0000001441417224 */ /* 0x000fe200078e02ff */
[----:B------:R-:W-:Y:S01]  /*1aa70*/  IADD3 R25, -R11, RZ, RZ ;  /* 0x000000ff0b197210 */ /* 0x000fe20007ffe1ff */
[----:B------:R-:W-:Y:S01]  /*1aa80*/  IMAD.IADD R9, R9, 0x1, R15 ;  /* 0x0000000109097824 */ /* 0x000fe200078e020f */
[----:B------:R-:W-:Y:S01]  /*1aa90*/  ULDC.64 UR6, c[0x0][0x208] ;  /* 0x0000820000067ab9 */ /* 0x000fe20000000a00 */
[----:B------:R-:W2:Y:S01]  /*1aaa0*/  @P1 LDC R71, c[0x0][0xbf0] ;  /* 0x0002fc00ff471b82 */ /* 0x000ea20000000800 */
[----:B------:R-:W-:Y:S01]  /*1aab0*/  BSSY B1, `(.L_x_2911) ;  /* 0x00000ae000017945 */ /* 0x000fe20003800000 */
[----:B---3--:R-:W-:Y:S02]  /*1aac0*/  SEL R2, R12, RZ, !P0 ;  /* 0x000000ff0c027207 */ /* 0x008fe40004000000 */
[----:B----4-:R-:W-:Y:S01]  /*1aad0*/  SEL R28, R10, RZ, !P0 ;  /* 0x000000ff0a1c7207 */ /* 0x010fe20004000000 */
[----:B------:R-:W-:Y:S02]  /*1aae0*/  IMAD R13, R70, 0x40, R217 ;  /* 0x00000040460d7824 */ /* 0x000fe400078e02d9 */
[----:B------:R-:W-:-:S02]  /*1aaf0*/  IMAD R15, R2, UR4, RZ ;  /* 0x00000004020f7c24 */ /* 0x000fc4000f8e02ff */
[----:B------:R-:W-:-:S04]  /*1ab00*/  IMAD.WIDE R6, R13, 0x2, R6 ;  /* 0x000000020d067825 */ /* 0x000fc800078e0206 */
        /* <DEDUP_REMOVED lines=14> */
[----:B------:R-:W-:Y:S01]  /*1abf0*/  IMAD.IADD R11, R11, 0x1, R15 ;  /* 0x000000010b0b7824 */ /* 0x000fe200078e020f */
[----:B------:R-:W-:Y:S02]  /*1ac00*/  LEA R14, P0, R10, UR4, 0x2 ;  /* 0x000000040a0e7c11 */ /* 0x000fe4000f8010ff */
[----:B------:R-:W-:Y:S02]  /*1ac10*/  IADD3 R25, P2, R6, 0x1000, RZ ;  /* 0x0000100006197810 */ /* 0x000fe40007f5e0ff */
[----:B------:R-:W-:Y:S02]  /*1ac20*/  SHF.R.U64 R12, R12, 0x3, RZ ;  /* 0x000000030c0c7819 */ /* 0x000fe400000012ff */
[----:B------:R-:W-:Y:S01]  /*1ac30*/  LEA.HI.X R10, R10, UR5, R11, 0x2, P0 ;  /* 0x000000050a0a7c11 */ /* 0x000fe200080f140b */
[----:B------:R-:W-:Y:S01]  /*1ac40*/  SHFL.IDX PT, R54, R14, RZ, 0x1c1f ;  /* 0x001c1fff0e367589 */ /* 0x000fe200000e0000 */
[----:B------:R-:W-:Y:S01]  /*1ac50*/  IADD3 R37, P0, R6, 0x5000, RZ ;  /* 0x0000500006257810 */ /* 0x000fe20007f1e0ff */
[----:B------:R-:W-:Y:S01]  /*1ac60*/  ULDC.64 UR4, c[0x0][0xaa0] ;  /* 0x0002a80000047ab9 */ /* 0x000fe20000000a00 */
[----:B------:R-:W-:Y:S01]  /*1ac70*/  LOP3.LUT R12, R12, R9, RZ, 0x3c, !PT ;  /* 0x000000090c0c7212 */ /* 0x000fe200078e3cff */
[----:B------:R-:W-:Y:S01]  /*1ac80*/  IMAD.X R9, RZ, RZ, R7, P2 ;  /* 0x000000ffff097224 */ /* 0x000fe200010e0607 */
[----:B------:R-:W-:-:S02]  /*1ac90*/  LOP3.LUT R36, R37, 0x380, RZ, 0xc0, !PT ;  /* 0x0000038025247812 */ /* 0x000fc400078ec0ff */
[----:B------:R-:W-:Y:S01]  /*1aca0*/  IADD3 R45, P2, R6, 0x7000, RZ ;  /* 0x00007000062d7810 */ /* 0x000fe20007f5e0ff */
[----:B------:R-:W3:Y:S01]  /*1acb0*/  SHFL.IDX PT, R55, R10, RZ, 0x1c1f ;  /* 0x001c1fff0a377589 */ /* 0x000ee200000e0000 */
[----:B------:R-:W-:Y:S02]  /*1acc0*/  SHF.R.U64 R36, R36, 0x3, RZ ;  /* 0x0000000324247819 */ /* 0x000fe400000012ff */
[----:B------:R-:W-:Y:S02]  /*1acd0*/  LOP3.LUT R44, R45, 0x380, RZ, 0xc0, !PT ;  /* 0x000003802d2c7812 */ /* 0x000fe400078ec0ff */
[----:B------:R-:W-:Y:S01]  /*1ace0*/  LOP3.LUT R36, R36, R37, RZ, 0x3c, !PT ;  /* 0x0000002524247212 */ /* 0x000fe200078e3cff */
[----:B------:R-:W-:Y:S01]  /*1acf0*/  IMAD.X R37, RZ, RZ, R7, P0 ;  /* 0x000000ffff257224 */ /* 0x000fe200000e0607 */
[----:B------:R-:W-:Y:S02]  /*1ad00*/  SHF.R.U64 R44, R44, 0x3, RZ ;  /* 0x000000032c2c7819 */ /* 0x000fe400000012ff */
[----:B------:R-:W-:-:S02]  /*1ad10*/  IADD3 R26, R26, R218, RZ ;  /* 0x000000da1a1a7210 */ /* 0x000fc40007ffe0ff */
[----:B------:R-:W-:Y:S02]  /*1ad20*/  LOP3.LUT P0, RZ, R34, 0x3, RZ, 0xc0, !PT ;  /* 0x0000000322ff7812 */ /* 0x000fe4000780c0ff */
[----:B------:R-:W-:Y:S01]  /*1ad30*/  LOP3.LUT R44, R44, R45, RZ, 0x3c, !PT ;  /* 0x0000002d2c2c7212 */ /* 0x000fe200078e3cff */
[----:B------:R-:W-:Y:S01]  /*1ad40*/  IMAD.X R45, RZ, RZ, R7, P2 ;  /* 0x000000ffff2d7224 */ /* 0x000fe200010e0607 */
[----:B------:R-:W-:Y:S02]  /*1ad50*/  ISETP.GE.OR P2, PT, R26, R65, P0 ;  /* 0x000000411a00720c */ /* 0x000fe40000746670 */
[----:B------:R-:W-:-:S04]  /*1ad60*/  LOP3.LUT R8, R25, 0x380, RZ, 0xc0, !PT ;  /* 0x0000038019087812 */ /* 0x000fc800078ec0ff */
[----:B------:R-:W-:Y:S02]  /*1ad70*/  SHF.R.U64 R8, R8, 0x3, RZ ;  /* 0x0000000308087819 */ /* 0x000fe400000012ff */
[----:B------:R-:W-:Y:S02]  /*1ad80*/  IADD3 R33, P4, R6, 0x4000, RZ ;  /* 0x0000400006217810 */ /* 0x000fe40007f9e0ff */
[----:B------:R-:W-:-:S03]  /*1ad90*/  LOP3.LUT R8, R8, R25, RZ, 0x3c, !PT ;  /* 0x0000001908087212 */ /* 0x000fc600078e3cff */
[----:B---3--:R3:W-:Y:S01]  /*1ada0*/  @!P2 ST.E desc[UR6][R54.64], R0 ;  /* 0x000000003600a985 */ /* 0x0087e2000c101906 */
[C---:B------:R-:W-:Y:S02]  /*1adb0*/  IADD3 R25, P5, R6.reuse, 0x3000, RZ ;  /* 0x0000300006197810 */ /* 0x040fe40007fbe0ff */
[----:B------:R-:W-:Y:S01]  /*1adc0*/  IADD3 R41, P3, R6, 0x6000, RZ ;  /* 0x0000600006297810 */ /* 0x000fe20007f7e0ff */
[----:B------:R-:W-:Y:S01]  /*1add0*/  IMAD.WIDE.U32 R66, R21, UR4, RZ ;  /* 0x0000000415427c25 */ /* 0x000fe2000f8e00ff */
[----:B------:R-:W-:Y:S02]  /*1ade0*/  LOP3.LUT R24, R25, 0x380, RZ, 0xc0, !PT ;  /* 0x0000038019187812 */ /* 0x000fe400078ec0ff */
[----:B------:R-:W-:Y:S01]  /*1adf0*/  LOP3.LUT R32, R33, 0x380, RZ, 0xc0, !PT ;  /* 0x0000038021207812 */ /* 0x000fe200078ec0ff */
[----:B---3--:R-:W-:Y:S01]  /*1ae00*/  IMAD R0, R3, UR4, RZ ;  /* 0x0000000403007c24 */ /* 0x008fe2000f8e02ff */
[----:B------:R-:W-:-:S03]  /*1ae10*/  LOP3.LUT R40, R41, 0x380, RZ, 0xc0, !PT ;  /* 0x0000038029287812 */ /* 0x000fc600078ec0ff */
[----:B------:R-:W-:Y:S01]  /*1ae20*/  IMAD R3, R21, UR5, R0 ;  /* 0x0000000515037c24 */ /* 0x000fe2000f8e0200 */
[----:B------:R-:W-:Y:S01]  /*1ae30*/  SHF.R.U64 R24, R24, 0x3, RZ ;  /* 0x0000000318187819 */ /* 0x000fe200000012ff */
[----:B------:R-:W-:Y:S01]  /*1ae40*/  SHFL.IDX PT, R58, R14, 0x1, 0x1c1f ;  /* 0x003c1f000e3a7f89 */ /* 0x000fe200000e0000 */
[----:B------:R-:W-:Y:S01]  /*1ae50*/  SHF.R.U64 R32, R32, 0x3, RZ ;  /* 0x0000000320207819 */ /* 0x000fe200000012ff */
[----:B------:R-:W-:Y:S01]  /*1ae60*/  ULDC.64 UR4, c[0x0][0xae8] ;  /* 0x0002ba0000047ab9 */ /* 0x000fe20000000a00 */
[----:B------:R-:W-:Y:S01]  /*1ae70*/  IADD3 R67, R67, R3, RZ ;  /* 0x0000000343437210 */ /* 0x000fe20007ffe0ff */
[----:B------:R-:W3:Y:S01]  /*1ae80*/  SHFL.IDX PT, R59, R10, 0x1, 0x1c1f ;  /* 0x003c1f000a3b7f89 */ /* 0x000ee200000e0000 */
[----:B------:R-:W-:Y:S01]  /*1ae90*/  SHF.R.U64 R40, R40, 0x3, RZ ;  /* 0x0000000328287819 */ /* 0x000fe200000012ff */
[----:B------:R-:W-:Y:S01]  /*1aea0*/  IMAD R3, R226, 0x20, R70 ;  /* 0x00000020e2037824 */ /* 0x000fe200078e0246 */
[----:B------:R-:W-:Y:S01]  /*1aeb0*/  LOP3.LUT R24, R24, R25, RZ, 0x3c, !PT ;  /* 0x0000001918187212 */ /* 0x000fe200078e3cff */
[----:B------:R-:W-:Y:S01]  /*1aec0*/  IMAD R64, R64, UR4, RZ ;  /* 0x0000000440407c24 */ /* 0x000fe2000f8e02ff */
[----:B------:R-:W-:Y:S01]  /*1aed0*/  LOP3.LUT R32, R32, R33, RZ, 0x3c, !PT ;  /* 0x0000002120207212 */ /* 0x000fe200078e3cff */
[--C-:B------:R-:W-:Y:S01]  /*1aee0*/  IMAD.X R25, RZ, RZ, R7.reuse, P5 ;  /* 0x000000ffff197224 */ /* 0x100fe200028e0607 */
[----:B------:R-:W-:Y:S01]  /*1aef0*/  LOP3.LUT R40, R40, R41, RZ, 0x3c, !PT ;  /* 0x0000002928287212 */ /* 0x000fe200078e3cff */
[----:B------:R-:W-:Y:S01]  /*1af00*/  IMAD.X R33, RZ, RZ, R7, P4 ;  /* 0x000000ffff217224 */ /* 0x000fe200020e0607 */
[-C--:B------:R-:W-:Y:S01]  /*1af10*/  IADD3.X R13, RZ, R7.reuse, RZ, P6, !PT ;  /* 0x00000007ff0d7210 */ /* 0x080fe200037fe4ff */
[----:B------:R-:W-:Y:S01]  /*1af20*/  VIADD R4, R26, 0x8 ;  /* 0x000000081a047836 */ /* 0x000fe20000000000 */
[----:B------:R-:W-:Y:S01]  /*1af30*/  IADD3 R49, P6, R6, 0x8000, RZ ;  /* 0x0000800006317810 */ /* 0x000fe20007fde0ff */
[----:B------:R-:W-:Y:S01]  /*1af40*/  IMAD.IADD R68, R218, 0x1, R3 ;  /* 0x00000001da447824 */ /* 0x000fe200078e0203 */
[C---:B------:R-:W-:Y:S01]  /*1af50*/  IADD3 R53, P5, R6.reuse, 0x9000, RZ ;  /* 0x0000900006357810 */ /* 0x040fe20007fbe0ff */
[C---:B------:R-:W-:Y:S01]  /*1af60*/  IMAD R3, R227.reuse, UR5, R64 ;  /* 0x00000005e3037c24 */ /* 0x040fe2000f8e0240 */
[C---:B------:R-:W-:Y:S01]  /*1af70*/  IADD3 R57, P4, R6.reuse, 0xa000, RZ ;  /* 0x0000a00006397810 */ /* 0x040fe20007f9e0ff */
[----:B------:R-:W-:Y:S01]  /*1af80*/  IMAD.WIDE.U32 R66, R227, UR4, R66 ;  /* 0x00000004e3427c25 */ /* 0x000fe2000f8e0042 */
[----:B------:R-:W-:Y:S01]  /*1af90*/  IADD3.X R41, RZ, R7, RZ, P3, !PT ;  /* 0x00000007ff297210 */ /* 0x000fe20001ffe4ff */
[----:B------:R-:W-:Y:S01]  /*1afa0*/  ULDC.64 UR4, c[0x0][0xaf0] ;  /* 0x0002bc0000047ab9 */ /* 0x000fe20000000a00 */
[----:B------:R-:W-:Y:S01]  /*1afb0*/  IADD3 R11, P3, R6, 0xb000, RZ ;  /* 0x0000b000060b7810 */ /* 0x000fe20007f7e0ff */
[----:B-1----:R-:W-:Y:S01]  /*1afc0*/  @P1 IMAD.HI.U32 R0, R68, R69, RZ ;  /* 0x0000004544001227 */ /* 0x002fe200078e00ff */
[----:B------:R-:W-:-:S02]  /*1afd0*/  LOP3.LUT R48, R49, 0x380, RZ, 0xc0, !PT ;  /* 0x0000038031307812 */ /* 0x000fc400078ec0ff */
[----:B------:R-:W-:Y:S02]  /*1afe0*/  LOP3.LUT R52, R53, 0x380, RZ, 0xc0, !PT ;  /* 0x0000038035347812 */ /* 0x000fe400078ec0ff */
[----:B------:R-:W-:Y:S02]  /*1aff0*/  LOP3.LUT R56, R57, 0x380, RZ, 0xc0, !PT ;  /* 0x0000038039387812 */ /* 0x000fe400078ec0ff */
[----:B------:R-:W-:Y:S02]  /*1b000*/  ISETP.GE.OR P0, PT, R4, R65, P0 ;  /* 0x000000410400720c */ /* 0x000fe40000706670 */
[----:B------:R-:W-:Y:S02]  /*1b010*/  LOP3.LUT R15, R6, 0x380, RZ, 0xc0, !PT ;  /* 0x00000380060f7812 */ /* 0x000fe400078ec0ff */
[----:B------:R-:W-:Y:S01]  /*1b020*/  LOP3.LUT R4, R11, 0x380, RZ, 0xc0, !PT ;  /* 0x000003800b047812 */ /* 0x000fe200078ec0ff */
[----:B------:R-:W-:Y:S01]  /*1b030*/  IMAD.MOV.U32 R21, RZ, RZ, R68 ;  /* 0x000000ffff157224 */ /* 0x000fe200078e0044 */
[----:B------:R-:W-:Y:S01]  /*1b040*/  IADD3 R67, R67, R3, RZ ;  /* 0x0000000343437210 */ /* 0x000fe20007ffe0ff */
[----:B------:R-:W-:Y:S01]  /*1b050*/  IMAD R3, R2, UR4, RZ ;  /* 0x0000000402037c24 */ /* 0x000fe2000f8e02ff */
[----:B------:R-:W-:-:S02]  /*1b060*/  SHF.R.U64 R48, R48, 0x3, RZ ;  /* 0x0000000330307819 */ /* 0x000fc400000012ff */
[----:B------:R-:W-:Y:S02]  /*1b070*/  SHF.R.U64 R52, R52, 0x3, RZ ;  /* 0x0000000334347819 */ /* 0x000fe400000012ff */
[----:B------:R-:W-:Y:S02]  /*1b080*/  SHF.R.U64 R56, R56, 0x3, RZ ;  /* 0x0000000338387819 */ /* 0x000fe400000012ff */
[----:B--2---:R-:W-:Y:S02]  /*1b090*/  @P1 SHF.R.U32.HI R21, RZ, R71, R0 ;  /* 0x00000047ff151219 */ /* 0x004fe40000011600 */
[----:B------:R-:W-:Y:S02]  /*1b0a0*/  SHF.R.U64 R15, R15, 0x3, RZ ;  /* 0x000000030f0f7819 */ /* 0x000fe400000012ff */
[----:B------:R-:W-:Y:S01]  /*1b0b0*/  SHF.R.U64 R4, R4, 0x3, RZ ;  /* 0x0000000304047819 */ /* 0x000fe200000012ff */
[----:B------:R-:W-:Y:S01]  /*1b0c0*/  IMAD R69, R28, UR5, R3 ;  /* 0x000000051c457c24 */ /* 0x000fe2000f8e0203 */
[----:B------:R-:W-:Y:S01]  /*1b0d0*/  LOP3.LUT R48, R48, R49, RZ, 0x3c, !PT ;  /* 0x0000003130307212 */ /* 0x000fe200078e3cff */
[----:B------:R-:W-:Y:S01]  /*1b0e0*/  IMAD.WIDE.U32 R2, R28, UR4, R66 ;  /* 0x000000041c027c25 */ /* 0x000fe2000f8e0042 */
[----:B------:R-:W-:Y:S01]  /*1b0f0*/  LOP3.LUT R52, R52, R53, RZ, 0x3c, !PT ;  /* 0x0000003534347212 */ /* 0x000fe200078e3cff */
[----:B------:R-:W-:Y:S01]  /*1b100*/  ULDC.64 UR4, c[0x0][0xae0] ;  /* 0x0002b80000047ab9 */ /* 0x000fe20000000a00 */
[----:B------:R-:W-:Y:S01]  /*1b110*/  LOP3.LUT R56, R56, R57, RZ, 0x3c, !PT ;  /* 0x0000003938387212 */ /* 0x000fe200078e3cff */
[----:B------:R-:W-:Y:S01]  /*1b120*/  IMAD.X R49, RZ, RZ, R7, P6 ;  /* 0x000000ffff317224 */ /* 0x000fe200030e0607 */
[----:B------:R-:W-:Y:S01]  /*1b130*/  SHF.R.S32.HI R0, RZ, 0x1f, R21 ;  /* 0x0000001fff007819 */ /* 0x000fe20000011415 */
[--C-:B------:R-:W-:Y:S01]  /*1b140*/  IMAD.X R57, RZ, RZ, R7.reuse, P4 ;  /* 0x000000ffff397224 */ /* 0x100fe200020e0607 */
[----:B------:R-:W-:Y:S01]  /*1b150*/  LOP3.LUT R6, R15, R6, RZ, 0x3c, !PT ;  /* 0x000000060f067212 */ /* 0x000fe200078e3cff */
[----:B------:R-:W-:Y:S01]  /*1b160*/  IMAD.X R61, RZ, RZ, R7, P3 ;  /* 0x000000ffff3d7224 */ /* 0x000fe200018e0607 */
[----:B------:R-:W-:Y:S01]  /*1b170*/  IADD3.X R53, RZ, R7, RZ, P5, !PT ;  /* 0x00000007ff357210 */ /* 0x000fe20002ffe4ff */
[----:B------:R-:W-:Y:S01]  /*1b180*/  IMAD.MOV R67, RZ, RZ, -R21 ;  /* 0x000000ffff437224 */ /* 0x000fe200078e0a15 */
[----:B------:R-:W-:Y:S01]  /*1b190*/  LOP3.LUT R60, R4, R11, RZ, 0x3c, !PT ;  /* 0x0000000b043c7212 */ /* 0x000fe200078e3cff */
[----:B------:R-:W-:Y:S01]  /*1b1a0*/  IMAD R0, R0, UR4, RZ ;  /* 0x0000000400007c24 */ /* 0x000fe2000f8e02ff */
[----:B---3--:R1:W-:Y:S01]  /*1b1b0*/  @!P0 ST.E desc[UR6][R58.64], R5 ;  /* 0x000000053a008985 */ /* 0x0083e2000c101906 */
[----:B------:R-:W-:Y:S01]  /*1b1c0*/  IMAD R67, R20, R67, R68 ;  /* 0x0000004314437224 */ /* 0x000fe200078e0244 */
[----:B------:R-:W-:-:S02]  /*1b1d0*/  IADD3 R3, R3, R69, RZ ;  /* 0x0000004503037210 */ /* 0x000fc40007ffe0ff */
[----:B------:R-:W5:Y:S01]  /*1b1e0*/  LD.E.128 R8, desc[UR6][R8.64] ;  /* 0x0000000608087980 */ /* 0x000f62000c101d00 */
[----:B------:R-:W-:-:S03]  /*1b1f0*/  IMAD R69, R21, UR5, R0 ;  /* 0x0000000515457c24 */ /* 0x000fc6000f8e0200 */
[----:B------:R-:W5:Y:S01]  /*1b200*/  LD.E.128 R12, desc[UR6][R12.64] ;  /* 0x000000060c0c7980 */ /* 0x000f62000c101d00 */
[----:B------:R-:W-:-:S03]  /*1b210*/  SHF.R.S32.HI R0, RZ, 0x1f, R67 ;  /* 0x0000001fff007819 */ /* 0x000fc60000011443 */
[----:B-1----:R-:W5:Y:S04]  /*1b220*/  LD.E.128 R4, desc[UR6][R6.64] ;  /* 0x0000000606047980 */ /* 0x002f68000c101d00 */
[----:B------:R-:W5:Y:S04]  /*1b230*/  LD.E.128 R24, desc[UR6][R24.64] ;  /* 0x0000000618187980 */ /* 0x000f68000c101d00 */
        /* <DEDUP_REMOVED lines=8> */
[----:B------:R-:W-:Y:S01]  /*1b2c0*/  IMAD.WIDE.U32 R2, R21, UR4, R2 ;  /* 0x0000000415027c25 */ /* 0x000fe2000f8e0002 */
[----:B------:R-:W-:Y:S01]  /*1b2d0*/  ULDC.64 UR4, c[0x0][0xad8] ;  /* 0x0002b60000047ab9 */ /* 0x000fe20000000a00 */
[----:B------:R-:W-:Y:S01]  /*1b2e0*/  @!PT LDS RZ, [RZ] ;  /* 0x00000000fffff984 */ /* 0x000fe20000000800 */
[----:B------:R-:W-:Y:S01]  /*1b2f0*/  @!PT LDS RZ, [RZ] ;  /* 0x00000000fffff984 */ /* 0x000fe20000000800 */
[----:B------:R-:W-:Y:S01]  /*1b300*/  @!PT LDS RZ, [RZ] ;  /* 0x00000000fffff984 */ /* 0x000fe20000000800 */
[----:B------:R-:W-:Y:S01]  /*1b310*/  @!PT LDS RZ, [RZ] ;  /* 0x00000000fffff984 */ /* 0x000fe20000000800 */
[----:B------:R1:W-:Y:S06]  /*1b320*/  MEMBAR.ALL.CTA ;  /* 0x0000000000007992 */ /* 0x0003ec0000008000 */
[----:B-1----:R-:W1:Y:S01]  /*1b330*/  FENCE.VIEW.ASYNC.S ;  /* 0x00000000000073c6 */ /* 0x002e620000000000 */
[----:B------:R-:W-:-:S02]  /*1b340*/  IMAD.IADD R218, R70, 0x1, R218 ;  /* 0x0000000146da7824 */ /* 0x000fc400078e02da */
[----:B------:R-:W-:Y:S02]  /*1b350*/  IMAD.IADD R3, R3, 0x1, R69 ;  /* 0x0000000103037824 */ /* 0x000fe400078e0245 */
[----:B------:R-:W-:Y:S01]  /*1b360*/  IMAD R20, R0, UR4, RZ ;  /* 0x0000000400147c24 */ /* 0x000fe2000f8e02ff */
[C---:B------:R-:W-:Y:S01]  /*1b370*/  IADD3 R0, R218.reuse, 0x20, RZ ;  /* 0x00000020da007810 */ /* 0x040fe20007ffe0ff */
[----:B------:R-:W-:Y:S01]  /*1b380*/  IMAD.WIDE.U32 R2, R67, UR4, R2 ;  /* 0x0000000443027c25 */ /* 0x000fe2000f8e0002 */
[----:B------:R-:W-:-:S03]  /*1b390*/  ISETP.GE.AND P2, PT, R218, R65, PT ;  /* 0x00000041da00720c */ /* 0x000fc60003f46270 */
[----:B------:R-:W-:Y:S01]  /*1b3a0*/  IMAD R21, R67, UR5, R20 ;  /* 0x0000000543157c24 */ /* 0x000fe2000f8e0214 */
[----:B------:R-:W-:Y:S01]  /*1b3b0*/  ISETP.GE.AND P1, PT, R0, R65, PT ;  /* 0x000000410000720c */ /* 0x000fe20003f26270 */
[----:B------:R-:W-:Y:S01]  /*1b3c0*/  VIADD R0, R18, 0x30820 ;  /* 0x0003082012007836 */ /* 0x000fe20000000000 */
[----:B------:R-:W-:Y:S02]  /*1b3d0*/  ULDC.64 UR4, c[0x0][0xa80] ;  /* 0x0002a00000047ab9 */ /* 0x000fe40000000a00 */
[----:B------:R-:W-:Y:S02]  /*1b3e0*/  IADD3 R3, R3, R21, RZ ;  /* 0x0000001503037210 */ /* 0x000fe40007ffe0ff */
[C---:B------:R-:W-:Y:S02]  /*1b3f0*/  LEA R28, P3, R2.reuse, UR4, 0x1 ;  /* 0x00000004021c7c11 */ /* 0x040fe4000f8608ff */
[----:B------:R-:W-:Y:S02]  /*1b400*/  PRMT R0, RZ, 0x654, R0 ;  /* 0x00000654ff007816 */ /* 0x000fe40000000000 */
[----:B------:R-:W-:Y:S01]  /*1b410*/  LEA.HI.X R64, R2, UR5, R3, 0x1, P3 ;  /* 0x0000000502407c11 */ /* 0x000fe200098f0c03 */
[----:B------:R-:W-:Y:S01]  /*1b420*/  VIADD R20, R218, 0x40 ;  /* 0x00000040da147836 */ /* 0x000fe20000000000 */
[----:B-1----:R1:W-:Y:S01]  /*1b430*/  SYNCS.ARRIVE.TRANS64.RED.A1T0 RZ, [R0+URZ], RZ ;  /* 0x000000ff00ff79a7 */ /* 0x0023e2000810043f */
[----:B------:R2:W3:Y:S01]  /*1b440*/  SHFL.IDX PT, R66, R28, RZ, 0x181f ;  /* 0x00181fff1c427589 */ /* 0x0004e200000e0000 */
[----:B------:R-:W-:-:S02]  /*1b450*/  SHF.R.S32.HI R68, RZ, 0x1f, R217 ;  /* 0x0000001fff447819 */ /* 0x000fc400000114d9 */
[----:B------:R-:W-:Y:S01]  /*1b460*/  ISETP.GE.AND P0, PT, R20, R65, PT ;  /* 0x000000411400720c */ /* 0x000fe20003f06270 */
[----:B-1----:R2:W1:Y:S01]  /*1b470*/  SHFL.IDX PT, R0, R64, RZ, 0x181f ;  /* 0x00181fff40007589 */ /* 0x00246200000e0000 */
[----:B------:R-:W-:Y:S02]  /*1b480*/  SHF.R.S32.HI R69, RZ, 0x1f, R224 ;  /* 0x0000001fff457819 */ /* 0x000fe400000114e0 */
[----:B------:R-:W-:Y:S01]  /*1b490*/  SHF.R.S32.HI R70, RZ, 0x1f, R225 ;  /* 0x0000001fff467819 */ /* 0x000fe200000114e1 */
[----:B------:R-:W-:Y:S08]  /*1b4a0*/  @P2 BRA `(.L_x_2912) ;  /* 0x0000000000382947 */ /* 0x000ff00003800000 */
[----:B------:R-:W-:Y:S01]  /*1b4b0*/  ULDC UR4, c[0x0][0xac8] ;  /* 0x0002b20000047ab9 */ /* 0x000fe20000000800 */
[----:B------:R-:W-:Y:S01]  /*1b4c0*/  ULDC.64 UR6, c[0x0][0x208] ;  /* 0x0000820000067ab9 */ /* 0x000fe20000000a00 */
[----:B------:R-:W-:Y:S02]  /*1b4d0*/  ISETP.GE.AND P4, PT, R217, UR4, PT ;  /* 0x00000004d9007c0c */ /* 0x000fe4000bf86270 */
[----:B------:R-:W-:Y:S02]  /*1b4e0*/  ISETP.GE.AND P3, PT, R224, UR4, PT ;  /* 0x00000004e0007c0c */ /* 0x000fe4000bf66270 */
[----:B------:R-:W-:-:S09]  /*1b4f0*/  ISETP.GE.AND P2, PT, R225, UR4, PT ;  /* 0x00000004e1007c0c */ /* 0x000fd2000bf46270 */
[CC--:B---3--:R-:W-:Y:S02]  /*1b500*/  @!P4 LEA R2, P6, R217.reuse, R66.reuse, 0x1 ;  /* 0x00000042d902c211 */ /* 0x0c8fe400078c08ff */
[C---:B------:R-:W-:Y:S02]  /*1b510*/  @!P3 LEA R20, P5, R224.reuse, R66, 0x1 ;  /* 0x00000042e014b211 */ /* 0x040fe400078a08ff */
[----:B-1----:R-:W-:Y:S02]  /*1b520*/  @!P4 LEA.HI.X R3, R217, R0, R68, 0x1, P6 ;  /* 0x00000000d903c211 */ /* 0x002fe400030f0c44 */
[C---:B------:R-:W-:Y:S02]  /*1b530*/  @!P2 LEA R66, P6, R225.reuse, R66, 0x1 ;  /* 0x00000042e142a211 */ /* 0x040fe400078c08ff */
[-C--:B------:R-:W-:Y:S01]  /*1b540*/  @!P3 LEA.HI.X R21, R224, R0.reuse, R69, 0x1, P5 ;  /* 0x00000000e015b211 */ /* 0x080fe200028f0c45 */
[----:B-----5:R4:W-:Y:S01]  /*1b550*/  @!P4 ST.E.128 desc[UR6][R2.64], R4 ;  /* 0x000000040200c985 */ /* 0x0209e2000c101d06 */
[----:B------:R-:W-:-:S03]  /*1b560*/  @!P2 LEA.HI.X R67, R225, R0, R70, 0x1, P6 ;  /* 0x00000000e143a211 */ /* 0x000fc600030f0c46 */
[----:B------:R4:W-:Y:S04]  /*1b570*/  @!P3 ST.E.128 desc[UR6][R20.64], R32 ;  /* 0x000000201400b985 */ /* 0x0009e8000c101d06 */
[----:B------:R4:W-:Y:S02]  /*1b580*/  @!P2 ST.E.128 desc[UR6][R66.64], R48 ;  /* 0x000000304200a985 */ /* 0x0009e4000c101d06 */
.L_x_2912:
[----:B------:R-:W-:Y:S05]  /*1b590*/  BSYNC B1 ;  /* 0x0000000000017941 */ /* 0x000fea0003800000 */
.L_x_2911:
[----:B-1----:R1:W0:Y:S01]  /*1b5a0*/  SHFL.IDX PT, R0, R64, 0x1, 0x181f ;  /* 0x00381f0040007f89 */ /* 0x00222200000e0000 */
[----:B------:R-:W-:Y:S03]  /*1b5b0*/  BSSY B1, `(.L_x_2913) ;  /* 0x0000011000017945 */ /* 0x000fe60003800000 */
[----:B----45:R1:W4:Y:S01]  /*1b5c0*/  SHFL.IDX PT, R6, R28, 0x1, 0x181f ;  /* 0x00381f001c067f89 */ /* 0x03032200000e0000 */
[----:B------:R-:W-:Y:S05]  /*1b5d0*/  @P1 BRA `(.L_x_2914) ;  /* 0x0000000000381947 */ /* 0x000fea0003800000 */
[----:B------:R-:W-:Y:S01]  /*1b5e0*/  ULDC UR4, c[0x0][0xac8] ;  /* 0x0002b20000047ab9 */ /* 0x000fe20000000800 */
[----:B------:R-:W-:Y:S01]  /*1b5f0*/  ULDC.64 UR6, c[0x0][0x208] ;  /* 0x0000820000067ab9 */ /* 0x000fe20000000a00 */
[----:B------:R-:W-:Y:S02]  /*1b600*/  ISETP.GE.AND P4, PT, R217, UR4, PT ;  /* 0x00000004d9007c0c */ /* 0x000fe4000bf86270 */
[----:B------:R-:W-:Y:S02]  /*1b610*/  ISETP.GE.AND P5, PT, R224, UR4, PT ;  /* 0x00000004e0007c0c */ /* 0x000fe4000bfa6270 */
[----:B------:R-:W-:-:S09]  /*1b620*/  ISETP.GE.AND P6, PT, R225, UR4, PT ;  /* 0x00000004e1007c0c */ /* 0x000fd2000bfc6270 */
[-C--:B----4-:R-:W-:Y:S02]  /*1b630*/  @!P4 LEA R2, P1, R217, R6.reuse, 0x1 ;  /* 0x00000006d902c211 */ /* 0x090fe400078208ff */
        /* <DEDUP_REMOVED lines=8> */
.L_x_2914:
[----:B------:R-:W-:Y:S05]  /*1b6c0*/  BSYNC B1 ;  /* 0x0000000000017941 */ /* 0x000fea0003800000 */
.L_x_2913:
[----:B0-----:R0:W0:Y:S01]  /*1b6d0*/  SHFL.IDX PT, R0, R64, 0x2, 0x181f ;  /* 0x00581f0040007f89 */ /* 0x00102200000e0000 */
[----:B------:R-:W-:Y:S03]  /*1b6e0*/  BSSY B1, `(.L_x_2915) ;  /* 0x0000011000017945 */ /* 0x000fe60003800000 */
[----:B----4-:R4:W0:Y:S01]  /*1b6f0*/  SHFL.IDX PT, R6, R28, 0x2, 0x181f ;  /* 0x00581f001c067f89 */ /* 0x01082200000e0000 */
[----:B------:R-:W-:Y:S05]  /*1b700*/  @P0 BRA `(.L_x_2916) ;  /* 0x0000000000380947 */ /* 0x000fea0003800000 */
[----:B------:R-:W-:Y:S01]  /*1b710*/  ULDC UR4, c[0x0][0xac8] ;  /* 0x0002b20000047ab9 */ /* 0x000fe20000000800 */
[----:B------:R-:W-:Y:S01]  /*1b720*/  ULDC.64 UR6, c[0x0][0x208] ;  /* 0x0000820000067ab9 */ /* 0x000fe20000000a00 */
        /* <DEDUP_REMOVED lines=12> */
.L_x_2916:
[----:B------:R-:W-:Y:S05]  /*1b7f0*/  BSYNC B1 ;  /* 0x0000000000017941 */ /* 0x000fea0003800000 */
.L_x_2915:
[----:B0-----:R-:W-:Y:S01]  /*1b800*/  VIADD R0, R218, 0x60 ;  /* 0x00000060da007836 */ /* 0x001fe20000000000 */
[----:B-12---:R-:W0:Y:S04]  /*1b810*/  SHFL.IDX PT, R64, R64, 0x3, 0x181f ;  /* 0x00781f0040407f89 */ /* 0x006e2800000e0000 */
[----:B------:R-:W-:Y:S01]  /*1b820*/  ISETP.GE.AND P0, PT, R0, R65, PT ;  /* 0x000000410000720c */ /* 0x000fe20003f06270 */
[----:B----4-:R-:W1:-:S12]  /*1b830*/  SHFL.IDX PT, R28, R28, 0x3, 0x181f ;  /* 0x00781f001c1c7f89 */ /* 0x010e5800000e0000 */
[----:B------:R-:W-:Y:S05]  /*1b840*/  @P0 BRA `(.L_x_2917) ;  /* 0x0000000c00680947 */ /* 0x000fea0003800000 */
[----:B------:R-:W-:Y:S01]  /*1b850*/  ULDC UR4, c[0x0][0xac8] ;  /* 0x0002b20000047ab9 */ /* 0x000fe20000000800 */
[----:B------:R-:W-:Y:S01]  /*1b860*/  ULDC.64 UR6, c[0x0][0x208] ;  /* 0x0000820000067ab9 */ /* 0x000fe20000000a00 */
[----:B------:R-:W-:Y:S02]  /*1b870*/  ISETP.GE.AND P2, PT, R217, UR4, PT ;  /* 0x00000004d9007c0c */ /* 0x000fe4000bf46270 */
[----:B------:R-:W-:-:S11]  /*1b880*/  ISETP.GE.AND P3, PT, R224, UR4, PT ;  /* 0x00000004e0007c0c */ /* 0x000fd6000bf66270 */
[CC--:B-1----:R-:W-:Y:S02]  /*1b890*/  @!P2 LEA R2, P0, R217.reuse, R28.reuse, 0x1 ;  /* 0x0000001cd902a211 */ /* 0x0c2fe400078008ff */
[C---:B------:R-:W-:Y:S02]  /*1b8a0*/  @!P3 LEA R4, P1, R224.reuse, R28, 0x1 ;  /* 0x0000001ce004b211 */ /* 0x040fe400078208ff */
[-C--:B0-----:R-:W-:Y:S02]  /*1b8b0*/  @!P2 LEA.HI.X R3, R217, R64.reuse, R68, 0x1, P0 ;  /* 0x00000040d903a211 */ /* 0x081fe400000f0c44 */
[----:B------:R-:W-:Y:S02]  /*1b8c0*/  ISETP.GE.AND P0, PT, R225, UR4, PT ;  /* 0x00000004e1007c0c */ /* 0x000fe4000bf06270 */
[----:B------:R-:W-:Y:S01]  /*1b8d0*/  @!P3 LEA.HI.X R5, R224, R64, R69, 0x1, P1 ;  /* 0x00000040e005b211 */ /* 0x000fe200008f0c45 */
[----:B------:R2:W-:Y:S04]  /*1b8e0*/  @!P2 ST.E.128 desc[UR6][R2.64], R24 ;  /* 0x000000180200a985 */ /* 0x0005e8000c101d06 */
[----:B------:R2:W-:Y:S06]  /*1b8f0*/  @!P3 ST.E.128 desc[UR6][R4.64], R44 ;  /* 0x0000002c0400b985 */ /* 0x0005ec000c101d06 */
[----:B------:R-:W-:Y:S05]  /*1b900*/  @P0 BRA `(.L_x_2917) ;  /* 0x0000000c00380947 */ /* 0x000fea0003800000 */
[----:B--2---:R-:W-:Y:S01]  /*1b910*/  LEA R2, P0, R225, R28, 0x1 ;  /* 0x0000001ce1027211 */ /* 0x004fe200078008ff */
[----:B------:R-:W-:-:S03]  /*1b920*/  ULDC.64 UR4, c[0x0][0x208] ;  /* 0x0000820000047ab9 */ /* 0x000fc60000000a00 */
[----:B------:R-:W-:-:S05]  /*1b930*/  LEA.HI.X R3, R225, R64, R70, 0x1, P0 ;  /* 0x00000040e1037211 */ /* 0x000fca00000f0c46 */
[----:B------:R4:W-:Y:S01]  /*1b940*/  ST.E.128 desc[UR4][R2.64], R60 ;  /* 0x0000003c02007985 */ /* 0x0009e2000c101d04 */
[----:B------:R-:W-:Y:S05]  /*1b950*/  BRA `(.L_x_2917) ;  /* 0x0000000c00247947 */ /* 0x000fea0003800000 */
.L_x_2909:
[----:B------:R-:W-:Y:S01]  /*1b960*/  ULDC.64 UR4, c[0x0][0xc00] ;  /* 0x0003000000047ab9 */ /* 0x000fe20000000a00 */
[----:B------:R-:W2:Y:S01]  /*1b970*/  LDC R21, c[0x0][0xbe8] ;  /* 0x0002fa00ff157b82 */ /* 0x000ea20000000800 */
[----:B------:R-:W-:Y:S01]  /*1b980*/  ISETP.NE.U32.AND P0, PT, RZ, UR4, PT ;  /* 0x00000004ff007c0c */ /* 0x000fe2000bf05070 */
[----:B------:R-:W-:Y:S01]  /*1b990*/  IMAD.MOV.U32 R6, RZ, RZ, RZ ;  /* 0x000000ffff067224 */ /* 0x000fe200078e00ff */
[----:B------:R-:W-:Y:S01]  /*1b9a0*/  IADD3 R2, P1, R228, UR4, RZ ;  /* 0x00000004e4027c10 */ /* 0x000fe2000ff3e0ff */
[----:B------:R-:W-:Y:S01]  /*1b9b0*/  ULDC.64 UR6, c[0x0][0x208] ;  /* 0x0000820000067ab9 */ /* 0x000fe20000000a00 */
[----:B------:R-:W-:Y:S02]  /*1b9c0*/  ISETP.NE.AND.EX P0, PT, RZ, UR5, PT, P0 ;  /* 0x00000005ff007c0c */ /* 0x000fe4000bf05300 */
[----:B------:R-:W-:Y:S01]  /*1b9d0*/  IADD3.X R3, R229, UR5, RZ, P1, !PT ;  /* 0x00000005e5037c10 */ /* 0x000fe20008ffe4ff */
[----:B------:R-:W-:Y:S02]  /*1b9e0*/  ULDC.64 UR4, c[0x0][0xc08] ;  /* 0x0003020000047ab9 */ /* 0x000fe40000000a00 */
[----:B------:R-:W-:-:S04]  /*1b9f0*/  ISETP.NE.U32.AND P1, PT, RZ, UR4, PT ;  /* 0x00000004ff007c0c */ /* 0x000fc8000bf25070 */
[----:B------:R-:W-:Y:S01]  /*1ba00*/  ISETP.NE.AND.EX P1, PT, RZ, UR5, PT, P1 ;  /* 0x00000005ff007c0c */ /* 0x000fe2000bf25310 */
[----:B------:R-:W3:Y:S03]  /*1ba10*/  S2R R9, SR_TID.X ;  /* 0x0000000000097919 */ /* 0x000ee60000002100 */
[----:B------:R4:W5:Y:S09]  /*1ba20*/  @P0 LDG.E R6, desc[UR6][R2.64] ;  /* 0x0000000602060981 */ /* 0x000972000c1e1900 */
[----:B------:R-:W-:Y:S01]  /*1ba30*/  @P1 IADD3 R228, P2, R228, UR4, RZ ;  /* 0x00000004e4e41c10 */ /* 0x000fe2000ff5e0ff */
[----:B------:R-:W-:-:S02]  /*1ba40*/  ULDC UR4, c[0x0][0xa88] ;  /* 0x0002a20000047ab9 */ /* 0x000fc40000000800 */
[----:B------:R-:W-:Y:S02]  /*1ba50*/  MOV R0, UR4 ;  /* 0x0000000400007c02 */ /* 0x000fe40008000f00 */
[----:B------:R-:W-:Y:S02]  /*1ba60*/  @P1 IADD3.X R229, R229, UR5, RZ, P2, !PT ;  /* 0x00000005e5e51c10 */ /* 0x000fe400097fe4ff */
[----:B--2---:R-:W-:-:S03]  /*1ba70*/  ISETP.NE.AND P2, PT, R21, 0x1, PT ;  /* 0x000000011500780c */ /* 0x004fc60003f45270 */
[----:B------:R4:W5:Y:S10]  /*1ba80*/  @P1 LDG.E R0, desc[UR6][R228.64] ;  /* 0x00000006e4001981 */ /* 0x000974000c1e1900 */
[----:B------:R-:W2:Y:S01]  /*1ba90*/  @P2 LDC R20, c[0x0][0xbec] ;  /* 0x0002fb00ff142b82 */ /* 0x000ea20000000800 */
[----:B---3--:R-:W-:-:S05]  /*1baa0*/  VIADD R4, R9, 0xffffff80 ;  /* 0xffffff8009047836 */ /* 0x008fca0000000000 */
[----:B------:R-:W-:Y:S02]  /*1bab0*/  ISETP.GE.AND P3, PT, R4, 0x80, PT ;  /* 0x000000800400780c */ /* 0x000fe40003f66270 */
[----:B------:R-:W3:Y:S01]  /*1bac0*/  @P2 LDC R25, c[0x0][0xbf0] ;  /* 0x0002fc00ff192b82 */ /* 0x000ee20000000800 */
[----:B----4-:R-:W-:Y:S10]  /*1bad0*/  @P1 BRA `(.L_x_2918) ;  /* 0x0000000000141947 */ /* 0x010ff40003800000 */
[----:B------:R-:W-:Y:S05]  /*1bae0*/  @!P0 BRA `(.L_x_2918) ;  /* 0x0000000000108947 */ /* 0x000fea0003800000 */
[----:B------:R-:W-:Y:S02]  /*1baf0*/  ULDC.64 UR4, c[0x0][0x208] ;  /* 0x0000820000047ab9 */ /* 0x000fe40000000a00 */
[----:B------:R-:W4:Y:S04]  /*1bb00*/  LDG.E R5, desc[UR4][R2.64] ;  /* 0x0000000402057981 */ /* 0x000f28000c1e1900 */
[----:B-----5:R-:W4:Y:S02]  /*1bb10*/  LDG.E R0, desc[UR4][R2.64+0x4] ;  /* 0x0000040402007981 */ /* 0x020f24000c1e1900 */
[----:B----4-:R-:W-:-:S07]  /*1bb20*/  IMAD.IADD R0, R0, 0x1, -R5 ;  /* 0x0000000100007824 */ /* 0x010fce00078e0a05 */
.L_x_2918:
[----:B------:R-:W4:Y:S04]  /*1bb30*/  LDL.LU R3, [R1+0x4] ;  /* 0x0000040001037983 */ /* 0x000f280000300800 */
[----:B------:R-:W2:Y:S01]  /*1bb40*/  LDL.LU R2, [R1+0x40] ;  /* 0x0000400001027983 */ /* 0x000ea20000300800 */
[----:B------:R-:W-:Y:S01]  /*1bb50*/  BSSY B1, `(.L_x_2919) ;  /* 0x000002d000017945 */ /* 0x000fe20003800000 */
[----:B------:R-:W-:Y:S02]  /*1bb60*/  SHF.R.S32.HI R10, RZ, 0x1f, R227 ;  /* 0x0000001fff0a7819 */ /* 0x000fe400000114e3 */
[----:B-----5:R-:W-:Y:S02]  /*1bb70*/  SHF.R.S32.HI R11, RZ, 0x1f, R6 ;  /* 0x0000001fff0b7819 */ /* 0x020fe40000011406 */
[----:B----4-:R-:W-:-:S02]  /*1bb80*/  SEL R13, R3, RZ, !P0 ;  /* 0x000000ff030d7207 */ /* 0x010fc40004000000 */
[----:B--2---:R-:W-:Y:S01]  /*1bb90*/  SEL R12, R2, RZ, !P0 ;  /* 0x000000ff020c7207 */ /* 0x004fe20004000000 */
[----:B------:R-:W-:Y:S06]  /*1bba0*/  @P3 BRA `(.L_x_2920) ;  /* 0x00000000009c3947 */ /* 0x000fec0003800000 */
[----:B------:R-:W2:Y:S01]  /*1bbb0*/  LDC R14, c[0x0][0xbe8] ;  /* 0x0002fa00ff0e7b82 */ /* 0x000ea20000000800 */
[----:B------:R-:W-:Y:S01]  /*1bbc0*/  IADD3 R9, R218, -0x80, R9 ;  /* 0xffffff80da097810 */ /* 0x000fe20007ffe009 */
[----:B--2---:R-:W-:-:S05]  /*1bbd0*/  IMAD R2, R0, R14, RZ ;  /* 0x0000000e00027224 */ /* 0x004fca00078e02ff */
[----:B------:R-:W-:-:S13]  /*1bbe0*/  ISETP.GE.AND P0, PT, R9, R2, PT ;  /* 0x000000020900720c */ /* 0x000fda0003f06270 */
[----:B------:R-:W-:Y:S05]  /*1bbf0*/  @P0 BRA `(.L_x_2920) ;  /* 0x0000000000880947 */ /* 0x000fea0003800000 */
[----:B------:R-:W-:Y:S01]  /*1bc00*/  ISETP.NE.AND P0, PT, R14, 0x1, PT ;  /* 0x000000010e00780c */ /* 0x000fe20003f05270 */
[----:B------:R-:W-:Y:S01]  /*1bc10*/  ULDC.64 UR4, c[0x0][0xb90] ;  /* 0x0002e40000047ab9 */ /* 0x000fe20000000a00 */
[----:B------:R-:W-:Y:S01]  /*1bc20*/  IMAD.MOV.U32 R2, RZ, RZ, R6 ;  /* 0x000000ffff027224 */ /* 0x000fe200078e0006 */
[----:B------:R-:W-:Y:S01]  /*1bc30*/  MOV R5, R9 ;  /* 0x0000000900057202 */ /* 0x000fe20000000f00 */
[----:B------:R-:W-:Y:S01]  /*1bc40*/  IMAD R8, R10, UR4, RZ ;  /* 0x000000040a087c24 */ /* 0x000fe2000f8e02ff */
[----:B------:R-:W-:Y:S01]  /*1bc50*/  ULDC.64 UR6, c[0x0][0x208] ;  /* 0x0000820000067ab9 */ /* 0x000fe20000000a00 */
[----:B------:R-:W-:Y:S02]  /*1bc60*/  IMAD.MOV.U32 R3, RZ, RZ, R11 ;  /* 0x000000ffff037224 */ /* 0x000fe400078e000b */
[C---:B------:R-:W-:Y:S02]  /*1bc70*/  IMAD R7, R227.reuse, UR5, R8 ;  /* 0x00000005e3077c24 */ /* 0x040fe4000f8e0208 */
[----:B------:R-:W-:Y:S01]  /*1bc80*/  IMAD.WIDE.U32 R2, R227, UR4, R2 ;  /* 0x00000004e3027c25 */ /* 0x000fe2000f8e0002 */
[----:B------:R-:W-:-:S02]  /*1bc90*/  ULDC.64 UR4, c[0x0][0xb98] ;  /* 0x0002e60000047ab9 */ /* 0x000fc40000000a00 */
[----:B------:R-:W2:Y:S02]  /*1bca0*/  @P0 LDC R4, c[0x0][0xbec] ;  /* 0x0002fb00ff040b82 */ /* 0x000ea40000000800 */
[----:B------:R-:W-:-:S03]  /*1bcb0*/  IADD3 R3, R3, R7, RZ ;  /* 0x0000000703037210 */ /* 0x000fc60007ffe0ff */
[----:B------:R-:W-:-:S03]  /*1bcc0*/  IMAD.WIDE.U32 R2, R13, UR4, R2 ;  /* 0x000000040d027c25 */ /* 0x000fc6000f8e0002 */
[----:B------:R-:W4:Y:S01]  /*1bcd0*/  @P0 LDC R15, c[0x0][0xbf0] ;  /* 0x0002fc00ff0f0b82 */ /* 0x000f220000000800 */
[----:B--2---:R-:W-:-:S05]  /*1bce0*/  @P0 IMAD.HI.U32 R4, R9, R4, RZ ;  /* 0x0000000409040227 */ /* 0x004fca00078e00ff */
[----:B----4-:R-:W-:Y:S01]  /*1bcf0*/  @P0 SHF.R.U32.HI R5, RZ, R15, R4 ;  /* 0x0000000fff050219 */ /* 0x010fe20000011604 */
[----:B------:R-:W-:-:S03]  /*1bd00*/  IMAD R4, R12, UR4, RZ ;  /* 0x000000040c047c24 */ /* 0x000fc6000f8e02ff */
[----:B------:R-:W-:Y:S01]  /*1bd10*/  IADD3 R2, P0, R5, R2, RZ ;  /* 0x0000000205027210 */ /* 0x000fe20007f1e0ff */
[----:B------:R-:W-:Y:S02]  /*1bd20*/  IMAD.MOV R7, RZ, RZ, -R5 ;  /* 0x000000ffff077224 */ /* 0x000fe400078e0a05 */
[----:B------:R-:W-:Y:S01]  /*1bd30*/  IMAD R8, R13, UR5, R4 ;  /* 0x000000050d087c24 */ /* 0x000fe2000f8e0204 */
[----:B------:R-:W-:Y:S01]  /*1bd40*/  ULDC.64 UR4, c[0x0][0xb88] ;  /* 0x0002e20000047ab9 */ /* 0x000fe20000000a00 */
[----:B------:R-:W-:Y:S01]  /*1bd50*/  IMAD R7, R14, R7, R9 ;  /* 0x000000070e077224 */ /* 0x000fe200078e0209 */
[----:B------:R-:W-:-:S04]  /*1bd60*/  SHF.R.S32.HI R9, RZ, 0x1f, R5 ;  /* 0x0000001fff097819 */ /* 0x000fc80000011405 */
        /* <DEDUP_REMOVED lines=11> */
.L_x_2920:
[----:B------:R-:W-:Y:S05]  /*1be20*/  BSYNC B1 ;  /* 0x0000000000017941 */ /* 0x000fea0003800000 */
.L_x_2919:
[----:B------:R-:W4:Y:S01]  /*1be30*/  LDL R8, [R1+0x44] ;  /* 0x0000440001087983 */ /* 0x000f220000100800 */
[----:B------:R-:W-:Y:S01]  /*1be40*/  ULDC.64 UR4, c[0x0][0xaa0] ;  /* 0x0002a80000047ab9 */ /* 0x000fe20000000a00 */
[----:B------:R-:W-:Y:S01]  /*1be50*/  BSSY B1, `(.L_x_2921) ;  /* 0x0000040000017945 */ /* 0x000fe20003800000 */
[----:B--2---:R-:W-:Y:S01]  /*1be60*/  IMAD R3, R11, UR4, RZ ;  /* 0x000000040b037c24 */ /* 0x004fe2000f8e02ff */
[----:B------:R-:W-:-:S03]  /*1be70*/  SHF.R.S32.HI R14, RZ, 0x1f, R225 ;  /* 0x0000001fff0e7819 */ /* 0x000fc600000114e1 */
[C---:B------:R-:W-:Y:S02]  /*1be80*/  IMAD R5, R6.reuse, UR5, R3 ;  /* 0x0000000506057c24 */ /* 0x040fe4000f8e0203 */
[----:B------:R-:W-:Y:S01]  /*1be90*/  IMAD.WIDE.U32 R2, R6, UR4, RZ ;  /* 0x0000000406027c25 */ /* 0x000fe2000f8e00ff */
[----:B------:R-:W-:-:S03]  /*1bea0*/  ULDC.64 UR4, c[0x0][0xae8] ;  /* 0x0002ba0000047ab9 */ /* 0x000fc60000000a00 */
[----:B------:R-:W-:Y:S02]  /*1beb0*/  IMAD.IADD R3, R3, 0x1, R5 ;  /* 0x0000000103037824 */ /* 0x000fe400078e0205 */
[----:B------:R-:W-:Y:S02]  /*1bec0*/  IMAD R6, R10, UR4, RZ ;  /* 0x000000040a067c24 */ /* 0x000fe4000f8e02ff */
[----:B------:R-:W-:-:S04]  /*1bed0*/  IMAD.WIDE.U32 R2, R227, UR4, R2 ;  /* 0x00000004e3027c25 */ /* 0x000fc8000f8e0002 */
[----:B----4-:R-:W-:-:S05]  /*1bee0*/  IMAD R7, R226, 0x20, R8 ;  /* 0x00000020e2077824 */ /* 0x010fca00078e0208 */
[----:B------:R-:W-:Y:S01]  /*1bef0*/  IADD3 R9, R218, R7, RZ ;  /* 0x00000007da097210 */ /* 0x000fe20007ffe0ff */
[----:B------:R-:W-:Y:S01]  /*1bf00*/  IMAD R7, R227, UR5, R6 ;  /* 0x00000005e3077c24 */ /* 0x000fe2000f8e0206 */
[----:B------:R-:W-:Y:S01]  /*1bf10*/  ULDC.64 UR4, c[0x0][0xaf0] ;  /* 0x0002bc0000047ab9 */ /* 0x000fe20000000a00 */
[----:B------:R-:W-:Y:S01]  /*1bf20*/  IADD3 R218, R8, R218, RZ ;  /* 0x000000da08da7210 */ /* 0x000fe20007ffe0ff */
[----:B------:R-:W-:Y:S01]  /*1bf30*/  IMAD R6, R12, UR4, RZ ;  /* 0x000000040c067c24 */ /* 0x000fe2000f8e02ff */
[----:B------:R-:W-:Y:S01]  /*1bf40*/  SHF.R.S32.HI R8, RZ, 0x1f, R217 ;  /* 0x0000001fff087819 */ /* 0x000fe200000114d9 */
[----:B------:R-:W-:-:S04]  /*1bf50*/  @P2 IMAD.HI.U32 R4, R9, R20, RZ ;  /* 0x0000001409042227 */ /* 0x000fc800078e00ff */
[----:B------:R-:W-:Y:S01]  /*1bf60*/  IMAD.MOV.U32 R5, RZ, RZ, R9 ;  /* 0x000000ffff057224 */ /* 0x000fe200078e0009 */
[----:B---3--:R-:W-:Y:S01]  /*1bf70*/  @P2 SHF.R.U32.HI R5, RZ, R25, R4 ;  /* 0x00000019ff052219 */ /* 0x008fe20000011604 */
[----:B------:R-:W-:Y:S02]  /*1bf80*/  IMAD.IADD R3, R3, 0x1, R7 ;  /* 0x0000000103037824 */ /* 0x000fe400078e0207 */
[C---:B------:R-:W-:Y:S01]  /*1bf90*/  IMAD R7, R13.reuse, UR5, R6 ;  /* 0x000000050d077c24 */ /* 0x040fe2000f8e0206 */
[----:B------:R-:W-:Y:S01]  /*1bfa0*/  SHF.R.S32.HI R4, RZ, 0x1f, R5 ;  /* 0x0000001fff047819 */ /* 0x000fe20000011405 */
[----:B------:R-:W-:Y:S01]  /*1bfb0*/  IMAD.WIDE.U32 R2, R13, UR4, R2 ;  /* 0x000000040d027c25 */ /* 0x000fe2000f8e0002 */
[----:B------:R-:W-:Y:S01]  /*1bfc0*/  IADD3 R6, -R5, RZ, RZ ;  /* 0x000000ff05067210 */ /* 0x000fe20007ffe1ff */
[----:B------:R-:W-:Y:S02]  /*1bfd0*/  ULDC.64 UR4, c[0x0][0xae0] ;  /* 0x0002b80000047ab9 */ /* 0x000fe40000000a00 */
[----:B------:R-:W-:-:S02]  /*1bfe0*/  IMAD.IADD R3, R3, 0x1, R7 ;  /* 0x0000000103037824 */ /* 0x000fc400078e0207 */
[----:B------:R-:W-:Y:S02]  /*1bff0*/  IMAD R4, R4, UR4, RZ ;  /* 0x0000000404047c24 */ /* 0x000fe4000f8e02ff */
[----:B------:R-:W-:Y:S02]  /*1c000*/  IMAD R7, R21, R6, R9 ;  /* 0x0000000615077224 */ /* 0x000fe400078e0209 */
[C---:B------:R-:W-:Y:S02]  /*1c010*/  IMAD R9, R5.reuse, UR5, R4 ;  /* 0x0000000505097c24 */ /* 0x040fe4000f8e0204 */
[----:B------:R-:W-:Y:S01]  /*1c020*/  IMAD.WIDE.U32 R2, R5, UR4, R2 ;  /* 0x0000000405027c25 */ /* 0x000fe2000f8e0002 */
[----:B------:R-:W-:Y:S01]  /*1c030*/  SHF.R.S32.HI R4, RZ, 0x1f, R7 ;  /* 0x0000001fff047819 */ /* 0x000fe20000011407 */
[----:B------:R-:W-:Y:S02]  /*1c040*/  ULDC.64 UR4, c[0x0][0xad8] ;  /* 0x0002b60000047ab9 */ /* 0x000fe40000000a00 */
[----:B------:R-:W-:-:S02]  /*1c050*/  IMAD.IADD R3, R3, 0x1, R9 ;  /* 0x0000000103037824 */ /* 0x000fc400078e0209 */
[----:B------:R-:W-:Y:S02]  /*1c060*/  IMAD R4, R4, UR4, RZ ;  /* 0x0000000404047c24 */ /* 0x000fe4000f8e02ff */
[----:B------:R-:W-:Y:S02]  /*1c070*/  IMAD R21, R0, R21, RZ ;  /* 0x0000001500157224 */ /* 0x000fe400078e02ff */
[C---:B------:R-:W-:Y:S02]  /*1c080*/  IMAD R5, R7.reuse, UR5, R4 ;  /* 0x0000000507057c24 */ /* 0x040fe4000f8e0204 */
[----:B------:R-:W-:Y:S01]  /*1c090*/  IMAD.WIDE.U32 R2, R7, UR4, R2 ;  /* 0x0000000407027c25 */ /* 0x000fe2000f8e0002 */
[C---:B------:R-:W-:Y:S01]  /*1c0a0*/  ISETP.GE.AND P2, PT, R218.reuse, R21, PT ;  /* 0x00000015da00720c */ /* 0x040fe20003f46270 */
[----:B------:R-:W-:Y:S01]  /*1c0b0*/  ULDC.64 UR4, c[0x0][0xa80] ;  /* 0x0002a00000047ab9 */ /* 0x000fe20000000a00 */
[----:B------:R-:W-:Y:S01]  /*1c0c0*/  SHF.R.S32.HI R7, RZ, 0x1f, R224 ;  /* 0x0000001fff077819 */ /* 0x000fe200000114e0 */
[----:B------:R-:W-:Y:S01]  /*1c0d0*/  VIADD R0, R218, 0x20 ;  /* 0x00000020da007836 */ /* 0x000fe20000000000 */
[----:B------:R-:W-:-:S02]  /*1c0e0*/  IADD3 R3, R3, R5, RZ ;  /* 0x0000000503037210 */ /* 0x000fc40007ffe0ff */
[----:B------:R-:W-:Y:S02]  /*1c0f0*/  LEA R4, P3, R2, UR4, 0x1 ;  /* 0x0000000402047c11 */ /* 0x000fe4000f8608ff */
[-C--:B------:R-:W-:Y:S01]  /*1c100*/  ISETP.GE.AND P1, PT, R0, R21.reuse, PT ;  /* 0x000000150000720c */ /* 0x080fe20003f26270 */
[----:B------:R-:W-:Y:S01]  /*1c110*/  VIADD R0, R218, 0x40 ;  /* 0x00000040da007836 */ /* 0x000fe20000000000 */
[----:B------:R-:W-:Y:S02]  /*1c120*/  LEA.HI.X R5, R2, UR5, R3, 0x1, P3 ;  /* 0x0000000502057c11 */ /* 0x000fe400098f0c03 */
[----:B------:R2:W3:Y:S02]  /*1c130*/  SHFL.IDX PT, R2, R4, RZ, 0x181f ;  /* 0x00181fff04027589 */ /* 0x0004e400000e0000 */
[----:B------:R-:W-:Y:S02]  /*1c140*/  ISETP.GE.AND P0, PT, R0, R21, PT ;  /* 0x000000150000720c */ /* 0x000fe40003f06270 */
[----:B------:R2:W4:Y:S01]  /*1c150*/  SHFL.IDX PT, R0, R5, RZ, 0x181f ;  /* 0x00181fff05007589 */ /* 0x00052200000e0000 */
[----:B------:R-:W-:Y:S10]  /*1c160*/  @P2 BRA `(.L_x_2922) ;  /* 0x0000000000382947 */ /* 0x000ff40003800000 */
[----:B------:R-:W-:Y:S01]  /*1c170*/  ULDC UR4, c[0x0][0xac8] ;  /* 0x0002b20000047ab9 */ /* 0x000fe20000000800 */
[----:B------:R-:W-:Y:S01]  /*1c180*/  ULDC.64 UR6, c[0x0][0x208] ;  /* 0x0000820000067ab9 */ /* 0x000fe20000000a00 */
[----:B------:R-:W-:Y:S02]  /*1c190*/  ISETP.GE.AND P4, PT, R217, UR4, PT ;  /* 0x00000004d9007c0c */ /* 0x000fe4000bf86270 */
[----:B------:R-:W-:Y:S02]  /*1c1a0*/  ISETP.GE.AND P3, PT, R224, UR4, PT ;  /* 0x00000004e0007c0c */ /* 0x000fe4000bf66270 */
[----:B------:R-:W-:-:S09]  /*1c1b0*/  ISETP.GE.AND P2, PT, R225, UR4, PT ;  /* 0x00000004e1007c0c */ /* 0x000fd2000bf46270 */
[CC--:B---3--:R-:W-:Y:S02]  /*1c1c0*/  @!P4 LEA R10, P6, R217.reuse, R2.reuse, 0x1 ;  /* 0x00000002d90ac211 */ /* 0x0c8fe400078c08ff */
[C---:B------:R-:W-:Y:S02]  /*1c1d0*/  @!P3 LEA R12, P5, R224.reuse, R2, 0x1 ;  /* 0x00000002e00cb211 */ /* 0x040fe400078a08ff */
[----:B----4-:R-:W-:Y:S02]  /*1c1e0*/  @!P4 LEA.HI.X R11, R217, R0, R8, 0x1, P6 ;  /* 0x00000000d90bc211 */ /* 0x010fe400030f0c08 */
[C---:B------:R-:W-:Y:S02]  /*1c1f0*/  @!P2 LEA R2, P6, R225.reuse, R2, 0x1 ;  /* 0x00000002e102a211 */ /* 0x040fe400078c08ff */
[-C--:B------:R-:W-:Y:S01]  /*1c200*/  @!P3 LEA.HI.X R13, R224, R0.reuse, R7, 0x1, P5 ;  /* 0x00000000e00db211 */ /* 0x080fe200028f0c07 */
[----:B------:R3:W-:Y:S01]  /*1c210*/  @!P4 ST.E.128 desc[UR6][R10.64], RZ ;  /* 0x000000ff0a00c985 */ /* 0x0007e2000c101d06 */
[----:B------:R-:W-:-:S03]  /*1c220*/  @!P2 LEA.HI.X R3, R225, R0, R14, 0x1, P6 ;  /* 0x00000000e103a211 */ /* 0x000fc600030f0c0e */
[----:B------:R3:W-:Y:S04]  /*1c230*/  @!P3 ST.E.128 desc[UR6][R12.64], RZ ;  /* 0x000000ff0c00b985 */ /* 0x0007e8000c101d06 */
[----:B------:R3:W-:Y:S02]  /*1c240*/  @!P2 ST.E.128 desc[UR6][R2.64], RZ ;  /* 0x000000ff0200a985 */ /* 0x0007e4000c101d06 */
.L_x_2922:
[----:B------:R-:W-:Y:S05]  /*1c250*/  BSYNC B1 ;  /* 0x0000000000017941 */ /* 0x000fea0003800000 */
.L_x_2921:
[----:B----4-:R4:W0:Y:S01]  /*1c260*/  SHFL.IDX PT, R0, R5, 0x1, 0x181f ;  /* 0x00381f0005007f89 */ /* 0x01082200000e0000 */
[----:B------:R-:W-:Y:S03]  /*1c270*/  BSSY B1, `(.L_x_2923) ;  /* 0x0000011000017945 */ /* 0x000fe60003800000 */
[----:B---3--:R4:W3:Y:S01]  /*1c280*/  SHFL.IDX PT, R2, R4, 0x1, 0x181f ;  /* 0x00381f0004027f89 */ /* 0x0088e200000e0000 */
[----:B------:R-:W-:Y:S05]  /*1c290*/  @P1 BRA `(.L_x_2924) ;  /* 0x0000000000381947 */ /* 0x000fea0003800000 */
[----:B------:R-:W-:Y:S01]  /*1c2a0*/  ULDC UR4, c[0x0][0xac8] ;  /* 0x0002b20000047ab9 */ /* 0x000fe20000000800 */
[----:B------:R-:W-:Y:S01]  /*1c2b0*/  ULDC.64 UR6, c[0x0][0x208] ;  /* 0x0000820000067ab9 */ /* 0x000fe20000000a00 */
        /* <DEDUP_REMOVED lines=12> */
.L_x_2924:
[----:B------:R-:W-:Y:S05]  /*1c380*/  BSYNC B1 ;  /* 0x0000000000017941 */ /* 0x000fea0003800000 */
.L_x_2923:
[----:B0-----:R0:W0:Y:S01]  /*1c390*/  SHFL.IDX PT, R0, R5, 0x2, 0x181f ;  /* 0x00581f0005007f89 */ /* 0x00102200000e0000 */
[----:B------:R-:W-:Y:S03]  /*1c3a0*/  BSSY B1, `(.L_x_2925) ;  /* 0x0000011000017945 */ /* 0x000fe60003800000 */
[----:B---3--:R3:W0:Y:S01]  /*1c3b0*/  SHFL.IDX PT, R2, R4, 0x2, 0x181f ;  /* 0x00581f0004027f89 */ /* 0x00862200000e0000 */
        /* <DEDUP_REMOVED lines=12> */
[----:B------:R0:W-:Y:S04]  /*1c480*/  @!P3 ST.E.128 desc[UR6][R10.64], RZ ;  /* 0x000000ff0a00b985 */ /* 0x0001e8000c101d06 */
[----:B------:R0:W-:Y:S04]  /*1c490*/  @!P4 ST.E.128 desc[UR6][R12.64], RZ ;  /* 0x000000ff0c00c985 */ /* 0x0001e8000c101d06 */
[----:B------:R0:W-:Y:S02]  /*1c4a0*/  @!P5 ST.E.128 desc[UR6][R2.64], RZ ;  /* 0x000000ff0200d985 */ /* 0x0001e4000c101d06 */
.L_x_2926:
[----:B------:R-:W-:Y:S05]  /*1c4b0*/  BSYNC B1 ;  /* 0x0000000000017941 */ /* 0x000fea0003800000 */
.L_x_2925:
[----:B0-----:R-:W-:Y:S01]  /*1c4c0*/  VIADD R0, R218, 0x60 ;  /* 0x00000060da007836 */ /* 0x001fe20000000000 */
[----:B------:R0:W0:Y:S04]  /*1c4d0*/  SHFL.IDX PT, R6, R5, 0x3, 0x181f ;  /* 0x00781f0005067f89 */ /* 0x00002800000e0000 */
[----:B------:R-:W-:Y:S01]  /*1c4e0*/  ISETP.GE.AND P0, PT, R0, R21, PT ;  /* 0x000000150000720c */ /* 0x000fe20003f06270 */
[----:B------:R0:W0:-:S12]  /*1c4f0*/  SHFL.IDX PT, R2, R4, 0x3, 0x181f ;  /* 0x00781f0004027f89 */ /* 0x00001800000e0000 */
[----:B------:R-:W-:Y:S05]  /*1c500*/  @P0 BRA `(.L_x_2917) ;  /* 0x0000000000380947 */ /* 0x000fea0003800000 */
[----:B------:R-:W-:Y:S01]  /*1c510*/  ULDC UR4, c[0x0][0xac8] ;  /* 0x0002b20000047ab9 */ /* 0x000fe20000000800 */
[----:B------:R-:W-:Y:S01]  /*1c520*/  ULDC.64 UR6, c[0x0][0x208] ;  /* 0x0000820000067ab9 */ /* 0x000fe20000000a00 */
[----:B------:R-:W-:Y:S02]  /*1c530*/  ISETP.GE.AND P3, PT, R217, UR4, PT ;  /* 0x00000004d9007c0c */ /* 0x000fe4000bf66270 */
[----:B------:R-:W-:Y:S02]  /*1c540*/  ISETP.GE.AND P4, PT, R224, UR4, PT ;  /* 0x00000004e0007c0c */ /* 0x000fe4000bf86270 */
[----:B------:R-:W-:-:S09]  /*1c550*/  ISETP.GE.AND P5, PT, R225, UR4, PT ;  /* 0x00000004e1007c0c */ /* 0x000fd2000bfa6270 */
[-C--:B0-234-:R-:W-:Y:S02]  /*1c560*/  @!P3 LEA R4, P0, R217, R2.reuse, 0x1 ;  /* 0x00000002d904b211 */ /* 0x09dfe400078008ff */
        /* <DEDUP_REMOVED lines=8> */
.L_x_2917:
[----:B------:R-:W-:Y:S05]  /*1c5f0*/  BSYNC B0 ;  /* 0x0000000000007941 */ /* 0x000fea0003800000 */
.L_x_2908:
[----:B------:R-:W-:Y:S02]  /*1c600*/  ULDC UR4, c[0x0][0xc3c] ;  /* 0x00030f0000047ab9 */ /* 0x000fe40000000800 */
[----:B-1----:R-:W-:-:S13]  /*1c610*/  ISETP.GE.AND P0, PT, R31, UR4, PT ;  /* 0x000000041f007c0c */ /* 0x002fda000bf06270 */
[----:B------:R-:W-:Y:S05]  /*1c620*/  @!P0 BRA `(.L_x_2927) ;  /* 0xfffffe4c00288947 */ /* 0x000fea000383ffff */
[----:B------:R-:W-:Y:S05]  /*1c630*/  BRA `(.L_x_2691) ;  /* 0x0000007000947947 */ /* 0x000fea0003800000 */
.L_x_2689:
[----:B------:R-:W-:-:S08]  /*1c640*/  NOP ;  /* 0x0000000000007918 */ /* 0x000fd00000000000 */
[----:B------:R-:W0:-:S00]  /*1c650*/  USETMAXREG.DEALLOC.CTAPOOL 0x28 ;  /* 0x00000028000079c8 */ /* 0x000e0000080e0500 */
[----:B0-----:R-:W2:Y:S01]  /*1c660*/  LDL.LU R3, [R1] ;  /* 0x0000000001037983 */ /* 0x001ea20000300800 */
[----:B------:R-:W-:Y:S01]  /*1c670*/  LOP3.LUT R2, R2, 0x3, RZ, 0xc0, !PT ;  /* 0x0000000302027812 */ /* 0x000fe200078ec0ff */
[----:B------:R-:W-:-:S05]  /*1c680*/  IMAD.MOV.U32 R4, RZ, RZ, RZ ;  /* 0x000000ffff047224 */ /* 0x000fca00078e00ff */
        /* <DEDUP_REMOVED lines=13> */
.L_x_2928:
[----:B------:R-:W-:Y:S01]  /*1c760*/  LOP3.LUT R5, R0, 0x1f, RZ, 0xc0, !PT ;  /* 0x0000001f00057812 */ /* 0x000fe200078ec0ff */
[----:B------:R-:W-:Y:S01]  /*1c770*/  ULDC UR4, c[0x0][0xc3c] ;  /* 0x00030f0000047ab9 */ /* 0x000fe20000000800 */
[----:B------:R-:W-:Y:S01]  /*1c780*/  ULDC.64 UR6, c[0x0][0x208] ;  /* 0x0000820000067ab9 */ /* 0x000fe20000000a00 */
[----:B------:R-:W-:Y:S01]  /*1c790*/  ULDC UR5, c[0x0][0xc38] ;  /* 0x00030e0000057ab9 */ /* 0x000fe20000000800 */
[----:B------:R-:W-:-:S04]  /*1c7a0*/  ISETP.NE.AND P0, PT, R5, 0x1f, PT ;  /* 0x0000001f0500780c */ /* 0x000fc80003f05270 */
[----:B------:R-:W-:-:S13]  /*1c7b0*/  ISETP.GE.OR P1, PT, R5, UR4, !P0 ;  /* 0x0000000405007c0c */ /* 0x000fda000c726670 */
[----:B0-----:R-:W0:Y:S02]  /*1c7c0*/  @!P1 LDC.64 R2, c[0x0][0xc80] ;  /* 0x00032000ff029b82 */ /* 0x001e240000000a00 */
[----:B0-----:R-:W-:-:S05]  /*1c7d0*/  @!P1 IMAD.WIDE.U32 R2, R5, 0x4, R2 ;  /* 0x0000000405029825 */ /* 0x001fca00078e0002 */
[----:B------:R-:W2:Y:S01]  /*1c7e0*/  @!P1 LDG.E R4, desc[UR6][R2.64] ;  /* 0x0000000602049981 */ /* 0x000ea2000c1e1900 */
[C---:B------:R-:W-:Y:S01]  /*1c7f0*/  ISETP.NE.AND P1, PT, R5.reuse, RZ, PT ;  /* 0x000000ff0500720c */ /* 0x040fe20003f25270 */
[----:B------:R-:W0:Y:S01]  /*1c800*/  S2UR UR6, SR_CTAID.X ;  /* 0x00000000000679c3 */ /* 0x000e220000002500 */
[C---:B------:R-:W-:Y:S01]  /*1c810*/  ISETP.GE.U32.AND P2, PT, R5.reuse, 0x2, PT ;  /* 0x000000020500780c */ /* 0x040fe20003f46070 */
[----:B------:R-:W-:Y:S01]  /*1c820*/  UMOV UR4, URZ ;  /* 0x0000003f00047c82 */ /* 0x000fe20008000000 */
[C---:B------:R-:W-:Y:S01]  /*1c830*/  ISETP.GE.U32.AND P3, PT, R5.reuse, 0x4, PT ;  /* 0x000000040500780c */ /* 0x040fe20003f66070 */
[----:B------:R-:W-:Y:S01]  /*1c840*/  IMAD.MOV.U32 R16, RZ, RZ, RZ ;  /* 0x000000ffff107224 */ /* 0x000fe200078e00ff */
[C---:B------:R-:W-:Y:S02]  /*1c850*/  ISETP.GE.U32.AND P4, PT, R5.reuse, 0x8, PT ;  /* 0x000000080500780c */ /* 0x040fe40003f86070 */
[----:B------:R-:W-:Y:S01]  /*1c860*/  ISETP.GE.U32.AND P5, PT, R5, 0x10, PT ;  /* 0x000000100500780c */ /* 0x000fe20003fa6070 */
[----:B--2---:R-:W1:Y:S02]  /*1c870*/  SHFL.UP PT, R6, R4, 0x1, RZ ;  /* 0x0420000004067989 */ /* 0x004e6400000e00ff */
[----:B-1----:R-:W-:-:S04]  /*1c880*/  SEL R7, R6, RZ, P1 ;  /* 0x000000ff06077207 */ /* 0x002fc80000800000 */
[----:B------:R-:W-:-:S05]  /*1c890*/  IADD3 R7, R4, R7, RZ ;  /* 0x0000000704077210 */ /* 0x000fca0007ffe0ff */
        /* <DEDUP_REMOVED lines=13> */
[----:B-1----:R-:W-:-:S05]  /*1c970*/  IMAD R6, R6, UR5, RZ ;  /* 0x0000000506067c24 */ /* 0x002fca000f8e02ff */
[----:B0-----:R-:W-:Y:S02]  /*1c980*/  ISETP.GT.AND P6, PT, R6, UR6, PT ;  /* 0x0000000606007c0c */ /* 0x001fe4000bfc4270 */
[----:B------:R-:W-:-:S11]  /*1c990*/  MOV R3, R6 ;  /* 0x0000000600037202 */ /* 0x000fd60000000f00 */
[----:B------:R-:W-:Y:S05]  /*1c9a0*/  @P6 BRA `(.L_x_2930) ;  /* 0x00000000009c6947 */ /* 0x000fea0003800000 */
[----:B------:R-:W0:Y:S01]  /*1c9b0*/  LDC R10, c[0x0][0xc3c] ;  /* 0x00030f00ff0a7b82 */ /* 0x000e220000000800 */
[----:B------:R-:W-:Y:S01]  /*1c9c0*/  IMAD.MOV.U32 R6, RZ, RZ, R3 ;  /* 0x000000ffff067224 */ /* 0x000fe200078e0003 */
[----:B------:R-:W-:Y:S01]  /*1c9d0*/  UMOV UR4, URZ ;  /* 0x0000003f00047c82 */ /* 0x000fe20008000000 */
[----:B------:R-:W-:Y:S01]  /*1c9e0*/  ULDC UR7, c[0x0][0xc3c] ;  /* 0x00030f0000077ab9 */ /* 0x000fe20000000800 */
[----:B------:R-:W-:-:S05]  /*1c9f0*/  ULDC UR5, c[0x0][0xc38] ;  /* 0x00030e0000057ab9 */ /* 0x000fca0000000800 */
.L_x_2934:
        /* <DEDUP_REMOVED lines=9> */
[----:B------:R-:W0:Y:S01]  /*1ca90*/  LDC.64 R2, c[0x0][0xc80] ;  /* 0x00032000ff027b82 */ /* 0x000e220000000a00 */
[----:B------:R-:W-:Y:S01]  /*1caa0*/  ULDC.64 UR8, c[0x0][0x208] ;  /* 0x0000820000087ab9 */ /* 0x000fe20000000a00 */
[----:B0-----:R-:W-:-:S05]  /*1cab0*/  IMAD.WIDE R2, R7, 0x4, R2 ;  /* 0x0000000407027825 */ /* 0x001fca00078e0202 */
[----:B------:R0:W5:Y:S02]  /*1cac0*/  LDG.E R4, desc[UR8][R2.64] ;  /* 0x0000000802047981 */ /* 0x000164000c1e1900 */
.L_x_2933:
[----:B------:R-:W-:Y:S05]  /*1cad0*/  BSYNC B0 ;  /* 0x0000000000007941 */ /* 0x000fea0003800000 */
.L_x_2932:
[----:B0----5:R-:W0:Y:S02]  /*1cae0*/  SHFL.UP PT, R2, R4, 0x1, RZ ;  /* 0x0420000004027989 */ /* 0x021e2400000e00ff */
        /* <DEDUP_REMOVED lines=19> */
.L_x_2930:
[----:B------:R-:W-:Y:S01]  /*1cc20*/  IMAD.IADD R13, R6, 0x1, -R3 ;  /* 0x00000001060d7824 */ /* 0x000fe200078e0a03 */
[----:B------:R-:W-:-:S03]  /*1cc30*/  ULDC.64 UR8, c[0x0][0x208] ;  /* 0x0000820000087ab9 */ /* 0x000fc60000000a00 */
        /* <DEDUP_REMOVED lines=19> */
.L_x_2935:
        /* <DEDUP_REMOVED lines=8> */
[----:B------:R-:W-:Y:S01]  /*1cdf0*/  IMAD.HI.U32 R2, R3, R11, R2 ;  /* 0x0000000b03027227 */ /* 0x000fe200078e0002 */
[----:B------:R-:W-:-:S03]  /*1ce00*/  MOV R3, R8 ;  /* 0x0000000800037202 */ /* 0x000fc60000000f00 */
        /* <DEDUP_REMOVED lines=14> */
[----:B------:R-:W-:-:S03]  /*1cef0*/  IMAD.MOV R2, RZ, RZ, -R2 ;  /* 0x000000ffff027224 */ /* 0x000fc600078e0a02 */
[----:B------:R-:W-:Y:S01]  /*1cf00*/  IADD3 R8, -R13, RZ, RZ ;  /* 0x000000ff0d087210 */ /* 0x000fe20007ffe1ff */
[----:B------:R-:W-:Y:S02]  /*1cf10*/  IMAD R6, R6, R2, R9 ;  /* 0x0000000206067224 */ /* 0x000fe400078e0209 */
[----:B------:R-:W-:Y:S01]  /*1cf20*/  IMAD.MOV.U32 R2, RZ, RZ, RZ ;  /* 0x000000ffff027224 */ /* 0x000fe200078e00ff */
[----:B------:R-:W-:Y:S02]  /*1cf30*/  VIADDMNMX R15, R8, UR5, R7, PT ;  /* 0x00000005080f7c46 */ /* 0x000fe4000b800107 */
[----:B------:R-:W-:Y:S02]  /*1cf40*/  IABS R11, R6 ;  /* 0x00000006000b7213 */ /* 0x000fe40000000000 */
[----:B------:R-:W-:Y:S02]  /*1cf50*/  IABS R8, R15 ;  /* 0x0000000f00087213 */ /* 0x000fe40000000000 */
[----:B------:R-:W-:-:S02]  /*1cf60*/  IADD3 R18, -R15, RZ, RZ ;  /* 0x000000ff0f127210 */ /* 0x000fc40007ffe1ff */
        /* <DEDUP_REMOVED lines=8> */
[----:B------:R-:W-:Y:S01]  /*1cff0*/  IMAD.HI.U32 R2, R3, R9, R2 ;  /* 0x0000000903027227 */ /* 0x000fe200078e0002 */
[----:B------:R-:W-:-:S05]  /*1d000*/  IADD3 R3, RZ, -R10, RZ ;  /* 0x8000000aff037210 */ /* 0x000fca0007ffe0ff */
        /* <DEDUP_REMOVED lines=12> */
[----:B------:R-:W-:-:S04]  /*1d0d0*/  @!P1 LOP3.LUT R2, RZ, R15, RZ, 0x33, !PT ;  /* 0x0000000fff029212 */ /* 0x000fc800078e33ff */
[----:B------:R-:W-:Y:S01]  /*1d0e0*/  LOP3.LUT R17, RZ, R2, RZ, 0x33, !PT ;  /* 0x00000002ff117212 */ /* 0x000fe200078e33ff */
[----:B------:R-:W-:-:S04]  /*1d0f0*/  IMAD R18, R2, R18, R3 ;  /* 0x0000001202127224 */ /* 0x000fc800078e0203 */
[----:B------:R-:W-:Y:S01]  /*1d100*/  IMAD.IADD R17, R4, 0x1, R17 ;  /* 0x0000000104117824 */ /* 0x000fe200078e0211 */
[----:B------:R-:W-:Y:S06]  /*1d110*/  BRA `(.L_x_2936) ;  /* 0x00000000000c7947 */ /* 0x000fec0003800000 */
.L_x_2931:
[----:B------:R-:W-:Y:S01]  /*1d120*/  IMAD.MOV.U32 R17, RZ, RZ, RZ ;  /* 0x000000ffff117224 */ /* 0x000fe200078e00ff */
[----:B------:R-:W-:Y:S01]  /*1d130*/  MOV R16, UR6 ;  /* 0x0000000600107c02 */ /* 0x000fe20008000f00 */
[----:B------:R-:W-:-:S07]  /*1d140*/  IMAD.MOV.U32 R18, RZ, RZ, RZ ;  /* 0x000000ffff127224 */ /* 0x000fce00078e00ff */
.L_x_2936:
[----:B------:R-:W-:-:S13]  /*1d150*/  ISETP.NE.AND P0, PT, R5, RZ, PT ;  /* 0x000000ff0500720c */ /* 0x000fda0003f05270 */
[----:B------:R-:W0:Y:S01]  /*1d160*/  @!P0 S2R R3, SR_CgaCtaId ;  /* 0x0000000000038919 */ /* 0x000e220000008800 */
[----:B------:R-:W-:-:S04]  /*1d170*/  @!P0 MOV R2, 0x400 ;  /* 0x0000040000028802 */ /* 0x000fc80000000f00 */
[----:B0-----:R-:W-:-:S05]  /*1d180*/  @!P0 LEA R2, R3, R2, 0x18 ;  /* 0x0000000203028211 */ /* 0x001fca00078ec0ff */
[----:B------:R0:W-:Y:S01]  /*1d190*/  @!P0 STS.128 [R2+0x308d0], R16 ;  /* 0x0308d01002008388 */ /* 0x0001e20000000c00 */
[----:B------:R-:W-:Y:S06]  /*1d1a0*/  BAR.ARV 0x5, 0x180 ;  /* 0x0146000000007b1d */ /* 0x000fec0000002000 */
.L_x_2929:
[----:B------:R2:W-:Y:S01]  /*1d1b0*/  STL [R1+0x28], RZ ;  /* 0x000028ff01007387 */ /* 0x0005e20000100800 */
[----:B------:R-:W-:Y:S01]  /*1d1c0*/  ULDC UR4, c[0x0][0xc3c] ;  /* 0x00030f0000047ab9 */ /* 0x000fe20000000800 */
[----:B------:R-:W-:Y:S01]  /*1d1d0*/  IMAD.MOV.U32 R28, RZ, RZ, 0x1 ;  /* 0x00000001ff1c7424 */ /* 0x000fe200078e00ff */
[----:B-1----:R-:W-:Y:S02]  /*1d1e0*/  ISETP.GE.AND P0, PT, R19, UR4, PT ;  /* 0x0000000413007c0c */ /* 0x002fe4000bf06270 */
[----:B------:R-:W-:-:S11]  /*1d1f0*/  MOV R26, RZ ;  /* 0x000000ff001a7202 */ /* 0x000fd60000000f00 */
[----:B--2---:R-:W-:Y:S05]  /*1d200*/  @P0 BRA `(.L_x_2937) ;  /* 0x0000006000c40947 */ /* 0x004fea0003800000 */
[----:B------:R-:W1:Y:S01]  /*1d210*/  S2UR UR5, SR_CgaCtaId ;  /* 0x00000000000579c3 */ /* 0x000e620000008800 */
[C---:B------:R-:W-:Y:S01]  /*1d220*/  IMAD.SHL.U32 R33, R0.reuse, 0x8, RZ ;  /* 0x0000000800217824 */ /* 0x040fe200078e00ff */
[----:B------:R-:W-:Y:S01]  /*1d230*/  LOP3.LUT R4, R0, 0x7f, RZ, 0xc0, !PT ;  /* 0x0000007f00047812 */ /* 0x000fe200078ec0ff */
[----:B------:R-:W-:Y:S01]  /*1d240*/  UMOV UR4, 0x400 ;  /* 0x0000040000047882 */ /* 0x000fe20000000000 */
[----:B------:R2:W-:Y:S01]  /*1d250*/  STL [R1+0x28], RZ ;  /* 0x000028ff01007387 */ /* 0x0005e20000100800 */
[----:B------:R-:W-:Y:S01]  /*1d260*/  BSSY B8, `(.L_x_2937) ;  /* 0x000062b000087945 */ /* 0x000fe20003800000 */
[C---:B0-----:R-:W-:Y:S01]  /*1d270*/  LOP3.LUT R3, R33.reuse, 0x1f8, RZ, 0xc0, !PT ;  /* 0x000001f821037812 */ /* 0x041fe200078ec0ff */
[----:B------:R-:W-:Y:S01]  /*1d280*/  IMAD.SHL.U32 R37, R4, 0x8, RZ ;  /* 0x0000000804257824 */ /* 0x000fe200078e00ff */
[----:B------:R-:W-:Y:S01]  /*1d290*/  LOP3.LUT R33, R33, 0x38, RZ, 0xc0, !PT ;  /* 0x0000003821217812 */ /* 0x000fe200078ec0ff */
[----:B------:R-:W-:Y:S01]  /*1d2a0*/  IMAD.MOV.U32 R28, RZ, RZ, 0x1 ;  /* 0x00000001ff1c7424 */ /* 0x000fe200078e00ff */
[----:B------:R-:W-:-:S02]  /*1d2b0*/  LOP3.LUT R2, R3, 0x38, R0, 0x78, !PT ;  /* 0x0000003803027812 */ /* 0x000fc400078e7800 */
[----:B------:R-:W-:Y:S02]  /*1d2c0*/  CS2R R26, SRZ ;  /* 0x00000000001a7805 */ /* 0x000fe4000001ff00 */
[----:B------:R-:W-:Y:S01]  /*1d2d0*/  SHF.L.U32 R0, R0, 0x4, RZ ;  /* 0x0000000400007819 */ /* 0x000fe200000006ff */
[----:B------:R-:W-:Y:S01]  /*1d2e0*/  IMAD.MOV.U32 R29, RZ, RZ, 0x1 ;  /* 0x00000001ff1d7424 */ /* 0x000fe200078e00ff */
[----:B------:R-:W-:Y:S01]  /*1d2f0*/  LOP3.LUT R37, R2, 0x200, R37, 0xf8, !PT ;  /* 0x0000020002257812 */ /* 0x000fe200078ef825 */
[----:B------:R-:W-:Y:S01]  /*1d300*/  ULOP3.LUT UR37, UR60, 0x2, URZ, 0xfc, !UPT ;  /* 0x000000023c257892 */ /* 0x000fe2000f8efc3f */
[----:B------:R-:W-:Y:S01]  /*1d310*/  SHF.R.U32.HI R2, RZ, 0x3, R4 ;  /* 0x00000003ff027819 */ /* 0x000fe20000011604 */
[----:B------:R-:W-:Y:S01]  /*1d320*/  ULDC.64 UR38, c[0x0][0x198] ;  /* 0x0000660000267ab9 */ /* 0x000fe20000000a00 */
[----:B------:R-:W-:Y:S01]  /*1d330*/  LOP3.LUT R36, R33, 0x40, RZ, 0xfc, !PT ;  /* 0x0000004021247812 */ /* 0x000fe200078efcff */
[----:B------:R-:W-:Y:S01]  /*1d340*/  ULDC UR36, c[0x0][0xc] ;  /* 0x0000030000247ab9 */ /* 0x000fe20000000800 */
[----:B------:R-:W-:-:S02]  /*1d350*/  LOP3.LUT R0, R2, 0x70, R0, 0xf8, !PT ;  /* 0x0000007002007812 */ /* 0x000fc400078ef800 */
[----:B------:R-:W-:Y:S01]  /*1d360*/  LOP3.LUT R35, R33, 0x80, RZ, 0xfc, !PT ;  /* 0x0000008021237812 */ /* 0x000fe200078efcff */
[----:B-1----:R-:W-:-:S06]  /*1d370*/  ULEA UR4, UR5, UR4, 0x18 ;  /* 0x0000000405047291 */ /* 0x002fcc000f8ec03f */
[----:B------:R-:W-:-:S05]  /*1d380*/  MOV R22, UR4 ;  /* 0x0000000400167c02 */ /* 0x000fca0008000f00 */
[----:B------:R-:W-:-:S05]  /*1d390*/  IMAD R0, R37, 0x2, R22 ;  /* 0x0000000225007824 */ /* 0x000fca00078e0216 */
[----:B------:R2:W-:Y:S02]  /*1d3a0*/  STL [R1+0x4], R0 ;  /* 0x0000040001007387 */ /* 0x0005e40000100800 */
.L_x_3040:
[----:B0-----:R-:W0:Y:S01]  /*1d3b0*/  LDC.64 R30, c[0x0][0xc88] ;  /* 0x00032200ff1e7b82 */ /* 0x001e220000000a00 */
[----:B------:R-:W-:Y:S01]  /*1d3c0*/  ULDC.64 UR4, c[0x0][0x208] ;  /* 0x0000820000047ab9 */ /* 0x000fe20000000a00 */
[----:B0-----:R-:W-:-:S06]  /*1d3d0*/  IMAD.WIDE R30, R19, 0x4, R30 ;  /* 0x00000004131e7825 */ /* 0x001fcc00078e021e */
[----:B------:R-:W2:Y:S01]  /*1d3e0*/  LDG.E R30, desc[UR4][R30.64] ;  /* 0x000000041e1e7981 */ /* 0x000ea2000c1e1900 */
[----:B------:R-:W-:Y:S05]  /*1d3f0*/  YIELD ;  /* 0x0000000000007946 */ /* 0x000fea0003800000 */
[----:B------:R-:W-:Y:S01]  /*1d400*/  ULDC.64 UR4, c[0x0][0xa28] ;  /* 0x00028a0000047ab9 */ /* 0x000fe20000000a00 */
[----:B------:R-:W-:Y:S01]  /*1d410*/  ULDC.64 UR8, c[0x0][0xa18] ;  /* 0x0002860000087ab9 */ /* 0x000fe20000000a00 */
[----:B------:R-:W-:Y:S01]  /*1d420*/  ISETP.NE.U32.AND P0, PT, RZ, UR4, PT ;  /* 0x00000004ff007c0c */ /* 0x000fe2000bf05070 */
[----:B------:R-:W-:Y:S01]  /*1d430*/  IMAD.MOV.U32 R12, RZ, RZ, RZ ;  /* 0x000000ffff0c7224 */ /* 0x000fe200078e00ff */
[----:B------:R-:W-:Y:S01]  /*1d440*/  ULDC.64 UR10, c[0x0][0x208] ;  /* 0x00008200000a7ab9 */ /* 0x000fe20000000a00 */
[----:B------:R-:W-:Y:S01]  /*1d450*/  ULDC.64 UR6, c[0x0][0xa10] ;  /* 0x0002840000067ab9 */ /* 0x000fe20000000a00 */
[----:B------:R-:W-:-:S02]  /*1d460*/  ISETP.NE.AND.EX P0, PT, RZ, UR5, PT, P0 ;  /* 0x00000005ff007c0c */ /* 0x000fc4000bf05300 */
[----:B------:R-:W-:-:S04]  /*1d470*/  ISETP.NE.U32.AND P2, PT, RZ, UR8, PT ;  /* 0x00000008ff007c0c */ /* 0x000fc8000bf45070 */
[----:B------:R-:W-:Y:S02]  /*1d480*/  ISETP.NE.AND.EX P2, PT, RZ, UR9, PT, P2 ;  /* 0x00000009ff007c0c */ /* 0x000fe4000bf45320 */
[----:B--2---:R-:W-:-:S05]  /*1d490*/  SHF.R.S32.HI R0, RZ, 0x1f, R30 ;  /* 0x0000001fff007819 */ /* 0x004fca000001141e */
[C---:B------:R-:W-:Y:S02]  /*1d4a0*/  @P0 LEA R2, P1, R30.reuse, UR4, 0x2 ;  /* 0x000000041e020c11 */ /* 0x040fe4000f8210ff */
[C---:B------:R-:W-:Y:S01]  /*1d4b0*/  SHF.L.U32 R23, R30.reuse, 0x2, RZ ;  /* 0x000000021e177819 */ /* 0x040fe200000006ff */
[----:B------:R0:W-:Y:S01]  /*1d4c0*/  STL [R1+0x20], R0 ;  /* 0x0000200001007387 */ /* 0x0001e20000100800 */
[C-C-:B------:R-:W-:Y:S01]  /*1d4d0*/  @P0 LEA.HI.X R3, R30.reuse, UR5, R0.reuse, 0x2, P1 ;  /* 0x000000051e030c11 */ /* 0x140fe200088f1400 */
[----:B------:R-:W-:Y:S01]  /*1d4e0*/  ULDC.64 UR4, c[0x0][0xa00] ;  /* 0x0002800000047ab9 */ /* 0x000fe20000000a00 */
[----:B------:R-:W-:-:S03]  /*1d4f0*/  SHF.L.U64.HI R24, R30, 0x2, R0 ;  /* 0x000000021e187819 */ /* 0x000fc60000010200 */
[----:B-1----:R1:W2:Y:S01]  /*1d500*/  @P0 LDG.E R12, desc[UR10][R2.64] ;  /* 0x0000000a020c0981 */ /* 0x0022a2000c1e1900 */
[----:B------:R-:W-:Y:S01]  /*1d510*/  ISETP.NE.U32.AND P0, PT, RZ, UR4, PT ;  /* 0x00000004ff007c0c */ /* 0x000fe2000bf05070 */
[----:B------:R-:W-:Y:S01]  /*1d520*/  IMAD.MOV.U32 R34, RZ, RZ, RZ ;  /* 0x000000ffff227224 */ /* 0x000fe200078e00ff */
        /* <DEDUP_REMOVED lines=9> */
[----:B------:R-:W-:Y:S02]  /*1d5c0*/  @P2 IADD3 R6, P3, R23, UR8, RZ ;  /* 0x0000000817062c10 */ /* 0x000fe4000ff7e0ff */
[----:B------:R-:W-:Y:S01]  /*1d5d0*/  MOV R8, UR4 ;  /* 0x0000000400087c02 */ /* 0x000fe20008000f00 */
[----:B------:R-:W-:Y:S01]  /*1d5e0*/  ULDC.64 UR4, c[0x0][0x418] ;  /* 0x0001060000047ab9 */ /* 0x000fe20000000a00 */
[----:B------:R-:W-:Y:S01]  /*1d5f0*/  @P2 IADD3.X R7, R24, UR9, RZ, P3, !PT ;  /* 0x0000000918072c10 */ /* 0x000fe20009ffe4ff */
[----:B------:R-:W5:Y:S04]  /*1d600*/  @P0 LDG.E R34, desc[UR10][R2.64] ;  /* 0x0000000a02220981 */ /* 0x000f68000c1e1900 */
[----:B---3--:R0:W3:Y:S01]  /*1d610*/  @P2 LDG.E R8, desc[UR10][R6.64] ;  /* 0x0000000a06082981 */ /* 0x0080e2000c1e1900 */
[----:B------:R-:W-:-:S03]  /*1d620*/  UISETP.NE.U32.AND UP0, UPT, UR4, URZ, UPT ;  /* 0x0000003f0400728c */ /* 0x000fc6000bf05070 */
[----:B------:R-:W-:Y:S01]  /*1d630*/  ULDC UR4, c[0x0][0x424] ;  /* 0x0001090000047ab9 */ /* 0x000fe20000000800 */
[----:B------:R-:W-:Y:S01]  /*1d640*/  UISETP.NE.AND.EX UP0, UPT, UR5, URZ, UPT, UP0 ;  /* 0x0000003f0500728c */ /* 0x000fe2000bf05300 */
[----:B------:R1:W5:Y:S02]  /*1d650*/  @P1 LDG.E R0, desc[UR10][R4.64] ;  /* 0x0000000a04001981 */ /* 0x000364000c1e1900 */
[----:B------:R-:W-:Y:S01]  /*1d660*/  ULDC UR5, c[0x0][0x2f0] ;  /* 0x0000bc0000057ab9 */ /* 0x000fe20000000800 */
[----:B------:R-:W-:-:S04]  /*1d670*/  USEL UR4, UR4, 0x1, UP0 ;  /* 0x0000000104047887 */ /* 0x000fc80008000000 */
[----:B------:R-:W-:-:S03]  /*1d680*/  UIMAD UR4, UR4, UR5, URZ ;  /* 0x00000005040472a4 */ /* 0x000fc6000f8e023f */
[----:B------:R-:W-:Y:S02]  /*1d690*/  ULDC UR5, c[0x0][0x348] ;  /* 0x0000d20000057ab9 */ /* 0x000fe40000000800 */
[----:B0-----:R-:W-:Y:S01]  /*1d6a0*/  IMAD.U32 R6, RZ, RZ, UR5 ;  /* 0x00000005ff067e24 */ /* 0x001fe2000f8e00ff */
[----:B---3--:R0:W-:Y:S04]  /*1d6b0*/  STL [R1+0x18], R8 ;  /* 0x0000180801007387 */ /* 0x0081e80000100800 */
[----:B--2---:R1:W-:Y:S01]  /*1d6c0*/  STL [R1+0xc], R12 ;  /* 0x00000c0c01007387 */ /* 0x0043e20000100800 */
[----:B------:R-:W-:Y:S01]  /*1d6d0*/  IMAD.MOV.U32 R11, RZ, RZ, R8 ;  /* 0x000000ffff0b7224 */ /* 0x000fe200078e0008 */
[----:B0-----:R-:W-:Y:S01]  /*1d6e0*/  MOV R8, UR4 ;  /* 0x0000000400087c02 */ /* 0x001fe20008000f00 */
[----:B------:R-:W-:Y:S06]  /*1d6f0*/  @P2 BRA `(.L_x_2938) ;  /* 0x0000000000182947 */ /* 0x000fec0003800000 */
[----:B------:R-:W-:Y:S05]  /*1d700*/  @!P0 BRA `(.L_x_2938) ;  /* 0x0000000000148947 */ /* 0x000fea0003800000 */
[----:B------:R-:W-:Y:S02]  /*1d710*/  ULDC.64 UR4, c[0x0][0x208] ;  /* 0x0000820000047ab9 */ /* 0x000fe40000000a00 */
[----:B------:R-:W2:Y:S04]  /*1d720*/  LDG.E R10, desc[UR4][R2.64] ;  /* 0x00000004020a7981 */ /* 0x000ea8000c1e1900 */
[----:B------:R-:W2:Y:S02]  /*1d730*/  LDG.E R7, desc[UR4][R2.64+0x4] ;  /* 0x0000040402077981 */ /* 0x000ea4000c1e1900 */
[----:B--2---:R-:W-:-:S05]  /*1d740*/  IMAD.IADD R11, R7, 0x1, -R10 ;  /* 0x00000001070b7824 */ /* 0x004fca00078e0a0a */
[----:B------:R0:W-:Y:S02]  /*1d750*/  STL [R1+0x18], R11 ;  /* 0x0000180b01007387 */ /* 0x0001e40000100800 */
.L_x_2938:
[----:B------:R-:W-:Y:S01]  /*1d760*/  ULDC.64 UR4, c[0x0][0xa20] ;  /* 0x0002880000047ab9 */ /* 0x000fe20000000a00 */
[----:B------:R-:W-:Y:S01]  /*1d770*/  IMAD.MOV.U32 R32, RZ, RZ, R30 ;  /* 0x000000ffff207224 */ /* 0x000fe200078e001e */
[----:B------:R-:W-:-:S04]  /*1d780*/  ISETP.NE.U32.AND P0, PT, RZ, UR4, PT ;  /* 0x00000004ff007c0c */ /* 0x000fc8000bf05070 */
[----:B------:R-:W-:-:S13]  /*1d790*/  ISETP.NE.AND.EX P0, PT, RZ, UR5, PT, P0 ;  /* 0x00000005ff007c0c */ /* 0x000fda000bf05300 */
[----:B------:R-:W-:Y:S05]  /*1d7a0*/  @!P0 BRA `(.L_x_2939) ;  /* 0x0000000000148947 */ /* 0x000fea0003800000 */
[----:B------:R-:W-:Y:S01]  /*1d7b0*/  IADD3 R2, P0, R23, UR4, RZ ;  /* 0x0000000417027c10 */ /* 0x000fe2000ff1e0ff */
[----:B------:R-:W-:-:S03]  /*1d7c0*/  ULDC.64 UR6, c[0x0][0x208] ;  /* 0x0000820000067ab9 */ /* 0x000fc60000000a00 */
[----:B------:R-:W-:-:S05]  /*1d7d0*/  IADD3.X R3, R24, UR5, RZ, P0, !PT ;  /* 0x0000000518037c10 */ /* 0x000fca00087fe4ff */
[----:B------:R2:W5:Y:S01]  /*1d7e0*/  LDG.E R8, desc[UR6][R2.64] ;  /* 0x0000000602087981 */ /* 0x000562000c1e1900 */
[----:B------:R-:W-:Y:S05]  /*1d7f0*/  BRA `(.L_x_2940) ;  /* 0x0000000000287947 */ /* 0x000fea0003800000 */
.L_x_2939:
[----:B------:R-:W-:Y:S02]  /*1d800*/  ULDC.64 UR4, c[0x0][0xa08] ;  /* 0x0002820000047ab9 */ /* 0x000fe40000000a00 */
[----:B------:R-:W-:-:S04]  /*1d810*/  ISETP.NE.U32.AND P0, PT, RZ, UR4, PT ;  /* 0x00000004ff007c0c */ /* 0x000fc8000bf05070 */
[----:B------:R-:W-:-:S13]  /*1d820*/  ISETP.NE.AND.EX P0, PT, RZ, UR5, PT, P0 ;  /* 0x00000005ff007c0c */ /* 0x000fda000bf05300 */
[----:B------:R-:W-:Y:S05]  /*1d830*/  @!P0 BRA `(.L_x_2940) ;  /* 0x0000000000188947 */ /* 0x000fea0003800000 */
[----:B------:R-:W2:Y:S01]  /*1d840*/  LDC.64 R2, c[0x0][0xa08] ;  /* 0x00028200ff027b82 */ /* 0x000ea20000000a00 */
[----:B------:R-:W-:Y:S01]  /*1d850*/  ULDC.64 UR4, c[0x0][0x208] ;  /* 0x0000820000047ab9 */ /* 0x000fe20000000a00 */
[----:B--2---:R-:W-:-:S05]  /*1d860*/  IMAD.WIDE R2, R32, 0x4, R2 ;  /* 0x0000000420027825 */ /* 0x004fca00078e0202 */
[----:B------:R-:W2:Y:S04]  /*1d870*/  LDG.E R8, desc[UR4][R2.64] ;  /* 0x0000000402087981 */ /* 0x000ea8000c1e1900 */
[----:B------:R-:W2:Y:S02]  /*1d880*/  LDG.E R7, desc[UR4][R2.64+0x4] ;  /* 0x0000040402077981 */ /* 0x000ea4000c1e1900 */
[----:B--2---:R-:W-:-:S07]  /*1d890*/  IADD3 R8, -R8, R7, RZ ;  /* 0x0000000708087210 */ /* 0x004fce0007ffe1ff */
.L_x_2940:
[----:B------:R-:W-:Y:S01]  /*1d8a0*/  ULDC.64 UR4, c[0x0][0x208] ;  /* 0x0000820000047ab9 */ /* 0x000fe20000000a00 */
[----:B--2---:R-:W2:Y:S01]  /*1d8b0*/  LDC R3, c[0x0][0x448] ;  /* 0x00011200ff037b82 */ /* 0x004ea20000000800 */
[----:B------:R-:W3:Y:S04]  /*1d8c0*/  @P1 LDG.E R2, desc[UR4][R4.64] ;  /* 0x0000000404021981 */ /* 0x000ee8000c1e1900 */
[----:B------:R1:W3:Y:S01]  /*1d8d0*/  @P1 LDG.E R9, desc[UR4][R4.64+0x4] ;  /* 0x0000040404091981 */ /* 0x0002e2000c1e1900 */
[----:B------:R-:W-:Y:S01]  /*1d8e0*/  BSSY B0, `(.L_x_2941) ;  /* 0x0000166000007945 */ /* 0x000fe20003800000 */
[----:B-1---5:R-:W-:Y:S01]  /*1d8f0*/  IMAD.IADD R5, R8, 0x1, -R12 ;  /* 0x0000000108057824 */ /* 0x022fe200078e0a0c */
[----:B--2---:R-:W-:-:S13]  /*1d900*/  ISETP.NE.AND P0, PT, R3, 0x1, PT ;  /* 0x000000010300780c */ /* 0x004fda0003f05270 */
[----:B------:R-:W1:Y:S08]  /*1d910*/  @P0 LDC R7, c[0x0][0x44c] ;  /* 0x00011300ff070b82 */ /* 0x000e700000000800 */
[----:B------:R-:W2:Y:S01]  /*1d920*/  @P0 LDC R3, c[0x0][0x450] ;  /* 0x00011400ff030b82 */ /* 0x000ea20000000800 */
[----:B---3--:R-:W-:Y:S02]  /*1d930*/  @P1 IMAD.IADD R6, R9, 0x1, -R2 ;  /* 0x0000000109061824 */ /* 0x008fe400078e0a02 */
[----:B------:R-:W-:-:S03]  /*1d940*/  IMAD.SHL.U32 R2, R17, 0x80, RZ ;  /* 0x0000008011027824 */ /* 0x000fc600078e00ff */
[----:B------:R-:W-:Y:S02]  /*1d950*/  IADD3 R4, R5, R6, RZ ;  /* 0x0000000605047210 */ /* 0x000fe40007ffe0ff */
[----:B------:R-:W-:-:S03]  /*1d960*/  IADD3 R2, R2, 0x7f, RZ ;  /* 0x0000007f02027810 */ /* 0x000fc60007ffe0ff */
[----:B------:R3:W-:Y:S02]  /*1d970*/  STL [R1+0x8], R4 ;  /* 0x0000080401007387 */ /* 0x0007e40000100800 */
[----:B-1----:R-:W-:-:S04]  /*1d980*/  @P0 IMAD.HI.U32 R10, R2, R7, RZ ;  /* 0x00000007020a0227 */ /* 0x002fc800078e00ff */
[----:B------:R-:W-:Y:S01]  /*1d990*/  IMAD.MOV.U32 R7, RZ, RZ, R2 ;  /* 0x000000ffff077224 */ /* 0x000fe200078e0002 */
[----:B--2---:R-:W-:Y:S01]  /*1d9a0*/  @P0 SHF.R.U32.HI R7, RZ, R3, R10 ;  /* 0x00000003ff070219 */ /* 0x004fe2000001160a */
[----:B------:R-:W-:-:S04]  /*1d9b0*/  VIADD R2, R4, 0x5f ;  /* 0x0000005f04027836 */ /* 0x000fc80000000000 */
[----:B------:R-:W-:-:S05]  /*1d9c0*/  IMAD.HI R2, R2, 0x2aaaaaab, RZ ;  /* 0x2aaaaaab02027827 */ /* 0x000fca00078e02ff */
[----:B------:R-:W-:-:S04]  /*1d9d0*/  SHF.R.U32.HI R3, RZ, 0x1f, R2 ;  /* 0x0000001fff037819 */ /* 0x000fc80000011602 */
[----:B------:R-:W-:Y:S02]  /*1d9e0*/  LEA.HI.SX32 R3, R2, R3, 0x1c ;  /* 0x0000000302037211 */ /* 0x000fe400078fe2ff */
[----:B------:R-:W-:-:S05]  /*1d9f0*/  IADD3 R2, R4, 0x60, -R11 ;  /* 0x0000006004027810 */ /* 0x000fca0007ffe80b */
[----:B------:R-:W-:-:S04]  /*1da00*/  IMAD.IADD R7, R2, 0x1, R7 ;  /* 0x0000000102077824 */ /* 0x000fc800078e0207 */
[----:B------:R-:W-:-:S05]  /*1da10*/  IMAD.HI R7, R7, 0x2aaaaaab, RZ ;  /* 0x2aaaaaab07077827 */ /* 0x000fca00078e02ff */
[----:B---3--:R-:W-:-:S04]  /*1da20*/  SHF.R.U32.HI R4, RZ, 0x1f, R7 ;  /* 0x0000001fff047819 */ /* 0x008fc80000011607 */
[----:B------:R-:W-:-:S04]  /*1da30*/  LEA.HI.SX32 R4, R7, R4, 0x1c ;  /* 0x0000000407047211 */ /* 0x000fc800078fe2ff */
[----:B------:R-:W-:-:S05]  /*1da40*/  VIMNMX R4, R3, R4, PT ;  /* 0x0000000403047248 */ /* 0x000fca0003fe0100 */
[----:B------:R-:W-:Y:S01]  /*1da50*/  IMAD R7, R4, 0x60, -R5 ;  /* 0x0000006004077824 */ /* 0x000fe200078e0a05 */
[----:B------:R-:W-:-:S04]  /*1da60*/  IADD3 R5, -R5, RZ, RZ ;  /* 0x000000ff05057210 */ /* 0x000fc80007ffe1ff */
[----:B------:R-:W-:Y:S02]  /*1da70*/  VIMNMX R7, R7, R6, PT ;  /* 0x0000000607077248 */ /* 0x000fe40003fe0100 */
[----:B------:R-:W-:-:S04]  /*1da80*/  VIMNMX R6, RZ, R5, !PT ;  /* 0x00000005ff067248 */ /* 0x000fc80007fe0100 */
[----:B------:R-:W-:-:S13]  /*1da90*/  ISETP.GT.AND P0, PT, R7, R6, PT ;  /* 0x000000060700720c */ /* 0x000fda0003f04270 */
[----:B------:R-:W-:Y:S02]  /*1daa0*/  @P0 VIADD R4, R7, 0x5f ;  /* 0x0000005f07040836 */ /* 0x000fe40000000000 */
[----:B------:R-:W-:-:S04]  /*1dab0*/  IMAD.WIDE.U32 R6, R6, -0x55555555, RZ ;  /* 0xaaaaaaab06067825 */ /* 0x000fc800078e00ff */
[----:B------:R-:W-:Y:S01]  /*1dac0*/  @P0 IMAD.HI R4, R4, 0x2aaaaaab, RZ ;  /* 0x2aaaaaab04040827 */ /* 0x000fe200078e02ff */
[----:B------:R-:W-:-:S04]  /*1dad0*/  SHF.R.U32.HI R6, RZ, 0x6, R7 ;  /* 0x00000006ff067819 */ /* 0x000fc80000011607 */
[----:B------:R-:W-:Y:S01]  /*1dae0*/  @P0 SHF.R.U32.HI R7, RZ, 0x1f, R4 ;  /* 0x0000001fff070819 */ /* 0x000fe20000011604 */
[----:B------:R-:W-:-:S03]  /*1daf0*/  IMAD.MOV.U32 R5, RZ, RZ, R6 ;  /* 0x000000ffff057224 */ /* 0x000fc600078e0006 */
[----:B------:R-:W-:Y:S02]  /*1db00*/  @P0 LEA.HI.SX32 R5, R4, R7, 0x1c ;  /* 0x0000000704050211 */ /* 0x000fe400078fe2ff */
[----:B------:R-:W-:Y:S02]  /*1db10*/  PLOP3.LUT P0, PT, PT, PT, PT, 0x80, 0x0 ;  /* 0x000000000000781c */ /* 0x000fe40003f0f070 */
[----:B------:R-:W-:-:S13]  /*1db20*/  ISETP.GT.AND P2, PT, R5, R6, PT ;  /* 0x000000060500720c */ /* 0x000fda0003f44270 */
[----:B------:R-:W-:Y:S05]  /*1db30*/  @!P2 BRA `(.L_x_2942) ;  /* 0x000000140000a947 */ /* 0x000fea0003800000 */
[----:B------:R-:W-:Y:S01]  /*1db40*/  UMOV UR4, 0xffffffff ;  /* 0xffffffff00047882 */ /* 0x000fe20000000000 */
[----:B------:R-:W-:Y:S02]  /*1db50*/  SEL R4, R32, RZ, !P1 ;  /* 0x000000ff20047207 */ /* 0x000fe40004800000 */
[----:B------:R-:W-:Y:S05]  /*1db60*/  BRA.DIV UR4, `(.L_x_2943) ;  /* 0x0000006e04d07947 */ /* 0x000fea000b800000 */
[----:B------:R-:W1:Y:S02]  /*1db70*/  S2R R7, SR_TID.X ;  /* 0x0000000000077919 */ /* 0x000e640000002100 */
[----:B-1----:R-:W-:-:S04]  /*1db80*/  SHF.R.U32.HI R7, RZ, 0x5, R7 ;  /* 0x00000005ff077819 */ /* 0x002fc80000011607 */
[----:B------:R-:W-:-:S05]  /*1db90*/  LOP3.LUT R7, R7, 0x3, RZ, 0xc0, !PT ;  /* 0x0000000307077812 */ /* 0x000fca00078ec0ff */
[----:B------:R1:W2:Y:S02]  /*1dba0*/  SHFL.IDX PT, R14, R7, RZ, 0x1f ;  /* 0x00001fff070e7589 */ /* 0x0002a400000e0000 */
.L_x_3108:
[----:B--2---:R-:W-:Y:S02]  /*1dbb0*/  ISETP.NE.AND P0, PT, R14, RZ, PT ;  /* 0x000000ff0e00720c */ /* 0x004fe40003f05270 */
[----:B------:R-:W-:-:S11]  /*1dbc0*/  PLOP3.LUT P6, PT, PT, PT, PT, 0x8, 0x0 ;  /* 0x000000000000781c */ /* 0x000fd60003fce170 */
[----:B------:R-:W-:Y:S05]  /*1dbd0*/  @P0 BRA `(.L_x_2944) ;  /* 0x00000000000c0947 */ /* 0x000fea0003800000 */
[----:B------:R-:W-:-:S03]  /*1dbe0*/  UMOV UR4, 0xffffffff ;  /* 0xffffffff00047882 */ /* 0x000fc60000000000 */
[----:B------:R-:W-:Y:S05]  /*1dbf0*/  BRA.DIV UR4, `(.L_x_2945) ;  /* 0x0000006e04e07947 */ /* 0x000fea000b800000 */
[----:B------:R-:W-:-:S13]  /*1dc00*/  ELECT P6, URZ, PT ;  /* 0x00000000003f782f */ /* 0x000fda00038c0000 */
.L_x_2944:
[----:B-1----:R-:W2:Y:S01]  /*1dc10*/  LDL R7, [R1+0x28] ;  /* 0x0000280001077983 */ /* 0x002ea20000100800 */
[----:B------:R-:W-:Y:S01]  /*1dc20*/  BSSY B1, `(.L_x_2946) ;  /* 0x0000008000017945 */ /* 0x000fe20003800000 */
[----:B--2---:R-:W-:-:S04]  /*1dc30*/  IADD3 R7, R7, 0x1, RZ ;  /* 0x0000000107077810 */ /* 0x004fc80007ffe0ff */
[----:B------:R-:W-:-:S04]  /*1dc40*/  LEA.HI R8, R7, R7, RZ, 0x1 ;  /* 0x0000000707087211 */ /* 0x000fc800078f08ff */
[----:B------:R-:W-:-:S05]  /*1dc50*/  LOP3.LUT R8, R8, 0xfffffffe, RZ, 0xc0, !PT ;  /* 0xfffffffe08087812 */ /* 0x000fca00078ec0ff */
[----:B------:R-:W-:-:S05]  /*1dc60*/  IMAD.IADD R7, R7, 0x1, -R8 ;  /* 0x0000000107077824 */ /* 0x000fca00078e0a08 */
[----:B------:R-:W-:-:S04]  /*1dc70*/  SHF.L.U32 R7, R7, 0x1f, RZ ;  /* 0x0000001f07077819 */ /* 0x000fc800000006ff */
[----:B------:R-:W1:Y:S02]  /*1dc80*/  SYNCS.PHASECHK.TRANS64.TRYWAIT P0, [R22+URZ+0x30820], R7 ;  /* 0x03082007160075a7 */ /* 0x000e64000800017f */
[----:B-1----:R-:W-:Y:S05]  /*1dc90*/  @!P0 BRA `(.L_x_2947) ;  /* 0x0000006c00d88947 */ /* 0x002fea0003800000 */
.L_x_3111:
[----:B------:R-:W-:Y:S05]  /*1dca0*/  BSYNC B1 ;  /* 0x0000000000017941 */ /* 0x000fea0003800000 */
.L_x_2946:
[----:B------:R-:W-:Y:S04]  /*1dcb0*/  BSSY B1, `(.L_x_2948) ;  /* 0x000008b000017945 */ /* 0x000fe80003800000 */
[----:B------:R-:W-:Y:S05]  /*1dcc0*/  @!P6 BRA `(.L_x_2949) ;  /* 0x000000080024e947 */ /* 0x000fea0003800000 */
[----:B0-----:R-:W-:Y:S01]  /*1dcd0*/  IMAD R11, R27, 0x8, R22 ;  /* 0x000000081b0b7824 */ /* 0x001fe200078e0216 */
[----:B------:R-:W-:Y:S01]  /*1dce0*/  SHF.L.U32 R10, R29, 0x1f, RZ ;  /* 0x0000001f1d0a7819 */ /* 0x000fe200000006ff */
[----:B------:R-:W0:Y:S01]  /*1dcf0*/  S2R R8, SR_TID.X ;  /* 0x0000000000087919 */ /* 0x000e220000002100 */
[----:B------:R-:W-:Y:S02]  /*1dd00*/  BSSY B2, `(.L_x_2950) ;  /* 0x0000005000027945 */ /* 0x000fe40003800000 */
[----:B------:R-:W2:Y:S01]  /*1dd10*/  SYNCS.PHASECHK.TRANS64.TRYWAIT P0, [R11+URZ+0x308a0], R10 ;  /* 0x0308a00a0b0075a7 */ /* 0x000ea2000800017f */
[----:B0-----:R-:W-:-:S04]  /*1dd20*/  LOP3.LUT R8, R8, 0x7f, RZ, 0xc0, !PT ;  /* 0x0000007f08087812 */ /* 0x001fc800078ec0ff */
[----:B------:R-:W-:Y:S01]  /*1dd30*/  ISETP.NE.AND P1, PT, R8, RZ, PT ;  /* 0x000000ff0800720c */ /* 0x000fe20003f25270 */
[----:B--2---:R-:W-:-:S12]  /*1dd40*/  @!P0 BRA `(.L_x_2951) ;  /* 0x0000006c00c08947 */ /* 0x004fd80003800000 */
.L_x_3112:
[----:B------:R-:W-:Y:S05]  /*1dd50*/  BSYNC B2 ;  /* 0x0000000000027941 */ /* 0x000fea0003800000 */
.L_x_2950:
[----:B------:R-:W-:Y:S04]  /*1dd60*/  BSSY B2, `(.L_x_2952) ;  /* 0x0000009000027945 */ /* 0x000fe80003800000 */
[----:B------:R-:W-:Y:S05]  /*1dd70*/  @P1 BRA `(.L_x_2953) ;  /* 0x00000000001c1947 */ /* 0x000fea0003800000 */
[----:B------:R-:W2:Y:S01]  /*1dd80*/  S2R R8, SR_TID.X ;  /* 0x0000000000087919 */ /* 0x000ea20000002100 */
[----:B-1----:R-:W-:-:S04]  /*1dd90*/  MOV R7, 0x9000 ;  /* 0x0000900000077802 */ /* 0x002fc80000000f00 */
[----:B------:R3:W-:Y:S01]  /*1dda0*/  SYNCS.ARRIVE.TRANS64 RZ, [R11+URZ+0x30890], R7 ;  /* 0x030890070bff79a7 */ /* 0x0007e2000800003f */
[----:B--2---:R-:W-:-:S04]  /*1ddb0*/  LOP3.LUT R8, R8, 0x1f, RZ, 0xc0, !PT ;  /* 0x0000001f08087812 */ /* 0x004fc800078ec0ff */
[----:B------:R-:W-:-:S13]  /*1ddc0*/  ISETP.NE.AND P0, PT, R8, RZ, PT ;  /* 0x000000ff0800720c */ /* 0x000fda0003f05270 */
[----:B---3--:R-:W-:Y:S05]  /*1ddd0*/  @!P0 BRA `(.L_x_2953) ;  /* 0x0000000000048947 */ /* 0x008fea0003800000 */
[----:B------:R-:W-:Y:S01]  /*1dde0*/  BPT.TRAP 0x1 ;  /* 0x000000040000795c */ /* 0x000fe20000300000 */
.L_x_2953:
[----:B------:R-:W-:Y:S05]  /*1ddf0*/  BSYNC B2 ;  /* 0x0000000000027941 */ /* 0x000fea0003800000 */
.L_x_2952:
[----:B------:R-:W-:Y:S01]  /*1de00*/  IMAD.MOV.U32 R20, RZ, RZ, RZ ;  /* 0x000000ffff147224 */ /* 0x000fe200078e00ff */
[----:B------:R-:W-:Y:S01]  /*1de10*/  UIADD3 UR4, UP0, UR38, 0x570, URZ ;  /* 0x0000057026047890 */ /* 0x000fe2000ff1e03f */
[----:B------:R-:W-:Y:S01]  /*1de20*/  IMAD R8, R5, 0x60, R0 ;  /* 0x0000006005087824 */ /* 0x000fe200078e0200 */
[----:B------:R-:W-:Y:S01]  /*1de30*/  PLOP3.LUT P0, PT, PT, PT, PT, 0x80, 0x0 ;  /* 0x000000000000781c */ /* 0x000fe20003f0f070 */
[----:B------:R-:W-:Y:S01]  /*1de40*/  IMAD R9, R27, 0x9000, R22 ;  /* 0x000090001b097824 */ /* 0x000fe200078e0216 */
[----:B------:R-:W-:Y:S01]  /*1de50*/  R2UR UR10, R20 ;  /* 0x00000000140a72ca */ /* 0x000fe200000e0000 */
[----:B------:R-:W-:Y:S01]  /*1de60*/  VIADD R8, R8, 0xffffffa0 ;  /* 0xffffffa008087836 */ /* 0x000fe20000000000 */
[----:B-1----:R-:W-:Y:S01]  /*1de70*/  IADD3 R7, R11, 0x30890, RZ ;  /* 0x000308900b077810 */ /* 0x002fe20007ffe0ff */
[----:B------:R-:W-:Y:S01]  /*1de80*/  VIADD R12, R9, 0x1e400 ;  /* 0x0001e400090c7836 */ /* 0x000fe20000000000 */
[----:B------:R-:W-:Y:S01]  /*1de90*/  UIADD3.X UR5, URZ, UR39, URZ, UP0, !UPT ;  /* 0x000000273f057290 */ /* 0x000fe200087fe43f */
[----:B------:R-:W-:Y:S01]  /*1dea0*/  UMOV UR6, 0x0 ;  /* 0x0000000000067882 */ /* 0x000fe20000000000 */
[----:B------:R-:W-:-:S10]  /*1deb0*/  UMOV UR7, 0x12f00000 ;  /* 0x12f0000000077882 */ /* 0x000fd40000000000 */
.L_x_2954:
        /* <DEDUP_REMOVED lines=10> */
[----:B------:R-:W-:Y:S01]  /*1df60*/  IMAD.MOV.U32 R15, RZ, RZ, 0x40 ;  /* 0x00000040ff0f7424 */ /* 0x000fe200078e00ff */
[----:B------:R-:W-:Y:S01]  /*1df70*/  PLOP3.LUT P0, PT, PT, PT, PT, 0x80, 0x0 ;  /* 0x000000000000781c */ /* 0x000fe20003f0f070 */
[----:B------:R-:W-:Y:S01]  /*1df80*/  UMOV UR6, 0x0 ;  /* 0x0000000000067882 */ /* 0x000fe20000000000 */
[----:B------:R-:W-:Y:S01]  /*1df90*/  IADD3 R12, R9, 0x21400, RZ ;  /* 0x00021400090c7810 */ /* 0x000fe20007ffe0ff */
[----:B------:R-:W-:Y:S01]  /*1dfa0*/  UMOV UR7, 0x12f00000 ;  /* 0x12f0000000077882 */ /* 0x000fe20000000000 */
[----:B------:R-:W-:-:S15]  /*1dfb0*/  R2UR UR10, R15 ;  /* 0x000000000f0a72ca */ /* 0x000fde00000e0000 */
.L_x_2955:
        /* <DEDUP_REMOVED lines=12> */
[----:B------:R-:W-:Y:S01]  /*1e080*/  VIADD R12, R9, 0x24400 ;  /* 0x00024400090c7836 */ /* 0x000fe20000000000 */
[----:B------:R-:W-:Y:S01]  /*1e090*/  UMOV UR6, 0x0 ;  /* 0x0000000000067882 */ /* 0x000fe20000000000 */
[----:B------:R-:W-:Y:S01]  /*1e0a0*/  UMOV UR7, 0x12f00000 ;  /* 0x12f0000000077882 */ /* 0x000fe20000000000 */
[----:B------:R-:W-:-:S15]  /*1e0b0*/  R2UR UR10, R14 ;  /* 0x000000000e0a72ca */ /* 0x000fde00000e0000 */
.L_x_2956:
        /* <DEDUP_REMOVED lines=10> */
[----:B------:R-:W1:Y:S01]  /*1e160*/  SYNCS.PHASECHK.TRANS64.TRYWAIT P0, [R11+URZ+0x308c0], R10 ;  /* 0x0308c00a0b0075a7 */ /* 0x000e62000800017f */
[----:B------:R-:W-:Y:S04]  /*1e170*/  BSSY B2, `(.L_x_2957) ;  /* 0x0000002000027945 */ /* 0x000fe80003800000 */
[----:B-1----:R-:W-:Y:S05]  /*1e180*/  @!P0 BRA `(.L_x_2958) ;  /* 0x0000006800c48947 */ /* 0x002fea0003800000 */
.L_x_3113:
[----:B------:R-:W-:Y:S05]  /*1e190*/  BSYNC B2 ;  /* 0x0000000000027941 */ /* 0x000fea0003800000 */
.L_x_2957:
        /* <DEDUP_REMOVED lines=11> */
.L_x_2960:
[----:B------:R-:W-:Y:S05]  /*1e250*/  BSYNC B2 ;  /* 0x0000000000027941 */ /* 0x000fea0003800000 */
.L_x_2959:
        /* <DEDUP_REMOVED lines=8> */
.L_x_2961:
        /* <DEDUP_REMOVED lines=15> */
.L_x_2962:
        /* <DEDUP_REMOVED lines=15> */
.L_x_2963:
        /* <DEDUP_REMOVED lines=9> */
[----:B--2---:R-:W-:Y:S05]  /*1e550*/  @P0 BRA.U.ANY `(.L_x_2963) ;  /* 0xfffffffd00d80947 */ /* 0x004fea000393ffff */
.L_x_2949:
[----:B------:R-:W-:Y:S05]  /*1e560*/  BSYNC B1 ;  /* 0x0000000000017941 */ /* 0x000fea0003800000 */
.L_x_2948:
[----:B0-----:R-:W-:Y:S01]  /*1e570*/  VIADD R11, R5, 0xfffffffe ;  /* 0xfffffffe050b7836 */ /* 0x001fe20000000000 */
        /* <DEDUP_REMOVED lines=8> */
.L_x_2980:
[----:B------:R-:W-:Y:S05]  /*1e600*/  YIELD ;  /* 0x0000000000007946 */ /* 0x000fea0003800000 */
[----:B------:R-:W-:Y:S04]  /*1e610*/  BSSY B1, `(.L_x_2964) ;  /* 0x000008a000017945 */ /* 0x000fe80003800000 */
[----:B------:R-:W-:Y:S05]  /*1e620*/  @!P6 BRA `(.L_x_2965) ;  /* 0x000000080020e947 */ /* 0x000fea0003800000 */
[----:B------:R-:W-:Y:S01]  /*1e630*/  LEA R10, R27, R22, 0x3 ;  /* 0x000000161b0a7211 */ /* 0x000fe200078e18ff */
[----:B------:R-:W0:Y:S01]  /*1e640*/  S2R R5, SR_TID.X ;  /* 0x0000000000057919 */ /* 0x000e220000002100 */
[----:B------:R-:W-:Y:S01]  /*1e650*/  SHF.L.U32 R9, R29, 0x1f, RZ ;  /* 0x0000001f1d097819 */ /* 0x000fe200000006ff */
[----:B------:R-:W-:Y:S03]  /*1e660*/  BSSY B2, `(.L_x_2966) ;  /* 0x0000005000027945 */ /* 0x000fe60003800000 */
[----:B------:R-:W2:Y:S01]  /*1e670*/  SYNCS.PHASECHK.TRANS64.TRYWAIT P1, [R10+URZ+0x308a0], R9 ;  /* 0x0308a0090a0075a7 */ /* 0x000ea2000802017f */
[----:B0-----:R-:W-:-:S04]  /*1e680*/  LOP3.LUT R5, R5, 0x7f, RZ, 0xc0, !PT ;  /* 0x0000007f05057812 */ /* 0x001fc800078ec0ff */
[----:B------:R-:W-:Y:S01]  /*1e690*/  ISETP.NE.AND P2, PT, R5, RZ, PT ;  /* 0x000000ff0500720c */ /* 0x000fe20003f45270 */
[----:B--2---:R-:W-:-:S12]  /*1e6a0*/  @!P1 BRA `(.L_x_2967) ;  /* 0x0000006400909947 */ /* 0x004fd80003800000 */
.L_x_3114:
[----:B------:R-:W-:Y:S05]  /*1e6b0*/  BSYNC B2 ;  /* 0x0000000000027941 */ /* 0x000fea0003800000 */
.L_x_2966:
[----:B------:R-:W-:Y:S04]  /*1e6c0*/  BSSY B2, `(.L_x_2968) ;  /* 0x0000009000027945 */ /* 0x000fe80003800000 */
[----:B------:R-:W-:Y:S05]  /*1e6d0*/  @P2 BRA `(.L_x_2969) ;  /* 0x00000000001c2947 */ /* 0x000fea0003800000 */
[----:B-1----:R-:W1:Y:S01]  /*1e6e0*/  S2R R7, SR_TID.X ;  /* 0x0000000000077919 */ /* 0x002e620000002100 */
[----:B------:R-:W-:-:S04]  /*1e6f0*/  IMAD.MOV.U32 R5, RZ, RZ, 0x9000 ;  /* 0x00009000ff057424 */ /* 0x000fc800078e00ff */
[----:B------:R2:W-:Y:S01]  /*1e700*/  SYNCS.ARRIVE.TRANS64 RZ, [R10+URZ+0x30890], R5 ;  /* 0x030890050aff79a7 */ /* 0x0005e2000800003f */
[----:B-1----:R-:W-:-:S04]  /*1e710*/  LOP3.LUT R7, R7, 0x1f, RZ, 0xc0, !PT ;  /* 0x0000001f07077812 */ /* 0x002fc800078ec0ff */
[----:B------:R-:W-:-:S13]  /*1e720*/  ISETP.NE.AND P1, PT, R7, RZ, PT ;  /* 0x000000ff0700720c */ /* 0x000fda0003f25270 */
[----:B--2---:R-:W-:Y:S05]  /*1e730*/  @!P1 BRA `(.L_x_2969) ;  /* 0x0000000000049947 */ /* 0x004fea0003800000 */
[----:B------:R-:W-:Y:S01]  /*1e740*/  BPT.TRAP 0x1 ;  /* 0x000000040000795c */ /* 0x000fe20000300000 */
.L_x_2969:
[----:B------:R-:W-:Y:S05]  /*1e750*/  BSYNC B2 ;  /* 0x0000000000027941 */ /* 0x000fea0003800000 */
.L_x_2968:
[----:B------:R-:W-:Y:S01]  /*1e760*/  IMAD.MOV.U32 R14, RZ, RZ, RZ ;  /* 0x000000ffff0e7224 */ /* 0x000fe200078e00ff */
[----:B------:R-:W-:Y:S01]  /*1e770*/  UIADD3 UR4, UP0, UR38, 0x570, URZ ;  /* 0x0000057026047890 */ /* 0x000fe2000ff1e03f */
[----:B------:R-:W-:Y:S01]  /*1e780*/  IMAD R8, R27, 0x9000, R22 ;  /* 0x000090001b087824 */ /* 0x000fe200078e0216 */
[----:B------:R-:W-:Y:S01]  /*1e790*/  PLOP3.LUT P1, PT, PT, PT, PT, 0x80, 0x0 ;  /* 0x000000000000781c */ /* 0x000fe20003f2f070 */
[----:B-1----:R-:W-:Y:S01]  /*1e7a0*/  IMAD R7, R11, 0x60, R0 ;  /* 0x000000600b077824 */ /* 0x002fe200078e0200 */
[----:B------:R-:W-:Y:S01]  /*1e7b0*/  R2UR UR10, R14 ;  /* 0x000000000e0a72ca */ /* 0x000fe200000e0000 */
[----:B------:R-:W-:Y:S01]  /*1e7c0*/  VIADD R12, R8, 0x1e400 ;  /* 0x0001e400080c7836 */ /* 0x000fe20000000000 */
[----:B------:R-:W-:Y:S01]  /*1e7d0*/  IADD3 R5, R10, 0x30890, RZ ;  /* 0x000308900a057810 */ /* 0x000fe20007ffe0ff */
[----:B------:R-:W-:Y:S01]  /*1e7e0*/  UIADD3.X UR5, URZ, UR39, URZ, UP0, !UPT ;  /* 0x000000273f057290 */ /* 0x000fe200087fe43f */
[----:B------:R-:W-:Y:S01]  /*1e7f0*/  UMOV UR6, 0x0 ;  /* 0x0000000000067882 */ /* 0x000fe20000000000 */
[----:B------:R-:W-:-:S10]  /*1e800*/  UMOV UR7, 0x12f00000 ;  /* 0x12f0000000077882 */ /* 0x000fd40000000000 */
.L_x_2970:
        /* <DEDUP_REMOVED lines=16> */
.L_x_2971:
        /* <DEDUP_REMOVED lines=16> */
.L_x_2972:
        /* <DEDUP_REMOVED lines=13> */
.L_x_3115:
[----:B------:R-:W-:Y:S05]  /*1eae0*/  BSYNC B2 ;  /* 0x0000000000027941 */ /* 0x000fea0003800000 */
.L_x_2973:
        /* <DEDUP_REMOVED lines=11> */
.L_x_2976:
[----:B------:R-:W-:Y:S05]  /*1eba0*/  BSYNC B2 ;  /* 0x0000000000027941 */ /* 0x000fea0003800000 */
.L_x_2975:
        /* <DEDUP_REMOVED lines=8> */
.L_x_2977:
        /* <DEDUP_REMOVED lines=15> */
.L_x_2978:
        /* <DEDUP_REMOVED lines=15> */
.L_x_2979:
        /* <DEDUP_REMOVED lines=10> */
.L_x_2965:
[----:B------:R-:W-:Y:S05]  /*1eeb0*/  BSYNC B1 ;  /* 0x0000000000017941 */ /* 0x000fea0003800000 */
.L_x_2964:
        /* <DEDUP_REMOVED lines=8> */
.L_x_2942:
[----:B------:R-:W-:Y:S05]  /*1ef40*/  BSYNC B0 ;  /* 0x0000000000007941 */ /* 0x000fea0003800000 */
.L_x_2941:
[----:B------:R-:W2:Y:S01]  /*1ef50*/  LDC R0, c[0x0][0x448] ;  /* 0x00011200ff007b82 */ /* 0x000ea20000000800 */
[----:B------:R-:W-:Y:S01]  /*1ef60*/  LEA R5, R17, 0x7f, 0x7 ;  /* 0x0000007f11057811 */ /* 0x000fe200078e38ff */
[----:B------:R-:W-:Y:S05]  /*1ef70*/  @!P0 WARPSYNC.ALL ;  /* 0x0000000000008948 */ /* 0x000fea0003800000 */
[----:B------:R-:W-:Y:S01]  /*1ef80*/  BSSY B7, `(.L_x_2981) ;  /* 0x0000393000077945 */ /* 0x000fe20003800000 */
[----:B------:R-:W-:Y:S01]  /*1ef90*/  @!P0 BAR.SYNC.DEFER_BLOCKING 0xc, 0x180 ;  /* 0x0306000000008b1d */ /* 0x000fe20000010000 */
[----:B--2---:R-:W-:-:S13]  /*1efa0*/  ISETP.NE.AND P1, PT, R0, 0x1, PT ;  /* 0x000000010000780c */ /* 0x004fda0003f25270 */
[----:B------:R-:W2:Y:S08]  /*1efb0*/  @P1 LDC R0, c[0x0][0x44c] ;  /* 0x00011300ff001b82 */ /* 0x000eb00000000800 */
[----:B-1----:R-:W1:Y:S01]  /*1efc0*/  @P1 LDC R7, c[0x0][0x450] ;  /* 0x00011400ff071b82 */ /* 0x002e620000000800 */
[----:B--2---:R-:W-:-:S05]  /*1efd0*/  @P1 IMAD.HI.U32 R0, R5, R0, RZ ;  /* 0x0000000005001227 */ /* 0x004fca00078e00ff */
[----:B-1----:R-:W-:-:S04]  /*1efe0*/  @P1 SHF.R.U32.HI R5, RZ, R7, R0 ;  /* 0x00000007ff051219 */ /* 0x002fc80000011600 */
[----:B------:R-:W-:-:S05]  /*1eff0*/  IADD3 R5, R2, R5, RZ ;  /* 0x0000000502057210 */ /* 0x000fca0007ffe0ff */
[----:B------:R-:W-:-:S05]  /*1f000*/  IMAD.HI R5, R5, 0x2aaaaaab, RZ ;  /* 0x2aaaaaab05057827 */ /* 0x000fca00078e02ff */
[----:B------:R-:W-:-:S04]  /*1f010*/  SHF.R.U32.HI R0, RZ, 0x1f, R5 ;  /* 0x0000001fff007819 */ /* 0x000fc80000011605 */
[----:B------:R-:W-:-:S04]  /*1f020*/  LEA.HI.SX32 R0, R5, R0, 0x1c ;  /* 0x0000000005007211 */ /* 0x000fc800078fe2ff */
[----:B------:R-:W-:-:S04]  /*1f030*/  VIMNMX R31, R3, R0, PT ;  /* 0x00000000031f7248 */ /* 0x000fc80003fe0100 */
[----:B------:R-:W-:Y:S01]  /*1f040*/  ISETP.GT.AND P0, PT, R31, RZ, PT ;  /* 0x000000ff1f00720c */ /* 0x000fe20003f04270 */
        /* <DEDUP_REMOVED lines=9> */
[----:B------:R-:W1:Y:S01]  /*1f0e0*/  FLO.U32 R0, UR4 ;  /* 0x0000000400007d00 */ /* 0x000e6200080e0000 */
[----:B------:R-:W-:Y:S01]  /*1f0f0*/  ULDC.64 UR6, c[0x0][0x208] ;  /* 0x0000820000067ab9 */ /* 0x000fe20000000a00 */
        /* <DEDUP_REMOVED lines=9> */
.L_x_2982:
        /* <DEDUP_REMOVED lines=11> */
[----:B------:R-:W-:Y:S01]  /*1f240*/  IMAD.U32 R6, RZ, RZ, UR8 ;  /* 0x00000008ff067e24 */ /* 0x000fe2000f8e00ff */
[----:B------:R-:W-:Y:S01]  /*1f250*/  MOV R10, UR4 ;  /* 0x00000004000a7c02 */ /* 0x000fe20008000f00 */
[----:B------:R-:W-:Y:S01]  /*1f260*/  IMAD.U32 R7, RZ, RZ, UR9 ;  /* 0x00000009ff077e24 */ /* 0x000fe2000f8e00ff */
[----:B------:R-:W-:Y:S01]  /*1f270*/  MOV R12, 0x1 ;  /* 0x00000001000c7802 */ /* 0x000fe20000000f00 */
[----:B0-----:R-:W-:-:S02]  /*1f280*/  IMAD.U32 R11, RZ, RZ, UR5 ;  /* 0x00000005ff0b7e24 */ /* 0x001fc4000f8e00ff */
[----:B------:R-:W-:Y:S02]  /*1f290*/  IMAD.MOV.U32 R8, RZ, RZ, 0x70 ;  /* 0x00000070ff087424 */ /* 0x000fe400078e00ff */
[----:B------:R-:W-:-:S07]  /*1f2a0*/  IMAD.MOV.U32 R13, RZ, RZ, RZ ;  /* 0x000000ffff0d7224 */ /* 0x000fce00078e00ff */
[----:B------:R-:W-:-:S07]  /*1f2b0*/  LEPC R20, `(.L_x_2985) ;  /* 0x000000001014794e */ /* 0x000fce0000000000 */
[----:B-1----:R-:W-:Y:S05]  /*1f2c0*/  CALL.ABS.NOINC R2 ;  /* 0x0000000002007343 */ /* 0x002fea0003c00000 */
.L_x_2985:
[----:B------:R-:W-:Y:S05]  /*1f2d0*/  BSYNC B6 ;  /* 0x0000000000067941 */ /* 0x000fea0003800000 */
.L_x_2984:
        /* <DEDUP_REMOVED lines=9> */
[----:B------:R-:W-:Y:S01]  /*1f370*/  MOV R4, UR6 ;  /* 0x0000000600047c02 */ /* 0x000fe20008000f00 */
[----:B------:R-:W-:Y:S01]  /*1f380*/  IMAD.U32 R5, RZ, RZ, UR7 ;  /* 0x00000007ff057e24 */ /* 0x000fe2000f8e00ff */
[----:B------:R-:W-:Y:S01]  /*1f390*/  MOV R7, UR9 ;  /* 0x0000000900077c02 */ /* 0x000fe20008000f00 */
[----:B------:R-:W-:Y:S01]  /*1f3a0*/  IMAD.U32 R6, RZ, RZ, UR8 ;  /* 0x00000008ff067e24 */ /* 0x000fe2000f8e00ff */
[----:B------:R-:W-:Y:S01]  /*1f3b0*/  MOV R8, 0x70 ;  /* 0x0000007000087802 */ /* 0x000fe20000000f00 */
[----:B------:R-:W-:-:S02]  /*1f3c0*/  IMAD.U32 R10, RZ, RZ, UR4 ;  /* 0x00000004ff0a7e24 */ /* 0x000fc4000f8e00ff */
[----:B0-----:R-:W-:Y:S02]  /*1f3d0*/  IMAD.U32 R11, RZ, RZ, UR5 ;  /* 0x00000005ff0b7e24 */ /* 0x001fe4000f8e00ff */
[----:B------:R-:W-:Y:S02]  /*1f3e0*/  IMAD.MOV.U32 R12, RZ, RZ, 0x1 ;  /* 0x00000001ff0c7424 */ /* 0x000fe400078e00ff */
[----:B-1----:R-:W-:-:S07]  /*1f3f0*/  IMAD.MOV.U32 R13, RZ, RZ, RZ ;  /* 0x000000ffff0d7224 */ /* 0x002fce00078e00ff */
[----:B------:R-:W-:-:S07]  /*1f400*/  LEPC R20, `(.L_x_2988) ;  /* 0x000000001014794e */ /* 0x000fce0000000000 */
[----:B--2---:R-:W-:Y:S05]  /*1f410*/  CALL.ABS.NOINC R2 ;  /* 0x0000000002007343 */ /* 0x004fea0003c00000 */
.L_x_2988:
[----:B------:R0:W1:Y:S01]  /*1f420*/  LDC.64 R2, c[0x4][R25] ;  /* 0x0100000019027b82 */ /* 0x0000620000000a00 */
[----:B------:R-:W-:Y:S01]  /*1f430*/  ULDC.64 UR4, c[0x4][0x88] ;  /* 0x0100220000047ab9 */ /* 0x000fe20000000a00 */
[----:B------:R-:W-:Y:S01]  /*1f440*/  ULDC.64 UR6, c[0x4][0x90] ;  /* 0x0100240000067ab9 */ /* 0x000fe20000000a00 */
[----:B------:R-:W-:Y:S01]  /*1f450*/  ULDC.64 UR8, c[0x4][0x18] ;  /* 0x0100060000087ab9 */ /* 0x000fe20000000a00 */
[----:B------:R-:W-:Y:S01]  /*1f460*/  MOV R4, UR4 ;  /* 0x0000000400047c02 */ /* 0x000fe20008000f00 */
[----:B------:R-:W-:Y:S01]  /*1f470*/  IMAD.U32 R5, RZ, RZ, UR5 ;  /* 0x00000005ff057e24 */ /* 0x000fe2000f8e00ff */
[----:B------:R-:W-:Y:S01]  /*1f480*/  MOV R7, UR7 ;  /* 0x0000000700077c02 */ /* 0x000fe20008000f00 */
        /* <DEDUP_REMOVED lines=8> */
.L_x_2987:
[----:B------:R-:W-:Y:S05]  /*1f510*/  BSYNC B6 ;  /* 0x0000000000067941 */ /* 0x000fea0003800000 */
.L_x_2986:
[----:B------:R-:W-:Y:S01]  /*1f520*/  MOV R25, R31 ;  /* 0x0000001f00197202 */ /* 0x000fe20000000f00 */
[----:B------:R-:W-:Y:S01]  /*1f530*/  ULDC.64 UR4, c[0x0][0x9f8] ;  /* 0x00027e0000047ab9 */ /* 0x000fe20000000a00 */
[----:B------:R-:W2:Y:S01]  /*1f540*/  LDL R31, [R1+0x8] ;  /* 0x00000800011f7983 */ /* 0x000ea20000100800 */
[----:B------:R-:W-:-:S03]  /*1f550*/  ISETP.NE.U32.AND P0, PT, RZ, UR4, PT ;  /* 0x00000004ff007c0c */ /* 0x000fc6000bf05070 */
[----:B------:R-:W3:Y:S01]  /*1f560*/  LDL R21, [R1+0xc] ;  /* 0x00000c0001157983 */ /* 0x000ee20000100800 */
[----:B------:R-:W-:Y:S01]  /*1f570*/  ISETP.NE.AND.EX P0, PT, RZ, UR5, PT, P0 ;  /* 0x00000005ff007c0c */ /* 0x000fe2000bf05300 */
[----:B------:R-:W-:Y:S01]  /*1f580*/  ULDC.64 UR6, c[0x0][0x208] ;  /* 0x0000820000067ab9 */ /* 0x000fe20000000a00 */
[----:B------:R-:W1:Y:S01]  /*1f590*/  LDC R0, c[0x0][0x430] ;  /* 0x00010c00ff007b82 */ /* 0x000e620000000800 */
[----:B------:R-:W4:Y:S01]  /*1f5a0*/  LDL.LU R8, [R1] ;  /* 0x0000000001087983 */ /* 0x000f220000300800 */
[----:B------:R-:W0:Y:S09]  /*1f5b0*/  S2R R20, SR_TID.X ;  /* 0x0000000000147919 */ /* 0x000e320000002100 */
[----:B------:R-:W-:Y:S01]  /*1f5c0*/  @P0 IADD3 R2, P1, R23, UR4, RZ ;  /* 0x0000000417020c10 */ /* 0x000fe2000ff3e0ff */
[----:B------:R-:W-:Y:S01]  /*1f5d0*/  VIADD R25, R25, 0xffffffff ;  /* 0xffffffff19197836 */ /* 0x000fe20000000000 */
[----:B------:R-:W-:-:S02]  /*1f5e0*/  ULDC UR4, c[0x0][0x2f4] ;  /* 0x0000bd0000047ab9 */ /* 0x000fc40000000800 */
        /* <DEDUP_REMOVED lines=9> */
[----:B------:R-:W0:Y:S03]  /*1f680*/  @P1 LDC R4, c[0x0][0x434] ;  /* 0x00010d00ff041b82 */ /* 0x000e260000000800 */
[----:B------:R-:W-:Y:S01]  /*1f690*/  IMAD R5, R25, 0x60, R20 ;  /* 0x0000006019057824 */ /* 0x000fe200078e0214 */
[----:B------:R-:W-:Y:S01]  /*1f6a0*/  ISETP.GE.AND P3, PT, R33, UR4, PT ;  /* 0x0000000421007c0c */ /* 0x000fe2000bf66270 */
[----:B------:R-:W-:-:S03]  /*1f6b0*/  UMOV UR5, 0xffffffff ;  /* 0xffffffff00057882 */ /* 0x000fc60000000000 */
[----:B--2---:R-:W-:-:S04]  /*1f6c0*/  ISETP.GE.AND P0, PT, R5, R31, PT ;  /* 0x0000001f0500720c */ /* 0x004fc80003f06270 */
[----:B------:R-:W-:Y:S02]  /*1f6d0*/  ISETP.GT.U32.OR P0, PT, R20, 0x5f, P0 ;  /* 0x0000005f1400780c */ /* 0x000fe40000704470 */
[----:B---3--:R-:W-:-:S11]  /*1f6e0*/  IADD3 R5, R5, R21, RZ ;  /* 0x0000001505057210 */ /* 0x008fd60007ffe0ff */
[----:B------:R-:W2:Y:S01]  /*1f6f0*/  @!P0 LDC.64 R2, c[0x0][0x428] ;  /* 0x00010a00ff028b82 */ /* 0x000ea20000000a00 */
[----:B0-----:R-:W-:-:S04]  /*1f700*/  @P1 IMAD.HI.U32 R7, R5, R4, RZ ;  /* 0x0000000405071227 */ /* 0x001fc800078e00ff */
[----:B------:R-:W-:Y:S01]  /*1f710*/  IMAD.MOV.U32 R4, RZ, RZ, R5 ;  /* 0x000000ffff047224 */ /* 0x000fe200078e0005 */
[----:B-1----:R-:W-:Y:S02]  /*1f720*/  @P1 SHF.R.U32.HI R4, RZ, R6, R7 ;  /* 0x00000006ff041219 */ /* 0x002fe40000011607 */
[----:B----4-:R-:W-:-:S03]  /*1f730*/  SHF.R.S32.HI R9, RZ, 0x1f, R32 ;  /* 0x0000001fff097819 */ /* 0x010fc60000011420 */
[----:B------:R-:W-:-:S04]  /*1f740*/  IMAD.MOV R6, RZ, RZ, -R4 ;  /* 0x000000ffff067224 */ /* 0x000fc800078e0a04 */
[----:B------:R-:W-:Y:S01]  /*1f750*/  IMAD R0, R0, R6, R5 ;  /* 0x0000000600007224 */ /* 0x000fe200078e0205 */
[--C-:B------:R-:W-:Y:S01]  /*1f760*/  @!P0 SHF.R.S32.HI R5, RZ, 0x1f, R4.reuse ;  /* 0x0000001fff058819 */ /* 0x100fe20000011404 */
[-C--:B--2---:R-:W-:Y:S02]  /*1f770*/  @!P0 IMAD R6, R9, R2.reuse, RZ ;  /* 0x0000000209068224 */ /* 0x084fe400078e02ff */
[----:B------:R-:W-:-:S04]  /*1f780*/  @!P0 IMAD.WIDE.U32 R4, R32, R2, R4 ;  /* 0x0000000220048225 */ /* 0x000fc800078e0004 */
[----:B------:R-:W-:Y:S02]  /*1f790*/  @!P0 IMAD R6, R32, R3, R6 ;  /* 0x0000000320068224 */ /* 0x000fe400078e0206 */
[----:B------:R-:W0:Y:S03]  /*1f7a0*/  @!P0 LDC.64 R2, c[0x0][0x418] ;  /* 0x00010600ff028b82 */ /* 0x000e260000000a00 */
[----:B------:R-:W-:Y:S01]  /*1f7b0*/  @!P0 IADD3 R6, R5, R6, RZ ;  /* 0x0000000605068210 */ /* 0x000fe20007ffe0ff */
[----:B------:R-:W-:Y:S01]  /*1f7c0*/  IMAD.U32 R7, RZ, RZ, UR37 ;  /* 0x00000025ff077e24 */ /* 0x000fe2000f8e00ff */
        /* <DEDUP_REMOVED lines=16> */
[----:B------:R-:W-:-:S04]  /*1f8d0*/  @P1 LOP3.LUT R8, R8, 0x2, RZ, 0xfc, !PT ;  /* 0x0000000208081812 */ /* 0x000fc800078efcff */
[----:B------:R-:W-:Y:S01]  /*1f8e0*/  @P0 LOP3.LUT R8, R8, 0x1, RZ, 0xfc, !PT ;  /* 0x0000000108080812 */ /* 0x000fe200078efcff */
[----:B------:R0:W-:Y:S04]  /*1f8f0*/  STL [R1+0x10], R9 ;  /* 0x0000100901007387 */ /* 0x0001e80000100800 */
[----:B------:R0:W-:Y:S01]  /*1f900*/  STL [R1], R8 ;  /* 0x0000000801007387 */ /* 0x0001e20000100800 */
[----:B------:R-:W-:Y:S05]  /*1f910*/  BRA.DIV UR5, `(.L_x_2989) ;  /* 0x00000056051c7947 */ /* 0x000fea000b800000 */
.L_x_3118:
[----:B------:R-:W-:Y:S01]  /*1f920*/  SHF.R.S32.HI R31, RZ, 0x1f, R18 ;  /* 0x0000001fff1f7819 */ /* 0x000fe20000011412 */
[----:B------:R-:W-:Y:S06]  /*1f930*/  @!P2 BRA `(.L_x_2990) ;  /* 0x000000000004a947 */ /* 0x000fec0003800000 */
[----:B------:R-:W-:Y:S01]  /*1f940*/  BPT.TRAP 0x1 ;  /* 0x000000040000795c */ /* 0x000fe20000300000 */
.L_x_2990:
[----:B------:R-:W-:Y:S01]  /*1f950*/  SHF.R.S32.HI R5, RZ, 0x1f, R0 ;  /* 0x0000001fff057819 */ /* 0x000fe20000011400 */
[----:B------:R-:W-:Y:S01]  /*1f960*/  ULDC.64 UR4, c[0x0][0x328] ;  /* 0x0000ca0000047ab9 */ /* 0x000fe20000000a00 */
[----:B------:R-:W-:Y:S03]  /*1f970*/  BSSY B0, `(.L_x_2991) ;  /* 0x0000017000007945 */ /* 0x000fe60003800000 */
[----:B0-----:R-:W-:-:S04]  /*1f980*/  IMAD R3, R5, UR4, RZ ;  /* 0x0000000405037c24 */ /* 0x001fc8000f8e02ff */
[C---:B------:R-:W-:Y:S02]  /*1f990*/  IMAD R6, R0.reuse, UR5, R3 ;  /* 0x0000000500067c24 */ /* 0x040fe4000f8e0203 */
[----:B------:R-:W-:Y:S01]  /*1f9a0*/  IMAD.WIDE.U32 R2, R0, UR4, RZ ;  /* 0x0000000400027c25 */ /* 0x000fe2000f8e00ff */
[----:B------:R-:W-:-:S04]  /*1f9b0*/  ULDC.64 UR4, c[0x0][0x338] ;  /* 0x0000ce0000047ab9 */ /* 0x000fc80000000a00 */
[----:B------:R-:W-:Y:S02]  /*1f9c0*/  IADD3 R3, R3, R6, RZ ;  /* 0x0000000603037210 */ /* 0x000fe40007ffe0ff */
        /* <DEDUP_REMOVED lines=13> */
[----:B------:R-:W-:Y:S02]  /*1faa0*/  LEA R7, R26, R22, 0x3 ;  /* 0x000000161a077211 */ /* 0x000fe400078e18ff */
[----:B------:R-:W-:-:S04]  /*1fab0*/  SHF.L.U32 R2, R28, 0x1f, RZ ;  /* 0x0000001f1c027819 */ /* 0x000fc800000006ff */
[----:B------:R-:W0:Y:S02]  /*1fac0*/  SYNCS.PHASECHK.TRANS64.TRYWAIT P0, [R7+URZ+0x30840], R2 ;  /* 0x03084002070075a7 */ /* 0x000e24000800017f */
[----:B0-----:R-:W-:Y:S05]  /*1fad0*/  @!P0 BRA `(.L_x_2992) ;  /* 0x0000005000e08947 */ /* 0x001fea0003800000 */
.L_x_3119:
[----:B------:R-:W-:Y:S05]  /*1fae0*/  BSYNC B0 ;  /* 0x0000000000007941 */ /* 0x000fea0003800000 */
.L_x_2991:
        /* <DEDUP_REMOVED lines=19> */
[----:B------:R-:W-:Y:S02]  /*1fc20*/  IMAD.IADD R3, R3, 0x1, R6 ;  /* 0x0000000103037824 */ /* 0x000fe400078e0206 */
[----:B------:R-:W-:Y:S02]  /*1fc30*/  IMAD R0, R31, UR4, RZ ;  /* 0x000000041f007c24 */ /* 0x000fe4000f8e02ff */
[----:B------:R-:W-:-:S04]  /*1fc40*/  IMAD.WIDE.U32 R2, R18, UR4, R2 ;  /* 0x0000000412027c25 */ /* 0x000fc8000f8e0002 */
[----:B------:R-:W-:Y:S01]  /*1fc50*/  IMAD R0, R18, UR5, R0 ;  /* 0x0000000512007c24 */ /* 0x000fe2000f8e0200 */
[----:B------:R-:W-:Y:S01]  /*1fc60*/  ULDC.64 UR4, c[0x0][0x2e8] ;  /* 0x0000ba0000047ab9 */ /* 0x000fe20000000a00 */
[----:B---3--:R-:W-:Y:S01]  /*1fc70*/  IMAD R6, R25, -0x60, R9 ;  /* 0xffffffa019067824 */ /* 0x008fe200078e0209 */
[----:B------:R-:W-:Y:S01]  /*1fc80*/  LEA R4, P0, R2, UR4, 0x1 ;  /* 0x0000000402047c11 */ /* 0x000fe2000f8008ff */
[----:B------:R-:W-:Y:S01]  /*1fc90*/  UMOV UR4, 0xffffffff ;  /* 0xffffffff00047882 */ /* 0x000fe20000000000 */
[----:B------:R-:W-:Y:S01]  /*1fca0*/  IADD3 R0, R3, R0, RZ ;  /* 0x0000000003007210 */ /* 0x000fe20007ffe0ff */
[----:B------:R-:W-:-:S03]  /*1fcb0*/  IMAD.IADD R6, R6, 0x1, -R8 ;  /* 0x0000000106067824 */ /* 0x000fc600078e0a08 */
[----:B------:R-:W-:Y:S02]  /*1fcc0*/  LEA.HI.X R0, R2, UR5, R0, 0x1, P0 ;  /* 0x0000000502007c11 */ /* 0x000fe400080f0c00 */
[----:B------:R-:W-:Y:S01]  /*1fcd0*/  ISETP.GE.AND P0, PT, R6, 0x1, PT ;  /* 0x000000010600780c */ /* 0x000fe20003f06270 */
[----:B------:R-:W-:-:S12]  /*1fce0*/  BRA.DIV UR4, `(.L_x_2993) ;  /* 0x0000005204707947 */ /* 0x000fd8000b800000 */
[----:B------:R-:W0:Y:S01]  /*1fcf0*/  SHFL.IDX PT, R3, R4, RZ, 0x181f ;  /* 0x00181fff04037589 */ /* 0x000e2200000e0000 */
[----:B------:R-:W-:Y:S01]  /*1fd00*/  @P0 LEA R8, R5, R22, 0x1 ;  /* 0x0000001605080211 */ /* 0x000fe200078e08ff */
[----:B------:R-:W-:Y:S02]  /*1fd10*/  ULDC.64 UR4, c[0x0][0x208] ;  /* 0x0000820000047ab9 */ /* 0x000fe40000000a00 */
        /* <DEDUP_REMOVED lines=60> */
.L_x_3133:
[----:B------:R-:W-:Y:S01]  /*200e0*/  ISETP.GE.AND P0, PT, R6, 0x51, PT ;  /* 0x000000510600780c */ /* 0x000fe20003f06270 */
[----:B------:R-:W-:-:S12]  /*200f0*/  ULDC.64 UR4, c[0x0][0x208] ;  /* 0x0000820000047ab9 */ /* 0x000fd80000000a00 */
[----:B-1----:R-:W-:Y:S01]  /*20100*/  @P0 LEA R2, P1, R33, R2, 0x1 ;  /* 0x0000000221020211 */ /* 0x002fe200078208ff */
[----:B------:R-:W-:-:S03]  /*20110*/  @P0 IMAD R5, R5, 0x2, R22 ;  /* 0x0000000205050824 */ /* 0x000fc600078e0216 */
[----:B------:R-:W-:-:S05]  /*20120*/  @P0 IADD3.X R3, RZ, R0, RZ, P1, !PT ;  /* 0x00000000ff030210 */ /* 0x000fca0000ffe4ff */
        /* <DEDUP_REMOVED lines=8> */
.L_x_2994:
[----:B------:R-:W-:Y:S02]  /*201b0*/  PLOP3.LUT P1, PT, P1, P0, PT, 0xa2, 0x0 ;  /* 0x000000000000781c */ /* 0x000fe40000f21472 */
[----:B------:R-:W-:-:S08]  /*201c0*/  @P0 R2UR P1, UR4, R7 ;  /* 0x00000000070402ca */ /* 0x000fd00000020000 */
[----:B------:R-:W-:-:S05]  /*201d0*/  @P0 PLOP3.LUT P0, PT, P1, PT, PT, 0x80, 0x0 ;  /* 0x000000000000081c */ /* 0x000fca0000f0f070 */
[----:B------:R-:W-:Y:S01]  /*201e0*/  @!P1 SYNCS.ARRIVE.TRANS64.RED.A0T1 RZ, [UR4+0x30830], RZ ;  /* 0x030830ffffff99a7 */ /* 0x000fe20008200404 */
[----:B------:R-:W-:Y:S07]  /*201f0*/  @!P1 ARRIVES.LDGSTSBAR.64.TRANSCNT [UR4+0x30830] ;  /* 0x03083000ff0099b0 */ /* 0x000fee0008000a84 */
[----:B------:R-:W-:Y:S05]  /*20200*/  @P0 BRA.U.ANY `(.L_x_2994) ;  /* 0xfffffffd00e80947 */ /* 0x000fea000393ffff */
[----:B------:R-:W-:Y:S01]  /*20210*/  NOP ;  /* 0x0000000000007918 */ /* 0x000fe20000000000 */
[----:B------:R-:W-:-:S05]  /*20220*/  IMAD.U32 R0, RZ, RZ, UR37 ;  /* 0x00000025ff007e24 */ /* 0x000fca000f8e00ff */
[----:B------:R-:W-:-:S13]  /*20230*/  ISETP.NE.AND P2, PT, R0, 0x3, PT ;  /* 0x000000030000780c */ /* 0x000fda0003f45270 */
[----:B------:R-:W-:Y:S05]  /*20240*/  @!P2 BRA `(.L_x_2995) ;  /* 0x000000000004a947 */ /* 0x000fea0003800000 */
[----:B------:R-:W-:Y:S01]  /*20250*/  BPT.TRAP 0x1 ;  /* 0x000000040000795c */ /* 0x000fe20000300000 */
.L_x_2995:
        /* <DEDUP_REMOVED lines=37> */
.L_x_2997:
[----:B------:R-:W-:Y:S05]  /*204b0*/  BSYNC B6 ;  /* 0x0000000000067941 */ /* 0x000fea0003800000 */
.L_x_2996:
[----:B------:R-:W2:Y:S01]  /*204c0*/  LDL.LU R20, [R1+0x2c] ;  /* 0x00002c0001147983 */ /* 0x000ea20000300800 */
[----:B------:R-:W-:Y:S01]  /*204d0*/  ULDC.64 UR4, c[0x0][0x2d8] ;  /* 0x0000b60000047ab9 */ /* 0x000fe20000000a00 */
[----:B-1----:R-:W1:Y:S02]  /*204e0*/  LDC R7, c[0x0][0x448] ;  /* 0x00011200ff077b82 */ /* 0x002e640000000800 */
[----:B0-----:R-:W3:Y:S01]  /*204f0*/  LDL.LU.64 R2, [R1+0x20] ;  /* 0x0000200001027983 */ /* 0x001ee20000300a00 */
[----:B------:R-:W-:-:S03]  /*20500*/  IMAD R0, R31, UR4, RZ ;  /* 0x000000041f007c24 */ /* 0x000fc6000f8e02ff */
[----:B------:R0:W5:Y:S01]  /*20510*/  LDL R10, [R1+0x18] ;  /* 0x00001800010a7983 */ /* 0x0001620000100800 */
[----:B------:R-:W-:-:S03]  /*20520*/  IMAD R5, R18, UR5, R0 ;  /* 0x0000000512057c24 */ /* 0x000fc6000f8e0200 */
[----:B------:R0:W5:Y:S01]  /*20530*/  LDL R8, [R1+0x4] ;  /* 0x0000040001087983 */ /* 0x0001620000100800 */
[----:B-1----:R-:W-:-:S13]  /*20540*/  ISETP.NE.AND P0, PT, R7, 0x1, PT ;  /* 0x000000010700780c */ /* 0x002fda0003f05270 */
[----:B------:R-:W1:Y:S01]  /*20550*/  @P0 LDC R6, c[0x0][0x44c] ;  /* 0x00011300ff060b82 */ /* 0x000e620000000800 */
[----:B---3--:R-:W-:Y:S02]  /*20560*/  IMAD.MOV.U32 R3, RZ, RZ, R34 ;  /* 0x000000ffff037224 */ /* 0x008fe400078e0022 */
[----:B------:R-:W-:Y:S01]  /*20570*/  IMAD.WIDE.U32 R2, R18, UR4, R2 ;  /* 0x0000000412027c25 */ /* 0x000fe2000f8e0002 */
[----:B------:R-:W-:-:S04]  /*20580*/  ULDC.64 UR4, c[0x0][0x2e0] ;  /* 0x0000b80000047ab9 */ /* 0x000fc80000000a00 */
[----:B------:R-:W-:Y:S01]  /*20590*/  IADD3 R3, R3, R5, RZ ;  /* 0x0000000503037210 */ /* 0x000fe20007ffe0ff */
[----:B--2---:R-:W-:Y:S02]  /*205a0*/  IMAD R5, R20, UR4, RZ ;  /* 0x0000000414057c24 */ /* 0x004fe4000f8e02ff */
[----:B------:R-:W2:Y:S02]  /*205b0*/  S2R R20, SR_TID.X ;  /* 0x0000000000147919 */ /* 0x000ea40000002100 */
[C---:B------:R-:W-:Y:S02]  /*205c0*/  IMAD R0, R30.reuse, UR5, R5 ;  /* 0x000000051e007c24 */ /* 0x040fe4000f8e0205 */
[----:B------:R-:W-:Y:S01]  /*205d0*/  IMAD.WIDE.U32 R2, R30, UR4, R2 ;  /* 0x000000041e027c25 */ /* 0x000fe2000f8e0002 */
[----:B------:R-:W-:-:S03]  /*205e0*/  ULDC.64 UR4, c[0x0][0x2d0] ;  /* 0x0000b40000047ab9 */ /* 0x000fc60000000a00 */
[----:B------:R-:W-:Y:S02]  /*205f0*/  IMAD.IADD R3, R3, 0x1, R0 ;  /* 0x0000000103037824 */ /* 0x000fe400078e0200 */
[----:B------:R-:W3:Y:S01]  /*20600*/  @P0 LDC R0, c[0x0][0x450] ;  /* 0x00011400ff000b82 */ /* 0x000ee20000000800 */
[----:B--2---:R-:W-:-:S04]  /*20610*/  LOP3.LUT R20, R20, 0x7f, RZ, 0xc0, !PT ;  /* 0x0000007f14147812 */ /* 0x004fc800078ec0ff */
[----:B------:R-:W-:Y:S02]  /*20620*/  SHF.R.U32.HI R21, RZ, 0x3, R20 ;  /* 0x00000003ff157819 */ /* 0x000fe40000011614 */
[----:B------:R-:W2:Y:S02]  /*20630*/  S2R R20, SR_TID.X ;  /* 0x0000000000147919 */ /* 0x000ea40000002100 */
[----:B--2---:R-:W-:-:S05]  /*20640*/  IMAD.SHL.U32 R20, R20, 0x10, RZ ;  /* 0x0000001014147824 */ /* 0x004fca00078e00ff */
[----:B------:R-:W-:-:S04]  /*20650*/  LOP3.LUT R20, R21, 0x70, R20, 0xf8, !PT ;  /* 0x0000007015147812 */ /* 0x000fc800078ef814 */
[----:B------:R-:W-:-:S05]  /*20660*/  LEA R5, R17, R20, 0x7 ;  /* 0x0000001411057211 */ /* 0x000fca00078e38ff */
[----:B-1----:R-:W-:-:S04]  /*20670*/  @P0 IMAD.HI.U32 R6, R5, R6, RZ ;  /* 0x0000000605060227 */ /* 0x002fc800078e00ff */
[----:B------:R-:W-:Y:S01]  /*20680*/  IMAD.MOV.U32 R4, RZ, RZ, R5 ;  /* 0x000000ffff047224 */ /* 0x000fe200078e0005 */
[----:B---3--:R-:W-:Y:S01]  /*20690*/  @P0 SHF.R.U32.HI R4, RZ, R0, R6 ;  /* 0x00000000ff040219 */ /* 0x008fe20000011606 */
[----:B------:R-:W1:Y:S04]  /*206a0*/  S2R R20, SR_TID.X ;  /* 0x0000000000147919 */ /* 0x000e680000002100 */
[----:B------:R-:W-:-:S04]  /*206b0*/  IMAD.MOV R0, RZ, RZ, -R4 ;  /* 0x000000ffff007224 */ /* 0x000fc800078e0a04 */
[----:B------:R-:W-:Y:S01]  /*206c0*/  IMAD R0, R7, R0, R5 ;  /* 0x0000000007007224 */ /* 0x000fe200078e0205 */
[----:B------:R-:W-:Y:S01]  /*206d0*/  SHF.R.S32.HI R5, RZ, 0x1f, R4 ;  /* 0x0000001fff057819 */ /* 0x000fe20000011404 */
[----:B------:R-:W-:-:S04]  /*206e0*/  IMAD.WIDE.U32 R2, R4, UR4, R2 ;  /* 0x0000000404027c25 */ /* 0x000fc8000f8e0002 */
[----:B------:R-:W-:-:S04]  /*206f0*/  IMAD R5, R5, UR4, RZ ;  /* 0x0000000405057c24 */ /* 0x000fc8000f8e02ff */
[----:B------:R-:W-:Y:S01]  /*20700*/  IMAD R5, R4, UR5, R5 ;  /* 0x0000000504057c24 */ /* 0x000fe2000f8e0205 */
[----:B------:R-:W-:Y:S01]  /*20710*/  SHF.R.S32.HI R4, RZ, 0x1f, R0 ;  /* 0x0000001fff047819 */ /* 0x000fe20000011400 */
[----:B------:R-:W-:-:S03]  /*20720*/  ULDC.64 UR4, c[0x0][0x2c8] ;  /* 0x0000b20000047ab9 */ /* 0x000fc60000000a00 */
[----:B------:R-:W-:Y:S01]  /*20730*/  IADD3 R3, R3, R5, RZ ;  /* 0x0000000503037210 */ /* 0x000fe20007ffe0ff */
        /* <DEDUP_REMOVED lines=16> */
[----:B-----5:R-:W-:Y:S01]  /*20840*/  IMAD R5, R10, R7, RZ ;  /* 0x000000070a057224 */ /* 0x020fe200078e02ff */
[----:B------:R-:W-:Y:S01]  /*20850*/  ULDC.64 UR4, c[0x0][0x208] ;  /* 0x0000820000047ab9 */ /* 0x000fe20000000a00 */
[----:B------:R-:W-:Y:S01]  /*20860*/  IMAD R17, R17, 0x80, R9 ;  /* 0x0000008011117824 */ /* 0x000fe200078e0209 */
        /* <DEDUP_REMOVED lines=10> */
[----:B------:R-:W-:-:S02]  /*20910*/  ISETP.GE.AND P2, PT, R6, R5, PT ;  /* 0x000000050600720c */ /* 0x000fc40003f46270 */
[----:B------:R-:W-:Y:S01]  /*20920*/  IADD3 R6, R17, 0x20, RZ ;  /* 0x0000002011067810 */ /* 0x000fe20007ffe0ff */
        /* <DEDUP_REMOVED lines=20> */
[----:B------:R-:W-:Y:S01]  /*20a70*/  ISETP.GE.AND P2, PT, R6, R5, PT ;  /* 0x000000050600720c */ /* 0x000fe20003f46270 */
[----:B------:R-:W-:-:S02]  /*20a80*/  VIADD R6, R17, 0x40 ;  /* 0x0000004011067836 */ /* 0x000fc40000000000 */
[----:B-1----:R-:W1:Y:S10]  /*20a90*/  SHFL.IDX PT, R2, R4, 0x3, 0x181f ;  /* 0x00781f0004027f89 */ /* 0x002e7400000e0000 */
[----:B0-----:R-:W-:-:S05]  /*20aa0*/  @!P2 LEA R14, P4, R33, R14, 0x1 ;  /* 0x0000000e210ea211 */ /* 0x001fca00078808ff */
[----:B-1----:R-:W-:Y:S01]  /*20ab0*/  @!P2 IMAD.X R7, RZ, RZ, R2, P4 ;  /* 0x000000ffff07a224 */ /* 0x002fe200020e0602 */
[----:B------:R-:W-:Y:S02]  /*20ac0*/  @!P2 MOV R2, R14 ;  /* 0x0000000e0002a202 */ /* 0x000fe40000000f00 */
[----:B------:R-:W0:Y:S01]  /*20ad0*/  SHFL.IDX PT, R14, R0, 0x4, 0x181f ;  /* 0x00981f00000e7f89 */ /* 0x000e2200000e0000 */
[----:B------:R-:W-:-:S05]  /*20ae0*/  @!P2 IMAD.MOV.U32 R3, RZ, RZ, R7 ;  /* 0x000000ffff03a224 */ /* 0x000fca00078e0007 */
[----:B------:R-:W-:Y:S04]  /*20af0*/  @!P2 LDGSTS.E.BYPASS.LTC128B.128 [R8+0x13c00], desc[UR4][R2.64], !P3 ;  /* 0x13c000000208afae */ /* 0x000fe8000d901d44 */
[----:B------:R-:W-:Y:S04]  /*20b00*/  @!P2 LDGSTS.E.BYPASS.LTC128B.128 [R8+0x17c00], desc[UR4][R2.64+0x80], !P0 ;  /* 0x17c000800208afae */ /* 0x000fe8000c101d44 */
[----:B------:R1:W-:Y:S01]  /*20b10*/  @!P2 LDGSTS.E.BYPASS.LTC128B.128 [R8+0x1bc00], desc[UR4][R2.64+0x100], !P1 ;  /* 0x1bc001000208afae */ /* 0x0003e2000c901d44 */
[----:B------:R-:W-:Y:S02]  /*20b20*/  ISETP.GE.AND P2, PT, R6, R5, PT ;  /* 0x000000050600720c */ /* 0x000fe40003f46270 */
        /* <DEDUP_REMOVED lines=32> */
.L_x_3150:
[----:B-1----:R-:W-:Y:S01]  /*20d30*/  VIADD R0, R17, 0x70 ;  /* 0x0000007011007836 */ /* 0x002fe20000000000 */
[----:B------:R-:W-:Y:S04]  /*20d40*/  BSSY B0, `(.L_x_2999) ;  /* 0x000000c000007945 */ /* 0x000fe80003800000 */
[----:B------:R-:W-:-:S13]  /*20d50*/  ISETP.GE.AND P2, PT, R0, R5, PT ;  /* 0x000000050000720c */ /* 0x000fda0003f46270 */
[----:B------:R-:W-:Y:S05]  /*20d60*/  @P2 BRA `(.L_x_3000) ;  /* 0x0000000000242947 */ /* 0x000fea0003800000 */
[----:B--2---:R-:W-:Y:S01]  /*20d70*/  LEA R2, P2, R33, R14, 0x1 ;  /* 0x0000000e21027211 */ /* 0x004fe200078408ff */
[----:B------:R-:W-:-:S03]  /*20d80*/  ULDC.64 UR4, c[0x0][0x208] ;  /* 0x0000820000047ab9 */ /* 0x000fc60000000a00 */
[----:B------:R-:W-:-:S05]  /*20d90*/  IADD3.X R3, RZ, R4, RZ, P2, !PT ;  /* 0x00000004ff037210 */ /* 0x000fca00017fe4ff */
[----:B------:R-:W-:Y:S01]  /*20da0*/  @!PT LDS RZ, [RZ] ;  /* 0x00000000fffff984 */ /* 0x000fe20000000800 */
[----:B------:R-:W-:Y:S01]  /*20db0*/  @!PT LDS RZ, [RZ] ;  /* 0x00000000fffff984 */ /* 0x000fe20000000800 */
[----:B------:R-:W-:Y:S01]  /*20dc0*/  @!PT LDS RZ, [RZ] ;  /* 0x00000000fffff984 */ /* 0x000fe20000000800 */
[----:B------:R0:W-:Y:S04]  /*20dd0*/  LDGSTS.E.BYPASS.LTC128B.128 [R8+0x15c00], desc[UR4][R2.64], !P3 ;  /* 0x15c0000002087fae */ /* 0x0001e8000d901d44 */
[----:B------:R0:W-:Y:S04]  /*20de0*/  LDGSTS.E.BYPASS.LTC128B.128 [R8+0x19c00], desc[UR4][R2.64+0x80], !P0 ;  /* 0x19c0008002087fae */ /* 0x0001e8000c101d44 */
[----:B------:R0:W-:Y:S02]  /*20df0*/  LDGSTS.E.BYPASS.LTC128B.128 [R8+0x1dc00], desc[UR4][R2.64+0x100], !P1 ;  /* 0x1dc0010002087fae */ /* 0x0001e4000c901d44 */
.L_x_3000:
[----:B------:R-:W-:Y:S05]  /*20e00*/  BSYNC B0 ;  /* 0x0000000000007941 */ /* 0x000fea0003800000 */
.L_x_2999:
[----:B------:R-:W-:Y:S01]  /*20e10*/  NOP ;  /* 0x0000000000007918 */ /* 0x000fe20000000000 */
[----:B------:R-:W-:-:S13]  /*20e20*/  PLOP3.LUT P0, PT, PT, PT, PT, 0x80, 0x0 ;  /* 0x000000000000781c */ /* 0x000fda0003f0f070 */
.L_x_3001:
        /* <DEDUP_REMOVED lines=18> */
.L_x_3151:
[----:B------:R-:W-:Y:S05]  /*20f50*/  BSYNC B0 ;  /* 0x0000000000007941 */ /* 0x000fea0003800000 */
.L_x_3002:
[----:B------:R-:W3:Y:S01]  /*20f60*/  LDL R0, [R1+0x1c] ;  /* 0x00001c0001007983 */ /* 0x000ee20000100800 */
[----:B------:R-:W-:Y:S01]  /*20f70*/  BSSY B0, `(.L_x_3004) ;  /* 0x0000113000007945 */ /* 0x000fe20003800000 */
[----:B---3--:R-:W-:-:S13]  /*20f80*/  ISETP.GE.AND P0, PT, R0, 0x2, PT ;  /* 0x000000020000780c */ /* 0x008fda0003f06270 */
[----:B------:R-:W-:Y:S05]  /*20f90*/  @!P0 BRA `(.L_x_3005) ;  /* 0x0000001000408947 */ /* 0x000fea0003800000 */
[----:B------:R-:W-:Y:S01]  /*20fa0*/  ULDC UR4, c[0x0][0x2f4] ;  /* 0x0000bd0000047ab9 */ /* 0x000fe20000000800 */
[----:B------:R-:W-:Y:S01]  /*20fb0*/  IADD3 R6, R0, -0x2, RZ ;  /* 0xfffffffe00067810 */ /* 0x000fe20007ffe0ff */
[----:B------:R-:W-:Y:S01]  /*20fc0*/  IMAD.MOV.U32 R17, RZ, RZ, R28 ;  /* 0x000000ffff117224 */ /* 0x000fe200078e001c */
[----:B------:R-:W-:Y:S01]  /*20fd0*/  MOV R30, R25 ;  /* 0x00000019001e7202 */ /* 0x000fe20000000f00 */
[----:B------:R-:W-:Y:S01]  /*20fe0*/  IMAD.MOV.U32 R10, RZ, RZ, R26 ;  /* 0x000000ffff0a7224 */ /* 0x000fe200078e001a */
[----:B------:R-:W-:Y:S02]  /*20ff0*/  ISETP.GE.AND P3, PT, R33, UR4, PT ;  /* 0x0000000421007c0c */ /* 0x000fe4000bf66270 */
[----:B------:R-:W-:Y:S02]  /*21000*/  ISETP.GE.AND P2, PT, R36, UR4, PT ;  /* 0x0000000424007c0c */ /* 0x000fe4000bf46270 */
[----:B------:R-:W-:-:S13]  /*21010*/  ISETP.GE.AND P1, PT, R35, UR4, PT ;  /* 0x0000000423007c0c */ /* 0x000fda000bf26270 */
.L_x_3018:
[----:B------:R-:W3:Y:S01]  /*21020*/  LDL R4, [R1+0xc] ;  /* 0x00000c0001047983 */ /* 0x000ee20000100800 */
[----:B------:R-:W1:Y:S03]  /*21030*/  LDC R7, c[0x0][0x430] ;  /* 0x00010c00ff077b82 */ /* 0x000e660000000800 */
[----:B------:R-:W4:Y:S01]  /*21040*/  LDL R8, [R1+0x10] ;  /* 0x0000100001087983 */ /* 0x000f220000100800 */
        /* <DEDUP_REMOVED lines=10> */
[----:B------:R-:W-:Y:S01]  /*210f0*/  IMAD.U32 R11, RZ, RZ, UR37 ;  /* 0x00000025ff0b7e24 */ /* 0x000fe2000f8e00ff */
[----:B------:R-:W-:Y:S01]  /*21100*/  ULDC.64 UR4, c[0x0][0x208] ;  /* 0x0000820000047ab9 */ /* 0x000fe20000000a00 */
[----:B------:R-:W-:Y:S02]  /*21110*/  VIADD R26, R10, 0x1 ;  /* 0x000000010a1a7836 */ /* 0x000fe40000000000 */
[----:B------:R-:W-:Y:S02]  /*21120*/  IMAD.MOV.U32 R25, RZ, RZ, R6 ;  /* 0x000000ffff197224 */ /* 0x000fe400078e0006 */
[----:B---3--:R-:W-:-:S06]  /*21130*/  IMAD R9, R6, 0x60, R4 ;  /* 0x0000006006097824 */ /* 0x008fcc00078e0204 */
        /* <DEDUP_REMOVED lines=13> */
[----:B------:R-:W-:Y:S01]  /*21210*/  IMAD R9, R7, R0, R9 ;  /* 0x0000000007097224 */ /* 0x000fe200078e0209 */
[----:B------:R-:W-:Y:S02]  /*21220*/  MOV R0, RZ ;  /* 0x000000ff00007202 */ /* 0x000fe40000000f00 */
[----:B0-----:R-:W-:-:S04]  /*21230*/  @!P4 LEA R4, P0, R2, R4, 0x2 ;  /* 0x000000040204c211 */ /* 0x001fc800078010ff */
[----:B------:R-:W-:-:S05]  /*21240*/  @!P4 LEA.HI.X R5, R2, R5, R3, 0x2, P0 ;  /* 0x000000050205c211 */ /* 0x000fca00000f1403 */
[----:B------:R0:W5:Y:S01]  /*21250*/  @!P4 LDG.E R0, desc[UR4][R4.64] ;  /* 0x000000040400c981 */ /* 0x000162000c1e1900 */
[----:B------:R-:W-:Y:S02]  /*21260*/  ISETP.NE.AND P4, PT, R11, 0x3, PT ;  /* 0x000000030b00780c */ /* 0x000fe40003f85270 */
[C---:B------:R-:W-:Y:S01]  /*21270*/  ISETP.NE.AND P0, PT, R26.reuse, 0x2, PT ;  /* 0x000000021a00780c */ /* 0x040fe20003f05270 */
[----:B------:R-:W-:Y:S05]  /*21280*/  YIELD ;  /* 0x0000000000007946 */ /* 0x000fea0003800000 */
[----:B------:R-:W-:Y:S02]  /*21290*/  SEL R28, RZ, 0x1, P0 ;  /* 0x00000001ff1c7807 */ /* 0x000fe40000000000 */
[----:B------:R-:W-:-:S02]  /*212a0*/  SEL R26, R26, RZ, P0 ;  /* 0x000000ff1a1a7207 */ /* 0x000fc40000000000 */
[----:B------:R-:W-:Y:S01]  /*212b0*/  LOP3.LUT R28, R17, R28, RZ, 0x3c, !PT ;  /* 0x0000001c111c7212 */ /* 0x000fe200078e3cff */
[----:B0-----:R-:W-:Y:S06]  /*212c0*/  @!P4 BRA `(.L_x_3006) ;  /* 0x000000000004c947 */ /* 0x001fec0003800000 */
[----:B------:R-:W-:Y:S01]  /*212d0*/  BPT.TRAP 0x1 ;  /* 0x000000040000795c */ /* 0x000fe20000300000 */
.L_x_3006:
[----:B------:R-:W-:Y:S01]  /*212e0*/  IMAD R7, R26, 0x8, R22 ;  /* 0x000000081a077824 */ /* 0x000fe200078e0216 */
[----:B------:R-:W-:Y:S01]  /*212f0*/  SHF.L.U32 R2, R28, 0x1f, RZ ;  /* 0x0000001f1c027819 */ /* 0x000fe200000006ff */
[----:B------:R-:W-:Y:S03]  /*21300*/  BSSY B1, `(.L_x_3007) ;  /* 0x0000003000017945 */ /* 0x000fe60003800000 */
[----:B------:R-:W0:Y:S02]  /*21310*/  SYNCS.PHASECHK.TRANS64.TRYWAIT P0, [R7+URZ+0x30840], R2 ;  /* 0x03084002070075a7 */ /* 0x000e24000800017f */
[----:B0-----:R-:W-:Y:S05]  /*21320*/  @!P0 BRA `(.L_x_3008) ;  /* 0x0000004c00e88947 */ /* 0x001fea0003800000 */
.L_x_3152:
[----:B------:R-:W-:Y:S05]  /*21330*/  BSYNC B1 ;  /* 0x0000000000017941 */ /* 0x000fea0003800000 */
.L_x_3007:
[----:B------:R-:W3:Y:S01]  /*21340*/  LDL R3, [R1] ;  /* 0x0000000001037983 */ /* 0x000ee20000100800 */
[----:B------:R-:W-:Y:S01]  /*21350*/  SHF.R.S32.HI R20, RZ, 0x1f, R9 ;  /* 0x0000001fff147819 */ /* 0x000fe20000011409 */
[----:B------:R-:W-:Y:S01]  /*21360*/  ULDC.64 UR4, c[0x0][0x300] ;  /* 0x0000c00000047ab9 */ /* 0x000fe20000000a00 */
[----:B-----5:R-:W-:Y:S01]  /*21370*/  SHF.R.S32.HI R21, RZ, 0x1f, R0 ;  /* 0x0000001fff157819 */ /* 0x020fe20000011400 */
[----:B------:R-:W-:Y:S02]  /*21380*/  IMAD R5, R26, 0x4800, R37 ;  /* 0x000048001a057824 */ /* 0x000fe400078e0225 */
[----:B------:R-:W-:-:S04]  /*21390*/  IMAD R4, R20, UR4, RZ ;  /* 0x0000000414047c24 */ /* 0x000fc8000f8e02ff */
[----:B------:R-:W-:Y:S01]  /*213a0*/  IMAD R4, R9, UR5, R4 ;  /* 0x0000000509047c24 */ /* 0x000fe2000f8e0204 */
[C---:B---3--:R-:W-:Y:S02]  /*213b0*/  LOP3.LUT P5, RZ, R3.reuse, 0x2, RZ, 0xc0, !PT ;  /* 0x0000000203ff7812 */ /* 0x048fe400078ac0ff */
[----:B------:R-:W-:Y:S01]  /*213c0*/  LOP3.LUT P4, RZ, R3, 0x1, RZ, 0xc0, !PT ;  /* 0x0000000103ff7812 */ /* 0x000fe2000788c0ff */
        /* <DEDUP_REMOVED lines=17> */
[----:B------:R-:W3:Y:S01]  /*214e0*/  LDL R3, [R1] ;  /* 0x0000000001037983 */ /* 0x000ee20000100800 */
[----:B------:R-:W-:Y:S01]  /*214f0*/  SHF.L.U32 R4, R33, 0x1, RZ ;  /* 0x0000000121047819 */ /* 0x000fe200000006ff */
[----:B------:R-:W-:Y:S01]  /*21500*/  IMAD R5, R5, 0x2, R22 ;  /* 0x0000000205057824 */ /* 0x000fe200078e0216 */
[----:B------:R-:W-:Y:S01]  /*21510*/  ULDC.64 UR4, c[0x0][0x208] ;  /* 0x0000820000047ab9 */ /* 0x000fe20000000a00 */
[----:B------:R-:W0:Y:S04]  /*21520*/  SHFL.IDX PT, R2, R8, RZ, 0x181f ;  /* 0x00181fff08027589 */ /* 0x000e2800000e0000 */
[----:B------:R-:W-:Y:S01]  /*21530*/  SHFL.IDX PT, R34, R6, 0x2, 0x181f ;  /* 0x00581f0006227f89 */ /* 0x000fe200000e0000 */
[----:B0-----:R-:W-:Y:S02]  /*21540*/  IADD3 R2, P0, R2, R4, RZ ;  /* 0x0000000402027210 */ /* 0x001fe40007f1e0ff */
[----:B---3--:R-:W-:-:S02]  /*21550*/  LOP3.LUT P6, RZ, R3, 0x4, RZ, 0xc0, !PT ;  /* 0x0000000403ff7812 */ /* 0x008fc400078cc0ff */
[----:B------:R-:W0:Y:S02]  /*21560*/  SHFL.IDX PT, R3, R6, RZ, 0x181f ;  /* 0x00181fff06037589 */ /* 0x000e2400000e0000 */
[----:B0-----:R-:W-:-:S09]  /*21570*/  IMAD.X R3, RZ, RZ, R3, P0 ;  /* 0x000000ffff037224 */ /* 0x001fd200000e0603 */
        /* <DEDUP_REMOVED lines=31> */
[----:B-1-3--:R0:W3:Y:S02]  /*21770*/  SHFL.IDX PT, R2, R8, 0x5, 0x181f ;  /* 0x00b81f0008027f89 */ /* 0x00a0e400000e0000 */
.L_x_3166:
[----:B------:R-:W4:Y:S01]  /*21780*/  LDL R3, [R1] ;  /* 0x0000000001037983 */ /* 0x000f220000100800 */
[----:B---3--:R-:W-:Y:S01]  /*21790*/  IADD3 R2, P0, R2, R4, RZ ;  /* 0x0000000402027210 */ /* 0x008fe20007f1e0ff */
[----:B------:R-:W-:Y:S01]  /*217a0*/  ULDC.64 UR4, c[0x0][0x208] ;  /* 0x0000820000047ab9 */ /* 0x000fe20000000a00 */
[----:B----4-:R-:W-:-:S03]  /*217b0*/  LOP3.LUT P6, RZ, R3, 0x4, RZ, 0xc0, !PT ;  /* 0x0000000403ff7812 */ /* 0x010fc600078cc0ff */
[----:B------:R-:W-:Y:S01]  /*217c0*/  IMAD.X R3, RZ, RZ, R34, P0 ;  /* 0x000000ffff037224 */ /* 0x000fe200000e0622 */
        /* <DEDUP_REMOVED lines=8> */
.L_x_3010:
[----:B------:R-:W-:Y:S02]  /*21850*/  PLOP3.LUT P4, PT, P4, P0, PT, 0xa2, 0x0 ;  /* 0x000000000000781c */ /* 0x000fe40002781472 */
[----:B------:R-:W-:-:S08]  /*21860*/  @P0 R2UR P4, UR4, R7 ;  /* 0x00000000070402ca */ /* 0x000fd00000080000 */
[----:B------:R-:W-:-:S05]  /*21870*/  @P0 PLOP3.LUT P0, PT, P4, PT, PT, 0x80, 0x0 ;  /* 0x000000000000081c */ /* 0x000fca000270f070 */
[----:B------:R-:W-:Y:S01]  /*21880*/  @!P4 SYNCS.ARRIVE.TRANS64.RED.A0T1 RZ, [UR4+0x30830], RZ ;  /* 0x030830ffffffc9a7 */ /* 0x000fe20008200404 */
[----:B------:R-:W-:Y:S07]  /*21890*/  @!P4 ARRIVES.LDGSTSBAR.64.TRANSCNT [UR4+0x30830] ;  /* 0x03083000ff00c9b0 */ /* 0x000fee0008000a84 */
[----:B------:R-:W-:Y:S05]  /*218a0*/  @P0 BRA.U.ANY `(.L_x_3010) ;  /* 0xfffffffd00e80947 */ /* 0x000fea000393ffff */
[----:B------:R-:W-:Y:S01]  /*218b0*/  NOP ;  /* 0x0000000000007918 */ /* 0x000fe20000000000 */
[----:B-1----:R-:W-:-:S05]  /*218c0*/  IMAD.U32 R2, RZ, RZ, UR37 ;  /* 0x00000025ff027e24 */ /* 0x002fca000f8e00ff */
[----:B------:R-:W-:-:S13]  /*218d0*/  ISETP.NE.AND P5, PT, R2, 0x3, PT ;  /* 0x000000030200780c */ /* 0x000fda0003fa5270 */
[----:B------:R-:W-:Y:S05]  /*218e0*/  @!P5 BRA `(.L_x_3011) ;  /* 0x000000000004d947 */ /* 0x000fea0003800000 */
[----:B------:R-:W-:Y:S01]  /*218f0*/  BPT.TRAP 0x1 ;  /* 0x000000040000795c */ /* 0x000fe20000300000 */
.L_x_3011:
[----:B------:R1:W-:Y:S01]  /*21900*/  SYNCS.ARRIVE.TRANS64.A1T0 RZ, [R7+URZ+0x30830], RZ ;  /* 0x030830ff07ff79a7 */ /* 0x0003e2000810003f */
[----:B------:R-:W-:Y:S05]  /*21910*/  @!P5 BRA `(.L_x_3012) ;  /* 0x000000000004d947 */ /* 0x000fea0003800000 */
[----:B------:R-:W-:Y:S01]  /*21920*/  BPT.TRAP 0x1 ;  /* 0x000000040000795c */ /* 0x000fe20000300000 */
.L_x_3012:
[----:B------:R-:W-:Y:S01]  /*21930*/  SHF.L.U32 R2, R17, 0x1f, RZ ;  /* 0x0000001f11027819 */ /* 0x000fe200000006ff */
[----:B------:R-:W-:Y:S01]  /*21940*/  BSSY B1, `(.L_x_3013) ;  /* 0x0000004000017945 */ /* 0x000fe20003800000 */
[----:B0-----:R-:W-:-:S04]  /*21950*/  LEA R6, R10, R22, 0x3 ;  /* 0x000000160a067211 */ /* 0x001fc800078e18ff */
[----:B------:R-:W0:Y:S02]  /*21960*/  SYNCS.PHASECHK.TRANS64.TRYWAIT P0, [R6+URZ+0x30860], R2 ;  /* 0x03086002060075a7 */ /* 0x000e24000800017f */
[----:B0-----:R-:W-:Y:S05]  /*21970*/  @!P0 BRA `(.L_x_3014) ;  /* 0x00000050006c8947 */ /* 0x001fea0003800000 */
.L_x_3167:
[----:B------:R-:W-:Y:S05]  /*21980*/  BSYNC B1 ;  /* 0x0000000000017941 */ /* 0x000fea0003800000 */
.L_x_3013:
[----:B------:R-:W1:Y:S01]  /*21990*/  LDL R5, [R1+0x8] ;  /* 0x0000080001057983 */ /* 0x000e620000100800 */
[----:B------:R-:W3:Y:S01]  /*219a0*/  S2R R3, SR_TID.X ;  /* 0x0000000000037919 */ /* 0x000ee20000002100 */
[----:B------:R-:W-:Y:S01]  /*219b0*/  UMOV UR4, 0xffffffff ;  /* 0xffffffff00047882 */ /* 0x000fe20000000000 */
[----:B---3--:R-:W-:-:S04]  /*219c0*/  LOP3.LUT R3, R3, 0x7f, RZ, 0xc0, !PT ;  /* 0x0000007f03037812 */ /* 0x008fc800078ec0ff */
[----:B------:R-:W-:Y:S01]  /*219d0*/  SHF.R.U32.HI R3, RZ, 0x3, R3 ;  /* 0x00000003ff037819 */ /* 0x000fe20000011603 */
[----:B-1----:R-:W-:Y:S02]  /*219e0*/  IMAD R7, R30, -0x60, R5 ;  /* 0xffffffa01e077824 */ /* 0x002fe400078e0205 */
[----:B------:R-:W-:Y:S02]  /*219f0*/  IMAD R5, R10, 0x4800, R37 ;  /* 0x000048000a057824 */ /* 0x000fe400078e0225 */
[----:B------:R-:W-:Y:S01]  /*21a00*/  IMAD.IADD R7, R7, 0x1, -R3 ;  /* 0x0000000107077824 */ /* 0x000fe200078e0a03 */
[----:B------:R-:W-:Y:S06]  /*21a10*/  BRA.DIV UR4, `(.L_x_3015) ;  /* 0x0000005204587947 */ /* 0x000fec000b800000 */
[----:B0-----:R-:W0:Y:S01]  /*21a20*/  SHFL.IDX PT, R2, R23, RZ, 0x181f ;  /* 0x00181fff17027589 */ /* 0x001e2200000e0000 */
[----:B------:R-:W-:Y:S01]  /*21a30*/  LEA R5, R5, R22, 0x1 ;  /* 0x0000001605057211 */ /* 0x000fe200078e08ff */
[----:B------:R-:W-:Y:S02]  /*21a40*/  ULDC.64 UR4, c[0x0][0x208] ;  /* 0x0000820000047ab9 */ /* 0x000fe40000000a00 */
[----:B------:R-:W1:Y:S04]  /*21a50*/  SHFL.IDX PT, R3, R24, RZ, 0x181f ;  /* 0x00181fff18037589 */ /* 0x000e6800000e0000 */
[----:B--2---:R-:W-:Y:S01]  /*21a60*/  SHFL.IDX PT, R14, R23, 0x5, 0x181f ;  /* 0x00b81f00170e7f89 */ /* 0x004fe200000e0000 */
        /* <DEDUP_REMOVED lines=49> */
.L_x_3181:
[----:B0-----:R-:W-:Y:S01]  /*21d80*/  IADD3 R2, P0, R14, R4, RZ ;  /* 0x000000040e027210 */ /* 0x001fe20007f1e0ff */
[----:B------:R-:W-:-:S04]  /*21d90*/  ULDC.64 UR4, c[0x0][0x208] ;  /* 0x0000820000047ab9 */ /* 0x000fc80000000a00 */
        /* <DEDUP_REMOVED lines=8> */
[----:B------:R-:W-:-:S13]  /*21e20*/  ISETP.LT.OR P0, PT, R7, 0x51, P1 ;  /* 0x000000510700780c */ /* 0x000fda0000f01670 */
[----:B------:R0:W-:Y:S01]  /*21e30*/  LDGSTS.E.BYPASS.LTC128B.128 [R5+0x8c00], desc[UR4][R2.64+0x100], !P0 ;  /* 0x08c0010002057fae */ /* 0x0001e2000c101d44 */
[----:B------:R-:W-:Y:S02]  /*21e40*/  ULDC.64 UR4, c[0x0][0x328] ;  /* 0x0000ca0000047ab9 */ /* 0x000fe40000000a00 */
[----:B------:R-:W-:-:S04]  /*21e50*/  IMAD R20, R20, UR4, RZ ;  /* 0x0000000414147c24 */ /* 0x000fc8000f8e02ff */
[C---:B------:R-:W-:Y:S02]  /*21e60*/  IMAD R7, R9.reuse, UR5, R20 ;  /* 0x0000000509077c24 */ /* 0x040fe4000f8e0214 */
        /* <DEDUP_REMOVED lines=17> */
.L_x_3016:
[----:B------:R-:W-:Y:S02]  /*21f80*/  PLOP3.LUT P4, PT, P4, P0, PT, 0xa2, 0x0 ;  /* 0x000000000000781c */ /* 0x000fe40002781472 */
[----:B------:R-:W-:-:S08]  /*21f90*/  @P0 R2UR P4, UR4, R6 ;  /* 0x00000000060402ca */ /* 0x000fd00000080000 */
[----:B------:R-:W-:-:S05]  /*21fa0*/  @P0 PLOP3.LUT P0, PT, P4, PT, PT, 0x80, 0x0 ;  /* 0x000000000000081c */ /* 0x000fca000270f070 */
[----:B------:R-:W-:Y:S01]  /*21fb0*/  @!P4 SYNCS.ARRIVE.TRANS64.RED.A0T1 RZ, [UR4+0x30850], RZ ;  /* 0x030850ffffffc9a7 */ /* 0x000fe20008200404 */
[----:B------:R-:W-:Y:S07]  /*21fc0*/  @!P4 ARRIVES.LDGSTSBAR.64.TRANSCNT [UR4+0x30850] ;  /* 0x03085000ff00c9b0 */ /* 0x000fee0008000a84 */
[----:B------:R-:W-:Y:S05]  /*21fd0*/  @P0 BRA.U.ANY `(.L_x_3016) ;  /* 0xfffffffd00e80947 */ /* 0x000fea000393ffff */
[----:B------:R-:W-:Y:S01]  /*21fe0*/  NOP ;  /* 0x0000000000007918 */ /* 0x000fe20000000000 */
[----:B------:R-:W-:-:S04]  /*21ff0*/  MOV R0, UR37 ;  /* 0x0000002500007c02 */ /* 0x000fc80008000f00 */
[----:B------:R-:W-:-:S13]  /*22000*/  ISETP.NE.AND P5, PT, R0, 0x3, PT ;  /* 0x000000030000780c */ /* 0x000fda0003fa5270 */
[----:B------:R-:W-:Y:S05]  /*22010*/  @!P5 BRA `(.L_x_3017) ;  /* 0x000000000004d947 */ /* 0x000fea0003800000 */
[----:B------:R-:W-:Y:S01]  /*22020*/  BPT.TRAP 0x1 ;  /* 0x000000040000795c */ /* 0x000fe20000300000 */
.L_x_3017:
[C---:B------:R-:W-:Y:S01]  /*22030*/  ISETP.GT.AND P0, PT, R25.reuse, RZ, PT ;  /* 0x000000ff1900720c */ /* 0x040fe20003f04270 */
[----:B------:R0:W-:Y:S01]  /*22040*/  SYNCS.ARRIVE.TRANS64.A1T0 RZ, [R6+URZ+0x30850], RZ ;  /* 0x030850ff06ff79a7 */ /* 0x0001e2000810003f */
[----:B------:R-:W-:Y:S01]  /*22050*/  IMAD.MOV.U32 R17, RZ, RZ, R28 ;  /* 0x000000ffff117224 */ /* 0x000fe200078e001c */
[----:B------:R-:W-:Y:S01]  /*22060*/  MOV R10, R26 ;  /* 0x0000001a000a7202 */ /* 0x000fe20000000f00 */
[----:B------:R-:W-:Y:S02]  /*22070*/  IMAD.MOV.U32 R30, RZ, RZ, R25 ;  /* 0x000000ffff1e7224 */ /* 0x000fe400078e0019 */
[----:B0-----:R-:W-:-:S07]  /*22080*/  VIADD R6, R25, 0xffffffff ;  /* 0xffffffff19067836 */ /* 0x001fce0000000000 */
[----:B------:R-:W-:Y:S05]  /*22090*/  @P0 BRA `(.L_x_3018) ;  /* 0xffffffec00e00947 */ /* 0x000fea000383ffff */
.L_x_3005:
[----:B------:R-:W-:Y:S05]  /*220a0*/  BSYNC B0 ;  /* 0x0000000000007941 */ /* 0x000fea0003800000 */
.L_x_3004:
        /* <DEDUP_REMOVED lines=8> */
[----:B------:R-:W1:Y:S01]  /*22130*/  FLO.U32 R0, UR4 ;  /* 0x0000000400007d00 */ /* 0x000e6200080e0000 */
[----:B------:R-:W-:Y:S01]  /*22140*/  ULDC.64 UR6, c[0x0][0x208] ;  /* 0x0000820000067ab9 */ /* 0x000fe20000000a00 */
        /* <DEDUP_REMOVED lines=8> */
.L_x_3020:
[----:B------:R-:W-:Y:S05]  /*221d0*/  BSYNC B0 ;  /* 0x0000000000007941 */ /* 0x000fea0003800000 */
.L_x_3019:
[----:B------:R-:W-:-:S05]  /*221e0*/  IMAD.U32 R0, RZ, RZ, UR37 ;  /* 0x00000025ff007e24 */ /* 0x000fca000f8e00ff */
[----:B------:R-:W-:-:S13]  /*221f0*/  ISETP.NE.AND P0, PT, R0, 0x3, PT ;  /* 0x000000030000780c */ /* 0x000fda0003f05270 */
[----:B------:R-:W-:Y:S05]  /*22200*/  @!P0 BRA `(.L_x_3021) ;  /* 0x0000000000048947 */ /* 0x000fea0003800000 */
[----:B------:R-:W-:Y:S01]  /*22210*/  BPT.TRAP 0x1 ;  /* 0x000000040000795c */ /* 0x000fe20000300000 */
.L_x_3021:
[----:B------:R-:W3:Y:S01]  /*22220*/  LDL.LU R2, [R1+0x8] ;  /* 0x0000080001027983 */ /* 0x000ee20000300800 */
[----:B------:R-:W-:Y:S01]  /*22230*/  LEA R0, R26, R22, 0x3 ;  /* 0x000000161a007211 */ /* 0x000fe200078e18ff */
[----:B------:R-:W-:Y:S01]  /*22240*/  BSSY B0, `(.L_x_3022) ;  /* 0x0000005000007945 */ /* 0x000fe20003800000 */
[----:B0-----:R-:W-:-:S04]  /*22250*/  SHF.L.U32 R3, R28, 0x1f, RZ ;  /* 0x0000001f1c037819 */ /* 0x001fc800000006ff */
[----:B------:R-:W0:Y:S01]  /*22260*/  SYNCS.PHASECHK.TRANS64.TRYWAIT P0, [R0+URZ+0x30860], R3 ;  /* 0x03086003000075a7 */ /* 0x000e22000800017f */
[----:B---3--:R-:W-:Y:S01]  /*22270*/  IMAD R6, R25, -0x60, R2 ;  /* 0xffffffa019067824 */ /* 0x008fe200078e0202 */
[----:B0-----:R-:W-:Y:S06]  /*22280*/  @!P0 BRA `(.L_x_3023) ;  /* 0x0000005000548947 */ /* 0x001fec0003800000 */
.L_x_3182:
[----:B------:R-:W-:Y:S05]  /*22290*/  BSYNC B0 ;  /* 0x0000000000007941 */ /* 0x000fea0003800000 */
.L_x_3022:
        /* <DEDUP_REMOVED lines=12> */
[----:B------:R-:W-:Y:S01]  /*22360*/  LEA R4, R7, R22, 0x1 ;  /* 0x0000001607047211 */ /* 0x000fe200078e08ff */
[----:B------:R-:W-:Y:S01]  /*22370*/  ULDC.64 UR6, c[0x0][0x208] ;  /* 0x0000820000067ab9 */ /* 0x000fe20000000a00 */
        /* <DEDUP_REMOVED lines=52> */
.L_x_3196:
[C---:B------:R-:W-:Y:S01]  /*226c0*/  ISETP.LT.OR P2, PT, R6.reuse, 0x51, P2 ;  /* 0x000000510600780c */ /* 0x040fe20001741670 */
[----:B------:R-:W-:Y:S01]  /*226d0*/  ULDC.64 UR4, c[0x0][0x208] ;  /* 0x0000820000047ab9 */ /* 0x000fe20000000a00 */
        /* <DEDUP_REMOVED lines=12> */
.L_x_3025:
[----:B------:R-:W-:Y:S02]  /*227a0*/  PLOP3.LUT P1, PT, P1, P0, PT, 0xa2, 0x0 ;  /* 0x000000000000781c */ /* 0x000fe40000f21472 */
[----:B------:R-:W-:-:S08]  /*227b0*/  @P0 R2UR P1, UR4, R0 ;  /* 0x00000000000402ca */ /* 0x000fd00000020000 */
[----:B------:R-:W-:-:S05]  /*227c0*/  @P0 PLOP3.LUT P0, PT, P1, PT, PT, 0x80, 0x0 ;  /* 0x000000000000081c */ /* 0x000fca0000f0f070 */
[----:B------:R-:W-:Y:S01]  /*227d0*/  @!P1 SYNCS.ARRIVE.TRANS64.RED.A0T1 RZ, [UR4+0x30850], RZ ;  /* 0x030850ffffff99a7 */ /* 0x000fe20008200404 */
[----:B------:R-:W-:Y:S07]  /*227e0*/  @!P1 ARRIVES.LDGSTSBAR.64.TRANSCNT [UR4+0x30850] ;  /* 0x03085000ff0099b0 */ /* 0x000fee0008000a84 */
[----:B------:R-:W-:Y:S05]  /*227f0*/  @P0 BRA.U.ANY `(.L_x_3025) ;  /* 0xfffffffd00e80947 */ /* 0x000fea000393ffff */
[----:B------:R-:W-:Y:S01]  /*22800*/  NOP ;  /* 0x0000000000007918 */ /* 0x000fe20000000000 */
[----:B0-----:R-:W-:-:S05]  /*22810*/  IMAD.U32 R2, RZ, RZ, UR37 ;  /* 0x00000025ff027e24 */ /* 0x001fca000f8e00ff */
[----:B------:R-:W-:-:S13]  /*22820*/  ISETP.NE.AND P2, PT, R2, 0x3, PT ;  /* 0x000000030200780c */ /* 0x000fda0003f45270 */
[----:B------:R-:W-:Y:S05]  /*22830*/  @!P2 BRA `(.L_x_3026) ;  /* 0x000000000004a947 */ /* 0x000fea0003800000 */
[----:B------:R-:W-:Y:S01]  /*22840*/  BPT.TRAP 0x1 ;  /* 0x000000040000795c */ /* 0x000fe20000300000 */
.L_x_3026:
[----:B------:R1:W-:Y:S01]  /*22850*/  SYNCS.ARRIVE.TRANS64.A1T0 RZ, [R0+URZ+0x30850], RZ ;  /* 0x030850ff00ff79a7 */ /* 0x0003e2000810003f */
[----:B------:R-:W-:-:S05]  /*22860*/  VIADD R26, R26, 0x1 ;  /* 0x000000011a1a7836 */ /* 0x000fca0000000000 */
[----:B------:R-:W-:-:S04]  /*22870*/  ISETP.NE.AND P0, PT, R26, 0x2, PT ;  /* 0x000000021a00780c */ /* 0x000fc80003f05270 */
[----:B------:R-:W-:Y:S02]  /*22880*/  SEL R3, RZ, 0x1, P0 ;  /* 0x00000001ff037807 */ /* 0x000fe40000000000 */
[----:B------:R-:W-:Y:S02]  /*22890*/  SEL R26, R26, RZ, P0 ;  /* 0x000000ff1a1a7207 */ /* 0x000fe40000000000 */
[----:B-1----:R-:W-:-:S07]  /*228a0*/  LOP3.LUT R28, R28, R3, RZ, 0x3c, !PT ;  /* 0x000000031c1c7212 */ /* 0x002fce00078e3cff */
.L_x_2983:
[----:B------:R-:W-:Y:S05]  /*228b0*/  BSYNC B7 ;  /* 0x0000000000077941 */ /* 0x000fea0003800000 */
.L_x_2981:
        /* <DEDUP_REMOVED lines=8> */
[----:B------:R-:W-:-:S05]  /*22940*/  MOV R22, UR4 ;  /* 0x0000000400167c02 */ /* 0x000fca0008000f00 */
[----:B------:R1:W2:Y:S01]  /*22950*/  LDS.128 R16, [R22+0x308d0] ;  /* 0x0308d00016107984 */ /* 0x0002a20000000c00 */
[----:B------:R-:W-:Y:S06]  /*22960*/  BAR.ARV 0x4, 0x180 ;  /* 0x0106000000007b1d */ /* 0x000fec0000002000 */
[----:B------:R-:W-:Y:S05]  /*22970*/  BRA `(.L_x_3028) ;  /* 0x0000000800d87947 */ /* 0x000fea0003800000 */
.L_x_3027:
[----:B------:R-:W1:Y:S01]  /*22980*/  S2R R8, SR_TID.X ;  /* 0x0000000000087919 */ /* 0x000e620000002100 */
[----:B------:R-:W-:Y:S01]  /*22990*/  UMOV UR4, 0xffffffff ;  /* 0xffffffff00047882 */ /* 0x000fe20000000000 */
[----:B-1----:R-:W-:-:S04]  /*229a0*/  LOP3.LUT R8, R8, 0x1f, RZ, 0xc0, !PT ;  /* 0x0000001f08087812 */ /* 0x002fc800078ec0ff */
[----:B------:R-:W-:Y:S01]  /*229b0*/  ISETP.NE.AND P0, PT, R8, 0x1f, PT ;  /* 0x0000001f0800780c */ /* 0x000fe20003f05270 */
[----:B------:R-:W-:-:S12]  /*229c0*/  BRA.DIV UR4, `(.L_x_3029) ;  /* 0x0000005204b07947 */ /* 0x000fd8000b800000 */
[----:B------:R-:W-:Y:S01]  /*229d0*/  IMAD.IADD R5, R19, 0x1, R8 ;  /* 0x0000000113057824 */ /* 0x000fe200078e0208 */
[----:B------:R-:W-:Y:S01]  /*229e0*/  ULDC UR4, c[0x0][0xc3c] ;  /* 0x00030f0000047ab9 */ /* 0x000fe20000000800 */
[----:B------:R-:W-:-:S03]  /*229f0*/  ULDC.64 UR6, c[0x0][0x208] ;  /* 0x0000820000067ab9 */ /* 0x000fc60000000a00 */
        /* <DEDUP_REMOVED lines=9> */
[----:B------:R-:W-:Y:S01]  /*22a90*/  ISETP.GE.U32.AND P5, PT, R8, 0x10, PT ;  /* 0x000000100800780c */ /* 0x000fe20003fa6070 */
[----:B------:R-:W-:Y:S01]  /*22aa0*/  SHFL.IDX PT, R4, R16, 0x1, 0x1f ;  /* 0x00201f0010047f89 */ /* 0x000fe200000e0000 */
[----:B--2---:R-:W-:-:S02]  /*22ab0*/  @!P1 MOV R5, R2 ;  /* 0x0000000200059202 */ /* 0x004fc40000000f00 */
[----:B------:R-:W-:-:S03]  /*22ac0*/  ISETP.NE.AND P1, PT, R8, RZ, PT ;  /* 0x000000ff0800720c */ /* 0x000fc60003f25270 */
        /* <DEDUP_REMOVED lines=15> */
[----:B------:R1:W2:Y:S02]  /*22bc0*/  SHFL.IDX PT, R14, R6, 0x1f, 0x1f ;  /* 0x03e01f00060e7f89 */ /* 0x0002a400000e0000 */
.L_x_3206:
[----:B------:R-:W-:Y:S02]  /*22bd0*/  ULDC UR4, c[0x0][0xc38] ;  /* 0x00030e0000047ab9 */ /* 0x000fe40000000800 */
[----:B------:R-:W-:-:S05]  /*22be0*/  MOV R7, UR4 ;  /* 0x0000000400077c02 */ /* 0x000fca0008000f00 */
[----:B--2---:R-:W-:-:S04]  /*22bf0*/  IMAD R14, R14, R7, RZ ;  /* 0x000000070e0e7224 */ /* 0x004fc800078e02ff */
[----:B------:R-:W-:-:S05]  /*22c00*/  IMAD.IADD R9, R4, 0x1, R14 ;  /* 0x0000000104097824 */ /* 0x000fca00078e020e */
[----:B------:R-:W-:-:S13]  /*22c10*/  ISETP.GT.AND P6, PT, R9, R0, PT ;  /* 0x000000000900720c */ /* 0x000fda0003fc4270 */
[----:B------:R-:W-:Y:S05]  /*22c20*/  @P6 BRA `(.L_x_3030) ;  /* 0x0000000000a06947 */ /* 0x000fea0003800000 */
.L_x_3035:
[----:B------:R-:W2:Y:S01]  /*22c30*/  LDC R2, c[0x0][0xc3c] ;  /* 0x00030f00ff027b82 */ /* 0x000ea20000000800 */
[----:B------:R-:W-:-:S05]  /*22c40*/  VIADD R19, R19, 0x1f ;  /* 0x0000001f13137836 */ /* 0x000fca0000000000 */
[----:B--2---:R-:W-:-:S13]  /*22c50*/  ISETP.GE.AND P6, PT, R19, R2, PT ;  /* 0x000000021300720c */ /* 0x004fda0003fc6270 */
[----:B------:R-:W-:Y:S05]  /*22c60*/  @P6 BRA `(.L_x_3031) ;  /* 0x0000000400d86947 */ /* 0x000fea0003800000 */
[----:B------:R-:W2:Y:S01]  /*22c70*/  S2R R3, SR_TID.X ;  /* 0x0000000000037919 */ /* 0x000ea20000002100 */
[----:B------:R-:W-:Y:S01]  /*22c80*/  BSSY B0, `(.L_x_3032) ;  /* 0x000000a000007945 */ /* 0x000fe20003800000 */
[----:B------:R-:W-:Y:S01]  /*22c90*/  IMAD.MOV.U32 R5, RZ, RZ, RZ ;  /* 0x000000ffff057224 */ /* 0x000fe200078e00ff */
[----:B--2---:R-:W-:-:S04]  /*22ca0*/  LOP3.LUT R3, R3, 0x1f, RZ, 0xc0, !PT ;  /* 0x0000001f03037812 */ /* 0x004fc800078ec0ff */
[----:B------:R-:W-:-:S04]  /*22cb0*/  IADD3 R7, R19, R3, RZ ;  /* 0x0000000313077210 */ /* 0x000fc80007ffe0ff */
[----:B------:R-:W-:-:S13]  /*22cc0*/  ISETP.GE.OR P6, PT, R7, R2, !P0 ;  /* 0x000000020700720c */ /* 0x000fda00047c6670 */
[----:B------:R-:W-:Y:S05]  /*22cd0*/  @P6 BRA `(.L_x_3033) ;  /* 0x0000000000106947 */ /* 0x000fea0003800000 */
[----:B------:R-:W2:Y:S01]  /*22ce0*/  LDC.64 R2, c[0x0][0xc80] ;  /* 0x00032000ff027b82 */ /* 0x000ea20000000a00 */
[----:B------:R-:W-:Y:S01]  /*22cf0*/  ULDC.64 UR4, c[0x0][0x208] ;  /* 0x0000820000047ab9 */ /* 0x000fe20000000a00 */
[----:B--2---:R-:W-:-:S05]  /*22d00*/  IMAD.WIDE R2, R7, 0x4, R2 ;  /* 0x0000000407027825 */ /* 0x004fca00078e0202 */
[----:B------:R2:W5:Y:S02]  /*22d10*/  LDG.E R5, desc[UR4][R2.64] ;  /* 0x0000000402057981 */ /* 0x000564000c1e1900 */
.L_x_3033:
[----:B------:R-:W-:Y:S05]  /*22d20*/  BSYNC B0 ;  /* 0x0000000000007941 */ /* 0x000fea0003800000 */
.L_x_3032:
[----:B------:R-:W-:-:S03]  /*22d30*/  UMOV UR4, 0xffffffff ;  /* 0xffffffff00047882 */ /* 0x000fc60000000000 */
[----:B------:R-:W-:Y:S05]  /*22d40*/  BRA.DIV UR4, `(.L_x_3034) ;  /* 0x0000005204f87947 */ /* 0x000fea000b800000 */
[----:B-----5:R-:W3:Y:S02]  /*22d50*/  SHFL.UP PT, R14, R5, 0x1, RZ ;  /* 0x04200000050e7989 */ /* 0x020ee400000e00ff */
[----:B---3--:R-:W-:-:S05]  /*22d60*/  SEL R14, R14, RZ, P1 ;  /* 0x000000ff0e0e7207 */ /* 0x008fca0000800000 */
[----:B------:R-:W-:-:S05]  /*22d70*/  IMAD.IADD R13, R5, 0x1, R14 ;  /* 0x00000001050d7824 */ /* 0x000fca00078e020e */
[----:B------:R-:W2:Y:S02]  /*22d80*/  SHFL.UP PT, R14, R13, 0x2, RZ ;  /* 0x044000000d0e7989 */ /* 0x000ea400000e00ff */
[----:B--2---:R-:W-:-:S04]  /*22d90*/  SEL R2, R14, RZ, P2 ;  /* 0x000000ff0e027207 */ /* 0x004fc80001000000 */
[----:B------:R-:W-:-:S05]  /*22da0*/  IADD3 R2, R13, R2, RZ ;  /* 0x000000020d027210 */ /* 0x000fca0007ffe0ff */
[----:B------:R-:W2:Y:S02]  /*22db0*/  SHFL.UP PT, R14, R2, 0x4, RZ ;  /* 0x04800000020e7989 */ /* 0x000ea400000e00ff */
[----:B--2---:R-:W-:-:S05]  /*22dc0*/  SEL R3, R14, RZ, P3 ;  /* 0x000000ff0e037207 */ /* 0x004fca0001800000 */
[----:B------:R-:W-:-:S05]  /*22dd0*/  IMAD.IADD R3, R2, 0x1, R3 ;  /* 0x0000000102037824 */ /* 0x000fca00078e0203 */
[----:B------:R-:W2:Y:S02]  /*22de0*/  SHFL.UP PT, R14, R3, 0x8, RZ ;  /* 0x05000000030e7989 */ /* 0x000ea400000e00ff */
[----:B--2---:R-:W-:-:S05]  /*22df0*/  SEL R4, R14, RZ, P4 ;  /* 0x000000ff0e047207 */ /* 0x004fca0002000000 */
[----:B------:R-:W-:-:S05]  /*22e00*/  IMAD.IADD R4, R3, 0x1, R4 ;  /* 0x0000000103047824 */ /* 0x000fca00078e0204 */
[----:B------:R-:W2:Y:S02]  /*22e10*/  SHFL.UP PT, R14, R4, 0x10, RZ ;  /* 0x06000000040e7989 */ /* 0x000ea400000e00ff */
[----:B--2---:R-:W-:-:S04]  /*22e20*/  SEL R7, R14, RZ, P5 ;  /* 0x000000ff0e077207 */ /* 0x004fc80002800000 */
[----:B-1----:R-:W-:-:S05]  /*22e30*/  IADD3 R6, R4, R7, RZ ;  /* 0x0000000704067210 */ /* 0x002fca0007ffe0ff */
[----:B------:R1:W2:Y:S02]  /*22e40*/  SHFL.IDX PT, R14, R6, 0x1f, 0x1f ;  /* 0x03e01f00060e7f89 */ /* 0x0002a400000e0000 */
.L_x_3214:
[----:B------:R-:W-:Y:S02]  /*22e50*/  ULDC UR4, c[0x0][0xc38] ;  /* 0x00030e0000047ab9 */ /* 0x000fe40000000800 */
[----:B------:R-:W-:-:S04]  /*22e60*/  IMAD.U32 R7, RZ, RZ, UR4 ;  /* 0x00000004ff077e24 */ /* 0x000fc8000f8e00ff */
[----:B--2---:R-:W-:-:S04]  /*22e70*/  IMAD R14, R14, R7, RZ ;  /* 0x000000070e0e7224 */ /* 0x004fc800078e02ff */
[----:B------:R-:W-:-:S05]  /*22e80*/  IMAD.IADD R9, R14, 0x1, R9 ;  /* 0x000000010e097824 */ /* 0x000fca00078e0209 */
[----:B------:R-:W-:-:S13]  /*22e90*/  ISETP.GT.AND P6, PT, R9, R0, PT ;  /* 0x000000000900720c */ /* 0x000fda0003fc4270 */
[----:B------:R-:W-:Y:S05]  /*22ea0*/  @!P6 BRA `(.L_x_3035) ;  /* 0xfffffffc0060e947 */ /* 0x000fea000383ffff */
.L_x_3030:
[----:B------:R-:W-:Y:S01]  /*22eb0*/  IADD3 R16, -R14, R9, RZ ;  /* 0x000000090e107210 */ /* 0x000fe20007ffe1ff */
[----:B------:R-:W-:-:S04]  /*22ec0*/  UMOV UR4, 0xffffffff ;  /* 0xffffffff00047882 */ /* 0x000fc80000000000 */
[----:B------:R-:W-:-:S05]  /*22ed0*/  IMAD R3, R6, R7, R16 ;  /* 0x0000000706037224 */ /* 0x000fca00078e0210 */
[----:B------:R-:W-:Y:S01]  /*22ee0*/  ISETP.GT.AND P6, PT, R3, R0, PT ;  /* 0x000000000300720c */ /* 0x000fe20003fc4270 */
[----:B------:R-:W-:-:S12]  /*22ef0*/  BRA.DIV UR4, `(.L_x_3036) ;  /* 0x0000005604487947 */ /* 0x000fd8000b800000 */
[----:B------:R-:W-:-:S04]  /*22f00*/  VOTE.ANY R2, PT, !P6 ;  /* 0x0000000000027806 */ /* 0x000fc800070e0100 */
[----:B------:R-:W2:Y:S02]  /*22f10*/  POPC R4, R2 ;  /* 0x0000000200047309 */ /* 0x000ea40000000000 */
[----:B--2---:R2:W3:Y:S02]  /*22f20*/  SHFL.IDX PT, R5, R5, R4, 0x1f ;  /* 0x00001f0405057589 */ /* 0x0044e400000e0000 */
.L_x_3218:
[----:B------:R-:W-:Y:S01]  /*22f30*/  ISETP.NE.AND P0, PT, R2, RZ, PT ;  /* 0x000000ff0200720c */ /* 0x000fe20003f05270 */
[----:B------:R-:W-:-:S12]  /*22f40*/  IMAD.MOV.U32 R14, RZ, RZ, RZ ;  /* 0x000000ffff0e7224 */ /* 0x000fd800078e00ff */
[----:B------:R-:W-:Y:S05]  /*22f50*/  @!P0 BRA `(.L_x_3037) ;  /* 0x0000000000108947 */ /* 0x000fea0003800000 */
[----:B------:R-:W-:Y:S01]  /*22f60*/  UMOV UR4, 0xffffffff ;  /* 0xffffffff00047882 */ /* 0x000fe20000000000 */
[----:B------:R-:W-:Y:S02]  /*22f70*/  VIADD R12, R4, 0xffffffff ;  /* 0xffffffff040c7836 */ /* 0x000fe40000000000 */
[----:B------:R-:W-:Y:S05]  /*22f80*/  BRA.DIV UR4, `(.L_x_3038) ;  /* 0x00000056046c7947 */ /* 0x000fea000b800000 */
[----:B------:R4:W0:Y:S02]  /*22f90*/  SHFL.IDX PT, R14, R6, R12, 0x1f ;  /* 0x00001f0c060e7589 */ /* 0x00082400000e0000 */
.L_x_3037:
[----:B------:R-:W5:Y:S01]  /*22fa0*/  LDC.64 R2, c[0x0][0xc90] ;  /* 0x00032400ff027b82 */ /* 0x000f620000000a00 */
[----:B------:R-:W-:Y:S01]  /*22fb0*/  IADD3 R19, R4, R19, RZ ;  /* 0x0000001304137210 */ /* 0x000fe20007ffe0ff */
[----:B------:R-:W-:-:S04]  /*22fc0*/  ULDC.64 UR4, c[0x0][0x208] ;  /* 0x0000820000047ab9 */ /* 0x000fc80000000a00 */
[----:B-----5:R-:W-:-:S05]  /*22fd0*/  IMAD.WIDE R2, R19, 0x4, R2 ;  /* 0x0000000413027825 */ /* 0x020fca00078e0202 */
[----:B-1--4-:R1:W2:Y:S01]  /*22fe0*/  LDG.E R6, desc[UR4][R2.64] ;  /* 0x0000000402067981 */ /* 0x0122a2000c1e1900 */
[----:B0-----:R-:W-:Y:S01]  /*22ff0*/  IMAD R16, R14, R7, R16 ;  /* 0x000000070e107224 */ /* 0x001fe200078e0210 */
[----:B-1----:R-:W-:Y:S01]  /*23000*/  MOV R2, RZ ;  /* 0x000000ff00027202 */ /* 0x002fe20000000f00 */
        /* <DEDUP_REMOVED lines=18> */
[-C--:B------:R-:W-:Y:S01]  /*23130*/  @!P1 IADD3 R3, R3, -R8.reuse, RZ ;  /* 0x8000000803039210 */ /* 0x080fe20007ffe0ff */
[----:B------:R-:W-:Y:S01]  /*23140*/  @!P1 VIADD R2, R2, 0x1 ;  /* 0x0000000102029836 */ /* 0x000fe20000000000 */
[----:B------:R-:W-:Y:S02]  /*23150*/  ISETP.NE.AND P1, PT, R4, RZ, PT ;  /* 0x000000ff0400720c */ /* 0x000fe40003f25270 */
[----:B------:R-:W-:-:S13]  /*23160*/  ISETP.GE.U32.AND P0, PT, R3, R8, PT ;  /* 0x000000080300720c */ /* 0x000fda0003f06070 */
[----:B------:R-:W-:-:S05]  /*23170*/  @P0 VIADD R2, R2, 0x1 ;  /* 0x0000000102020836 */ /* 0x000fca0000000000 */
[----:B------:R-:W-:Y:S02]  /*23180*/  @!P2 IADD3 R2, -R2, RZ, RZ ;  /* 0x000000ff0202a210 */ /* 0x000fe40007ffe1ff */
[----:B------:R-:W-:-:S05]  /*23190*/  @!P1 LOP3.LUT R2, RZ, R4, RZ, 0x33, !PT ;  /* 0x00000004ff029212 */ /* 0x000fca00078e33ff */
[----:B------:R-:W-:Y:S01]  /*231a0*/  IMAD R0, R6, R2, RZ ;  /* 0x0000000206007224 */ /* 0x000fe200078e02ff */
[----:B------:R-:W-:-:S03]  /*231b0*/  IADD3 R2, -R2, RZ, RZ ;  /* 0x000000ff02027210 */ /* 0x000fc60007ffe1ff */
        /* <DEDUP_REMOVED lines=25> */
[----:B------:R-:W-:-:S05]  /*23350*/  @P0 IADD3 R2, R2, 0x1, RZ ;  /* 0x0000000102020810 */ /* 0x000fca0007ffe0ff */
[----:B------:R-:W-:Y:S01]  /*23360*/  @!P2 IMAD.MOV R2, RZ, RZ, -R2 ;  /* 0x000000ffff02a224 */ /* 0x000fe200078e0a02 */
[----:B------:R-:W-:Y:S02]  /*23370*/  @!P1 LOP3.LUT R2, RZ, R6, RZ, 0x33, !PT ;  /* 0x00000006ff029212 */ /* 0x000fe400078e33ff */
[----:B------:R-:W-:-:S05]  /*23380*/  IADD3 R6, -R6, RZ, RZ ;  /* 0x000000ff06067210 */ /* 0x000fca0007ffe1ff */
[----:B------:R-:W-:Y:S01]  /*23390*/  IMAD R18, R2, R6, R9 ;  /* 0x0000000602127224 */ /* 0x000fe200078e0209 */
[----:B------:R-:W-:-:S05]  /*233a0*/  LOP3.LUT R2, RZ, R2, RZ, 0x33, !PT ;  /* 0x00000002ff027212 */ /* 0x000fca00078e33ff */
[----:B------:R-:W-:Y:S01]  /*233b0*/  IMAD.IADD R17, R5, 0x1, R2 ;  /* 0x0000000105117824 */ /* 0x000fe200078e0202 */
[----:B------:R-:W-:Y:S06]  /*233c0*/  BRA `(.L_x_3039) ;  /* 0x00000000001c7947 */ /* 0x000fec0003800000 */
.L_x_3031:
[----:B------:R-:W-:Y:S01]  /*233d0*/  UMOV UR4, URZ ;  /* 0x0000003f00047c82 */ /* 0x000fe20008000000 */
[----:B------:R-:W-:Y:S01]  /*233e0*/  UMOV UR5, URZ ;  /* 0x0000003f00057c82 */ /* 0x000fe20008000000 */
[----:B------:R-:W-:Y:S01]  /*233f0*/  ULDC UR6, c[0x0][0xc3c] ;  /* 0x00030f0000067ab9 */ /* 0x000fe20000000800 */
[----:B------:R-:W-:Y:S01]  /*23400*/  IMAD.MOV.U32 R16, RZ, RZ, R0 ;  /* 0x000000ffff107224 */ /* 0x000fe200078e0000 */
[----:B------:R-:W-:Y:S01]  /*23410*/  MOV R17, UR4 ;  /* 0x0000000400117c02 */ /* 0x000fe20008000f00 */
[----:B------:R-:W-:Y:S02]  /*23420*/  IMAD.U32 R18, RZ, RZ, UR5 ;  /* 0x00000005ff127e24 */ /* 0x000fe4000f8e00ff */
[----:B------:R-:W-:-:S07]  /*23430*/  IMAD.U32 R19, RZ, RZ, UR6 ;  /* 0x00000006ff137e24 */ /* 0x000fce000f8e00ff */
.L_x_3039:
        /* <DEDUP_REMOVED lines=10> */
.L_x_3028:
[----:B------:R-:W-:Y:S02]  /*234e0*/  ULDC UR4, c[0x0][0xc3c] ;  /* 0x00030f0000047ab9 */ /* 0x000fe40000000800 */
[----:B--2---:R-:W-:-:S13]  /*234f0*/  ISETP.GE.AND P0, PT, R19, UR4, PT ;  /* 0x0000000413007c0c */ /* 0x004fda000bf06270 */
[----:B------:R-:W-:Y:S05]  /*23500*/  @!P0 BRA `(.L_x_3040) ;  /* 0xffffff9c00a88947 */ /* 0x000fea000383ffff */
[----:B------:R-:W-:Y:S05]  /*23510*/  BSYNC B8 ;  /* 0x0000000000087941 */ /* 0x000fea0003800000 */
.L_x_2937:
[----:B------:R-:W2:Y:S01]  /*23520*/  LDL.LU R0, [R1+0x28] ;  /* 0x0000280001007983 */ /* 0x000ea20000300800 */
[----:B------:R-:W-:Y:S01]  /*23530*/  BSSY B0, `(.L_x_3041) ;  /* 0x000000b000007945 */ /* 0x000fe20003800000 */
[----:B------:R-:W4:Y:S01]  /*23540*/  S2R R5, SR_CgaCtaId ;  /* 0x0000000000057919 */ /* 0x000f220000008800 */
[----:B--2---:R-:W-:-:S04]  /*23550*/  IADD3 R0, R0, 0x1, RZ ;  /* 0x0000000100007810 */ /* 0x004fc80007ffe0ff */
        /* <DEDUP_REMOVED lines=8> */
.L_x_3221:
[----:B------:R-:W-:Y:S05]  /*235e0*/  BSYNC B0 ;  /* 0x0000000000007941 */ /* 0x000fea0003800000 */
.L_x_3041:
[----:B------:R-:W-:-:S03]  /*235f0*/  UMOV UR4, 0xffffffff ;  /* 0xffffffff00047882 */ /* 0x000fc60000000000 */
[----:B------:R-:W-:Y:S05]  /*23600*/  BRA.DIV UR4, `(.L_x_3043) ;  /* 0x0000005204047947 */ /* 0x000fea000b800000 */
[----:B0-----:R-:W0:Y:S02]  /*23610*/  S2R R0, SR_TID.X ;  /* 0x0000000000007919 */ /* 0x001e240000002100 */
[----:B0-----:R-:W-:-:S04]  /*23620*/  SHF.R.U32.HI R0, RZ, 0x5, R0 ;  /* 0x00000005ff007819 */ /* 0x001fc80000011600 */
[----:B------:R-:W-:-:S05]  /*23630*/  LOP3.LUT R0, R0, 0x3, RZ, 0xc0, !PT ;  /* 0x0000000300007812 */ /* 0x000fca00078ec0ff */
[----:B------:R0:W2:Y:S02]  /*23640*/  SHFL.IDX PT, R14, R0, RZ, 0x1f ;  /* 0x00001fff000e7589 */ /* 0x0000a400000e0000 */
.L_x_3224:
[----:B--2---:R-:W-:-:S13]  /*23650*/  ISETP.NE.AND P0, PT, R14, RZ, PT ;  /* 0x000000ff0e00720c */ /* 0x004fda0003f05270 */
[----:B------:R-:W-:Y:S05]  /*23660*/  @P0 BRA `(.L_x_2691) ;  /* 0x0000000000880947 */ /* 0x000fea0003800000 */
[----:B------:R-:W-:-:S03]  /*23670*/  UMOV UR4, 0xffffffff ;  /* 0xffffffff00047882 */ /* 0x000fc60000000000 */
[----:B------:R-:W-:Y:S05]  /*23680*/  BRA.DIV UR4, `(.L_x_3044) ;  /* 0x0000005204187947 */ /* 0x000fea000b800000 */
[----:B------:R-:W-:-:S13]  /*23690*/  ELECT P6, URZ, PT ;  /* 0x00000000003f782f */ /* 0x000fda00038c0000 */
.L_x_3227:
[----:B------:R-:W-:Y:S05]  /*236a0*/  @!P6 BRA `(.L_x_2691) ;  /* 0x000000000078e947 */ /* 0x000fea0003800000 */
[----:B------:R-:W-:-:S06]  /*236b0*/  ULOP3.LUT UR4, UR60, 0x2, URZ, 0xfc, !UPT ;  /* 0x000000023c047892 */ /* 0x000fcc000f8efc3f */
[----:B0-----:R-:W-:-:S05]  /*236c0*/  IMAD.U32 R0, RZ, RZ, UR4 ;  /* 0x00000004ff007e24 */ /* 0x001fca000f8e00ff */
[----:B------:R-:W-:-:S13]  /*236d0*/  ISETP.NE.AND P0, PT, R0, 0x3, PT ;  /* 0x000000030000780c */ /* 0x000fda0003f05270 */
[----:B------:R-:W-:Y:S05]  /*236e0*/  @!P0 BRA `(.L_x_3045) ;  /* 0x0000000000048947 */ /* 0x000fea0003800000 */
[----:B------:R-:W-:Y:S01]  /*236f0*/  BPT.TRAP 0x1 ;  /* 0x000000040000795c */ /* 0x000fe20000300000 */
.L_x_3045:
[C---:B------:R-:W-:Y:S01]  /*23700*/  LEA R5, R26.reuse, R7, 0x3 ;  /* 0x000000071a057211 */ /* 0x040fe200078e18ff */
[----:B------:R-:W-:Y:S01]  /*23710*/  VIADD R26, R26, 0x1 ;  /* 0x000000011a1a7836 */ /* 0x000fe20000000000 */
[----:B------:R-:W-:-:S04]  /*23720*/  SHF.L.U32 R0, R28, 0x1f, RZ ;  /* 0x0000001f1c007819 */ /* 0x000fc800000006ff */
[----:B------:R-:W0:Y:S01]  /*23730*/  SYNCS.PHASECHK.TRANS64.TRYWAIT P1, [R5+URZ+0x30840], R0 ;  /* 0x03084000050075a7 */ /* 0x000e22000802017f */
[----:B------:R-:W-:-:S04]  /*23740*/  ISETP.NE.AND P2, PT, R26, 0x2, PT ;  /* 0x000000021a00780c */ /* 0x000fc80003f45270 */
[----:B------:R-:W-:Y:S01]  /*23750*/  SEL R3, RZ, 0x1, P2 ;  /* 0x00000001ff037807 */ /* 0x000fe20001000000 */
[----:B0-----:R-:W-:Y:S08]  /*23760*/  @!P1 BRA `(.L_x_3046) ;  /* 0x0000005000009947 */ /* 0x001ff00003800000 */
.L_x_3228:
[----:B------:R-:W-:Y:S02]  /*23770*/  SEL R26, R26, RZ, P2 ;  /* 0x000000ff1a1a7207 */ /* 0x000fe40001000000 */
[----:B------:R-:W-:Y:S01]  /*23780*/  LOP3.LUT R2, R28, R3, RZ, 0x3c, !PT ;  /* 0x000000031c027212 */ /* 0x000fe200078e3cff */
[----:B------:R-:W-:Y:S06]  /*23790*/  @!P0 BRA `(.L_x_3047) ;  /* 0x0000000000048947 */ /* 0x000fec0003800000 */
[----:B------:R-:W-:Y:S01]  /*237a0*/  BPT.TRAP 0x1 ;  /* 0x000000040000795c */ /* 0x000fe20000300000 */
.L_x_3047:
[----:B------:R-:W-:Y:S01]  /*237b0*/  IMAD R3, R26, 0x8, R7 ;  /* 0x000000081a037824 */ /* 0x000fe200078e0207 */
[----:B------:R-:W-:-:S04]  /*237c0*/  SHF.L.U32 R2, R2, 0x1f, RZ ;  /* 0x0000001f02027819 */ /* 0x000fc800000006ff */
[----:B------:R-:W2:Y:S02]  /*237d0*/  SYNCS.PHASECHK.TRANS64.TRYWAIT P1, [R3+URZ+0x30840], R2 ;  /* 0x03084002030075a7 */ /* 0x000ea4000802017f */
[----:B--2---:R-:W-:Y:S05]  /*237e0*/  @!P1 BRA `(.L_x_3048) ;  /* 0x0000004c00f49947 */ /* 0x004fea0003800000 */
.L_x_3229:
[----:B------:R-:W-:Y:S05]  /*237f0*/  @!P0 BRA `(.L_x_3049) ;  /* 0x0000000000048947 */ /* 0x000fea0003800000 */
[----:B------:R-:W-:Y:S01]  /*23800*/  BPT.TRAP 0x1 ;  /* 0x000000040000795c */ /* 0x000fe20000300000 */
.L_x_3049:
[----:B------:R-:W4:Y:S02]  /*23810*/  SYNCS.PHASECHK.TRANS64.TRYWAIT P1, [R5+URZ+0x30860], R0 ;  /* 0x03086000050075a7 */ /* 0x000f24000802017f */
[----:B----4-:R-:W-:Y:S05]  /*23820*/  @!P1 BRA `(.L_x_3050) ;  /* 0x0000004c00f89947 */ /* 0x010fea0003800000 */
.L_x_3230:
[----:B------:R-:W-:Y:S05]  /*23830*/  @!P0 BRA `(.L_x_3051) ;  /* 0x0000000000048947 */ /* 0x000fea0003800000 */
[----:B------:R-:W-:Y:S01]  /*23840*/  BPT.TRAP 0x1 ;  /* 0x000000040000795c */ /* 0x000fe20000300000 */
.L_x_3051:
[----:B------:R0:W0:Y:S02]  /*23850*/  SYNCS.PHASECHK.TRANS64.TRYWAIT P0, [R3+URZ+0x30860], R2 ;  /* 0x03086002030075a7 */ /* 0x000024000800017f */
[----:B0-----:R-:W-:Y:S05]  /*23860*/  @!P0 NANOSLEEP.SYNCS 0x989680 ;  /* 0x009896800000895d */ /* 0x001fea0003900000 */
[----:B------:R-:W0:Y:S02]  /*23870*/  @!P0 SYNCS.PHASECHK.TRANS64 P0, [R3+URZ+0x30860], R2 ;  /* 0x03086002030085a7 */ /* 0x000e24000800007f */
[----:B0-----:R-:W-:Y:S05]  /*23880*/  @!P0 BRA `(.L_x_3051) ;  /* 0xfffffffc00f08947 */ /* 0x001fea000383ffff */
.L_x_2691:
[----:B------:R-:W-:Y:S05]  /*23890*/  BSYNC B9 ;  /* 0x0000000000097941 */ /* 0x000fea0003800000 */
.L_x_2688:
[----:B------:R-:W-:Y:S05]  /*238a0*/  EXIT ;  /* 0x000000000000794d */ /* 0x000fea0003800000 */
.L_x_2709:
[----:B0-----:R0:W1:Y:S02]  /*238b0*/  SYNCS.PHASECHK.TRANS64.TRYWAIT P5, [R87+URZ+0x30890], R88 ;  /* 0x03089058570075a7 */ /* 0x00106400080a017f */
[----:B-1----:R-:W-:Y:S05]  /*238c0*/  @!P5 NANOSLEEP.SYNCS 0x989680 ;  /* 0x009896800000d95d */ /* 0x002fea0003900000 */
[----:B------:R-:W1:Y:S02]  /*238d0*/  @!P5 SYNCS.PHASECHK.TRANS64 P5, [R87+URZ+0x30890], R88 ;  /* 0x030890585700d5a7 */ /* 0x000e6400080a007f */
[----:B-1----:R-:W-:Y:S05]  /*238e0*/  @!P5 BRA `(.L_x_2709) ;  /* 0xfffffffc00f0d947 */ /* 0x002fea000383ffff */
[----:B------:R-:W-:Y:S05]  /*238f0*/  BRA `(.L_x_3052) ;  /* 0xfffffdfc00807947 */ /* 0x000fea000383ffff */
.L_x_2710:
[----:B------:R-:W-:Y:S01]  /*23900*/  BSSY B1, `(.L_x_3053) ;  /* 0x0000008000017945 */ /* 0x000fe20003800000 */
[----:B------:R-:W-:Y:S01]  /*23910*/  MOV R13, R115 ;  /* 0x00000073000d7202 */ /* 0x000fe20000000f00 */
[----:B------:R-:W-:Y:S01]  /*23920*/  IMAD.MOV.U32 R12, RZ, RZ, RZ ;  /* 0x000000ffff0c7224 */ /* 0x000fe200078e00ff */
[----:B------:R-:W-:Y:S01]  /*23930*/  MOV R15, 0xffffffff ;  /* 0xffffffff000f7802 */ /* 0x000fe20000000f00 */
[----:B------:R-:W-:-:S07]  /*23940*/  IMAD.MOV.U32 R11, RZ, RZ, 0x1c1f ;  /* 0x00001c1fff0b7424 */ /* 0x000fce00078e00ff */
[----:B0-----:R-:W-:Y:S05]  /*23950*/  WARPSYNC.COLLECTIVE R15, `(.L_x_3054) ;  /* 0x000000000f087348 */ /* 0x001fea0003c00000 */
[----:B------:R1:W2:Y:S02]  /*23960*/  SHFL.IDX P6, R14, R13, R12, R11 ;  /* 0x0000000c0d0e7389 */ /* 0x0002a400000c000b */
[----:B012---:R-:W-:Y:S01]  /*23970*/  ENDCOLLECTIVE ;  /* 0x000000000000791b */ /* 0x007fe20003800000 */
.L_x_3054:
[----:B------:R-:W-:Y:S05]  /*23980*/  BSYNC B1 ;  /* 0x0000000000017941 */ /* 0x000fea0003800000 */
.L_x_3053:
        /* <DEDUP_REMOVED lines=8> */
.L_x_3055:
[----:B------:R-:W-:Y:S01]  /*23a10*/  MOV R11, R14 ;  /* 0x0000000e000b7202 */ /* 0x000fe20000000f00 */
[----:B------:R-:W-:Y:S06]  /*23a20*/  BRA `(.L_x_3056) ;  /* 0xfffffdfc00487947 */ /* 0x000fec000383ffff */
.L_x_2735:
[----:B------:R-:W-:Y:S01]  /*23a30*/  BSSY B1, `(.L_x_3057) ;  /* 0x0000008000017945 */ /* 0x000fe20003800000 */
[----:B0---4-:R-:W-:Y:S01]  /*23a40*/  IMAD.MOV.U32 R13, RZ, RZ, R115 ;  /* 0x000000ffff0d7224 */ /* 0x011fe200078e0073 */
[----:B---3--:R-:W-:Y:S01]  /*23a50*/  MOV R11, 0x1c1f ;  /* 0x00001c1f000b7802 */ /* 0x008fe20000000f00 */
[----:B------:R-:W-:Y:S02]  /*23a60*/  IMAD.MOV.U32 R12, RZ, RZ, 0x1 ;  /* 0x00000001ff0c7424 */ /* 0x000fe400078e00ff */
[----:B------:R-:W-:-:S07]  /*23a70*/  IMAD.MOV.U32 R15, RZ, RZ, -0x1 ;  /* 0xffffffffff0f7424 */ /* 0x000fce00078e00ff */
[----:B-12---:R-:W-:Y:S05]  /*23a80*/  WARPSYNC.COLLECTIVE R15, `(.L_x_3058) ;  /* 0x000000000f087348 */ /* 0x006fea0003c00000 */
[----:B------:R0:W3:Y:S02]  /*23a90*/  SHFL.IDX P6, R14, R13, R12, R11 ;  /* 0x0000000c0d0e7389 */ /* 0x0000e400000c000b */
[----:B0123--:R-:W-:Y:S01]  /*23aa0*/  ENDCOLLECTIVE ;  /* 0x000000000000791b */ /* 0x00ffe20003800000 */
.L_x_3058:
[----:B------:R-:W-:Y:S05]  /*23ab0*/  BSYNC B1 ;  /* 0x0000000000017941 */ /* 0x000fea0003800000 */
.L_x_3057:
[----:B------:R-:W-:Y:S01]  /*23ac0*/  MOV R13, R118 ;  /* 0x00000076000d7202 */ /* 0x000fe20000000f00 */
[----:B------:R-:W-:Y:S01]  /*23ad0*/  IMAD.MOV.U32 R12, RZ, RZ, 0x1 ;  /* 0x00000001ff0c7424 */ /* 0x000fe200078e00ff */
[----:B------:R-:W-:Y:S01]  /*23ae0*/  MOV R15, 0xffffffff ;  /* 0xffffffff000f7802 */ /* 0x000fe20000000f00 */
[----:B------:R-:W-:Y:S02]  /*23af0*/  IMAD.MOV.U32 R11, RZ, RZ, 0x1c1f ;  /* 0x00001c1fff0b7424 */ /* 0x000fe400078e00ff */
[----:B------:R-:W-:-:S07]  /*23b00*/  IMAD.MOV.U32 R115, RZ, RZ, R14 ;  /* 0x000000ffff737224 */ /* 0x000fce00078e000e */
[----:B------:R-:W-:Y:S05]  /*23b10*/  WARPSYNC.COLLECTIVE R15, `(.L_x_3059) ;  /* 0x000000000f087348 */ /* 0x000fea0003c00000 */
[----:B------:R0:W1:Y:S02]  /*23b20*/  SHFL.IDX P6, R14, R13, R12, R11 ;  /* 0x0000000c0d0e7389 */ /* 0x00006400000c000b */
[----:B01----:R-:W-:Y:S01]  /*23b30*/  ENDCOLLECTIVE ;  /* 0x000000000000791b */ /* 0x003fe20003800000 */
.L_x_3059:
[----:B------:R-:W-:Y:S01]  /*23b40*/  IMAD.MOV.U32 R118, RZ, RZ, R14 ;  /* 0x000000ffff767224 */ /* 0x000fe200078e000e */
[----:B------:R-:W-:Y:S06]  /*23b50*/  BRA `(.L_x_3060) ;  /* 0xfffffe1000387947 */ /* 0x000fec000383ffff */
.L_x_2765:
[----:B-1----:R1:W2:Y:S02]  /*23b60*/  SYNCS.PHASECHK.TRANS64.TRYWAIT P5, [R87+URZ+0x30890], R88 ;  /* 0x03089058570075a7 */ /* 0x0022a400080a017f */
[----:B--2---:R-:W-:Y:S05]  /*23b70*/  @!P5 NANOSLEEP.SYNCS 0x989680 ;  /* 0x009896800000d95d */ /* 0x004fea0003900000 */
[----:B------:R-:W2:Y:S02]  /*23b80*/  @!P5 SYNCS.PHASECHK.TRANS64 P5, [R87+URZ+0x30890], R88 ;  /* 0x030890585700d5a7 */ /* 0x000ea400080a007f */
[----:B--2---:R-:W-:Y:S05]  /*23b90*/  @!P5 BRA `(.L_x_2765) ;  /* 0xfffffffc00f0d947 */ /* 0x004fea000383ffff */
[----:B------:R-:W-:Y:S05]  /*23ba0*/  BRA `(.L_x_3061) ;  /* 0xfffffe3000107947 */ /* 0x000fea000383ffff */
.L_x_2766:
[----:B------:R-:W-:Y:S01]  /*23bb0*/  BSSY B1, `(.L_x_3062) ;  /* 0x0000008000017945 */ /* 0x000fe20003800000 */
[----:B------:R-:W-:Y:S01]  /*23bc0*/  IMAD.MOV.U32 R13, RZ, RZ, R115 ;  /* 0x000000ffff0d7224 */ /* 0x000fe200078e0073 */
[----:B------:R-:W-:Y:S01]  /*23bd0*/  MOV R12, RZ ;  /* 0x000000ff000c7202 */ /* 0x000fe20000000f00 */
[----:B------:R-:W-:Y:S02]  /*23be0*/  IMAD.MOV.U32 R11, RZ, RZ, 0x1c1f ;  /* 0x00001c1fff0b7424 */ /* 0x000fe400078e00ff */
[----:B------:R-:W-:-:S07]  /*23bf0*/  IMAD.MOV.U32 R15, RZ, RZ, -0x1 ;  /* 0xffffffffff0f7424 */ /* 0x000fce00078e00ff */
[----:B-1----:R-:W-:Y:S05]  /*23c00*/  WARPSYNC.COLLECTIVE R15, `(.L_x_3063) ;  /* 0x000000000f087348 */ /* 0x002fea0003c00000 */
[----:B------:R0:W2:Y:S02]  /*23c10*/  SHFL.IDX P6, R14, R13, R12, R11 ;  /* 0x0000000c0d0e7389 */ /* 0x0000a400000c000b */
[----:B012---:R-:W-:Y:S01]  /*23c20*/  ENDCOLLECTIVE ;  /* 0x000000000000791b */ /* 0x007fe20003800000 */
.L_x_3063:
[----:B------:R-:W-:Y:S05]  /*23c30*/  BSYNC B1 ;  /* 0x0000000000017941 */ /* 0x000fea0003800000 */
.L_x_3062:
[----:B------:R-:W-:Y:S01]  /*23c40*/  IMAD.MOV.U32 R13, RZ, RZ, R118 ;  /* 0x000000ffff0d7224 */ /* 0x000fe200078e0076 */
[----:B------:R-:W-:Y:S01]  /*23c50*/  MOV R11, 0x1c1f ;  /* 0x00001c1f000b7802 */ /* 0x000fe20000000f00 */
[----:B------:R-:W-:Y:S01]  /*23c60*/  IMAD.MOV.U32 R12, RZ, RZ, RZ ;  /* 0x000000ffff0c7224 */ /* 0x000fe200078e00ff */
[----:B------:R-:W-:Y:S01]  /*23c70*/  MOV R117, R14 ;  /* 0x0000000e00757202 */ /* 0x000fe20000000f00 */
[----:B------:R-:W-:-:S07]  /*23c80*/  IMAD.MOV.U32 R15, RZ, RZ, -0x1 ;  /* 0xffffffffff0f7424 */ /* 0x000fce00078e00ff */
[----:B------:R-:W-:Y:S05]  /*23c90*/  WARPSYNC.COLLECTIVE R15, `(.L_x_3064) ;  /* 0x000000000f087348 */ /* 0x000fea0003c00000 */
[----:B------:R0:W1:Y:S02]  /*23ca0*/  SHFL.IDX P6, R14, R13, R12, R11 ;  /* 0x0000000c0d0e7389 */ /* 0x00006400000c000b */
[----:B01----:R-:W-:Y:S01]  /*23cb0*/  ENDCOLLECTIVE ;  /* 0x000000000000791b */ /* 0x003fe20003800000 */
.L_x_3064:
[----:B------:R-:W-:Y:S01]  /*23cc0*/  IMAD.MOV.U32 R11, RZ, RZ, R14 ;  /* 0x000000ffff0b7224 */ /* 0x000fe200078e000e */
[----:B------:R-:W-:Y:S06]  /*23cd0*/  BRA `(.L_x_3065) ;  /* 0xfffffe2c00dc7947 */ /* 0x000fec000383ffff */
.L_x_2779:
[----:B------:R-:W-:Y:S01]  /*23ce0*/  BSSY B1, `(.L_x_3066) ;  /* 0x0000008000017945 */ /* 0x000fe20003800000 */
[----:B--2-4-:R-:W-:Y:S01]  /*23cf0*/  MOV R13, R115 ;  /* 0x00000073000d7202 */ /* 0x014fe20000000f00 */
[----:B------:R-:W-:Y:S01]  /*23d00*/  IMAD.MOV.U32 R12, RZ, RZ, 0x1 ;  /* 0x00000001ff0c7424 */ /* 0x000fe200078e00ff */
[----:B------:R-:W-:Y:S01]  /*23d10*/  MOV R15, 0xffffffff ;  /* 0xffffffff000f7802 */ /* 0x000fe20000000f00 */
[----:B---3--:R-:W-:-:S07]  /*23d20*/  IMAD.MOV.U32 R11, RZ, RZ, 0x1c1f ;  /* 0x00001c1fff0b7424 */ /* 0x008fce00078e00ff */
[----:B01----:R-:W-:Y:S05]  /*23d30*/  WARPSYNC.COLLECTIVE R15, `(.L_x_3067) ;  /* 0x000000000f087348 */ /* 0x003fea0003c00000 */
[----:B------:R2:W3:Y:S02]  /*23d40*/  SHFL.IDX P6, R14, R13, R12, R11 ;  /* 0x0000000c0d0e7389 */ /* 0x0004e400000c000b */
[----:B0123--:R-:W-:Y:S01]  /*23d50*/  ENDCOLLECTIVE ;  /* 0x000000000000791b */ /* 0x00ffe20003800000 */
.L_x_3067:
[----:B------:R-:W-:Y:S05]  /*23d60*/  BSYNC B1 ;  /* 0x0000000000017941 */ /* 0x000fea0003800000 */
.L_x_3066:
        /* <DEDUP_REMOVED lines=8> */
.L_x_3068:
[----:B------:R-:W-:Y:S01]  /*23df0*/  MOV R36, R14 ;  /* 0x0000000e00247202 */ /* 0x000fe20000000f00 */
[----:B------:R-:W-:Y:S06]  /*23e00*/  BRA `(.L_x_3069) ;  /* 0xfffffe4400487947 */ /* 0x000fec000383ffff */
.L_x_2792:
[----:B0-----:R0:W1:Y:S02]  /*23e10*/  SYNCS.PHASECHK.TRANS64.TRYWAIT P3, [R87+URZ+0x30890], R88 ;  /* 0x03089058570075a7 */ /* 0x001064000806017f */
[----:B-1----:R-:W-:Y:S05]  /*23e20*/  @!P3 NANOSLEEP.SYNCS 0x989680 ;  /* 0x009896800000b95d */ /* 0x002fea0003900000 */
[----:B------:R-:W1:Y:S02]  /*23e30*/  @!P3 SYNCS.PHASECHK.TRANS64 P3, [R87+URZ+0x30890], R88 ;  /* 0x030890585700b5a7 */ /* 0x000e64000806007f */
[----:B-1----:R-:W-:Y:S05]  /*23e40*/  @!P3 BRA `(.L_x_2792) ;  /* 0xfffffffc00f0b947 */ /* 0x002fea000383ffff */
[----:B------:R-:W-:Y:S05]  /*23e50*/  BRA `(.L_x_3070) ;  /* 0xfffffe5c00107947 */ /* 0x000fea000383ffff */
.L_x_2793:
        /* <DEDUP_REMOVED lines=8> */
.L_x_3072:
[----:B------:R-:W-:Y:S05]  /*23ee0*/  BSYNC B1 ;  /* 0x0000000000017941 */ /* 0x000fea0003800000 */
.L_x_3071:
[----:B------:R-:W-:Y:S01]  /*23ef0*/  MOV R13, R40 ;  /* 0x00000028000d7202 */ /* 0x000fe20000000f00 */
[----:B------:R-:W-:Y:S01]  /*23f00*/  IMAD.MOV.U32 R12, RZ, RZ, RZ ;  /* 0x000000ffff0c7224 */ /* 0x000fe200078e00ff */
[----:B------:R-:W-:Y:S01]  /*23f10*/  MOV R15, 0xffffffff ;  /* 0xffffffff000f7802 */ /* 0x000fe20000000f00 */
[----:B------:R-:W-:Y:S02]  /*23f20*/  IMAD.MOV.U32 R11, RZ, RZ, 0x1c1f ;  /* 0x00001c1fff0b7424 */ /* 0x000fe400078e00ff */
[----:B------:R-:W-:-:S07]  /*23f30*/  IMAD.MOV.U32 R39, RZ, RZ, R14 ;  /* 0x000000ffff277224 */ /* 0x000fce00078e000e */
[----:B------:R-:W-:Y:S05]  /*23f40*/  WARPSYNC.COLLECTIVE R15, `(.L_x_3073) ;  /* 0x000000000f087348 */ /* 0x000fea0003c00000 */
[----:B------:R0:W1:Y:S02]  /*23f50*/  SHFL.IDX P6, R14, R13, R12, R11 ;  /* 0x0000000c0d0e7389 */ /* 0x00006400000c000b */
[----:B01----:R-:W-:Y:S01]  /*23f60*/  ENDCOLLECTIVE ;  /* 0x000000000000791b */ /* 0x003fe20003800000 */
.L_x_3073:
[----:B------:R-:W-:Y:S01]  /*23f70*/  IMAD.MOV.U32 R38, RZ, RZ, R14 ;  /* 0x000000ffff267224 */ /* 0x000fe200078e000e */
[----:B------:R-:W-:Y:S06]  /*23f80*/  BRA `(.L_x_3074) ;  /* 0xfffffe5c00347947 */ /* 0x000fec000383ffff */
.L_x_2796:
        /* <DEDUP_REMOVED lines=8> */
.L_x_3076:
[----:B------:R-:W-:Y:S05]  /*24010*/  BSYNC B1 ;  /* 0x0000000000017941 */ /* 0x000fea0003800000 */
.L_x_3075:
[----:B------:R-:W-:Y:S01]  /*24020*/  IMAD.MOV.U32 R13, RZ, RZ, R40 ;  /* 0x000000ffff0d7224 */ /* 0x000fe200078e0028 */
[----:B------:R-:W-:Y:S01]  /*24030*/  MOV R11, 0x1c1f ;  /* 0x00001c1f000b7802 */ /* 0x000fe20000000f00 */
[----:B------:R-:W-:Y:S01]  /*24040*/  IMAD.MOV.U32 R12, RZ, RZ, 0x1 ;  /* 0x00000001ff0c7424 */ /* 0x000fe200078e00ff */
[----:B------:R-:W-:Y:S01]  /*24050*/  MOV R39, R14 ;  /* 0x0000000e00277202 */ /* 0x000fe20000000f00 */
[----:B------:R-:W-:-:S07]  /*24060*/  IMAD.MOV.U32 R15, RZ, RZ, -0x1 ;  /* 0xffffffffff0f7424 */ /* 0x000fce00078e00ff */
[----:B------:R-:W-:Y:S05]  /*24070*/  WARPSYNC.COLLECTIVE R15, `(.L_x_3077) ;  /* 0x000000000f087348 */ /* 0x000fea0003c00000 */
[----:B------:R0:W1:Y:S02]  /*24080*/  SHFL.IDX P6, R14, R13, R12, R11 ;  /* 0x0000000c0d0e7389 */ /* 0x00006400000c000b */
[----:B01----:R-:W-:Y:S01]  /*24090*/  ENDCOLLECTIVE ;  /* 0x000000000000791b */ /* 0x003fe20003800000 */
.L_x_3077:
[----:B------:R-:W-:Y:S01]  /*240a0*/  IMAD.MOV.U32 R38, RZ, RZ, R14 ;  /* 0x000000ffff267224 */ /* 0x000fe200078e000e */
[----:B------:R-:W-:Y:S06]  /*240b0*/  BRA `(.L_x_3078) ;  /* 0xfffffe5c00947947 */ /* 0x000fec000383ffff */
.L_x_2800:
[----:B---3--:R3:W0:Y:S02]  /*240c0*/  SYNCS.PHASECHK.TRANS64.TRYWAIT P2, [R87+URZ+0x308b0], R88 ;  /* 0x0308b058570075a7 */ /* 0x008624000804017f */
[----:B0-----:R-:W-:Y:S05]  /*240d0*/  @!P2 NANOSLEEP.SYNCS 0x989680 ;  /* 0x009896800000a95d */ /* 0x001fea0003900000 */
[----:B------:R-:W0:Y:S02]  /*240e0*/  @!P2 SYNCS.PHASECHK.TRANS64 P2, [R87+URZ+0x308b0], R88 ;  /* 0x0308b0585700a5a7 */ /* 0x000e24000804007f */
[----:B0-----:R-:W-:Y:S05]  /*240f0*/  @!P2 BRA `(.L_x_2800) ;  /* 0xfffffffc00f0a947 */ /* 0x001fea000383ffff */
[----:B------:R-:W-:Y:S05]  /*24100*/  BRA `(.L_x_3079) ;  /* 0xfffffe6000747947 */ /* 0x000fea000383ffff */
.L_x_2818:
[----:B------:R-:W-:Y:S01]  /*24110*/  BSSY B1, `(.L_x_3080) ;  /* 0x0000008000017945 */ /* 0x000fe20003800000 */
[----:B------:R-:W-:Y:S01]  /*24120*/  MOV R13, R7 ;  /* 0x00000007000d7202 */ /* 0x000fe20000000f00 */
[----:B------:R-:W-:Y:S01]  /*24130*/  IMAD.MOV.U32 R12, RZ, RZ, RZ ;  /* 0x000000ffff0c7224 */ /* 0x000fe200078e00ff */
[----:B------:R-:W-:Y:S01]  /*24140*/  MOV R15, 0xffffffff ;  /* 0xffffffff000f7802 */ /* 0x000fe20000000f00 */
[----:B------:R-:W-:-:S07]  /*24150*/  IMAD.MOV.U32 R11, RZ, RZ, 0x1c1f ;  /* 0x00001c1fff0b7424 */ /* 0x000fce00078e00ff */
[----:B------:R-:W-:Y:S05]  /*24160*/  WARPSYNC.COLLECTIVE R15, `(.L_x_3081) ;  /* 0x000000000f087348 */ /* 0x000fea0003c00000 */
[----:B------:R0:W1:Y:S02]  /*24170*/  SHFL.IDX P6, R14, R13, R12, R11 ;  /* 0x0000000c0d0e7389 */ /* 0x00006400000c000b */
[----:B01----:R-:W-:Y:S01]  /*24180*/  ENDCOLLECTIVE ;  /* 0x000000000000791b */ /* 0x003fe20003800000 */
.L_x_3081:
[----:B------:R-:W-:Y:S05]  /*24190*/  BSYNC B1 ;  /* 0x0000000000017941 */ /* 0x000fea0003800000 */
.L_x_3080:
        /* <DEDUP_REMOVED lines=8> */
.L_x_3082:
[----:B------:R-:W-:Y:S01]  /*24220*/  IMAD.MOV.U32 R13, RZ, RZ, R8 ;  /* 0x000000ffff0d7224 */ /* 0x000fe200078e0008 */
[----:B------:R-:W-:-:S07]  /*24230*/  MOV R0, R14 ;  /* 0x0000000e00007202 */ /* 0x000fce0000000f00 */
[----:B------:R-:W-:Y:S05]  /*24240*/  WARPSYNC.COLLECTIVE R15, `(.L_x_3083) ;  /* 0x000000000f087348 */ /* 0x000fea0003c00000 */
[----:B------:R0:W1:Y:S02]  /*24250*/  SHFL.IDX P6, R14, R13, R12, R11 ;  /* 0x0000000c0d0e7389 */ /* 0x00006400000c000b */
[----:B01----:R-:W-:Y:S01]  /*24260*/  ENDCOLLECTIVE ;  /* 0x000000000000791b */ /* 0x003fe20003800000 */
.L_x_3083:
[----:B------:R-:W-:Y:S01]  /*24270*/  MOV R13, R4 ;  /* 0x00000004000d7202 */ /* 0x000fe20000000f00 */
[----:B------:R-:W-:-:S07]  /*24280*/  IMAD.MOV.U32 R5, RZ, RZ, R14 ;  /* 0x000000ffff057224 */ /* 0x000fce00078e000e */
[----:B------:R-:W-:Y:S05]  /*24290*/  WARPSYNC.COLLECTIVE R15, `(.L_x_3084) ;  /* 0x000000000f087348 */ /* 0x000fea0003c00000 */
[----:B------:R0:W1:Y:S02]  /*242a0*/  SHFL.IDX P6, R14, R13, R12, R11 ;  /* 0x0000000c0d0e7389 */ /* 0x00006400000c000b */
[----:B01----:R-:W-:Y:S01]  /*242b0*/  ENDCOLLECTIVE ;  /* 0x000000000000791b */ /* 0x003fe20003800000 */
.L_x_3084:
[----:B------:R-:W-:Y:S05]  /*242c0*/  BRA `(.L_x_3085) ;  /* 0xfffffe7000f07947 */ /* 0x000fea000383ffff */
.L_x_2821:
[----:B------:R-:W-:Y:S01]  /*242d0*/  BSSY B1, `(.L_x_3086) ;  /* 0x0000008000017945 */ /* 0x000fe20003800000 */
[----:B------:R-:W-:Y:S01]  /*242e0*/  IMAD.MOV.U32 R13, RZ, RZ, R7 ;  /* 0x000000ffff0d7224 */ /* 0x000fe200078e0007 */
[----:B------:R-:W-:Y:S01]  /*242f0*/  MOV R11, 0x1c1f ;  /* 0x00001c1f000b7802 */ /* 0x000fe20000000f00 */
[----:B------:R-:W-:Y:S02]  /*24300*/  IMAD.MOV.U32 R12, RZ, RZ, 0x1 ;  /* 0x00000001ff0c7424 */ /* 0x000fe400078e00ff */
[----:B------:R-:W-:-:S07]  /*24310*/  IMAD.MOV.U32 R15, RZ, RZ, -0x1 ;  /* 0xffffffffff0f7424 */ /* 0x000fce00078e00ff */
[----:B0---4-:R-:W-:Y:S05]  /*24320*/  WARPSYNC.COLLECTIVE R15, `(.L_x_3087) ;  /* 0x000000000f087348 */ /* 0x011fea0003c00000 */
[----:B----4-:R1:W2:Y:S02]  /*24330*/  SHFL.IDX P6, R14, R13, R12, R11 ;  /* 0x0000000c0d0e7389 */ /* 0x0102a400000c000b */
[----:B012---:R-:W-:Y:S01]  /*24340*/  ENDCOLLECTIVE ;  /* 0x000000000000791b */ /* 0x007fe20003800000 */
.L_x_3087:
[----:B------:R-:W-:Y:S05]  /*24350*/  BSYNC B1 ;  /* 0x0000000000017941 */ /* 0x000fea0003800000 */
.L_x_3086:
        /* <DEDUP_REMOVED lines=8> */
.L_x_3088:
[----:B------:R-:W-:Y:S02]  /*243e0*/  IMAD.MOV.U32 R13, RZ, RZ, R8 ;  /* 0x000000ffff0d7224 */ /* 0x000fe400078e0008 */
[----:B------:R-:W-:-:S07]  /*243f0*/  IMAD.MOV.U32 R0, RZ, RZ, R14 ;  /* 0x000000ffff007224 */ /* 0x000fce00078e000e */
[----:B------:R-:W-:Y:S05]  /*24400*/  WARPSYNC.COLLECTIVE R15, `(.L_x_3089) ;  /* 0x000000000f087348 */ /* 0x000fea0003c00000 */
[----:B------:R0:W1:Y:S02]  /*24410*/  SHFL.IDX P6, R14, R13, R12, R11 ;  /* 0x0000000c0d0e7389 */ /* 0x00006400000c000b */
[----:B01----:R-:W-:Y:S01]  /*24420*/  ENDCOLLECTIVE ;  /* 0x000000000000791b */ /* 0x003fe20003800000 */
.L_x_3089:
[----:B------:R-:W-:Y:S01]  /*24430*/  IMAD.MOV.U32 R13, RZ, RZ, R4 ;  /* 0x000000ffff0d7224 */ /* 0x000fe200078e0004 */
[----:B------:R-:W-:-:S07]  /*24440*/  MOV R5, R14 ;  /* 0x0000000e00057202 */ /* 0x000fce0000000f00 */
[----:B------:R-:W-:Y:S05]  /*24450*/  WARPSYNC.COLLECTIVE R15, `(.L_x_3090) ;  /* 0x000000000f087348 */ /* 0x000fea0003c00000 */
[----:B------:R0:W1:Y:S02]  /*24460*/  SHFL.IDX P6, R14, R13, R12, R11 ;  /* 0x0000000c0d0e7389 */ /* 0x00006400000c000b */
[----:B01----:R-:W-:Y:S01]  /*24470*/  ENDCOLLECTIVE ;  /* 0x000000000000791b */ /* 0x003fe20003800000 */
.L_x_3090:
[----:B------:R-:W-:Y:S01]  /*24480*/  IMAD.MOV.U32 R4, RZ, RZ, R14 ;  /* 0x000000ffff047224 */ /* 0x000fe200078e000e */
[----:B------:R-:W-:Y:S06]  /*24490*/  BRA `(.L_x_3091) ;  /* 0xfffffe7800807947 */ /* 0x000fec000383ffff */
.L_x_2825:
[----:B0-----:R0:W1:Y:S02]  /*244a0*/  SYNCS.PHASECHK.TRANS64.TRYWAIT P0, [R18+URZ+0x30800], R5 ;  /* 0x03080005120075a7 */ /* 0x001064000800017f */
[----:B-1----:R-:W-:Y:S05]  /*244b0*/  @!P0 NANOSLEEP.SYNCS 0x989680 ;  /* 0x009896800000895d */ /* 0x002fea0003900000 */
[----:B------:R-:W1:Y:S02]  /*244c0*/  @!P0 SYNCS.PHASECHK.TRANS64 P0, [R18+URZ+0x30800], R5 ;  /* 0x03080005120085a7 */ /* 0x000e64000800007f */
[----:B-1----:R-:W-:Y:S05]  /*244d0*/  @!P0 BRA `(.L_x_2825) ;  /* 0xfffffffc00f08947 */ /* 0x002fea000383ffff */
[----:B------:R-:W-:Y:S05]  /*244e0*/  BRA `(.L_x_3092) ;  /* 0xfffffe8000987947 */ /* 0x000fea000383ffff */
.L_x_2849:
        /* <DEDUP_REMOVED lines=8> */
.L_x_3094:
[----:B------:R-:W-:Y:S05]  /*24570*/  BSYNC B1 ;  /* 0x0000000000017941 */ /* 0x000fea0003800000 */
.L_x_3093:
        /* <DEDUP_REMOVED lines=8> */
.L_x_3095:
[----:B------:R-:W-:Y:S01]  /*24600*/  IMAD.MOV.U32 R13, RZ, RZ, R21 ;  /* 0x000000ffff0d7224 */ /* 0x000fe200078e0015 */
[----:B------:R-:W-:-:S07]  /*24610*/  MOV R0, R14 ;  /* 0x0000000e00007202 */ /* 0x000fce0000000f00 */
[----:B------:R-:W-:Y:S05]  /*24620*/  WARPSYNC.COLLECTIVE R15, `(.L_x_3096) ;  /* 0x000000000f087348 */ /* 0x000fea0003c00000 */
[----:B------:R0:W1:Y:S02]  /*24630*/  SHFL.IDX P6, R14, R13, R12, R11 ;  /* 0x0000000c0d0e7389 */ /* 0x00006400000c000b */
[----:B01----:R-:W-:Y:S01]  /*24640*/  ENDCOLLECTIVE ;  /* 0x000000000000791b */ /* 0x003fe20003800000 */
.L_x_3096:
[----:B------:R-:W-:Y:S01]  /*24650*/  MOV R13, R20 ;  /* 0x00000014000d7202 */ /* 0x000fe20000000f00 */
[----:B------:R-:W-:-:S07]  /*24660*/  IMAD.MOV.U32 R5, RZ, RZ, R14 ;  /* 0x000000ffff057224 */ /* 0x000fce00078e000e */
[----:B------:R-:W-:Y:S05]  /*24670*/  WARPSYNC.COLLECTIVE R15, `(.L_x_3097) ;  /* 0x000000000f087348 */ /* 0x000fea0003c00000 */
[----:B------:R0:W1:Y:S02]  /*24680*/  SHFL.IDX P6, R14, R13, R12, R11 ;  /* 0x0000000c0d0e7389 */ /* 0x00006400000c000b */
[----:B01----:R-:W-:Y:S01]  /*24690*/  ENDCOLLECTIVE ;  /* 0x000000000000791b */ /* 0x003fe20003800000 */
.L_x_3097:
[----:B------:R-:W-:Y:S05]  /*246a0*/  BRA `(.L_x_3098) ;  /* 0xfffffea400707947 */ /* 0x000fea000383ffff */
.L_x_2852:
        /* <DEDUP_REMOVED lines=8> */
.L_x_3100:
[----:B------:R-:W-:Y:S05]  /*24730*/  BSYNC B1 ;  /* 0x0000000000017941 */ /* 0x000fea0003800000 */
.L_x_3099:
        /* <DEDUP_REMOVED lines=8> */
.L_x_3101:
[----:B------:R-:W-:Y:S02]  /*247c0*/  IMAD.MOV.U32 R13, RZ, RZ, R21 ;  /* 0x000000ffff0d7224 */ /* 0x000fe400078e0015 */
[----:B------:R-:W-:-:S07]  /*247d0*/  IMAD.MOV.U32 R0, RZ, RZ, R14 ;  /* 0x000000ffff007224 */ /* 0x000fce00078e000e */
[----:B------:R-:W-:Y:S05]  /*247e0*/  WARPSYNC.COLLECTIVE R15, `(.L_x_3102) ;  /* 0x000000000f087348 */ /* 0x000fea0003c00000 */
[----:B------:R0:W1:Y:S02]  /*247f0*/  SHFL.IDX P6, R14, R13, R12, R11 ;  /* 0x0000000c0d0e7389 */ /* 0x00006400000c000b */
[----:B01----:R-:W-:Y:S01]  /*24800*/  ENDCOLLECTIVE ;  /* 0x000000000000791b */ /* 0x003fe20003800000 */
.L_x_3102:
[----:B------:R-:W-:Y:S01]  /*24810*/  IMAD.MOV.U32 R13, RZ, RZ, R20 ;  /* 0x000000ffff0d7224 */ /* 0x000fe200078e0014 */
[----:B------:R-:W-:-:S07]  /*24820*/  MOV R21, R14 ;  /* 0x0000000e00157202 */ /* 0x000fce0000000f00 */
[----:B------:R-:W-:Y:S05]  /*24830*/  WARPSYNC.COLLECTIVE R15, `(.L_x_3103) ;  /* 0x000000000f087348 */ /* 0x000fea0003c00000 */
[----:B------:R0:W1:Y:S02]  /*24840*/  SHFL.IDX P6, R14, R13, R12, R11 ;  /* 0x0000000c0d0e7389 */ /* 0x00006400000c000b */
[----:B01----:R-:W-:Y:S01]  /*24850*/  ENDCOLLECTIVE ;  /* 0x000000000000791b */ /* 0x003fe20003800000 */
.L_x_3103:
[----:B------:R-:W-:Y:S01]  /*24860*/  IMAD.MOV.U32 R20, RZ, RZ, R14 ;  /* 0x000000ffff147224 */ /* 0x000fe200078e000e */
[----:B------:R-:W-:Y:S06]  /*24870*/  BRA `(.L_x_3104) ;  /* 0xfffffea800987947 */ /* 0x000fec000383ffff */
.L_x_2856:
[----:B0-----:R0:W1:Y:S02]  /*24880*/  SYNCS.PHASECHK.TRANS64.TRYWAIT P0, [R18+URZ+0x30800], R21 ;  /* 0x03080015120075a7 */ /* 0x001064000800017f */
[----:B-1----:R-:W-:Y:S05]  /*24890*/  @!P0 NANOSLEEP.SYNCS 0x989680 ;  /* 0x009896800000895d */ /* 0x002fea0003900000 */
[----:B------:R-:W1:Y:S02]  /*248a0*/  @!P0 SYNCS.PHASECHK.TRANS64 P0, [R18+URZ+0x30800], R21 ;  /* 0x03080015120085a7 */ /* 0x000e64000800007f */
[----:B-1----:R-:W-:Y:S05]  /*248b0*/  @!P0 BRA `(.L_x_2856) ;  /* 0xfffffffc00f08947 */ /* 0x002fea000383ffff */
[----:B------:R-:W-:Y:S05]  /*248c0*/  BRA `(.L_x_3105) ;  /* 0xfffffeb000187947 */ /* 0x000fea000383ffff */
.L_x_2870:
[----:B-1----:R1:W3:Y:S02]  /*248d0*/  SYNCS.PHASECHK.TRANS64.TRYWAIT P1, [R0+URZ+0x30830], R3 ;  /* 0x03083003000075a7 */ /* 0x0022e4000802017f */
[----:B---3--:R-:W-:Y:S05]  /*248e0*/  @!P1 NANOSLEEP.SYNCS 0x989680 ;  /* 0x009896800000995d */ /* 0x008fea0003900000 */
[----:B------:R-:W3:Y:S02]  /*248f0*/  @!P1 SYNCS.PHASECHK.TRANS64 P1, [R0+URZ+0x30830], R3 ;  /* 0x03083003000095a7 */ /* 0x000ee4000802007f */
[----:B---3--:R-:W-:Y:S05]  /*24900*/  @!P1 BRA `(.L_x_2870) ;  /* 0xfffffffc00f09947 */ /* 0x008fea000383ffff */
[----:B------:R-:W-:Y:S05]  /*24910*/  BRA `(.L_x_2869) ;  /* 0xfffffed400d47947 */ /* 0x000fea000383ffff */
.L_x_2878:
[----:B-1----:R1:W2:Y:S02]  /*24920*/  SYNCS.PHASECHK.TRANS64.TRYWAIT P2, [R12+URZ+0x30830], R3 ;  /* 0x030830030c0075a7 */ /* 0x0022a4000804017f */
[----:B--2---:R-:W-:Y:S05]  /*24930*/  @!P2 NANOSLEEP.SYNCS 0x989680 ;  /* 0x009896800000a95d */ /* 0x004fea0003900000 */
[----:B------:R-:W2:Y:S02]  /*24940*/  @!P2 SYNCS.PHASECHK.TRANS64 P2, [R12+URZ+0x30830], R3 ;  /* 0x030830030c00a5a7 */ /* 0x000ea4000804007f */
[----:B--2---:R-:W-:Y:S05]  /*24950*/  @!P2 BRA `(.L_x_2878) ;  /* 0xfffffffc00f0a947 */ /* 0x004fea000383ffff */
[----:B------:R-:W-:Y:S05]  /*24960*/  BRA `(.L_x_2877) ;  /* 0xfffffef800c07947 */ /* 0x000fea000383ffff */
.L_x_2883:
[----:B-1----:R1:W2:Y:S02]  /*24970*/  SYNCS.PHASECHK.TRANS64.TRYWAIT P2, [R13+URZ+0x30850], R0 ;  /* 0x030850000d0075a7 */ /* 0x0022a4000804017f */
[----:B--2---:R-:W-:Y:S05]  /*24980*/  @!P2 NANOSLEEP.SYNCS 0x989680 ;  /* 0x009896800000a95d */ /* 0x004fea0003900000 */
[----:B------:R-:W2:Y:S02]  /*24990*/  @!P2 SYNCS.PHASECHK.TRANS64 P2, [R13+URZ+0x30850], R0 ;  /* 0x030850000d00a5a7 */ /* 0x000ea4000804007f */
[----:B--2---:R-:W-:Y:S05]  /*249a0*/  @!P2 BRA `(.L_x_2883) ;  /* 0xfffffffc00f0a947 */ /* 0x004fea000383ffff */
[----:B------:R-:W-:Y:S05]  /*249b0*/  BRA `(.L_x_2882) ;  /* 0xffffff0400e07947 */ /* 0x000fea000383ffff */
.L_x_2893:
[----:B-1----:R1:W2:Y:S02]  /*249c0*/  SYNCS.PHASECHK.TRANS64.TRYWAIT P1, [R2+URZ+0x30830], R3 ;  /* 0x03083003020075a7 */ /* 0x0022a4000802017f */
[----:B--2---:R-:W-:Y:S05]  /*249d0*/  @!P1 NANOSLEEP.SYNCS 0x989680 ;  /* 0x009896800000995d */ /* 0x004fea0003900000 */
[----:B------:R-:W2:Y:S02]  /*249e0*/  @!P1 SYNCS.PHASECHK.TRANS64 P1, [R2+URZ+0x30830], R3 ;  /* 0x03083003020095a7 */ /* 0x000ea4000802007f */
[----:B--2---:R-:W-:Y:S05]  /*249f0*/  @!P1 BRA `(.L_x_2893) ;  /* 0xfffffffc00f09947 */ /* 0x004fea000383ffff */
[----:B------:R-:W-:Y:S05]  /*24a00*/  BRA `(.L_x_2892) ;  /* 0xffffff2000b47947 */ /* 0x000fea000383ffff */
.L_x_2898:
[----:B-1----:R1:W2:Y:S02]  /*24a10*/  SYNCS.PHASECHK.TRANS64.TRYWAIT P1, [R12+URZ+0x30850], R0 ;  /* 0x030850000c0075a7 */ /* 0x0022a4000802017f */
[----:B--2---:R-:W-:Y:S05]  /*24a20*/  @!P1 NANOSLEEP.SYNCS 0x989680 ;  /* 0x009896800000995d */ /* 0x004fea0003900000 */
[----:B------:R-:W2:Y:S02]  /*24a30*/  @!P1 SYNCS.PHASECHK.TRANS64 P1, [R12+URZ+0x30850], R0 ;  /* 0x030850000c0095a7 */ /* 0x000ea4000802007f */
[----:B--2---:R-:W-:Y:S05]  /*24a40*/  @!P1 BRA `(.L_x_2898) ;  /* 0xfffffffc00f09947 */ /* 0x004fea000383ffff */
[----:B------:R-:W-:Y:S05]  /*24a50*/  BRA `(.L_x_2897) ;  /* 0xffffff2c00d47947 */ /* 0x000fea000383ffff */
.L_x_2906:
[----:B-1----:R1:W2:Y:S02]  /*24a60*/  SYNCS.PHASECHK.TRANS64.TRYWAIT P1, [R10+URZ+0x30850], R5 ;  /* 0x030850050a0075a7 */ /* 0x0022a4000802017f */
[----:B--2---:R-:W-:Y:S05]  /*24a70*/  @!P1 NANOSLEEP.SYNCS 0x989680 ;  /* 0x009896800000995d */ /* 0x004fea0003900000 */
[----:B------:R-:W2:Y:S02]  /*24a80*/  @!P1 SYNCS.PHASECHK.TRANS64 P1, [R10+URZ+0x30850], R5 ;  /* 0x030850050a0095a7 */ /* 0x000ea4000802007f */
[----:B--2---:R-:W-:Y:S05]  /*24a90*/  @!P1 BRA `(.L_x_2906) ;  /* 0xfffffffc00f09947 */ /* 0x004fea000383ffff */
[----:B------:R-:W-:Y:S05]  /*24aa0*/  BRA `(.L_x_2905) ;  /* 0xffffff4800347947 */ /* 0x000fea000383ffff */
.L_x_2943:
[----:B------:R-:W1:Y:S01]  /*24ab0*/  S2R R9, SR_TID.X ;  /* 0x0000000000097919 */ /* 0x000e620000002100 */
[----:B------:R-:W-:Y:S01]  /*24ac0*/  BSSY B1, `(.L_x_3106) ;  /* 0x000000a000017945 */ /* 0x000fe20003800000 */
[----:B------:R-:W-:Y:S01]  /*24ad0*/  IMAD.MOV.U32 R12, RZ, RZ, RZ ;  /* 0x000000ffff0c7224 */ /* 0x000fe200078e00ff */
[----:B------:R-:W-:Y:S01]  /*24ae0*/  MOV R15, 0xffffffff ;  /* 0xffffffff000f7802 */ /* 0x000fe20000000f00 */
[----:B0-----:R-:W-:Y:S01]  /*24af0*/  IMAD.MOV.U32 R11, RZ, RZ, 0x1f ;  /* 0x0000001fff0b7424 */ /* 0x001fe200078e00ff */
[----:B-1----:R-:W-:-:S04]  /*24b00*/  SHF.R.U32.HI R9, RZ, 0x5, R9 ;  /* 0x00000005ff097819 */ /* 0x002fc80000011609 */
[----:B------:R-:W-:-:S04]  /*24b10*/  LOP3.LUT R9, R9, 0x3, RZ, 0xc0, !PT ;  /* 0x0000000309097812 */ /* 0x000fc800078ec0ff */
[----:B------:R-:W-:-:S07]  /*24b20*/  MOV R13, R9 ;  /* 0x00000009000d7202 */ /* 0x000fce0000000f00 */
[----:B------:R-:W-:Y:S05]  /*24b30*/  WARPSYNC.COLLECTIVE R15, `(.L_x_3107) ;  /* 0x000000000f087348 */ /* 0x000fea0003c00000 */
[----:B------:R0:W1:Y:S02]  /*24b40*/  SHFL.IDX P6, R14, R13, R12, R11 ;  /* 0x0000000c0d0e7389 */ /* 0x00006400000c000b */
[----:B01----:R-:W-:Y:S01]  /*24b50*/  ENDCOLLECTIVE ;  /* 0x000000000000791b */ /* 0x003fe20003800000 */
.L_x_3107:
[----:B------:R-:W-:Y:S05]  /*24b60*/  BSYNC B1 ;  /* 0x0000000000017941 */ /* 0x000fea0003800000 */
.L_x_3106:
[----:B------:R-:W-:Y:S05]  /*24b70*/  BRA `(.L_x_3108) ;  /* 0xffffff90000c7947 */ /* 0x000fea000383ffff */
.L_x_2945:
[----:B------:R-:W-:Y:S01]  /*24b80*/  BSSY B1, `(.L_x_3109) ;  /* 0x0000006000017945 */ /* 0x000fe20003800000 */
[----:B------:R-:W-:-:S07]  /*24b90*/  IMAD.MOV.U32 R15, RZ, RZ, -0x1 ;  /* 0xffffffffff0f7424 */ /* 0x000fce00078e00ff */
[----:B01----:R-:W-:Y:S05]  /*24ba0*/  WARPSYNC.COLLECTIVE R15, `(.L_x_3110) ;  /* 0x000000000f0c7348 */ /* 0x003fea0003c00000 */
[----:B------:R-:W-:Y:S02]  /*24bb0*/  ELECT P6, UR62, PT ;  /* 0x00000000003e782f */ /* 0x000fe400038c0000 */
[----:B------:R-:W-:Y:S01]  /*24bc0*/  MOV R14, UR62 ;  /* 0x0000003e000e7c02 */ /* 0x000fe20008000f00 */
[----:B01----:R-:W-:Y:S10]  /*24bd0*/  ENDCOLLECTIVE ;  /* 0x000000000000791b */ /* 0x003ff40003800000 */
.L_x_3110:
[----:B------:R-:W-:Y:S05]  /*24be0*/  BSYNC B1 ;  /* 0x0000000000017941 */ /* 0x000fea0003800000 */
.L_x_3109:
[----:B------:R-:W-:Y:S05]  /*24bf0*/  BRA `(.L_x_2944) ;  /* 0xffffff9000047947 */ /* 0x000fea000383ffff */
.L_x_2947:
[----:B-1----:R1:W2:Y:S02]  /*24c00*/  SYNCS.PHASECHK.TRANS64.TRYWAIT P0, [R22+URZ+0x30820], R7 ;  /* 0x03082007160075a7 */ /* 0x0022a4000800017f */
[----:B--2---:R-:W-:Y:S05]  /*24c10*/  @!P0 NANOSLEEP.SYNCS 0x989680 ;  /* 0x009896800000895d */ /* 0x004fea0003900000 */
[----:B------:R-:W2:Y:S02]  /*24c20*/  @!P0 SYNCS.PHASECHK.TRANS64 P0, [R22+URZ+0x30820], R7 ;  /* 0x03082007160085a7 */ /* 0x000ea4000800007f */
[----:B--2---:R-:W-:Y:S05]  /*24c30*/  @!P0 BRA `(.L_x_2947) ;  /* 0xfffffffc00f08947 */ /* 0x004fea000383ffff */
[----:B------:R-:W-:Y:S05]  /*24c40*/  BRA `(.L_x_3111) ;  /* 0xffffff9000147947 */ /* 0x000fea000383ffff */
.L_x_2951:
[----:B0-----:R0:W2:Y:S02]  /*24c50*/  SYNCS.PHASECHK.TRANS64.TRYWAIT P0, [R11+URZ+0x308a0], R10 ;  /* 0x0308a00a0b0075a7 */ /* 0x0010a4000800017f */
[----:B--2---:R-:W-:Y:S05]  /*24c60*/  @!P0 NANOSLEEP.SYNCS 0x989680 ;  /* 0x009896800000895d */ /* 0x004fea0003900000 */
[----:B------:R-:W2:Y:S02]  /*24c70*/  @!P0 SYNCS.PHASECHK.TRANS64 P0, [R11+URZ+0x308a0], R10 ;  /* 0x0308a00a0b0085a7 */ /* 0x000ea4000800007f */
[----:B--2---:R-:W-:Y:S05]  /*24c80*/  @!P0 BRA `(.L_x_2951) ;  /* 0xfffffffc00f08947 */ /* 0x004fea000383ffff */
[----:B------:R-:W-:Y:S05]  /*24c90*/  BRA `(.L_x_3112) ;  /* 0xffffff90002c7947 */ /* 0x000fea000383ffff */
.L_x_2958:
[----:B-1----:R1:W2:Y:S02]  /*24ca0*/  SYNCS.PHASECHK.TRANS64.TRYWAIT P0, [R11+URZ+0x308c0], R10 ;  /* 0x0308c00a0b0075a7 */ /* 0x0022a4000800017f */
[----:B--2---:R-:W-:Y:S05]  /*24cb0*/  @!P0 NANOSLEEP.SYNCS 0x989680 ;  /* 0x009896800000895d */ /* 0x004fea0003900000 */
[----:B------:R-:W2:Y:S02]  /*24cc0*/  @!P0 SYNCS.PHASECHK.TRANS64 P0, [R11+URZ+0x308c0], R10 ;  /* 0x0308c00a0b0085a7 */ /* 0x000ea4000800007f */
[----:B--2---:R-:W-:Y:S05]  /*24cd0*/  @!P0 BRA `(.L_x_2958) ;  /* 0xfffffffc00f08947 */ /* 0x004fea000383ffff */
[----:B------:R-:W-:Y:S05]  /*24ce0*/  BRA `(.L_x_3113) ;  /* 0xffffff9400287947 */ /* 0x000fea000383ffff */
.L_x_2967:
[----:B0-----:R0:W2:Y:S02]  /*24cf0*/  SYNCS.PHASECHK.TRANS64.TRYWAIT P1, [R10+URZ+0x308a0], R9 ;  /* 0x0308a0090a0075a7 */ /* 0x0010a4000802017f */
[----:B--2---:R-:W-:Y:S05]  /*24d00*/  @!P1 NANOSLEEP.SYNCS 0x989680 ;  /* 0x009896800000995d */ /* 0x004fea0003900000 */
[----:B------:R-:W2:Y:S02]  /*24d10*/  @!P1 SYNCS.PHASECHK.TRANS64 P1, [R10+URZ+0x308a0], R9 ;  /* 0x0308a0090a0095a7 */ /* 0x000ea4000802007f */
[----:B--2---:R-:W-:Y:S05]  /*24d20*/  @!P1 BRA `(.L_x_2967) ;  /* 0xfffffffc00f09947 */ /* 0x004fea000383ffff */
[----:B------:R-:W-:Y:S05]  /*24d30*/  BRA `(.L_x_3114) ;  /* 0xffffff98005c7947 */ /* 0x000fea000383ffff */
.L_x_2974:
[----:B-1----:R1:W2:Y:S02]  /*24d40*/  SYNCS.PHASECHK.TRANS64.TRYWAIT P1, [R10+URZ+0x308c0], R9 ;  /* 0x0308c0090a0075a7 */ /* 0x0022a4000802017f */
[----:B--2---:R-:W-:Y:S05]  /*24d50*/  @!P1 NANOSLEEP.SYNCS 0x989680 ;  /* 0x009896800000995d */ /* 0x004fea0003900000 */
[----:B------:R-:W2:Y:S02]  /*24d60*/  @!P1 SYNCS.PHASECHK.TRANS64 P1, [R10+URZ+0x308c0], R9 ;  /* 0x0308c0090a0095a7 */ /* 0x000ea4000802007f */
[----:B--2---:R-:W-:Y:S05]  /*24d70*/  @!P1 BRA `(.L_x_2974) ;  /* 0xfffffffc00f09947 */ /* 0x004fea000383ffff */
[----:B------:R-:W-:Y:S05]  /*24d80*/  BRA `(.L_x_3115) ;  /* 0xffffff9c00547947 */ /* 0x000fea000383ffff */
.L_x_2989:
[----:B0-----:R-:W0:Y:S01]  /*24d90*/  S2R R8, SR_TID.X ;  /* 0x0000000000087919 */ /* 0x001e220000002100 */
[----:B------:R-:W-:Y:S01]  /*24da0*/  BSSY B0, `(.L_x_3116) ;  /* 0x000000a000007945 */ /* 0x000fe20003800000 */
[----:B------:R-:W-:Y:S01]  /*24db0*/  MOV R12, RZ ;  /* 0x000000ff000c7202 */ /* 0x000fe20000000f00 */
        /* <DEDUP_REMOVED lines=8> */
.L_x_3117:
[----:B------:R-:W-:Y:S05]  /*24e40*/  BSYNC B0 ;  /* 0x0000000000007941 */ /* 0x000fea0003800000 */
.L_x_3116:
[----:B------:R-:W-:Y:S05]  /*24e50*/  BRA `(.L_x_3118) ;  /* 0xffffffa800b07947 */ /* 0x000fea000383ffff */
.L_x_2992:
[----:B0-----:R0:W1:Y:S02]  /*24e60*/  SYNCS.PHASECHK.TRANS64.TRYWAIT P0, [R7+URZ+0x30840], R2 ;  /* 0x03084002070075a7 */ /* 0x001064000800017f */
[----:B-1----:R-:W-:Y:S05]  /*24e70*/  @!P0 NANOSLEEP.SYNCS 0x989680 ;  /* 0x009896800000895d */ /* 0x002fea0003900000 */
[----:B------:R-:W1:Y:S02]  /*24e80*/  @!P0 SYNCS.PHASECHK.TRANS64 P0, [R7+URZ+0x30840], R2 ;  /* 0x03084002070085a7 */ /* 0x000e64000800007f */
[----:B-1----:R-:W-:Y:S05]  /*24e90*/  @!P0 BRA `(.L_x_2992) ;  /* 0xfffffffc00f08947 */ /* 0x002fea000383ffff */
[----:B------:R-:W-:Y:S05]  /*24ea0*/  BRA `(.L_x_3119) ;  /* 0xffffffac000c7947 */ /* 0x000fea000383ffff */
.L_x_2993:
        /* <DEDUP_REMOVED lines=8> */
.L_x_3121:
[----:B------:R-:W-:Y:S05]  /*24f30*/  BSYNC B0 ;  /* 0x0000000000007941 */ /* 0x000fea0003800000 */
.L_x_3120:
[----:B------:R-:W-:Y:S01]  /*24f40*/  IMAD.MOV.U32 R13, RZ, RZ, R4 ;  /* 0x000000ffff0d7224 */ /* 0x000fe200078e0004 */
[----:B------:R-:W-:Y:S01]  /*24f50*/  MOV R12, RZ ;  /* 0x000000ff000c7202 */ /* 0x000fe20000000f00 */
[----:B------:R-:W-:Y:S02]  /*24f60*/  IMAD.MOV.U32 R11, RZ, RZ, 0x181f ;  /* 0x0000181fff0b7424 */ /* 0x000fe400078e00ff */
[----:B------:R-:W-:Y:S02]  /*24f70*/  IMAD.MOV.U32 R15, RZ, RZ, -0x1 ;  /* 0xffffffffff0f7424 */ /* 0x000fe400078e00ff */
[----:B------:R-:W-:Y:S02]  /*24f80*/  IMAD.MOV.U32 R2, RZ, RZ, R14 ;  /* 0x000000ffff027224 */ /* 0x000fe400078e000e */
[----:B------:R-:W-:-:S07]  /*24f90*/  @P0 IMAD R8, R5, 0x2, R22 ;  /* 0x0000000205080824 */ /* 0x000fce00078e0216 */
[----:B------:R-:W-:Y:S05]  /*24fa0*/  WARPSYNC.COLLECTIVE R15, `(.L_x_3122) ;  /* 0x000000000f087348 */ /* 0x000fea0003c00000 */
[----:B------:R0:W1:Y:S02]  /*24fb0*/  SHFL.IDX P6, R14, R13, R12, R11 ;  /* 0x0000000c0d0e7389 */ /* 0x00006400000c000b */
[----:B01----:R-:W-:Y:S01]  /*24fc0*/  ENDCOLLECTIVE ;  /* 0x000000000000791b */ /* 0x003fe20003800000 */
.L_x_3122:
[----:B------:R-:W-:Y:S01]  /*24fd0*/  ULDC.64 UR4, c[0x0][0x208] ;  /* 0x0000820000047ab9 */ /* 0x000fe20000000a00 */
[----:B------:R-:W-:Y:S01]  /*24fe0*/  MOV R13, R0 ;  /* 0x00000000000d7202 */ /* 0x000fe20000000f00 */
[----:B------:R-:W-:Y:S01]  /*24ff0*/  IMAD.MOV.U32 R12, RZ, RZ, 0x1 ;  /* 0x00000001ff0c7424 */ /* 0x000fe200078e00ff */
[----:B------:R-:W-:-:S04]  /*25000*/  MOV R3, R14 ;  /* 0x0000000e00037202 */ /* 0x000fc80000000f00 */
[----:B------:R-:W-:-:S05]  /*25010*/  @P0 LEA R3, P1, R33, R3, 0x1 ;  /* 0x0000000321030211 */ /* 0x000fca00078208ff */
[----:B------:R-:W-:Y:S01]  /*25020*/  @P0 IMAD.X R2, RZ, RZ, R2, P1 ;  /* 0x000000ffff020224 */ /* 0x000fe200008e0602 */
[----:B------:R-:W-:-:S04]  /*25030*/  ISETP.GE.AND P1, PT, R6, 0x11, PT ;  /* 0x000000110600780c */ /* 0x000fc80003f26270 */
[----:B------:R-:W-:-:S04]  /*25040*/  @P0 LOP3.LUT R3, R3, R2, RZ, 0x3c, !PT ;  /* 0x0000000203030212 */ /* 0x000fc800078e3cff */
[----:B------:R-:W-:-:S04]  /*25050*/  @P0 LOP3.LUT R2, R3, R2, RZ, 0x3c, !PT ;  /* 0x0000000203020212 */ /* 0x000fc800078e3cff */
[----:B------:R-:W-:-:S05]  /*25060*/  @P0 LOP3.LUT R3, R3, R2, RZ, 0x3c, !PT ;  /* 0x0000000203030212 */ /* 0x000fca00078e3cff */
[----:B------:R-:W-:Y:S01]  /*25070*/  @!PT LDS RZ, [RZ] ;  /* 0x00000000fffff984 */ /* 0x000fe20000000800 */
[----:B------:R-:W-:Y:S01]  /*25080*/  @!PT LDS RZ, [RZ] ;  /* 0x00000000fffff984 */ /* 0x000fe20000000800 */
[----:B------:R-:W-:Y:S01]  /*25090*/  @!PT LDS RZ, [RZ] ;  /* 0x00000000fffff984 */ /* 0x000fe20000000800 */
[----:B------:R0:W-:Y:S04]  /*250a0*/  @P0 LDGSTS.E.BYPASS.LTC128B.128 [R8+0x1e400], desc[UR4][R2.64], !P4 ;  /* 0x1e40000002080fae */ /* 0x0001e8000e101d44 */
[----:B------:R0:W-:Y:S04]  /*250b0*/  @P0 LDGSTS.E.BYPASS.LTC128B.128 [R8+0x21400], desc[UR4][R2.64+0x80], !P3 ;  /* 0x2140008002080fae */ /* 0x0001e8000d901d44 */
[----:B------:R0:W-:Y:S02]  /*250c0*/  @P0 LDGSTS.E.BYPASS.LTC128B.128 [R8+0x24400], desc[UR4][R2.64+0x100], !P2 ;  /* 0x2440010002080fae */ /* 0x0001e4000d101d44 */
[----:B0-----:R-:W-:Y:S05]  /*250d0*/  WARPSYNC.COLLECTIVE R15, `(.L_x_3123) ;  /* 0x000000000f087348 */ /* 0x001fea0003c00000 */
[----:B------:R1:W2:Y:S02]  /*250e0*/  SHFL.IDX P6, R14, R13, R12, R11 ;  /* 0x0000000c0d0e7389 */ /* 0x0002a400000c000b */
[----:B012---:R-:W-:Y:S01]  /*250f0*/  ENDCOLLECTIVE ;  /* 0x000000000000791b */ /* 0x007fe20003800000 */
.L_x_3123:
[----:B------:R-:W-:Y:S02]  /*25100*/  @P1 LEA R8, R5, R22, 0x1 ;  /* 0x0000001605081211 */ /* 0x000fe400078e08ff */
[----:B------:R-:W-:Y:S01]  /*25110*/  MOV R13, R4 ;  /* 0x00000004000d7202 */ /* 0x000fe20000000f00 */
[----:B------:R-:W-:-:S07]  /*25120*/  IMAD.MOV.U32 R2, RZ, RZ, R14 ;  /* 0x000000ffff027224 */ /* 0x000fce00078e000e */
[----:B------:R-:W-:Y:S05]  /*25130*/  WARPSYNC.COLLECTIVE R15, `(.L_x_3124) ;  /* 0x000000000f087348 */ /* 0x000fea0003c00000 */
[----:B------:R0:W1:Y:S02]  /*25140*/  SHFL.IDX P6, R14, R13, R12, R11 ;  /* 0x0000000c0d0e7389 */ /* 0x00006400000c000b */
[----:B01----:R-:W-:Y:S01]  /*25150*/  ENDCOLLECTIVE ;  /* 0x000000000000791b */ /* 0x003fe20003800000 */
.L_x_3124:
[----:B------:R-:W-:Y:S01]  /*25160*/  ULDC.64 UR4, c[0x0][0x208] ;  /* 0x0000820000047ab9 */ /* 0x000fe20000000a00 */
[----:B------:R-:W-:Y:S02]  /*25170*/  IMAD.MOV.U32 R13, RZ, RZ, R0 ;  /* 0x000000ffff0d7224 */ /* 0x000fe400078e0000 */
[----:B------:R-:W-:Y:S02]  /*25180*/  IMAD.MOV.U32 R12, RZ, RZ, 0x2 ;  /* 0x00000002ff0c7424 */ /* 0x000fe400078e00ff */
[----:B------:R-:W-:-:S05]  /*25190*/  IMAD.MOV.U32 R3, RZ, RZ, R14 ;  /* 0x000000ffff037224 */ /* 0x000fca00078e000e */
[----:B------:R-:W-:-:S05]  /*251a0*/  @P1 LEA R3, P0, R33, R3, 0x1 ;  /* 0x0000000321031211 */ /* 0x000fca00078008ff */
[----:B------:R-:W-:-:S05]  /*251b0*/  @P1 IMAD.X R2, RZ, RZ, R2, P0 ;  /* 0x000000ffff021224 */ /* 0x000fca00000e0602 */
        /* <DEDUP_REMOVED lines=8> */
[----:B------:R0:W-:Y:S01]  /*25240*/  @P1 LDGSTS.E.BYPASS.LTC128B.128 [R8+0x24c00], desc[UR4][R2.64+0x100], !P2 ;  /* 0x24c0010002081fae */ /* 0x0001e2000d101d44 */
[----:B------:R-:W-:-:S13]  /*25250*/  ISETP.GE.AND P1, PT, R6, 0x21, PT ;  /* 0x000000210600780c */ /* 0x000fda0003f26270 */
[----:B0-----:R-:W-:Y:S05]  /*25260*/  WARPSYNC.COLLECTIVE R15, `(.L_x_3125) ;  /* 0x000000000f087348 */ /* 0x001fea0003c00000 */
[----:B------:R1:W2:Y:S02]  /*25270*/  SHFL.IDX P6, R14, R13, R12, R11 ;  /* 0x0000000c0d0e7389 */ /* 0x0002a400000c000b */
[----:B012---:R-:W-:Y:S01]  /*25280*/  ENDCOLLECTIVE ;  /* 0x000000000000791b */ /* 0x007fe20003800000 */
.L_x_3125:
[----:B------:R-:W-:Y:S02]  /*25290*/  @P1 IMAD R8, R5, 0x2, R22 ;  /* 0x0000000205081824 */ /* 0x000fe400078e0216 */
[----:B------:R-:W-:Y:S01]  /*252a0*/  IMAD.MOV.U32 R13, RZ, RZ, R4 ;  /* 0x000000ffff0d7224 */ /* 0x000fe200078e0004 */
[----:B------:R-:W-:-:S07]  /*252b0*/  MOV R2, R14 ;  /* 0x0000000e00027202 */ /* 0x000fce0000000f00 */
[----:B------:R-:W-:Y:S05]  /*252c0*/  WARPSYNC.COLLECTIVE R15, `(.L_x_3126) ;  /* 0x000000000f087348 */ /* 0x000fea0003c00000 */
[----:B------:R0:W1:Y:S02]  /*252d0*/  SHFL.IDX P6, R14, R13, R12, R11 ;  /* 0x0000000c0d0e7389 */ /* 0x00006400000c000b */
[----:B01----:R-:W-:Y:S01]  /*252e0*/  ENDCOLLECTIVE ;  /* 0x000000000000791b */ /* 0x003fe20003800000 */
.L_x_3126:
[----:B------:R-:W-:Y:S01]  /*252f0*/  ULDC.64 UR4, c[0x0][0x208] ;  /* 0x0000820000047ab9 */ /* 0x000fe20000000a00 */
[----:B------:R-:W-:Y:S01]  /*25300*/  IMAD.MOV.U32 R13, RZ, RZ, R0 ;  /* 0x000000ffff0d7224 */ /* 0x000fe200078e0000 */
[----:B------:R-:W-:Y:S01]  /*25310*/  MOV R12, 0x3 ;  /* 0x00000003000c7802 */ /* 0x000fe20000000f00 */
[----:B------:R-:W-:-:S05]  /*25320*/  IMAD.MOV.U32 R3, RZ, RZ, R14 ;  /* 0x000000ffff037224 */ /* 0x000fca00078e000e */
[----:B------:R-:W-:-:S04]  /*25330*/  @P1 LEA R3, P0, R33, R3, 0x1 ;  /* 0x0000000321031211 */ /* 0x000fc800078008ff */
[----:B------:R-:W-:-:S04]  /*25340*/  @P1 IADD3.X R2, RZ, R2, RZ, P0, !PT ;  /* 0x00000002ff021210 */ /* 0x000fc800007fe4ff */
        /* <DEDUP_REMOVED lines=13> */
.L_x_3127:
[----:B------:R-:W-:Y:S02]  /*25420*/  @P1 IMAD R8, R5, 0x2, R22 ;  /* 0x0000000205081824 */ /* 0x000fe400078e0216 */
[----:B------:R-:W-:Y:S02]  /*25430*/  IMAD.MOV.U32 R13, RZ, RZ, R4 ;  /* 0x000000ffff0d7224 */ /* 0x000fe400078e0004 */
[----:B------:R-:W-:-:S07]  /*25440*/  IMAD.MOV.U32 R2, RZ, RZ, R14 ;  /* 0x000000ffff027224 */ /* 0x000fce00078e000e */
[----:B------:R-:W-:Y:S05]  /*25450*/  WARPSYNC.COLLECTIVE R15, `(.L_x_3128) ;  /* 0x000000000f087348 */ /* 0x000fea0003c00000 */
[----:B------:R0:W1:Y:S02]  /*25460*/  SHFL.IDX P6, R14, R13, R12, R11 ;  /* 0x0000000c0d0e7389 */ /* 0x00006400000c000b */
[----:B01----:R-:W-:Y:S01]  /*25470*/  ENDCOLLECTIVE ;  /* 0x000000000000791b */ /* 0x003fe20003800000 */
.L_x_3128:
[----:B------:R-:W-:Y:S01]  /*25480*/  ULDC.64 UR4, c[0x0][0x208] ;  /* 0x0000820000047ab9 */ /* 0x000fe20000000a00 */
[----:B------:R-:W-:Y:S01]  /*25490*/  MOV R13, R0 ;  /* 0x00000000000d7202 */ /* 0x000fe20000000f00 */
[----:B------:R-:W-:Y:S01]  /*254a0*/  IMAD.MOV.U32 R12, RZ, RZ, 0x4 ;  /* 0x00000004ff0c7424 */ /* 0x000fe200078e00ff */
[----:B------:R-:W-:-:S04]  /*254b0*/  MOV R3, R14 ;  /* 0x0000000e00037202 */ /* 0x000fc80000000f00 */
        /* <DEDUP_REMOVED lines=15> */
.L_x_3129:
[----:B------:R-:W-:Y:S02]  /*255b0*/  @P1 LEA R8, R5, R22, 0x1 ;  /* 0x0000001605081211 */ /* 0x000fe400078e08ff */
[----:B------:R-:W-:Y:S01]  /*255c0*/  MOV R13, R4 ;  /* 0x00000004000d7202 */ /* 0x000fe20000000f00 */
[----:B------:R-:W-:-:S07]  /*255d0*/  IMAD.MOV.U32 R2, RZ, RZ, R14 ;  /* 0x000000ffff027224 */ /* 0x000fce00078e000e */
[----:B------:R-:W-:Y:S05]  /*255e0*/  WARPSYNC.COLLECTIVE R15, `(.L_x_3130) ;  /* 0x000000000f087348 */ /* 0x000fea0003c00000 */
[----:B------:R0:W1:Y:S02]  /*255f0*/  SHFL.IDX P6, R14, R13, R12, R11 ;  /* 0x0000000c0d0e7389 */ /* 0x00006400000c000b */
[----:B01----:R-:W-:Y:S01]  /*25600*/  ENDCOLLECTIVE ;  /* 0x000000000000791b */ /* 0x003fe20003800000 */
.L_x_3130:
        /* <DEDUP_REMOVED lines=18> */
.L_x_3131:
[----:B------:R-:W-:Y:S01]  /*25730*/  IMAD.MOV.U32 R13, RZ, RZ, R4 ;  /* 0x000000ffff0d7224 */ /* 0x000fe200078e0004 */
[----:B------:R-:W-:-:S07]  /*25740*/  MOV R0, R14 ;  /* 0x0000000e00007202 */ /* 0x000fce0000000f00 */
[----:B------:R-:W-:Y:S05]  /*25750*/  WARPSYNC.COLLECTIVE R15, `(.L_x_3132) ;  /* 0x000000000f087348 */ /* 0x000fea0003c00000 */
[----:B------:R0:W1:Y:S02]  /*25760*/  SHFL.IDX P6, R14, R13, R12, R11 ;  /* 0x0000000c0d0e7389 */ /* 0x00006400000c000b */
[----:B01----:R-:W-:Y:S01]  /*25770*/  ENDCOLLECTIVE ;  /* 0x000000000000791b */ /* 0x003fe20003800000 */
.L_x_3132:
[----:B------:R-:W-:Y:S01]  /*25780*/  IMAD.MOV.U32 R2, RZ, RZ, R14 ;  /* 0x000000ffff027224 */ /* 0x000fe200078e000e */
[----:B------:R-:W-:Y:S06]  /*25790*/  BRA `(.L_x_3133) ;  /* 0xffffffa800507947 */ /* 0x000fec000383ffff */
.L_x_2998:
[----:B------:R-:W-:Y:S01]  /*257a0*/  MOV R13, R4 ;  /* 0x00000004000d7202 */ /* 0x000fe20000000f00 */
[----:B------:R-:W-:Y:S01]  /*257b0*/  IMAD.MOV.U32 R12, RZ, RZ, RZ ;  /* 0x000000ffff0c7224 */ /* 0x000fe200078e00ff */
[----:B------:R-:W-:Y:S01]  /*257c0*/  MOV R15, 0xffffffff ;  /* 0xffffffff000f7802 */ /* 0x000fe20000000f00 */
[----:B------:R-:W-:Y:S01]  /*257d0*/  IMAD.MOV.U32 R11, RZ, RZ, 0x181f ;  /* 0x0000181fff0b7424 */ /* 0x000fe200078e00ff */
[----:B------:R-:W-:Y:S01]  /*257e0*/  LEA R17, R17, R9, 0x7 ;  /* 0x0000000911117211 */ /* 0x000fe200078e38ff */
[----:B-----5:R-:W-:-:S07]  /*257f0*/  IMAD R5, R10, R7, RZ ;  /* 0x000000070a057224 */ /* 0x020fce00078e02ff */
[----:B------:R-:W-:Y:S05]  /*25800*/  WARPSYNC.COLLECTIVE R15, `(.L_x_3134) ;  /* 0x000000000f087348 */ /* 0x000fea0003c00000 */
[----:B------:R0:W1:Y:S02]  /*25810*/  SHFL.IDX P6, R14, R13, R12, R11 ;  /* 0x0000000c0d0e7389 */ /* 0x00006400000c000b */
[----:B01----:R-:W-:Y:S01]  /*25820*/  ENDCOLLECTIVE ;  /* 0x000000000000791b */ /* 0x003fe20003800000 */
.L_x_3134:
[C---:B------:R-:W-:Y:S02]  /*25830*/  IADD3 R6, R17.reuse, 0x10, RZ ;  /* 0x0000001011067810 */ /* 0x040fe40007ffe0ff */
[----:B------:R-:W-:Y:S01]  /*25840*/  ISETP.GE.AND P2, PT, R17, R5, PT ;  /* 0x000000051100720c */ /* 0x000fe20003f46270 */
[----:B------:R-:W-:Y:S02]  /*25850*/  IMAD.MOV.U32 R13, RZ, RZ, R0 ;  /* 0x000000ffff0d7224 */ /* 0x000fe400078e0000 */
[----:B------:R-:W-:-:S10]  /*25860*/  IMAD.MOV.U32 R2, RZ, RZ, R14 ;  /* 0x000000ffff027224 */ /* 0x000fd400078e000e */
[----:B------:R-:W-:Y:S05]  /*25870*/  WARPSYNC.COLLECTIVE R15, `(.L_x_3135) ;  /* 0x000000000f087348 */ /* 0x000fea0003c00000 */
[----:B------:R0:W1:Y:S02]  /*25880*/  SHFL.IDX P6, R14, R13, R12, R11 ;  /* 0x0000000c0d0e7389 */ /* 0x00006400000c000b */
[----:B01----:R-:W-:Y:S01]  /*25890*/  ENDCOLLECTIVE ;  /* 0x000000000000791b */ /* 0x003fe20003800000 */
.L_x_3135:
[----:B------:R-:W-:Y:S01]  /*258a0*/  ULDC.64 UR4, c[0x0][0x208] ;  /* 0x0000820000047ab9 */ /* 0x000fe20000000a00 */
[----:B------:R-:W-:Y:S02]  /*258b0*/  IMAD.MOV.U32 R13, RZ, RZ, R4 ;  /* 0x000000ffff0d7224 */ /* 0x000fe400078e0004 */
[----:B------:R-:W-:Y:S01]  /*258c0*/  IMAD.MOV.U32 R12, RZ, RZ, 0x1 ;  /* 0x00000001ff0c7424 */ /* 0x000fe200078e00ff */
[----:B------:R-:W-:-:S05]  /*258d0*/  @!P2 LEA R14, P4, R33, R14, 0x1 ;  /* 0x0000000e210ea211 */ /* 0x000fca00078808ff */
[----:B------:R-:W-:Y:S02]  /*258e0*/  @!P2 IMAD.X R3, RZ, RZ, R2, P4 ;  /* 0x000000ffff03a224 */ /* 0x000fe400020e0602 */
[----:B------:R-:W-:-:S05]  /*258f0*/  @!P2 IMAD.MOV.U32 R2, RZ, RZ, R14 ;  /* 0x000000ffff02a224 */ /* 0x000fca00078e000e */
[----:B------:R-:W-:Y:S01]  /*25900*/  @!PT LDS RZ, [RZ] ;  /* 0x00000000fffff984 */ /* 0x000fe20000000800 */
[----:B------:R-:W-:Y:S01]  /*25910*/  @!PT LDS RZ, [RZ] ;  /* 0x00000000fffff984 */ /* 0x000fe20000000800 */
[----:B------:R-:W-:Y:S01]  /*25920*/  @!PT LDS RZ, [RZ] ;  /* 0x00000000fffff984 */ /* 0x000fe20000000800 */
[----:B------:R0:W-:Y:S04]  /*25930*/  @!P2 LDGSTS.E.BYPASS.LTC128B.128 [R8+0x12400], desc[UR4][R2.64], !P3 ;  /* 0x124000000208afae */ /* 0x0001e8000d901d44 */
[----:B------:R0:W-:Y:S04]  /*25940*/  @!P2 LDGSTS.E.BYPASS.LTC128B.128 [R8+0x16400], desc[UR4][R2.64+0x80], !P0 ;  /* 0x164000800208afae */ /* 0x0001e8000c101d44 */
[----:B------:R0:W-:Y:S01]  /*25950*/  @!P2 LDGSTS.E.BYPASS.LTC128B.128 [R8+0x1a400], desc[UR4][R2.64+0x100], !P1 ;  /* 0x1a4001000208afae */ /* 0x0001e2000c901d44 */
[----:B------:R-:W-:Y:S01]  /*25960*/  ISETP.GE.AND P2, PT, R6, R5, PT ;  /* 0x000000050600720c */ /* 0x000fe20003f46270 */
[----:B------:R-:W-:-:S12]  /*25970*/  VIADD R6, R17, 0x20 ;  /* 0x0000002011067836 */ /* 0x000fd80000000000 */
[----:B0-----:R-:W-:Y:S05]  /*25980*/  WARPSYNC.COLLECTIVE R15, `(.L_x_3136) ;  /* 0x000000000f087348 */ /* 0x001fea0003c00000 */
[----:B------:R1:W2:Y:S02]  /*25990*/  SHFL.IDX P6, R14, R13, R12, R11 ;  /* 0x0000000c0d0e7389 */ /* 0x0002a400000c000b */
[----:B012---:R-:W-:Y:S01]  /*259a0*/  ENDCOLLECTIVE ;  /* 0x000000000000791b */ /* 0x007fe20003800000 */
.L_x_3136:
[----:B------:R-:W-:Y:S01]  /*259b0*/  IMAD.MOV.U32 R13, RZ, RZ, R0 ;  /* 0x000000ffff0d7224 */ /* 0x000fe200078e0000 */
[----:B------:R-:W-:-:S07]  /*259c0*/  MOV R2, R14 ;  /* 0x0000000e00027202 */ /* 0x000fce0000000f00 */
[----:B------:R-:W-:Y:S05]  /*259d0*/  WARPSYNC.COLLECTIVE R15, `(.L_x_3137) ;  /* 0x000000000f087348 */ /* 0x000fea0003c00000 */
[----:B------:R0:W1:Y:S02]  /*259e0*/  SHFL.IDX P6, R14, R13, R12, R11 ;  /* 0x0000000c0d0e7389 */ /* 0x00006400000c000b */
[----:B01----:R-:W-:Y:S01]  /*259f0*/  ENDCOLLECTIVE ;  /* 0x000000000000791b */ /* 0x003fe20003800000 */
.L_x_3137:
[----:B------:R-:W-:Y:S01]  /*25a00*/  ULDC.64 UR4, c[0x0][0x208] ;  /* 0x0000820000047ab9 */ /* 0x000fe20000000a00 */
[----:B------:R-:W-:Y:S01]  /*25a10*/  MOV R13, R4 ;  /* 0x00000004000d7202 */ /* 0x000fe20000000f00 */
[----:B------:R-:W-:Y:S01]  /*25a20*/  IMAD.MOV.U32 R12, RZ, RZ, 0x2 ;  /* 0x00000002ff0c7424 */ /* 0x000fe200078e00ff */
[----:B------:R-:W-:-:S05]  /*25a30*/  @!P2 LEA R14, P4, R33, R14, 0x1 ;  /* 0x0000000e210ea211 */ /* 0x000fca00078808ff */
[----:B------:R-:W-:Y:S01]  /*25a40*/  @!P2 IMAD.X R7, RZ, RZ, R2, P4 ;  /* 0x000000ffff07a224 */ /* 0x000fe200020e0602 */
[----:B------:R-:W-:-:S03]  /*25a50*/  @!P2 MOV R2, R14 ;  /* 0x0000000e0002a202 */ /* 0x000fc60000000f00 */
        /* <DEDUP_REMOVED lines=12> */
.L_x_3138:
[----:B------:R-:W-:Y:S01]  /*25b20*/  MOV R13, R0 ;  /* 0x00000000000d7202 */ /* 0x000fe20000000f00 */
[----:B------:R-:W-:-:S07]  /*25b30*/  IMAD.MOV.U32 R2, RZ, RZ, R14 ;  /* 0x000000ffff027224 */ /* 0x000fce00078e000e */
[----:B------:R-:W-:Y:S05]  /*25b40*/  WARPSYNC.COLLECTIVE R15, `(.L_x_3139) ;  /* 0x000000000f087348 */ /* 0x000fea0003c00000 */
[----:B------:R0:W1:Y:S02]  /*25b50*/  SHFL.IDX P6, R14, R13, R12, R11 ;  /* 0x0000000c0d0e7389 */ /* 0x00006400000c000b */
[----:B01----:R-:W-:Y:S01]  /*25b60*/  ENDCOLLECTIVE ;  /* 0x000000000000791b */ /* 0x003fe20003800000 */
.L_x_3139:
[----:B------:R-:W-:Y:S01]  /*25b70*/  ULDC.64 UR4, c[0x0][0x208] ;  /* 0x0000820000047ab9 */ /* 0x000fe20000000a00 */
[----:B------:R-:W-:Y:S01]  /*25b80*/  IMAD.MOV.U32 R13, RZ, RZ, R4 ;  /* 0x000000ffff0d7224 */ /* 0x000fe200078e0004 */
[----:B------:R-:W-:Y:S02]  /*25b90*/  MOV R12, 0x3 ;  /* 0x00000003000c7802 */ /* 0x000fe40000000f00 */
[----:B------:R-:W-:-:S05]  /*25ba0*/  @!P2 LEA R14, P4, R33, R14, 0x1 ;  /* 0x0000000e210ea211 */ /* 0x000fca00078808ff */
[----:B------:R-:W-:Y:S02]  /*25bb0*/  @!P2 IMAD.X R7, RZ, RZ, R2, P4 ;  /* 0x000000ffff07a224 */ /* 0x000fe400020e0602 */
[----:B------:R-:W-:-:S03]  /*25bc0*/  @!P2 IMAD.MOV.U32 R2, RZ, RZ, R14 ;  /* 0x000000ffff02a224 */ /* 0x000fc600078e000e */
[----:B------:R-:W-:-:S05]  /*25bd0*/  @!P2 MOV R3, R7 ;  /* 0x000000070003a202 */ /* 0x000fca0000000f00 */
[----:B------:R-:W-:Y:S01]  /*25be0*/  @!PT LDS RZ, [RZ] ;  /* 0x00000000fffff984 */ /* 0x000fe20000000800 */
[----:B------:R-:W-:Y:S01]  /*25bf0*/  @!PT LDS RZ, [RZ] ;  /* 0x00000000fffff984 */ /* 0x000fe20000000800 */
[----:B------:R-:W-:Y:S01]  /*25c00*/  @!PT LDS RZ, [RZ] ;  /* 0x00000000fffff984 */ /* 0x000fe20000000800 */
[----:B------:R0:W-:Y:S04]  /*25c10*/  @!P2 LDGSTS.E.BYPASS.LTC128B.128 [R8+0x13400], desc[UR4][R2.64], !P3 ;  /* 0x134000000208afae */ /* 0x0001e8000d901d44 */
[----:B------:R0:W-:Y:S04]  /*25c20*/  @!P2 LDGSTS.E.BYPASS.LTC128B.128 [R8+0x17400], desc[UR4][R2.64+0x80], !P0 ;  /* 0x174000800208afae */ /* 0x0001e8000c101d44 */
[----:B------:R0:W-:Y:S01]  /*25c30*/  @!P2 LDGSTS.E.BYPASS.LTC128B.128 [R8+0x1b400], desc[UR4][R2.64+0x100], !P1 ;  /* 0x1b4001000208afae */ /* 0x0001e2000c901d44 */
[----:B------:R-:W-:Y:S02]  /*25c40*/  ISETP.GE.AND P2, PT, R6, R5, PT ;  /* 0x000000050600720c */ /* 0x000fe40003f46270 */
[----:B------:R-:W-:-:S11]  /*25c50*/  IADD3 R6, R17, 0x40, RZ ;  /* 0x0000004011067810 */ /* 0x000fd60007ffe0ff */
[----:B0-----:R-:W-:Y:S05]  /*25c60*/  WARPSYNC.COLLECTIVE R15, `(.L_x_3140) ;  /* 0x000000000f087348 */ /* 0x001fea0003c00000 */
[----:B------:R1:W2:Y:S02]  /*25c70*/  SHFL.IDX P6, R14, R13, R12, R11 ;  /* 0x0000000c0d0e7389 */ /* 0x0002a400000c000b */
[----:B012---:R-:W-:Y:S01]  /*25c80*/  ENDCOLLECTIVE ;  /* 0x000000000000791b */ /* 0x007fe20003800000 */
.L_x_3140:
[----:B------:R-:W-:Y:S02]  /*25c90*/  IMAD.MOV.U32 R13, RZ, RZ, R0 ;  /* 0x000000ffff0d7224 */ /* 0x000fe400078e0000 */
[----:B------:R-:W-:-:S07]  /*25ca0*/  IMAD.MOV.U32 R2, RZ, RZ, R14 ;  /* 0x000000ffff027224 */ /* 0x000fce00078e000e */
[----:B------:R-:W-:Y:S05]  /*25cb0*/  WARPSYNC.COLLECTIVE R15, `(.L_x_3141) ;  /* 0x000000000f087348 */ /* 0x000fea0003c00000 */
[----:B------:R0:W1:Y:S02]  /*25cc0*/  SHFL.IDX P6, R14, R13, R12, R11 ;  /* 0x0000000c0d0e7389 */ /* 0x00006400000c000b */
[----:B01----:R-:W-:Y:S01]  /*25cd0*/  ENDCOLLECTIVE ;  /* 0x000000000000791b */ /* 0x003fe20003800000 */
.L_x_3141:
[----:B------:R-:W-:Y:S01]  /*25ce0*/  ULDC.64 UR4, c[0x0][0x208] ;  /* 0x0000820000047ab9 */ /* 0x000fe20000000a00 */
[----:B------:R-:W-:Y:S02]  /*25cf0*/  IMAD.MOV.U32 R13, RZ, RZ, R4 ;  /* 0x000000ffff0d7224 */ /* 0x000fe400078e0004 */
[----:B------:R-:W-:Y:S01]  /*25d00*/  IMAD.MOV.U32 R12, RZ, RZ, 0x4 ;  /* 0x00000004ff0c7424 */ /* 0x000fe200078e00ff */
[----:B------:R-:W-:-:S04]  /*25d10*/  @!P2 LEA R14, P4, R33, R14, 0x1 ;  /* 0x0000000e210ea211 */ /* 0x000fc800078808ff */
[----:B------:R-:W-:Y:S01]  /*25d20*/  @!P2 IADD3.X R7, RZ, R2, RZ, P4, !PT ;  /* 0x00000002ff07a210 */ /* 0x000fe200027fe4ff */
[----:B------:R-:W-:-:S04]  /*25d30*/  @!P2 IMAD.MOV.U32 R2, RZ, RZ, R14 ;  /* 0x000000ffff02a224 */ /* 0x000fc800078e000e */
        /* <DEDUP_REMOVED lines=12> */
.L_x_3142:
[----:B------:R-:W-:Y:S01]  /*25e00*/  IMAD.MOV.U32 R13, RZ, RZ, R0 ;  /* 0x000000ffff0d7224 */ /* 0x000fe200078e0000 */
[----:B------:R-:W-:-:S07]  /*25e10*/  MOV R2, R14 ;  /* 0x0000000e00027202 */ /* 0x000fce0000000f00 */
[----:B------:R-:W-:Y:S05]  /*25e20*/  WARPSYNC.COLLECTIVE R15, `(.L_x_3143) ;  /* 0x000000000f087348 */ /* 0x000fea0003c00000 */
[----:B------:R0:W1:Y:S02]  /*25e30*/  SHFL.IDX P6, R14, R13, R12, R11 ;  /* 0x0000000c0d0e7389 */ /* 0x00006400000c000b */
[----:B01----:R-:W-:Y:S01]  /*25e40*/  ENDCOLLECTIVE ;  /* 0x000000000000791b */ /* 0x003fe20003800000 */
.L_x_3143:
        /* <DEDUP_REMOVED lines=18> */
.L_x_3144:
[----:B------:R-:W-:Y:S01]  /*25f70*/  MOV R13, R0 ;  /* 0x00000000000d7202 */ /* 0x000fe20000000f00 */
[----:B------:R-:W-:-:S07]  /*25f80*/  IMAD.MOV.U32 R2, RZ, RZ, R14 ;  /* 0x000000ffff027224 */ /* 0x000fce00078e000e */
[----:B------:R-:W-:Y:S05]  /*25f90*/  WARPSYNC.COLLECTIVE R15, `(.L_x_3145) ;  /* 0x000000000f087348 */ /* 0x000fea0003c00000 */
[----:B------:R0:W1:Y:S02]  /*25fa0*/  SHFL.IDX P6, R14, R13, R12, R11 ;  /* 0x0000000c0d0e7389 */ /* 0x00006400000c000b */
[----:B01----:R-:W-:Y:S01]  /*25fb0*/  ENDCOLLECTIVE ;  /* 0x000000000000791b */ /* 0x003fe20003800000 */
.L_x_3145:
        /* <DEDUP_REMOVED lines=13> */
[----:B------:R-:W-:-:S13]  /*26090*/  ISETP.GE.AND P2, PT, R6, R5, PT ;  /* 0x000000050600720c */ /* 0x000fda0003f46270 */
[----:B0-----:R-:W-:Y:S05]  /*260a0*/  WARPSYNC.COLLECTIVE R15, `(.L_x_3146) ;  /* 0x000000000f087348 */ /* 0x001fea0003c00000 */
[----:B------:R1:W2:Y:S02]  /*260b0*/  SHFL.IDX P6, R14, R13, R12, R11 ;  /* 0x0000000c0d0e7389 */ /* 0x0002a400000c000b */
[----:B012---:R-:W-:Y:S01]  /*260c0*/  ENDCOLLECTIVE ;  /* 0x000000000000791b */ /* 0x007fe20003800000 */
.L_x_3146:
[----:B------:R-:W-:Y:S02]  /*260d0*/  IMAD.MOV.U32 R13, RZ, RZ, R0 ;  /* 0x000000ffff0d7224 */ /* 0x000fe400078e0000 */
[----:B------:R-:W-:-:S07]  /*260e0*/  IMAD.MOV.U32 R2, RZ, RZ, R14 ;  /* 0x000000ffff027224 */ /* 0x000fce00078e000e */
[----:B------:R-:W-:Y:S05]  /*260f0*/  WARPSYNC.COLLECTIVE R15, `(.L_x_3147) ;  /* 0x000000000f087348 */ /* 0x000fea0003c00000 */
[----:B------:R0:W1:Y:S02]  /*26100*/  SHFL.IDX P6, R14, R13, R12, R11 ;  /* 0x0000000c0d0e7389 */ /* 0x00006400000c000b */
[----:B01----:R-:W-:Y:S01]  /*26110*/  ENDCOLLECTIVE ;  /* 0x000000000000791b */ /* 0x003fe20003800000 */
.L_x_3147:
[----:B------:R-:W-:Y:S01]  /*26120*/  ULDC.64 UR4, c[0x0][0x208] ;  /* 0x0000820000047ab9 */ /* 0x000fe20000000a00 */
[----:B------:R-:W-:Y:S01]  /*26130*/  MOV R13, R4 ;  /* 0x00000004000d7202 */ /* 0x000fe20000000f00 */
        /* <DEDUP_REMOVED lines=10> */
[----:B------:R0:W-:Y:S02]  /*261e0*/  @!P2 LDGSTS.E.BYPASS.LTC128B.128 [R8+0x1d400], desc[UR4][R2.64+0x100], !P1 ;  /* 0x1d4001000208afae */ /* 0x0001e4000c901d44 */
[----:B0-----:R-:W-:Y:S05]  /*261f0*/  WARPSYNC.COLLECTIVE R15, `(.L_x_3148) ;  /* 0x000000000f087348 */ /* 0x001fea0003c00000 */
[----:B------:R1:W2:Y:S02]  /*26200*/  SHFL.IDX P6, R14, R13, R12, R11 ;  /* 0x0000000c0d0e7389 */ /* 0x0002a400000c000b */
[----:B012---:R-:W-:Y:S01]  /*26210*/  ENDCOLLECTIVE ;  /* 0x000000000000791b */ /* 0x007fe20003800000 */
.L_x_3148:
[----:B------:R-:W-:Y:S01]  /*26220*/  MOV R13, R0 ;  /* 0x00000000000d7202 */ /* 0x000fe20000000f00 */
[----:B------:R-:W-:-:S07]  /*26230*/  IMAD.MOV.U32 R4, RZ, RZ, R14 ;  /* 0x000000ffff047224 */ /* 0x000fce00078e000e */
[----:B------:R-:W-:Y:S05]  /*26240*/  WARPSYNC.COLLECTIVE R15, `(.L_x_3149) ;  /* 0x000000000f087348 */ /* 0x000fea0003c00000 */
[----:B------:R0:W1:Y:S02]  /*26250*/  SHFL.IDX P6, R14, R13, R12, R11 ;  /* 0x0000000c0d0e7389 */ /* 0x00006400000c000b */
[----:B01----:R-:W-:Y:S01]  /*26260*/  ENDCOLLECTIVE ;  /* 0x000000000000791b */ /* 0x003fe20003800000 */
.L_x_3149:
[----:B------:R-:W-:Y:S05]  /*26270*/  BRA `(.L_x_3150) ;  /* 0xffffffa800ac7947 */ /* 0x000fea000383ffff */
.L_x_3003:
[----:B0-----:R0:W1:Y:S02]  /*26280*/  SYNCS.PHASECHK.TRANS64.TRYWAIT P0, [R22+URZ+0x30820], R3 ;  /* 0x03082003160075a7 */ /* 0x001064000800017f */
[----:B-1----:R-:W-:Y:S05]  /*26290*/  @!P0 NANOSLEEP.SYNCS 0x989680 ;  /* 0x009896800000895d */ /* 0x002fea0003900000 */
[----:B------:R-:W1:Y:S02]  /*262a0*/  @!P0 SYNCS.PHASECHK.TRANS64 P0, [R22+URZ+0x30820], R3 ;  /* 0x03082003160085a7 */ /* 0x000e64000800007f */
[----:B-1----:R-:W-:Y:S05]  /*262b0*/  @!P0 BRA `(.L_x_3003) ;  /* 0xfffffffc00f08947 */ /* 0x002fea000383ffff */
[----:B------:R-:W-:Y:S05]  /*262c0*/  BRA `(.L_x_3151) ;  /* 0xffffffac00207947 */ /* 0x000fea000383ffff */
.L_x_3008:
[----:B0-----:R0:W1:Y:S02]  /*262d0*/  SYNCS.PHASECHK.TRANS64.TRYWAIT P0, [R7+URZ+0x30840], R2 ;  /* 0x03084002070075a7 */ /* 0x001064000800017f */
[----:B-1----:R-:W-:Y:S05]  /*262e0*/  @!P0 NANOSLEEP.SYNCS 0x989680 ;  /* 0x009896800000895d */ /* 0x002fea0003900000 */
[----:B------:R-:W1:Y:S02]  /*262f0*/  @!P0 SYNCS.PHASECHK.TRANS64 P0, [R7+URZ+0x30840], R2 ;  /* 0x03084002070085a7 */ /* 0x000e64000800007f */
[----:B-1----:R-:W-:Y:S05]  /*26300*/  @!P0 BRA `(.L_x_3008) ;  /* 0xfffffffc00f08947 */ /* 0x002fea000383ffff */
[----:B------:R-:W-:Y:S05]  /*26310*/  BRA `(.L_x_3152) ;  /* 0xffffffb000047947 */ /* 0x000fea000383ffff */
.L_x_3009:
[----:B------:R-:W-:Y:S01]  /*26320*/  BSSY B1, `(.L_x_3153) ;  /* 0x0000008000017945 */ /* 0x000fe20003800000 */
[----:B------:R-:W-:Y:S01]  /*26330*/  IMAD.MOV.U32 R13, RZ, RZ, R6 ;  /* 0x000000ffff0d7224 */ /* 0x000fe200078e0006 */
[----:B------:R-:W-:Y:S01]  /*26340*/  MOV R11, 0x181f ;  /* 0x0000181f000b7802 */ /* 0x000fe20000000f00 */
[----:B------:R-:W-:Y:S02]  /*26350*/  IMAD.MOV.U32 R12, RZ, RZ, RZ ;  /* 0x000000ffff0c7224 */ /* 0x000fe400078e00ff */
[----:B------:R-:W-:-:S07]  /*26360*/  IMAD.MOV.U32 R15, RZ, RZ, -0x1 ;  /* 0xffffffffff0f7424 */ /* 0x000fce00078e00ff */
[----:B--2---:R-:W-:Y:S05]  /*26370*/  WARPSYNC.COLLECTIVE R15, `(.L_x_3154) ;  /* 0x000000000f087348 */ /* 0x004fea0003c00000 */
[----:B--2---:R0:W1:Y:S02]  /*26380*/  SHFL.IDX P6, R14, R13, R12, R11 ;  /* 0x0000000c0d0e7389 */ /* 0x00406400000c000b */
[----:B01----:R-:W-:Y:S01]  /*26390*/  ENDCOLLECTIVE ;  /* 0x000000000000791b */ /* 0x003fe20003800000 */
.L_x_3154:
[----:B------:R-:W-:Y:S05]  /*263a0*/  BSYNC B1 ;  /* 0x0000000000017941 */ /* 0x000fea0003800000 */
.L_x_3153:
[----:B------:R0:W-:Y:S04]  /*263b0*/  STL [R1+0x70], R0 ;  /* 0x0000700001007387 */ /* 0x0001e80000100800 */
[----:B0-----:R0:W5:Y:S01]  /*263c0*/  LDL.LU R0, [R1] ;  /* 0x0000000001007983 */ /* 0x0011620000300800 */
[----:B------:R-:W-:Y:S01]  /*263d0*/  MOV R13, R8 ;  /* 0x00000008000d7202 */ /* 0x000fe20000000f00 */
[----:B------:R-:W-:Y:S01]  /*263e0*/  IMAD.MOV.U32 R12, RZ, RZ, RZ ;  /* 0x000000ffff0c7224 */ /* 0x000fe200078e00ff */
[----:B------:R-:W-:Y:S01]  /*263f0*/  MOV R15, 0xffffffff ;  /* 0xffffffff000f7802 */ /* 0x000fe20000000f00 */
[----:B------:R-:W-:Y:S02]  /*26400*/  IMAD.MOV.U32 R11, RZ, RZ, 0x181f ;  /* 0x0000181fff0b7424 */ /* 0x000fe400078e00ff */
[----:B------:R-:W-:-:S02]  /*26410*/  IMAD.MOV.U32 R3, RZ, RZ, R14 ;  /* 0x000000ffff037224 */ /* 0x000fc400078e000e */
[----:B0-----:R-:W-:-:S07]  /*26420*/  IMAD.SHL.U32 R4, R33, 0x2, RZ ;  /* 0x0000000221047824 */ /* 0x001fce00078e00ff */
[----:B-----5:R-:W-:Y:S05]  /*26430*/  WARPSYNC.COLLECTIVE R15, `(.L_x_3155) ;  /* 0x000000000f087348 */ /* 0x020fea0003c00000 */
[----:B------:R0:W1:Y:S02]  /*26440*/  SHFL.IDX P6, R14, R13, R12, R11 ;  /* 0x0000000c0d0e7389 */ /* 0x00006400000c000b */
[----:B01---5:R-:W-:Y:S01]  /*26450*/  ENDCOLLECTIVE ;  /* 0x000000000000791b */ /* 0x023fe20003800000 */
.L_x_3155:
[----:B------:R-:W-:Y:S01]  /*26460*/  IMAD R5, R5, 0x2, R22 ;  /* 0x0000000205057824 */ /* 0x000fe200078e0216 */
[----:B------:R-:W-:Y:S01]  /*26470*/  ULDC.64 UR4, c[0x0][0x208] ;  /* 0x0000820000047ab9 */ /* 0x000fe20000000a00 */
[----:B------:R-:W-:Y:S01]  /*26480*/  IMAD.MOV.U32 R13, RZ, RZ, R6 ;  /* 0x000000ffff0d7224 */ /* 0x000fe200078e0006 */
[----:B------:R-:W-:Y:S01]  /*26490*/  MOV R12, 0x1 ;  /* 0x00000001000c7802 */ /* 0x000fe20000000f00 */
[----:B------:R-:W-:-:S05]  /*264a0*/  IMAD.MOV.U32 R2, RZ, RZ, R14 ;  /* 0x000000ffff027224 */ /* 0x000fca00078e000e */
[----:B------:R-:W-:-:S04]  /*264b0*/  IADD3 R2, P0, R2, R4, RZ ;  /* 0x0000000402027210 */ /* 0x000fc80007f1e0ff */
[----:B------:R-:W-:Y:S02]  /*264c0*/  IADD3.X R3, RZ, R3, RZ, P0, !PT ;  /* 0x00000003ff037210 */ /* 0x000fe400007fe4ff */
[----:B------:R-:W-:-:S04]  /*264d0*/  LOP3.LUT R0, R0, 0xffffffbf, RZ, 0xc0, !PT ;  /* 0xffffffbf00007812 */ /* 0x000fc800078ec0ff */
[----:B------:R-:W-:-:S04]  /*264e0*/  @P1 LOP3.LUT R0, R0, 0x40, RZ, 0xfc, !PT ;  /* 0x0000004000001812 */ /* 0x000fc800078efcff */
[----:B------:R-:W-:Y:S01]  /*264f0*/  LOP3.LUT P1, RZ, R0, 0x4, RZ, 0xc0, !PT ;  /* 0x0000000400ff7812 */ /* 0x000fe2000782c0ff */
[----:B------:R0:W-:-:S12]  /*26500*/  STL [R1], R0 ;  /* 0x0000000001007387 */ /* 0x0001d80000100800 */
[----:B------:R-:W-:Y:S01]  /*26510*/  @!PT LDS RZ, [RZ] ;  /* 0x00000000fffff984 */ /* 0x000fe20000000800 */
[----:B------:R-:W-:Y:S01]  /*26520*/  @!PT LDS RZ, [RZ] ;  /* 0x00000000fffff984 */ /* 0x000fe20000000800 */
[----:B------:R-:W-:Y:S01]  /*26530*/  @!PT LDS RZ, [RZ] ;  /* 0x00000000fffff984 */ /* 0x000fe20000000800 */
[----:B------:R0:W-:Y:S04]  /*26540*/  LDGSTS.E.BYPASS.LTC128B.128 [R5+0x1e400], desc[UR4][R2.64], !P1 ;  /* 0x1e40000002057fae */ /* 0x0001e8000c901d44 */
[----:B------:R0:W-:Y:S04]  /*26550*/  LDGSTS.E.BYPASS.LTC128B.128 [R5+0x21400], desc[UR4][R2.64+0x80], !P5 ;  /* 0x2140008002057fae */ /* 0x0001e8000e901d44 */
[----:B------:R0:W-:Y:S02]  /*26560*/  LDGSTS.E.BYPASS.LTC128B.128 [R5+0x24400], desc[UR4][R2.64+0x100], !P4 ;  /* 0x2440010002057fae */ /* 0x0001e4000e101d44 */
[----:B0-----:R-:W-:Y:S05]  /*26570*/  WARPSYNC.COLLECTIVE R15, `(.L_x_3156) ;  /* 0x000000000f087348 */ /* 0x001fea0003c00000 */
[----:B------:R1:W2:Y:S02]  /*26580*/  SHFL.IDX P6, R14, R13, R12, R11 ;  /* 0x0000000c0d0e7389 */ /* 0x0002a400000c000b */
[----:B012---:R-:W-:Y:S01]  /*26590*/  ENDCOLLECTIVE ;  /* 0x000000000000791b */ /* 0x007fe20003800000 */
.L_x_3156:
[----:B------:R-:W-:Y:S02]  /*265a0*/  IMAD.MOV.U32 R13, RZ, RZ, R8 ;  /* 0x000000ffff0d7224 */ /* 0x000fe400078e0008 */
[----:B------:R-:W-:-:S07]  /*265b0*/  IMAD.MOV.U32 R3, RZ, RZ, R14 ;  /* 0x000000ffff037224 */ /* 0x000fce00078e000e */
[----:B------:R-:W-:Y:S05]  /*265c0*/  WARPSYNC.COLLECTIVE R15, `(.L_x_3157) ;  /* 0x000000000f087348 */ /* 0x000fea0003c00000 */
[----:B------:R0:W1:Y:S02]  /*265d0*/  SHFL.IDX P6, R14, R13, R12, R11 ;  /* 0x0000000c0d0e7389 */ /* 0x00006400000c000b */
[----:B01----:R-:W-:Y:S01]  /*265e0*/  ENDCOLLECTIVE ;  /* 0x000000000000791b */ /* 0x003fe20003800000 */
.L_x_3157:
[----:B------:R-:W-:Y:S01]  /*265f0*/  ULDC.64 UR4, c[0x0][0x208] ;  /* 0x0000820000047ab9 */ /* 0x000fe20000000a00 */
[----:B------:R-:W-:Y:S01]  /*26600*/  IMAD.MOV.U32 R13, RZ, RZ, R6 ;  /* 0x000000ffff0d7224 */ /* 0x000fe200078e0006 */
[----:B------:R-:W-:Y:S02]  /*26610*/  MOV R12, 0x2 ;  /* 0x00000002000c7802 */ /* 0x000fe40000000f00 */
[----:B------:R-:W-:-:S04]  /*26620*/  MOV R2, R14 ;  /* 0x0000000e00027202 */ /* 0x000fc80000000f00 */
[----:B------:R-:W-:-:S05]  /*26630*/  IADD3 R2, P0, R2, R4, RZ ;  /* 0x0000000402027210 */ /* 0x000fca0007f1e0ff */
[----:B------:R-:W-:-:S05]  /*26640*/  IMAD.X R3, RZ, RZ, R3, P0 ;  /* 0x000000ffff037224 */ /* 0x000fca00000e0603 */
        /* <DEDUP_REMOVED lines=9> */
.L_x_3158:
[----:B------:R-:W-:Y:S02]  /*266e0*/  IMAD.MOV.U32 R13, RZ, RZ, R8 ;  /* 0x000000ffff0d7224 */ /* 0x000fe400078e0008 */
[----:B------:R-:W-:-:S07]  /*266f0*/  IMAD.MOV.U32 R34, RZ, RZ, R14 ;  /* 0x000000ffff227224 */ /* 0x000fce00078e000e */
[----:B------:R-:W-:Y:S05]  /*26700*/  WARPSYNC.COLLECTIVE R15, `(.L_x_3159) ;  /* 0x000000000f087348 */ /* 0x000fea0003c00000 */
[----:B------:R0:W1:Y:S02]  /*26710*/  SHFL.IDX P6, R14, R13, R12, R11 ;  /* 0x0000000c0d0e7389 */ /* 0x00006400000c000b */
[----:B01----:R-:W-:Y:S01]  /*26720*/  ENDCOLLECTIVE ;  /* 0x000000000000791b */ /* 0x003fe20003800000 */
.L_x_3159:
        /* <DEDUP_REMOVED lines=15> */
.L_x_3160:
[----:B------:R-:W-:Y:S02]  /*26820*/  IMAD.MOV.U32 R13, RZ, RZ, R8 ;  /* 0x000000ffff0d7224 */ /* 0x000fe400078e0008 */
[----:B------:R-:W-:-:S07]  /*26830*/  IMAD.MOV.U32 R34, RZ, RZ, R14 ;  /* 0x000000ffff227224 */ /* 0x000fce00078e000e */
[----:B------:R-:W-:Y:S05]  /*26840*/  WARPSYNC.COLLECTIVE R15, `(.L_x_3161) ;  /* 0x000000000f087348 */ /* 0x000fea0003c00000 */
[----:B------:R0:W1:Y:S02]  /*26850*/  SHFL.IDX P6, R14, R13, R12, R11 ;  /* 0x0000000c0d0e7389 */ /* 0x00006400000c000b */
[----:B01----:R-:W-:Y:S01]  /*26860*/  ENDCOLLECTIVE ;  /* 0x000000000000791b */ /* 0x003fe20003800000 */
.L_x_3161:
        /* <DEDUP_REMOVED lines=15> */
.L_x_3162:
[----:B------:R-:W-:Y:S02]  /*26960*/  IMAD.MOV.U32 R13, RZ, RZ, R8 ;  /* 0x000000ffff0d7224 */ /* 0x000fe400078e0008 */
[----:B------:R-:W-:-:S07]  /*26970*/  IMAD.MOV.U32 R34, RZ, RZ, R14 ;  /* 0x000000ffff227224 */ /* 0x000fce00078e000e */
[----:B------:R-:W-:Y:S05]  /*26980*/  WARPSYNC.COLLECTIVE R15, `(.L_x_3163) ;  /* 0x000000000f087348 */ /* 0x000fea0003c00000 */
[----:B------:R0:W1:Y:S02]  /*26990*/  SHFL.IDX P6, R14, R13, R12, R11 ;  /* 0x0000000c0d0e7389 */ /* 0x00006400000c000b */
[----:B01----:R-:W-:Y:S01]  /*269a0*/  ENDCOLLECTIVE ;  /* 0x000000000000791b */ /* 0x003fe20003800000 */
.L_x_3163:
[----:B------:R-:W-:Y:S01]  /*269b0*/  ULDC.64 UR4, c[0x0][0x208] ;  /* 0x0000820000047ab9 */ /* 0x000fe20000000a00 */
[----:B------:R-:W-:-:S04]  /*269c0*/  MOV R2, R14 ;  /* 0x0000000e00027202 */ /* 0x000fc80000000f00 */
[----:B------:R-:W-:-:S05]  /*269d0*/  IADD3 R2, P0, R2, R4, RZ ;  /* 0x0000000402027210 */ /* 0x000fca0007f1e0ff */
[----:B------:R-:W-:-:S05]  /*269e0*/  IMAD.X R3, RZ, RZ, R34, P0 ;  /* 0x000000ffff037224 */ /* 0x000fca00000e0622 */
        /* <DEDUP_REMOVED lines=8> */
[----:B------:R0:W-:Y:S04]  /*26a70*/  LDGSTS.E.BYPASS.LTC128B.128 [R5+0x23400], desc[UR4][R2.64+0x80], !P5 ;  /* 0x2340008002057fae */ /* 0x0001e8000e901d44 */
[----:B------:R0:W-:Y:S02]  /*26a80*/  LDGSTS.E.BYPASS.LTC128B.128 [R5+0x26400], desc[UR4][R2.64+0x100], !P4 ;  /* 0x2640010002057fae */ /* 0x0001e4000e101d44 */
[----:B0----5:R-:W-:Y:S05]  /*26a90*/  WARPSYNC.COLLECTIVE R15, `(.L_x_3164) ;  /* 0x000000000f087348 */ /* 0x021fea0003c00000 */
[----:B------:R1:W2:Y:S02]  /*26aa0*/  SHFL.IDX P6, R14, R13, R12, R11 ;  /* 0x0000000c0d0e7389 */ /* 0x0002a400000c000b */
[----:B012--5:R-:W-:Y:S01]  /*26ab0*/  ENDCOLLECTIVE ;  /* 0x000000000000791b */ /* 0x027fe20003800000 */
.L_x_3164:
[----:B------:R-:W-:Y:S02]  /*26ac0*/  IMAD.MOV.U32 R13, RZ, RZ, R8 ;  /* 0x000000ffff0d7224 */ /* 0x000fe400078e0008 */
[----:B------:R-:W-:-:S07]  /*26ad0*/  IMAD.MOV.U32 R34, RZ, RZ, R14 ;  /* 0x000000ffff227224 */ /* 0x000fce00078e000e */
[----:B------:R-:W-:Y:S05]  /*26ae0*/  WARPSYNC.COLLECTIVE R15, `(.L_x_3165) ;  /* 0x000000000f087348 */ /* 0x000fea0003c00000 */
[----:B------:R0:W1:Y:S02]  /*26af0*/  SHFL.IDX P6, R14, R13, R12, R11 ;  /* 0x0000000c0d0e7389 */ /* 0x00006400000c000b */
[----:B01----:R-:W-:Y:S01]  /*26b00*/  ENDCOLLECTIVE ;  /* 0x000000000000791b */ /* 0x003fe20003800000 */
.L_x_3165:
[----:B------:R-:W-:Y:S01]  /*26b10*/  MOV R2, R14 ;  /* 0x0000000e00027202 */ /* 0x000fe20000000f00 */
[----:B------:R-:W-:Y:S06]  /*26b20*/  BRA `(.L_x_3166) ;  /* 0xffffffac00147947 */ /* 0x000fec000383ffff */
.L_x_3014:
[----:B0-----:R0:W3:Y:S02]  /*26b30*/  SYNCS.PHASECHK.TRANS64.TRYWAIT P0, [R6+URZ+0x30860], R2 ;  /* 0x03086002060075a7 */ /* 0x0010e4000800017f */
[----:B---3--:R-:W-:Y:S05]  /*26b40*/  @!P0 NANOSLEEP.SYNCS 0x989680 ;  /* 0x009896800000895d */ /* 0x008fea0003900000 */
[----:B------:R-:W3:Y:S02]  /*26b50*/  @!P0 SYNCS.PHASECHK.TRANS64 P0, [R6+URZ+0x30860], R2 ;  /* 0x03086002060085a7 */ /* 0x000ee4000800007f */
[----:B---3--:R-:W-:Y:S05]  /*26b60*/  @!P0 BRA `(.L_x_3014) ;  /* 0xfffffffc00f08947 */ /* 0x008fea000383ffff */
[----:B------:R-:W-:Y:S05]  /*26b70*/  BRA `(.L_x_3167) ;  /* 0xffffffac00807947 */ /* 0x000fea000383ffff */
.L_x_3015:
        /* <DEDUP_REMOVED lines=8> */
.L_x_3169:
[----:B------:R-:W-:Y:S05]  /*26c00*/  BSYNC B1 ;  /* 0x0000000000017941 */ /* 0x000fea0003800000 */
.L_x_3168:
[----:B------:R-:W-:Y:S01]  /*26c10*/  MOV R13, R23 ;  /* 0x00000017000d7202 */ /* 0x000fe20000000f00 */
[----:B------:R-:W-:Y:S01]  /*26c20*/  IMAD.MOV.U32 R12, RZ, RZ, RZ ;  /* 0x000000ffff0c7224 */ /* 0x000fe200078e00ff */
[----:B------:R-:W-:Y:S01]  /*26c30*/  MOV R15, 0xffffffff ;  /* 0xffffffff000f7802 */ /* 0x000fe20000000f00 */
[----:B------:R-:W-:Y:S01]  /*26c40*/  IMAD.MOV.U32 R11, RZ, RZ, 0x181f ;  /* 0x0000181fff0b7424 */ /* 0x000fe200078e00ff */
[----:B------:R-:W-:Y:S01]  /*26c50*/  LEA R5, R5, R22, 0x1 ;  /* 0x0000001605057211 */ /* 0x000fe200078e08ff */
[----:B------:R-:W-:-:S07]  /*26c60*/  IMAD.MOV.U32 R3, RZ, RZ, R14 ;  /* 0x000000ffff037224 */ /* 0x000fce00078e000e */
[----:B------:R-:W-:Y:S05]  /*26c70*/  WARPSYNC.COLLECTIVE R15, `(.L_x_3170) ;  /* 0x000000000f087348 */ /* 0x000fea0003c00000 */
[----:B------:R0:W1:Y:S02]  /*26c80*/  SHFL.IDX P6, R14, R13, R12, R11 ;  /* 0x0000000c0d0e7389 */ /* 0x00006400000c000b */
[----:B01----:R-:W-:Y:S01]  /*26c90*/  ENDCOLLECTIVE ;  /* 0x000000000000791b */ /* 0x003fe20003800000 */
.L_x_3170:
[----:B------:R-:W-:Y:S01]  /*26ca0*/  ULDC.64 UR4, c[0x0][0x208] ;  /* 0x0000820000047ab9 */ /* 0x000fe20000000a00 */
[----:B------:R-:W-:Y:S02]  /*26cb0*/  IMAD.MOV.U32 R13, RZ, RZ, R24 ;  /* 0x000000ffff0d7224 */ /* 0x000fe400078e0018 */
[----:B------:R-:W-:Y:S02]  /*26cc0*/  IMAD.MOV.U32 R12, RZ, RZ, 0x1 ;  /* 0x00000001ff0c7424 */ /* 0x000fe400078e00ff */
[----:B------:R-:W-:-:S05]  /*26cd0*/  IMAD.MOV.U32 R2, RZ, RZ, R14 ;  /* 0x000000ffff027224 */ /* 0x000fca00078e000e */
[----:B------:R-:W-:-:S05]  /*26ce0*/  IADD3 R2, P0, R2, R4, RZ ;  /* 0x0000000402027210 */ /* 0x000fca0007f1e0ff */
        /* <DEDUP_REMOVED lines=9> */
[----:B------:R0:W-:Y:S02]  /*26d80*/  LDGSTS.E.BYPASS.LTC128B.128 [R5+0x6400], desc[UR4][R2.64+0x100], !P0 ;  /* 0x0640010002057fae */ /* 0x0001e4000c101d44 */
[----:B0-----:R-:W-:Y:S05]  /*26d90*/  WARPSYNC.COLLECTIVE R15, `(.L_x_3171) ;  /* 0x000000000f087348 */ /* 0x001fea0003c00000 */
[----:B------:R1:W2:Y:S02]  /*26da0*/  SHFL.IDX P6, R14, R13, R12, R11 ;  /* 0x0000000c0d0e7389 */ /* 0x0002a400000c000b */
[----:B012---:R-:W-:Y:S01]  /*26db0*/  ENDCOLLECTIVE ;  /* 0x000000000000791b */ /* 0x007fe20003800000 */
.L_x_3171:
[----:B------:R-:W-:Y:S01]  /*26dc0*/  IMAD.MOV.U32 R13, RZ, RZ, R23 ;  /* 0x000000ffff0d7224 */ /* 0x000fe200078e0017 */
[----:B------:R-:W-:-:S07]  /*26dd0*/  MOV R3, R14 ;  /* 0x0000000e00037202 */ /* 0x000fce0000000f00 */
[----:B------:R-:W-:Y:S05]  /*26de0*/  WARPSYNC.COLLECTIVE R15, `(.L_x_3172) ;  /* 0x000000000f087348 */ /* 0x000fea0003c00000 */
[----:B------:R0:W1:Y:S02]  /*26df0*/  SHFL.IDX P6, R14, R13, R12, R11 ;  /* 0x0000000c0d0e7389 */ /* 0x00006400000c000b */
[----:B01----:R-:W-:Y:S01]  /*26e00*/  ENDCOLLECTIVE ;  /* 0x000000000000791b */ /* 0x003fe20003800000 */
.L_x_3172:
[----:B------:R-:W-:Y:S01]  /*26e10*/  ULDC.64 UR4, c[0x0][0x208] ;  /* 0x0000820000047ab9 */ /* 0x000fe20000000a00 */
[----:B------:R-:W-:Y:S02]  /*26e20*/  IMAD.MOV.U32 R13, RZ, RZ, R24 ;  /* 0x000000ffff0d7224 */ /* 0x000fe400078e0018 */
[----:B------:R-:W-:Y:S02]  /*26e30*/  IMAD.MOV.U32 R12, RZ, RZ, 0x2 ;  /* 0x00000002ff0c7424 */ /* 0x000fe400078e00ff */
[----:B------:R-:W-:-:S05]  /*26e40*/  IMAD.MOV.U32 R2, RZ, RZ, R14 ;  /* 0x000000ffff027224 */ /* 0x000fca00078e000e */
[----:B------:R-:W-:-:S04]  /*26e50*/  IADD3 R2, P0, R2, R4, RZ ;  /* 0x0000000402027210 */ /* 0x000fc80007f1e0ff */
[----:B------:R-:W-:Y:S02]  /*26e60*/  IADD3.X R3, RZ, R3, RZ, P0, !PT ;  /* 0x00000003ff037210 */ /* 0x000fe400007fe4ff */
        /* <DEDUP_REMOVED lines=12> */
.L_x_3173:
[----:B------:R-:W-:Y:S01]  /*26f30*/  IMAD.MOV.U32 R13, RZ, RZ, R23 ;  /* 0x000000ffff0d7224 */ /* 0x000fe200078e0017 */
[----:B------:R-:W-:-:S07]  /*26f40*/  MOV R3, R14 ;  /* 0x0000000e00037202 */ /* 0x000fce0000000f00 */
[----:B------:R-:W-:Y:S05]  /*26f50*/  WARPSYNC.COLLECTIVE R15, `(.L_x_3174) ;  /* 0x000000000f087348 */ /* 0x000fea0003c00000 */
[----:B------:R0:W1:Y:S02]  /*26f60*/  SHFL.IDX P6, R14, R13, R12, R11 ;  /* 0x0000000c0d0e7389 */ /* 0x00006400000c000b */
[----:B01----:R-:W-:Y:S01]  /*26f70*/  ENDCOLLECTIVE ;  /* 0x000000000000791b */ /* 0x003fe20003800000 */
.L_x_3174:
        /* <DEDUP_REMOVED lines=18> */
.L_x_3175:
[----:B------:R-:W-:Y:S01]  /*270a0*/  IMAD.MOV.U32 R13, RZ, RZ, R23 ;  /* 0x000000ffff0d7224 */ /* 0x000fe200078e0017 */
[----:B------:R-:W-:-:S07]  /*270b0*/  MOV R3, R14 ;  /* 0x0000000e00037202 */ /* 0x000fce0000000f00 */
[----:B------:R-:W-:Y:S05]  /*270c0*/  WARPSYNC.COLLECTIVE R15, `(.L_x_3176) ;  /* 0x000000000f087348 */ /* 0x000fea0003c00000 */
[----:B------:R0:W1:Y:S02]  /*270d0*/  SHFL.IDX P6, R14, R13, R12, R11 ;  /* 0x0000000c0d0e7389 */ /* 0x00006400000c000b */
[----:B01----:R-:W-:Y:S01]  /*270e0*/  ENDCOLLECTIVE ;  /* 0x000000000000791b */ /* 0x003fe20003800000 */
.L_x_3176:
        /* <DEDUP_REMOVED lines=18> */
.L_x_3177:
[----:B------:R-:W-:Y:S01]  /*27210*/  IMAD.MOV.U32 R13, RZ, RZ, R23 ;  /* 0x000000ffff0d7224 */ /* 0x000fe200078e0017 */
[----:B------:R-:W-:-:S07]  /*27220*/  MOV R3, R14 ;  /* 0x0000000e00037202 */ /* 0x000fce0000000f00 */
[----:B------:R-:W-:Y:S05]  /*27230*/  WARPSYNC.COLLECTIVE R15, `(.L_x_3178) ;  /* 0x000000000f087348 */ /* 0x000fea0003c00000 */
[----:B------:R0:W1:Y:S02]  /*27240*/  SHFL.IDX P6, R14, R13, R12, R11 ;  /* 0x0000000c0d0e7389 */ /* 0x00006400000c000b */
[----:B01----:R-:W-:Y:S01]  /*27250*/  ENDCOLLECTIVE ;  /* 0x000000000000791b */ /* 0x003fe20003800000 */
.L_x_3178:
        /* <DEDUP_REMOVED lines=18> */
.L_x_3179:
[----:B------:R-:W-:Y:S01]  /*27380*/  IMAD.MOV.U32 R13, RZ, RZ, R23 ;  /* 0x000000ffff0d7224 */ /* 0x000fe200078e0017 */
[----:B------:R-:W-:-:S07]  /*27390*/  MOV R24, R14 ;  /* 0x0000000e00187202 */ /* 0x000fce0000000f00 */
[----:B------:R-:W-:Y:S05]  /*273a0*/  WARPSYNC.COLLECTIVE R15, `(.L_x_3180) ;  /* 0x000000000f087348 */ /* 0x000fea0003c00000 */
[----:B------:R0:W1:Y:S02]  /*273b0*/  SHFL.IDX P6, R14, R13, R12, R11 ;  /* 0x0000000c0d0e7389 */ /* 0x00006400000c000b */
[----:B01----:R-:W-:Y:S01]  /*273c0*/  ENDCOLLECTIVE ;  /* 0x000000000000791b */ /* 0x003fe20003800000 */
.L_x_3180:
[----:B------:R-:W-:Y:S05]  /*273d0*/  BRA `(.L_x_3181) ;  /* 0xffffffa800687947 */ /* 0x000fea000383ffff */
.L_x_3023:
[----:B0-----:R0:W1:Y:S02]  /*273e0*/  SYNCS.PHASECHK.TRANS64.TRYWAIT P0, [R0+URZ+0x30860], R3 ;  /* 0x03086003000075a7 */ /* 0x001064000800017f */
[----:B-1----:R-:W-:Y:S05]  /*273f0*/  @!P0 NANOSLEEP.SYNCS 0x989680 ;  /* 0x009896800000895d */ /* 0x002fea0003900000 */
[----:B------:R-:W1:Y:S02]  /*27400*/  @!P0 SYNCS.PHASECHK.TRANS64 P0, [R0+URZ+0x30860], R3 ;  /* 0x03086003000085a7 */ /* 0x000e64000800007f */
[----:B-1----:R-:W-:Y:S05]  /*27410*/  @!P0 BRA `(.L_x_3023) ;  /* 0xfffffffc00f08947 */ /* 0x002fea000383ffff */
[----:B------:R-:W-:Y:S05]  /*27420*/  BRA `(.L_x_3182) ;  /* 0xffffffac00987947 */ /* 0x000fea000383ffff */
.L_x_3024:
[----:B------:R-:W-:Y:S01]  /*27430*/  BSSY B0, `(.L_x_3183) ;  /* 0x0000008000007945 */ /* 0x000fe20003800000 */
[----:B------:R-:W-:Y:S01]  /*27440*/  IMAD.MOV.U32 R13, RZ, RZ, R24 ;  /* 0x000000ffff0d7224 */ /* 0x000fe200078e0018 */
[----:B------:R-:W-:Y:S01]  /*27450*/  MOV R12, RZ ;  /* 0x000000ff000c7202 */ /* 0x000fe20000000f00 */
[----:B------:R-:W-:Y:S02]  /*27460*/  IMAD.MOV.U32 R11, RZ, RZ, 0x181f ;  /* 0x0000181fff0b7424 */ /* 0x000fe400078e00ff */
[----:B------:R-:W-:-:S07]  /*27470*/  IMAD.MOV.U32 R15, RZ, RZ, -0x1 ;  /* 0xffffffffff0f7424 */ /* 0x000fce00078e00ff */
[----:B0-2---:R-:W-:Y:S05]  /*27480*/  WARPSYNC.COLLECTIVE R15, `(.L_x_3184) ;  /* 0x000000000f087348 */ /* 0x005fea0003c00000 */
[----:B--2---:R1:W2:Y:S02]  /*27490*/  SHFL.IDX P6, R14, R13, R12, R11 ;  /* 0x0000000c0d0e7389 */ /* 0x0042a400000c000b */
[----:B012---:R-:W-:Y:S01]  /*274a0*/  ENDCOLLECTIVE ;  /* 0x000000000000791b */ /* 0x007fe20003800000 */
.L_x_3184:
[----:B------:R-:W-:Y:S05]  /*274b0*/  BSYNC B0 ;  /* 0x0000000000007941 */ /* 0x000fea0003800000 */
.L_x_3183:
[----:B------:R-:W-:Y:S01]  /*274c0*/  IMAD.MOV.U32 R13, RZ, RZ, R23 ;  /* 0x000000ffff0d7224 */ /* 0x000fe200078e0017 */
[----:B------:R-:W-:Y:S01]  /*274d0*/  MOV R11, 0x181f ;  /* 0x0000181f000b7802 */ /* 0x000fe20000000f00 */
[----:B------:R-:W-:Y:S01]  /*274e0*/  IMAD.MOV.U32 R12, RZ, RZ, RZ ;  /* 0x000000ffff0c7224 */ /* 0x000fe200078e00ff */
[----:B------:R-:W-:Y:S01]  /*274f0*/  MOV R3, R14 ;  /* 0x0000000e00037202 */ /* 0x000fe20000000f00 */
[----:B------:R-:W-:Y:S02]  /*27500*/  IMAD.MOV.U32 R15, RZ, RZ, -0x1 ;  /* 0xffffffffff0f7424 */ /* 0x000fe400078e00ff */
[----:B------:R-:W-:Y:S02]  /*27510*/  IMAD.SHL.U32 R5, R33, 0x2, RZ ;  /* 0x0000000221057824 */ /* 0x000fe400078e00ff */
[----:B------:R-:W-:-:S07]  /*27520*/  IMAD R4, R7, 0x2, R22 ;  /* 0x0000000207047824 */ /* 0x000fce00078e0216 */
[----:B------:R-:W-:Y:S05]  /*27530*/  WARPSYNC.COLLECTIVE R15, `(.L_x_3185) ;  /* 0x000000000f087348 */ /* 0x000fea0003c00000 */
[----:B------:R0:W1:Y:S02]  /*27540*/  SHFL.IDX P6, R14, R13, R12, R11 ;  /* 0x0000000c0d0e7389 */ /* 0x00006400000c000b */
[----:B01----:R-:W-:Y:S01]  /*27550*/  ENDCOLLECTIVE ;  /* 0x000000000000791b */ /* 0x003fe20003800000 */
.L_x_3185:
[----:B------:R-:W-:Y:S01]  /*27560*/  ULDC UR4, c[0x0][0x2f4] ;  /* 0x0000bd0000047ab9 */ /* 0x000fe20000000800 */
[----:B------:R-:W-:Y:S01]  /*27570*/  ULDC.64 UR6, c[0x0][0x208] ;  /* 0x0000820000067ab9 */ /* 0x000fe20000000a00 */
[----:B------:R-:W-:Y:S02]  /*27580*/  ISETP.GE.AND P2, PT, R33, UR4, PT ;  /* 0x0000000421007c0c */ /* 0x000fe4000bf46270 */
[----:B------:R-:W-:Y:S02]  /*27590*/  ISETP.GE.AND P1, PT, R36, UR4, PT ;  /* 0x0000000424007c0c */ /* 0x000fe4000bf26270 */
[C---:B------:R-:W-:Y:S02]  /*275a0*/  ISETP.LT.OR P3, PT, R6.reuse, 0x1, P2 ;  /* 0x000000010600780c */ /* 0x040fe40001761670 */
[----:B------:R-:W-:Y:S01]  /*275b0*/  ISETP.LT.OR P4, PT, R6, 0x1, P1 ;  /* 0x000000010600780c */ /* 0x000fe20000f81670 */
[----:B------:R-:W-:Y:S01]  /*275c0*/  IMAD.MOV.U32 R13, RZ, RZ, R24 ;  /* 0x000000ffff0d7224 */ /* 0x000fe200078e0018 */
[----:B------:R-:W-:-:S02]  /*275d0*/  MOV R12, 0x1 ;  /* 0x00000001000c7802 */ /* 0x000fc40000000f00 */
[----:B------:R-:W-:-:S04]  /*275e0*/  IADD3 R2, P0, R14, R5, RZ ;  /* 0x000000050e027210 */ /* 0x000fc80007f1e0ff */
[----:B------:R-:W-:Y:S02]  /*275f0*/  IADD3.X R3, RZ, R3, RZ, P0, !PT ;  /* 0x00000003ff037210 */ /* 0x000fe400007fe4ff */
[----:B------:R-:W-:-:S03]  /*27600*/  ISETP.GE.AND P0, PT, R35, UR4, PT ;  /* 0x0000000423007c0c */ /* 0x000fc6000bf06270 */
[----:B------:R-:W-:Y:S01]  /*27610*/  @!PT LDS RZ, [RZ] ;  /* 0x00000000fffff984 */ /* 0x000fe20000000800 */
[----:B------:R-:W-:Y:S01]  /*27620*/  @!PT LDS RZ, [RZ] ;  /* 0x00000000fffff984 */ /* 0x000fe20000000800 */
[----:B------:R-:W-:Y:S01]  /*27630*/  @!PT LDS RZ, [RZ] ;  /* 0x00000000fffff984 */ /* 0x000fe20000000800 */
[----:B------:R0:W-:Y:S01]  /*27640*/  LDGSTS.E.BYPASS.LTC128B.128 [R4+0x400], desc[UR6][R2.64], !P3 ;  /* 0x0040000002047fae */ /* 0x0001e2000d901d46 */
[----:B------:R-:W-:-:S03]  /*27650*/  ISETP.LT.OR P3, PT, R6, 0x1, P0 ;  /* 0x000000010600780c */ /* 0x000fc60000761670 */
[----:B------:R0:W-:Y:S10]  /*27660*/  LDGSTS.E.BYPASS.LTC128B.128 [R4+0x3400], desc[UR6][R2.64+0x80], !P4 ;  /* 0x0340008002047fae */ /* 0x0001f4000e101d46 */
[----:B------:R0:W-:Y:S01]  /*27670*/  LDGSTS.E.BYPASS.LTC128B.128 [R4+0x6400], desc[UR6][R2.64+0x100], !P3 ;  /* 0x0640010002047fae */ /* 0x0001e2000d901d46 */
[----:B------:R-:W-:-:S13]  /*27680*/  ISETP.LT.OR P3, PT, R6, 0x11, P2 ;  /* 0x000000110600780c */ /* 0x000fda0001761670 */
[----:B0-----:R-:W-:Y:S05]  /*27690*/  WARPSYNC.COLLECTIVE R15, `(.L_x_3186) ;  /* 0x000000000f087348 */ /* 0x001fea0003c00000 */
[----:B------:R1:W2:Y:S02]  /*276a0*/  SHFL.IDX P6, R14, R13, R12, R11 ;  /* 0x0000000c0d0e7389 */ /* 0x0002a400000c000b */
[----:B012---:R-:W-:Y:S01]  /*276b0*/  ENDCOLLECTIVE ;  /* 0x000000000000791b */ /* 0x007fe20003800000 */
.L_x_3186:
[----:B------:R-:W-:Y:S02]  /*276c0*/  IMAD.MOV.U32 R13, RZ, RZ, R23 ;  /* 0x000000ffff0d7224 */ /* 0x000fe400078e0017 */
[----:B------:R-:W-:-:S07]  /*276d0*/  IMAD.MOV.U32 R7, RZ, RZ, R14 ;  /* 0x000000ffff077224 */ /* 0x000fce00078e000e */
[----:B------:R-:W-:Y:S05]  /*276e0*/  WARPSYNC.COLLECTIVE R15, `(.L_x_3187) ;  /* 0x000000000f087348 */ /* 0x000fea0003c00000 */
[----:B------:R0:W1:Y:S02]  /*276f0*/  SHFL.IDX P6, R14, R13, R12, R11 ;  /* 0x0000000c0d0e7389 */ /* 0x00006400000c000b */
[----:B01----:R-:W-:Y:S01]  /*27700*/  ENDCOLLECTIVE ;  /* 0x000000000000791b */ /* 0x003fe20003800000 */
.L_x_3187:
[----:B------:R-:W-:Y:S01]  /*27710*/  ULDC.64 UR4, c[0x0][0x208] ;  /* 0x0000820000047ab9 */ /* 0x000fe20000000a00 */
[----:B------:R-:W-:Y:S02]  /*27720*/  IMAD.MOV.U32 R13, RZ, RZ, R24 ;  /* 0x000000ffff0d7224 */ /* 0x000fe400078e0018 */
[----:B------:R-:W-:Y:S01]  /*27730*/  IMAD.MOV.U32 R12, RZ, RZ, 0x2 ;  /* 0x00000002ff0c7424 */ /* 0x000fe200078e00ff */
[----:B------:R-:W-:-:S04]  /*27740*/  IADD3 R2, P4, R14, R5, RZ ;  /* 0x000000050e027210 */ /* 0x000fc80007f9e0ff */
[----:B------:R-:W-:Y:S02]  /*27750*/  IADD3.X R3, RZ, R7, RZ, P4, !PT ;  /* 0x00000007ff037210 */ /* 0x000fe400027fe4ff */
[----:B------:R-:W-:-:S03]  /*27760*/  ISETP.LT.OR P4, PT, R6, 0x11, P1 ;  /* 0x000000110600780c */ /* 0x000fc60000f81670 */
[----:B------:R-:W-:Y:S01]  /*27770*/  @!PT LDS RZ, [RZ] ;  /* 0x00000000fffff984 */ /* 0x000fe20000000800 */
[----:B------:R-:W-:Y:S01]  /*27780*/  @!PT LDS RZ, [RZ] ;  /* 0x00000000fffff984 */ /* 0x000fe20000000800 */
[----:B------:R-:W-:Y:S01]  /*27790*/  @!PT LDS RZ, [RZ] ;  /* 0x00000000fffff984 */ /* 0x000fe20000000800 */
[----:B------:R0:W-:Y:S01]  /*277a0*/  LDGSTS.E.BYPASS.LTC128B.128 [R4+0xc00], desc[UR4][R2.64], !P3 ;  /* 0x00c0000002047fae */ /* 0x0001e2000d901d44 */
[----:B------:R-:W-:-:S09]  /*277b0*/  ISETP.LT.OR P3, PT, R6, 0x11, P0 ;  /* 0x000000110600780c */ /* 0x000fd20000761670 */
[----:B------:R0:W-:Y:S04]  /*277c0*/  LDGSTS.E.BYPASS.LTC128B.128 [R4+0x3c00], desc[UR4][R2.64+0x80], !P4 ;  /* 0x03c0008002047fae */ /* 0x0001e8000e101d44 */
[----:B------:R0:W-:Y:S01]  /*277d0*/  LDGSTS.E.BYPASS.LTC128B.128 [R4+0x6c00], desc[UR4][R2.64+0x100], !P3 ;  /* 0x06c0010002047fae */ /* 0x0001e2000d901d44 */
[----:B------:R-:W-:-:S13]  /*277e0*/  ISETP.LT.OR P3, PT, R6, 0x21, P2 ;  /* 0x000000210600780c */ /* 0x000fda0001761670 */
[----:B0-----:R-:W-:Y:S05]  /*277f0*/  WARPSYNC.COLLECTIVE R15, `(.L_x_3188) ;  /* 0x000000000f087348 */ /* 0x001fea0003c00000 */
[----:B------:R1:W2:Y:S02]  /*27800*/  SHFL.IDX P6, R14, R13, R12, R11 ;  /* 0x0000000c0d0e7389 */ /* 0x0002a400000c000b */
[----:B012---:R-:W-:Y:S01]  /*27810*/  ENDCOLLECTIVE ;  /* 0x000000000000791b */ /* 0x007fe20003800000 */
.L_x_3188:
[----:B------:R-:W-:Y:S01]  /*27820*/  IMAD.MOV.U32 R13, RZ, RZ, R23 ;  /* 0x000000ffff0d7224 */ /* 0x000fe200078e0017 */
[----:B------:R-:W-:-:S07]  /*27830*/  MOV R7, R14 ;  /* 0x0000000e00077202 */ /* 0x000fce0000000f00 */
[----:B------:R-:W-:Y:S05]  /*27840*/  WARPSYNC.COLLECTIVE R15, `(.L_x_3189) ;  /* 0x000000000f087348 */ /* 0x000fea0003c00000 */
[----:B------:R0:W1:Y:S02]  /*27850*/  SHFL.IDX P6, R14, R13, R12, R11 ;  /* 0x0000000c0d0e7389 */ /* 0x00006400000c000b */
[----:B01----:R-:W-:Y:S01]  /*27860*/  ENDCOLLECTIVE ;  /* 0x000000000000791b */ /* 0x003fe20003800000 */
.L_x_3189:
[----:B------:R-:W-:Y:S01]  /*27870*/  ULDC.64 UR4, c[0x0][0x208] ;  /* 0x0000820000047ab9 */ /* 0x000fe20000000a00 */
[----:B------:R-:W-:Y:S01]  /*27880*/  MOV R13, R24 ;  /* 0x00000018000d7202 */ /* 0x000fe20000000f00 */
[----:B------:R-:W-:Y:S01]  /*27890*/  IMAD.MOV.U32 R12, RZ, RZ, 0x3 ;  /* 0x00000003ff0c7424 */ /* 0x000fe200078e00ff */
[----:B------:R-:W-:-:S05]  /*278a0*/  IADD3 R2, P4, R14, R5, RZ ;  /* 0x000000050e027210 */ /* 0x000fca0007f9e0ff */
[----:B------:R-:W-:Y:S01]  /*278b0*/  IMAD.X R3, RZ, RZ, R7, P4 ;  /* 0x000000ffff037224 */ /* 0x000fe200020e0607 */
[----:B------:R-:W-:-:S04]  /*278c0*/  ISETP.LT.OR P4, PT, R6, 0x21, P1 ;  /* 0x000000210600780c */ /* 0x000fc80000f81670 */
[----:B------:R-:W-:Y:S01]  /*278d0*/  @!PT LDS RZ, [RZ] ;  /* 0x00000000fffff984 */ /* 0x000fe20000000800 */
[----:B------:R-:W-:Y:S01]  /*278e0*/  @!PT LDS RZ, [RZ] ;  /* 0x00000000fffff984 */ /* 0x000fe20000000800 */
[----:B------:R-:W-:Y:S01]  /*278f0*/  @!PT LDS RZ, [RZ] ;  /* 0x00000000fffff984 */ /* 0x000fe20000000800 */
[----:B------:R0:W-:Y:S01]  /*27900*/  LDGSTS.E.BYPASS.LTC128B.128 [R4+0x1400], desc[UR4][R2.64], !P3 ;  /* 0x0140000002047fae */ /* 0x0001e2000d901d44 */
[----:B------:R-:W-:-:S08]  /*27910*/  ISETP.LT.OR P3, PT, R6, 0x21, P0 ;  /* 0x000000210600780c */ /* 0x000fd00000761670 */
[----:B------:R0:W-:Y:S05]  /*27920*/  LDGSTS.E.BYPASS.LTC128B.128 [R4+0x4400], desc[UR4][R2.64+0x80], !P4 ;  /* 0x0440008002047fae */ /* 0x0001ea000e101d44 */
[----:B------:R0:W-:Y:S01]  /*27930*/  LDGSTS.E.BYPASS.LTC128B.128 [R4+0x7400], desc[UR4][R2.64+0x100], !P3 ;  /* 0x0740010002047fae */ /* 0x0001e2000d901d44 */
[----:B------:R-:W-:-:S13]  /*27940*/  ISETP.LT.OR P3, PT, R6, 0x31, P2 ;  /* 0x000000310600780c */ /* 0x000fda0001761670 */
[----:B0-----:R-:W-:Y:S05]  /*27950*/  WARPSYNC.COLLECTIVE R15, `(.L_x_3190) ;  /* 0x000000000f087348 */ /* 0x001fea0003c00000 */
[----:B------:R1:W2:Y:S02]  /*27960*/  SHFL.IDX P6, R14, R13, R12, R11 ;  /* 0x0000000c0d0e7389 */ /* 0x0002a400000c000b */
[----:B012---:R-:W-:Y:S01]  /*27970*/  ENDCOLLECTIVE ;  /* 0x000000000000791b */ /* 0x007fe20003800000 */
.L_x_3190:
[----:B------:R-:W-:Y:S01]  /*27980*/  MOV R13, R23 ;  /* 0x00000017000d7202 */ /* 0x000fe20000000f00 */
[----:B------:R-:W-:-:S07]  /*27990*/  IMAD.MOV.U32 R7, RZ, RZ, R14 ;  /* 0x000000ffff077224 */ /* 0x000fce00078e000e */
[----:B------:R-:W-:Y:S05]  /*279a0*/  WARPSYNC.COLLECTIVE R15, `(.L_x_3191) ;  /* 0x000000000f087348 */ /* 0x000fea0003c00000 */
[----:B------:R0:W1:Y:S02]  /*279b0*/  SHFL.IDX P6, R14, R13, R12, R11 ;  /* 0x0000000c0d0e7389 */ /* 0x00006400000c000b */
[----:B01----:R-:W-:Y:S01]  /*279c0*/  ENDCOLLECTIVE ;  /* 0x000000000000791b */ /* 0x003fe20003800000 */
.L_x_3191:
[----:B------:R-:W-:Y:S01]  /*279d0*/  ULDC.64 UR4, c[0x0][0x208] ;  /* 0x0000820000047ab9 */ /* 0x000fe20000000a00 */
[----:B------:R-:W-:Y:S01]  /*279e0*/  IMAD.MOV.U32 R13, RZ, RZ, R24 ;  /* 0x000000ffff0d7224 */ /* 0x000fe200078e0018 */
[----:B------:R-:W-:Y:S02]  /*279f0*/  MOV R12, 0x4 ;  /* 0x00000004000c7802 */ /* 0x000fe40000000f00 */
        /* <DEDUP_REMOVED lines=14> */
.L_x_3192:
[----:B------:R-:W-:Y:S02]  /*27ae0*/  IMAD.MOV.U32 R13, RZ, RZ, R23 ;  /* 0x000000ffff0d7224 */ /* 0x000fe400078e0017 */
[----:B------:R-:W-:-:S07]  /*27af0*/  IMAD.MOV.U32 R7, RZ, RZ, R14 ;  /* 0x000000ffff077224 */ /* 0x000fce00078e000e */
[----:B------:R-:W-:Y:S05]  /*27b00*/  WARPSYNC.COLLECTIVE R15, `(.L_x_3193) ;  /* 0x000000000f087348 */ /* 0x000fea0003c00000 */
[----:B------:R0:W1:Y:S02]  /*27b10*/  SHFL.IDX P6, R14, R13, R12, R11 ;  /* 0x0000000c0d0e7389 */ /* 0x00006400000c000b */
[----:B01----:R-:W-:Y:S01]  /*27b20*/  ENDCOLLECTIVE ;  /* 0x000000000000791b */ /* 0x003fe20003800000 */
.L_x_3193:
        /* <DEDUP_REMOVED lines=12> */
[----:B------:R0:W-:Y:S02]  /*27bf0*/  LDGSTS.E.BYPASS.LTC128B.128 [R4+0x8400], desc[UR4][R2.64+0x100], !P3 ;  /* 0x0840010002047fae */ /* 0x0001e4000d901d44 */
[----:B0-----:R-:W-:Y:S05]  /*27c00*/  WARPSYNC.COLLECTIVE R15, `(.L_x_3194) ;  /* 0x000000000f087348 */ /* 0x001fea0003c00000 */
[----:B------:R1:W2:Y:S02]  /*27c10*/  SHFL.IDX P6, R14, R13, R12, R11 ;  /* 0x0000000c0d0e7389 */ /* 0x0002a400000c000b */
[----:B012---:R-:W-:Y:S01]  /*27c20*/  ENDCOLLECTIVE ;  /* 0x000000000000791b */ /* 0x007fe20003800000 */
.L_x_3194:
[----:B------:R-:W-:Y:S01]  /*27c30*/  IMAD.MOV.U32 R13, RZ, RZ, R23 ;  /* 0x000000ffff0d7224 */ /* 0x000fe200078e0017 */
[----:B------:R-:W-:-:S07]  /*27c40*/  MOV R24, R14 ;  /* 0x0000000e00187202 */ /* 0x000fce0000000f00 */
[----:B------:R-:W-:Y:S05]  /*27c50*/  WARPSYNC.COLLECTIVE R15, `(.L_x_3195) ;  /* 0x000000000f087348 */ /* 0x000fea0003c00000 */
[----:B------:R0:W1:Y:S02]  /*27c60*/  SHFL.IDX P6, R14, R13, R12, R11 ;  /* 0x0000000c0d0e7389 */ /* 0x00006400000c000b */
[----:B01----:R-:W-:Y:S01]  /*27c70*/  ENDCOLLECTIVE ;  /* 0x000000000000791b */ /* 0x003fe20003800000 */
.L_x_3195:
[----:B------:R-:W-:Y:S05]  /*27c80*/  BRA `(.L_x_3196) ;  /* 0xffffffa8008c7947 */ /* 0x000fea000383ffff */
.L_x_3029:
[----:B------:R-:W-:Y:S01]  /*27c90*/  BSSY B0, `(.L_x_3197) ;  /* 0x0000008000007945 */ /* 0x000fe20003800000 */
[----:B------:R-:W-:Y:S01]  /*27ca0*/  IMAD.MOV.U32 R13, RZ, RZ, R16 ;  /* 0x000000ffff0d7224 */ /* 0x000fe200078e0010 */
[----:B------:R-:W-:Y:S01]  /*27cb0*/  MOV R12, RZ ;  /* 0x000000ff000c7202 */ /* 0x000fe20000000f00 */
[----:B0-----:R-:W-:Y:S02]  /*27cc0*/  IMAD.MOV.U32 R11, RZ, RZ, 0x1f ;  /* 0x0000001fff0b7424 */ /* 0x001fe400078e00ff */
[----:B------:R-:W-:-:S07]  /*27cd0*/  IMAD.MOV.U32 R15, RZ, RZ, -0x1 ;  /* 0xffffffffff0f7424 */ /* 0x000fce00078e00ff */
[----:B------:R-:W-:Y:S05]  /*27ce0*/  WARPSYNC.COLLECTIVE R15, `(.L_x_3198) ;  /* 0x000000000f087348 */ /* 0x000fea0003c00000 */
[----:B------:R0:W1:Y:S02]  /*27cf0*/  SHFL.IDX P6, R14, R13, R12, R11 ;  /* 0x0000000c0d0e7389 */ /* 0x00006400000c000b */
[----:B01----:R-:W-:Y:S01]  /*27d00*/  ENDCOLLECTIVE ;  /* 0x000000000000791b */ /* 0x003fe20003800000 */
.L_x_3198:
[----:B------:R-:W-:Y:S05]  /*27d10*/  BSYNC B0 ;  /* 0x0000000000007941 */ /* 0x000fea0003800000 */
.L_x_3197:
[----:B------:R-:W-:Y:S01]  /*27d20*/  IMAD.MOV.U32 R13, RZ, RZ, R16 ;  /* 0x000000ffff0d7224 */ /* 0x000fe200078e0010 */
[----:B------:R-:W-:Y:S01]  /*27d30*/  MOV R11, 0x1f ;  /* 0x0000001f000b7802 */ /* 0x000fe20000000f00 */
[----:B------:R-:W-:Y:S01]  /*27d40*/  IMAD.MOV.U32 R12, RZ, RZ, 0x1 ;  /* 0x00000001ff0c7424 */ /* 0x000fe200078e00ff */
[----:B------:R-:W-:Y:S01]  /*27d50*/  MOV R0, R14 ;  /* 0x0000000e00007202 */ /* 0x000fe20000000f00 */
[----:B------:R-:W-:Y:S01]  /*27d60*/  IMAD.MOV.U32 R15, RZ, RZ, -0x1 ;  /* 0xffffffffff0f7424 */ /* 0x000fe200078e00ff */
[----:B------:R-:W-:-:S07]  /*27d70*/  IADD3 R5, R19, R8, RZ ;  /* 0x0000000813057210 */ /* 0x000fce0007ffe0ff */
[----:B------:R-:W-:Y:S05]  /*27d80*/  WARPSYNC.COLLECTIVE R15, `(.L_x_3199) ;  /* 0x000000000f087348 */ /* 0x000fea0003c00000 */
[----:B------:R0:W1:Y:S02]  /*27d90*/  SHFL.IDX P6, R14, R13, R12, R11 ;  /* 0x0000000c0d0e7389 */ /* 0x00006400000c000b */
[----:B01----:R-:W-:Y:S01]  /*27da0*/  ENDCOLLECTIVE ;  /* 0x000000000000791b */ /* 0x003fe20003800000 */
.L_x_3199:
[----:B------:R-:W-:Y:S01]  /*27db0*/  ULDC UR4, c[0x0][0xc3c] ;  /* 0x00030f0000047ab9 */ /* 0x000fe20000000800 */
[----:B------:R-:W-:Y:S01]  /*27dc0*/  ULDC.64 UR6, c[0x0][0x208] ;  /* 0x0000820000067ab9 */ /* 0x000fe20000000a00 */
        /* <DEDUP_REMOVED lines=17> */
.L_x_3200:
[----:B------:R-:W-:Y:S01]  /*27ee0*/  IMAD.MOV.U32 R12, RZ, RZ, 0x2 ;  /* 0x00000002ff0c7424 */ /* 0x000fe200078e00ff */
[----:B------:R-:W-:-:S05]  /*27ef0*/  SEL R6, R14, RZ, P1 ;  /* 0x000000ff0e067207 */ /* 0x000fca0000800000 */
[----:B------:R-:W-:-:S05]  /*27f00*/  IMAD.IADD R6, R5, 0x1, R6 ;  /* 0x0000000105067824 */ /* 0x000fca00078e0206 */
[----:B------:R-:W-:-:S07]  /*27f10*/  MOV R13, R6 ;  /* 0x00000006000d7202 */ /* 0x000fce0000000f00 */
[----:B------:R-:W-:Y:S05]  /*27f20*/  WARPSYNC.COLLECTIVE R15, `(.L_x_3201) ;  /* 0x000000000f087348 */ /* 0x000fea0003c00000 */
[----:B------:R0:W1:Y:S02]  /*27f30*/  SHFL.UP P6, R14, R13, R12, R11 ;  /* 0x0400000c0d0e7389 */ /* 0x00006400000c000b */
[----:B01----:R-:W-:Y:S01]  /*27f40*/  ENDCOLLECTIVE ;  /* 0x000000000000791b */ /* 0x003fe20003800000 */
.L_x_3201:
[----:B------:R-:W-:Y:S01]  /*27f50*/  IMAD.MOV.U32 R12, RZ, RZ, 0x4 ;  /* 0x00000004ff0c7424 */ /* 0x000fe200078e00ff */
[----:B------:R-:W-:-:S05]  /*27f60*/  SEL R7, R14, RZ, P2 ;  /* 0x000000ff0e077207 */ /* 0x000fca0001000000 */
[----:B------:R-:W-:-:S05]  /*27f70*/  IMAD.IADD R7, R6, 0x1, R7 ;  /* 0x0000000106077824 */ /* 0x000fca00078e0207 */
[----:B------:R-:W-:-:S07]  /*27f80*/  MOV R13, R7 ;  /* 0x00000007000d7202 */ /* 0x000fce0000000f00 */
[----:B------:R-:W-:Y:S05]  /*27f90*/  WARPSYNC.COLLECTIVE R15, `(.L_x_3202) ;  /* 0x000000000f087348 */ /* 0x000fea0003c00000 */
[----:B------:R0:W1:Y:S02]  /*27fa0*/  SHFL.UP P6, R14, R13, R12, R11 ;  /* 0x0400000c0d0e7389 */ /* 0x00006400000c000b */
[----:B01----:R-:W-:Y:S01]  /*27fb0*/  ENDCOLLECTIVE ;  /* 0x000000000000791b */ /* 0x003fe20003800000 */
.L_x_3202:
[----:B------:R-:W-:Y:S01]  /*27fc0*/  IMAD.MOV.U32 R12, RZ, RZ, 0x8 ;  /* 0x00000008ff0c7424 */ /* 0x000fe200078e00ff */
[----:B------:R-:W-:-:S05]  /*27fd0*/  SEL R2, R14, RZ, P3 ;  /* 0x000000ff0e027207 */ /* 0x000fca0001800000 */
[----:B------:R-:W-:-:S05]  /*27fe0*/  IMAD.IADD R2, R7, 0x1, R2 ;  /* 0x0000000107027824 */ /* 0x000fca00078e0202 */
[----:B------:R-:W-:-:S07]  /*27ff0*/  MOV R13, R2 ;  /* 0x00000002000d7202 */ /* 0x000fce0000000f00 */
[----:B------:R-:W-:Y:S05]  /*28000*/  WARPSYNC.COLLECTIVE R15, `(.L_x_3203) ;  /* 0x000000000f087348 */ /* 0x000fea0003c00000 */
[----:B------:R0:W1:Y:S02]  /*28010*/  SHFL.UP P6, R14, R13, R12, R11 ;  /* 0x0400000c0d0e7389 */ /* 0x00006400000c000b */
[----:B01----:R-:W-:Y:S01]  /*28020*/  ENDCOLLECTIVE ;  /* 0x000000000000791b */ /* 0x003fe20003800000 */
.L_x_3203:
[----:B------:R-:W-:Y:S01]  /*28030*/  IMAD.MOV.U32 R12, RZ, RZ, 0x10 ;  /* 0x00000010ff0c7424 */ /* 0x000fe200078e00ff */
[----:B------:R-:W-:-:S05]  /*28040*/  SEL R3, R14, RZ, P4 ;  /* 0x000000ff0e037207 */ /* 0x000fca0002000000 */
[----:B------:R-:W-:-:S05]  /*28050*/  IMAD.IADD R3, R2, 0x1, R3 ;  /* 0x0000000102037824 */ /* 0x000fca00078e0203 */
[----:B------:R-:W-:-:S07]  /*28060*/  MOV R13, R3 ;  /* 0x00000003000d7202 */ /* 0x000fce0000000f00 */
[----:B------:R-:W-:Y:S05]  /*28070*/  WARPSYNC.COLLECTIVE R15, `(.L_x_3204) ;  /* 0x000000000f087348 */ /* 0x000fea0003c00000 */
[----:B------:R0:W1:Y:S02]  /*28080*/  SHFL.UP P6, R14, R13, R12, R11 ;  /* 0x0400000c0d0e7389 */ /* 0x00006400000c000b */
[----:B01----:R-:W-:Y:S01]  /*28090*/  ENDCOLLECTIVE ;  /* 0x000000000000791b */ /* 0x003fe20003800000 */
.L_x_3204:
        /* <DEDUP_REMOVED lines=8> */
.L_x_3205:
[----:B------:R-:W-:Y:S05]  /*28120*/  BRA `(.L_x_3206) ;  /* 0xffffffa800a87947 */ /* 0x000fea000383ffff */
.L_x_3034:
[----:B------:R-:W-:Y:S01]  /*28130*/  BSSY B0, `(.L_x_3207) ;  /* 0x0000008000007945 */ /* 0x000fe20003800000 */
[----:B-----5:R-:W-:Y:S01]  /*28140*/  MOV R13, R5 ;  /* 0x00000005000d7202 */ /* 0x020fe20000000f00 */
[----:B------:R-:W-:Y:S01]  /*28150*/  IMAD.MOV.U32 R12, RZ, RZ, 0x1 ;  /* 0x00000001ff0c7424 */ /* 0x000fe200078e00ff */
[----:B------:R-:W-:Y:S01]  /*28160*/  MOV R15, 0xffffffff ;  /* 0xffffffff000f7802 */ /* 0x000fe20000000f00 */
[----:B0-----:R-:W-:-:S07]  /*28170*/  IMAD.MOV.U32 R11, RZ, RZ, RZ ;  /* 0x000000ffff0b7224 */ /* 0x001fce00078e00ff */
[----:B-12---:R-:W-:Y:S05]  /*28180*/  WARPSYNC.COLLECTIVE R15, `(.L_x_3208) ;  /* 0x000000000f087348 */ /* 0x006fea0003c00000 */
[----:B------:R0:W3:Y:S02]  /*28190*/  SHFL.UP P6, R14, R13, R12, R11 ;  /* 0x0400000c0d0e7389 */ /* 0x0000e400000c000b */
[----:B0123--:R-:W-:Y:S01]  /*281a0*/  ENDCOLLECTIVE ;  /* 0x000000000000791b */ /* 0x00ffe20003800000 */
.L_x_3208:
[----:B------:R-:W-:Y:S05]  /*281b0*/  BSYNC B0 ;  /* 0x0000000000007941 */ /* 0x000fea0003800000 */
.L_x_3207:
        /* <DEDUP_REMOVED lines=8> */
.L_x_3209:
[----:B------:R-:W-:Y:S01]  /*28240*/  IMAD.MOV.U32 R12, RZ, RZ, 0x4 ;  /* 0x00000004ff0c7424 */ /* 0x000fe200078e00ff */
[----:B------:R-:W-:-:S05]  /*28250*/  SEL R2, R14, RZ, P2 ;  /* 0x000000ff0e027207 */ /* 0x000fca0001000000 */
[----:B------:R-:W-:-:S05]  /*28260*/  IMAD.IADD R2, R13, 0x1, R2 ;  /* 0x000000010d027824 */ /* 0x000fca00078e0202 */
[----:B------:R-:W-:-:S07]  /*28270*/  MOV R13, R2 ;  /* 0x00000002000d7202 */ /* 0x000fce0000000f00 */
[----:B------:R-:W-:Y:S05]  /*28280*/  WARPSYNC.COLLECTIVE R15, `(.L_x_3210) ;  /* 0x000000000f087348 */ /* 0x000fea0003c00000 */
[----:B------:R0:W1:Y:S02]  /*28290*/  SHFL.UP P6, R14, R13, R12, R11 ;  /* 0x0400000c0d0e7389 */ /* 0x00006400000c000b */
[----:B01----:R-:W-:Y:S01]  /*282a0*/  ENDCOLLECTIVE ;  /* 0x000000000000791b */ /* 0x003fe20003800000 */
.L_x_3210:
[----:B------:R-:W-:Y:S02]  /*282b0*/  MOV R12, 0x8 ;  /* 0x00000008000c7802 */ /* 0x000fe40000000f00 */
[----:B------:R-:W-:-:S04]  /*282c0*/  SEL R3, R14, RZ, P3 ;  /* 0x000000ff0e037207 */ /* 0x000fc80001800000 */
[----:B------:R-:W-:-:S05]  /*282d0*/  IADD3 R3, R2, R3, RZ ;  /* 0x0000000302037210 */ /* 0x000fca0007ffe0ff */
[----:B------:R-:W-:-:S07]  /*282e0*/  IMAD.MOV.U32 R13, RZ, RZ, R3 ;  /* 0x000000ffff0d7224 */ /* 0x000fce00078e0003 */
[----:B------:R-:W-:Y:S05]  /*282f0*/  WARPSYNC.COLLECTIVE R15, `(.L_x_3211) ;  /* 0x000000000f087348 */ /* 0x000fea0003c00000 */
[----:B------:R0:W1:Y:S02]  /*28300*/  SHFL.UP P6, R14, R13, R12, R11 ;  /* 0x0400000c0d0e7389 */ /* 0x00006400000c000b */
[----:B01----:R-:W-:Y:S01]  /*28310*/  ENDCOLLECTIVE ;  /* 0x000000000000791b */ /* 0x003fe20003800000 */
.L_x_3211:
[----:B------:R-:W-:Y:S01]  /*28320*/  IMAD.MOV.U32 R12, RZ, RZ, 0x10 ;  /* 0x00000010ff0c7424 */ /* 0x000fe200078e00ff */
[----:B------:R-:W-:-:S05]  /*28330*/  SEL R4, R14, RZ, P4 ;  /* 0x000000ff0e047207 */ /* 0x000fca0002000000 */
[----:B------:R-:W-:-:S05]  /*28340*/  IMAD.IADD R4, R3, 0x1, R4 ;  /* 0x0000000103047824 */ /* 0x000fca00078e0204 */
[----:B------:R-:W-:-:S07]  /*28350*/  MOV R13, R4 ;  /* 0x00000004000d7202 */ /* 0x000fce0000000f00 */
[----:B------:R-:W-:Y:S05]  /*28360*/  WARPSYNC.COLLECTIVE R15, `(.L_x_3212) ;  /* 0x000000000f087348 */ /* 0x000fea0003c00000 */
[----:B------:R0:W1:Y:S02]  /*28370*/  SHFL.UP P6, R14, R13, R12, R11 ;  /* 0x0400000c0d0e7389 */ /* 0x00006400000c000b */
[----:B01----:R-:W-:Y:S01]  /*28380*/  ENDCOLLECTIVE ;  /* 0x000000000000791b */ /* 0x003fe20003800000 */
.L_x_3212:
        /* <DEDUP_REMOVED lines=8> */
.L_x_3213:
[----:B------:R-:W-:Y:S05]  /*28410*/  BRA `(.L_x_3214) ;  /* 0xffffffa8008c7947 */ /* 0x000fea000383ffff */
.L_x_3036:
[----:B------:R-:W-:Y:S01]  /*28420*/  BSSY B0, `(.L_x_3215) ;  /* 0x0000006000007945 */ /* 0x000fe20003800000 */
[----:B------:R-:W-:Y:S02]  /*28430*/  PLOP3.LUT P6, PT, P6, PT, PT, 0x8, 0x0 ;  /* 0x000000000000781c */ /* 0x000fe400037ce170 */
[----:B------:R-:W-:-:S11]  /*28440*/  MOV R15, 0xffffffff ;  /* 0xffffffff000f7802 */ /* 0x000fd60000000f00 */
[----:B01----:R-:W-:Y:S05]  /*28450*/  WARPSYNC.COLLECTIVE R15, `(.L_x_3216) ;  /* 0x000000000f087348 */ /* 0x003fea0003c00000 */
[----:B------:R-:W-:Y:S01]  /*28460*/  VOTE.ANY R14, PT, P6 ;  /* 0x00000000000e7806 */ /* 0x000fe200030e0100 */
[----:B01----:R-:W-:Y:S06]  /*28470*/  ENDCOLLECTIVE ;  /* 0x000000000000791b */ /* 0x003fec0003800000 */
.L_x_3216:
[----:B------:R-:W-:Y:S05]  /*28480*/  BSYNC B0 ;  /* 0x0000000000007941 */ /* 0x000fea0003800000 */
.L_x_3215:
        /* <DEDUP_REMOVED lines=9> */
.L_x_3217:
[----:B------:R-:W-:Y:S01]  /*28520*/  MOV R5, R14 ;  /* 0x0000000e00057202 */ /* 0x000fe20000000f00 */
[----:B------:R-:W-:Y:S06]  /*28530*/  BRA `(.L_x_3218) ;  /* 0xffffffa8007c7947 */ /* 0x000fec000383ffff */
.L_x_3038:
[----:B------:R-:W-:Y:S01]  /*28540*/  BSSY B0, `(.L_x_3219) ;  /* 0x0000007000007945 */ /* 0x000fe20003800000 */
[----:B------:R-:W-:Y:S01]  /*28550*/  IMAD.MOV.U32 R13, RZ, RZ, R6 ;  /* 0x000000ffff0d7224 */ /* 0x000fe200078e0006 */
[----:B0-----:R-:W-:Y:S01]  /*28560*/  MOV R11, 0x1f ;  /* 0x0000001f000b7802 */ /* 0x001fe20000000f00 */
[----:B------:R-:W-:-:S07]  /*28570*/  IMAD.MOV.U32 R15, RZ, RZ, -0x1 ;  /* 0xffffffffff0f7424 */ /* 0x000fce00078e00ff */
[----:B-123--:R-:W-:Y:S05]  /*28580*/  WARPSYNC.COLLECTIVE R15, `(.L_x_3220) ;  /* 0x000000000f087348 */ /* 0x00efea0003c00000 */
[----:B------:R0:W4:Y:S02]  /*28590*/  SHFL.IDX P6, R14, R13, R12, R11 ;  /* 0x0000000c0d0e7389 */ /* 0x00012400000c000b */
[----:B01234-:R-:W-:Y:S01]  /*285a0*/  ENDCOLLECTIVE ;  /* 0x000000000000791b */ /* 0x01ffe20003800000 */
.L_x_3220:
[----:B------:R-:W-:Y:S05]  /*285b0*/  BSYNC B0 ;  /* 0x0000000000007941 */ /* 0x000fea0003800000 */
.L_x_3219:
[----:B------:R-:W-:Y:S05]  /*285c0*/  BRA `(.L_x_3037) ;  /* 0xffffffa800747947 */ /* 0x000fea000383ffff */
.L_x_3042:
[----:B0-----:R0:W2:Y:S02]  /*285d0*/  SYNCS.PHASECHK.TRANS64.TRYWAIT P0, [R7+URZ+0x30820], R0 ;  /* 0x03082000070075a7 */ /* 0x0010a4000800017f */
[----:B--2---:R-:W-:Y:S05]  /*285e0*/  @!P0 NANOSLEEP.SYNCS 0x989680 ;  /* 0x009896800000895d */ /* 0x004fea0003900000 */
[----:B------:R-:W2:Y:S02]  /*285f0*/  @!P0 SYNCS.PHASECHK.TRANS64 P0, [R7+URZ+0x30820], R0 ;  /* 0x03082000070085a7 */ /* 0x000ea4000800007f */
[----:B--2---:R-:W-:Y:S05]  /*28600*/  @!P0 BRA `(.L_x_3042) ;  /* 0xfffffffc00f08947 */ /* 0x004fea000383ffff */
[----:B------:R-:W-:Y:S05]  /*28610*/  BRA `(.L_x_3221) ;  /* 0xffffffac00f07947 */ /* 0x000fea000383ffff */
.L_x_3043:
[----:B------:R-:W2:Y:S01]  /*28620*/  S2R R2, SR_TID.X ;  /* 0x0000000000027919 */ /* 0x000ea20000002100 */
[----:B------:R-:W-:Y:S01]  /*28630*/  BSSY B0, `(.L_x_3222) ;  /* 0x000000a000007945 */ /* 0x000fe20003800000 */
[----:B------:R-:W-:Y:S01]  /*28640*/  IMAD.MOV.U32 R12, RZ, RZ, RZ ;  /* 0x000000ffff0c7224 */ /* 0x000fe200078e00ff */
[----:B------:R-:W-:Y:S01]  /*28650*/  MOV R11, 0x1f ;  /* 0x0000001f000b7802 */ /* 0x000fe20000000f00 */
[----:B------:R-:W-:Y:S01]  /*28660*/  IMAD.MOV.U32 R15, RZ, RZ, -0x1 ;  /* 0xffffffffff0f7424 */ /* 0x000fe200078e00ff */
[----:B--2---:R-:W-:-:S04]  /*28670*/  SHF.R.U32.HI R2, RZ, 0x5, R2 ;  /* 0x00000005ff027819 */ /* 0x004fc80000011602 */
[----:B------:R-:W-:-:S04]  /*28680*/  LOP3.LUT R2, R2, 0x3, RZ, 0xc0, !PT ;  /* 0x0000000302027812 */ /* 0x000fc800078ec0ff */
[----:B------:R-:W-:-:S07]  /*28690*/  MOV R13, R2 ;  /* 0x00000002000d7202 */ /* 0x000fce0000000f00 */
[----:B01-3--:R-:W-:Y:S05]  /*286a0*/  WARPSYNC.COLLECTIVE R15, `(.L_x_3223) ;  /* 0x000000000f087348 */ /* 0x00bfea0003c00000 */
[----:B------:R2:W4:Y:S02]  /*286b0*/  SHFL.IDX P6, R14, R13, R12, R11 ;  /* 0x0000000c0d0e7389 */ /* 0x00052400000c000b */
[----:B01234-:R-:W-:Y:S01]  /*286c0*/  ENDCOLLECTIVE ;  /* 0x000000000000791b */ /* 0x01ffe20003800000 */
.L_x_3223:
[----:B------:R-:W-:Y:S05]  /*286d0*/  BSYNC B0 ;  /* 0x0000000000007941 */ /* 0x000fea0003800000 */
.L_x_3222:
[----:B------:R-:W-:Y:S05]  /*286e0*/  BRA `(.L_x_3224) ;  /* 0xffffffac00d87947 */ /* 0x000fea000383ffff */
.L_x_3044:
[----:B------:R-:W-:Y:S01]  /*286f0*/  BSSY B0, `(.L_x_3225) ;  /* 0x0000006000007945 */ /* 0x000fe20003800000 */
[----:B------:R-:W-:-:S07]  /*28700*/  MOV R15, 0xffffffff ;  /* 0xffffffff000f7802 */ /* 0x000fce0000000f00 */
[----:B01-3--:R-:W-:Y:S05]  /*28710*/  WARPSYNC.COLLECTIVE R15, `(.L_x_3226) ;  /* 0x000000000f0c7348 */ /* 0x00bfea0003c00000 */
[----:B------:R-:W-:Y:S02]  /*28720*/  ELECT P6, UR62, PT ;  /* 0x00000000003e782f */ /* 0x000fe400038c0000 */
[----:B------:R-:W-:Y:S01]  /*28730*/  MOV R14, UR62 ;  /* 0x0000003e000e7c02 */ /* 0x000fe20008000f00 */
[----:B01-3--:R-:W-:Y:S10]  /*28740*/  ENDCOLLECTIVE ;  /* 0x000000000000791b */ /* 0x00bff40003800000 */
.L_x_3226:
[----:B------:R-:W-:Y:S05]  /*28750*/  BSYNC B0 ;  /* 0x0000000000007941 */ /* 0x000fea0003800000 */
.L_x_3225:
[----:B------:R-:W-:Y:S05]  /*28760*/  BRA `(.L_x_3227) ;  /* 0xffffffac00cc7947 */ /* 0x000fea000383ffff */
.L_x_3046:
[----:B0-----:R0:W2:Y:S02]  /*28770*/  SYNCS.PHASECHK.TRANS64.TRYWAIT P1, [R5+URZ+0x30840], R0 ;  /* 0x03084000050075a7 */ /* 0x0010a4000802017f */
[----:B--2---:R-:W-:Y:S05]  /*28780*/  @!P1 NANOSLEEP.SYNCS 0x989680 ;  /* 0x009896800000995d */ /* 0x004fea0003900000 */
[----:B------:R-:W2:Y:S02]  /*28790*/  @!P1 SYNCS.PHASECHK.TRANS64 P1, [R5+URZ+0x30840], R0 ;  /* 0x03084000050095a7 */ /* 0x000ea4000802007f */
[----:B--2---:R-:W-:Y:S05]  /*287a0*/  @!P1 BRA `(.L_x_3046) ;  /* 0xfffffffc00f09947 */ /* 0x004fea000383ffff */
[----:B------:R-:W-:Y:S05]  /*287b0*/  BRA `(.L_x_3228) ;  /* 0xffffffac00ec7947 */ /* 0x000fea000383ffff */
.L_x_3048:
[----:B--2---:R2:W4:Y:S02]  /*287c0*/  SYNCS.PHASECHK.TRANS64.TRYWAIT P1, [R3+URZ+0x30840], R2 ;  /* 0x03084002030075a7 */ /* 0x004524000802017f */
[----:B----4-:R-:W-:Y:S05]  /*287d0*/  @!P1 NANOSLEEP.SYNCS 0x989680 ;  /* 0x009896800000995d */ /* 0x010fea0003900000 */
[----:B------:R-:W4:Y:S02]  /*287e0*/  @!P1 SYNCS.PHASECHK.TRANS64 P1, [R3+URZ+0x30840], R2 ;  /* 0x03084002030095a7 */ /* 0x000f24000802007f */
[----:B----4-:R-:W-:Y:S05]  /*287f0*/  @!P1 BRA `(.L_x_3048) ;  /* 0xfffffffc00f09947 */ /* 0x010fea000383ffff */
[----:B------:R-:W-:Y:S05]  /*28800*/  BRA `(.L_x_3229) ;  /* 0xffffffac00f87947 */ /* 0x000fea000383ffff */
.L_x_3050:
[----:B----4-:R4:W0:Y:S02]  /*28810*/  SYNCS.PHASECHK.TRANS64.TRYWAIT P1, [R5+URZ+0x30860], R0 ;  /* 0x03086000050075a7 */ /* 0x010824000802017f */
[----:B0-----:R-:W-:Y:S05]  /*28820*/  @!P1 NANOSLEEP.SYNCS 0x989680 ;  /* 0x009896800000995d */ /* 0x001fea0003900000 */
[----:B------:R-:W0:Y:S02]  /*28830*/  @!P1 SYNCS.PHASECHK.TRANS64 P1, [R5+URZ+0x30860], R0 ;  /* 0x03086000050095a7 */ /* 0x000e24000802007f */
[----:B0-----:R-:W-:Y:S05]  /*28840*/  @!P1 BRA `(.L_x_3050) ;  /* 0xfffffffc00f09947 */ /* 0x001fea000383ffff */
[----:B------:R-:W-:Y:S05]  /*28850*/  BRA `(.L_x_3230) ;  /* 0xffffffac00f47947 */ /* 0x000fea000383ffff */
.L_x_3231:
        /* <DEDUP_REMOVED lines=10> */
.L_x_3240:


//--------------------- .nv.global.init           --------------------------
	.section	.nv.global.init,"aw",@progbits
.nv.global.init:
	.type		$str$23,@object
	.size		$str$23,($str$24 - $str$23)
$str$23:
        /*0000*/ 	.byte	0x28, 0x61, 0x64, 0x64, 0x72, 0x65, 0x73, 0x73, 0x20, 0x26, 0x20, 0x6d, 0x61, 0x73, 0x6b, 0x29
        /*0010*/ 	.byte	0x20, 0x3d, 0x3d, 0x20, 0x30, 0x00
	.type		$str$24,@object
	.size		$str$24,(__unnamed_5 - $str$24)
$str$24:
        /*0016*/ 	.byte	0x2f, 0x74, 0x6d, 0x70, 0x2f, 0x6f, 0x73, 0x73, 0x5f, 0x6b, 0x65, 0x72, 0x6e, 0x65, 0x6c, 0x73
        /*0026*/ 	.byte	0x5f, 0x73, 0x72, 0x63, 0x2f, 0x66, 0x6c, 0x61, 0x73, 0x68, 0x5f, 0x61, 0x74, 0x74, 0x65, 0x6e
        /*0036*/ 	.byte	0x74, 0x69, 0x6f, 0x6e, 0x2f, 0x63, 0x73, 0x72, 0x63, 0x2f, 0x63, 0x75, 0x74, 0x6c, 0x61, 0x73
        /*0046*/ 	.byte	0x73, 0x2f, 0x69, 0x6e, 0x63, 0x6c, 0x75, 0x64, 0x65, 0x2f, 0x63, 0x75, 0x74, 0x65, 0x2f, 0x70
        /*0056*/ 	.byte	0x6f, 0x69, 0x6e, 0x74, 0x65, 0x72, 0x5f, 0x66, 0x6c, 0x61, 0x67, 0x67, 0x65, 0x64, 0x2e, 0x68
        /*0066*/ 	.byte	0x70, 0x70, 0x00
	.type		__unnamed_5,@object
	.size		__unnamed_5,(__unnamed_4 - __unnamed_5)
__unnamed_5:
        /* <DEDUP_REMOVED lines=24> */
	.type		__unnamed_4,@object
	.size		__unnamed_4,(__unnamed_3 - __unnamed_4)
__unnamed_4:
        /* <DEDUP_REMOVED lines=24> */
	.type		__unnamed_3,@object
	.size		__unnamed_3,(__unnamed_2 - __unnamed_3)
__unnamed_3:
        /* <DEDUP_REMOVED lines=29> */
	.type		__unnamed_2,@object
	.size		__unnamed_2,(__unnamed_1 - __unnamed_2)
__unnamed_2:
        /* <DEDUP_REMOVED lines=29> */
	.type		__unnamed_1,@object
	.size		__unnamed_1,(.L_0 - __unnamed_1)
__unnamed_1:
        /* <DEDUP_REMOVED lines=28> */
        /*08c1*/ 	.byte	0x31, 0x38, 0x34, 0x33, 0x32, 0x3e, 0x3e, 0x3e, 0x3e, 0x3e, 0x20, 0x26, 0x5d, 0x00
.L_0:


//--------------------- .nv.shared._ZN7cutlass13device_kernelIN5flash11enable_sm90INS1_16FlashAttnFwdSm90INS1_25CollectiveMainloopFwdSm90ILi2EN4cute5tupleIJNS5_1CILi1EEES8_S8_EEENS6_IJNS7_ILi128EEENS7_ILi96EEENS7_ILi192EEEEEELi192ENS_6half_tEfNS_4arch4Sm90ELb0ELb0ELb0ELb0ELb1ELb0ELb0ELb1ELb1ELb1ELb0ELb0EEENS1_21CollectiveEpilogueFwdINS6_IJSA_SC_SB_EEES9_SE_SG_Li256ELb0ELb1ELb0ELb0EEENS1_29StaticPersistentTileSchedulerILb0EEEEEEEEEvNT_6ParamsE --------------------------
	.section	.nv.shared._ZN7cutlass13device_kernelIN5flash11enable_sm90INS1_16FlashAttnFwdSm90INS1_25CollectiveMainloopFwdSm90ILi2EN4cute5tupleIJNS5_1CILi1EEES8_S8_EEENS6_IJNS7_ILi128EEENS7_ILi96EEENS7_ILi192EEEEEELi192ENS_6half_tEfNS_4arch4Sm90ELb0ELb0ELb0ELb0ELb1ELb0ELb0ELb1ELb1ELb1ELb0ELb0EEENS1_21CollectiveEpilogueFwdINS6_IJSA_SC_SB_EEES9_SE_SG_Li256ELb0ELb1ELb0ELb0EEENS1_29StaticPersistentTileSchedulerILb0EEEEEEEEEvNT_6ParamsE,"aw",@nobits
	.sectionflags	@""
	.align	16
	.zero		1024


//--------------------- .nv.shared.reserved.0     --------------------------
	.section	.nv.shared.reserved.0,"aw",@nobits
	.weak		__nv_reservedSMEM_offset_0_alias
	.size		__nv_reservedSMEM_offset_0_alias, 0, 0
	.other		__nv_reservedSMEM_offset_0_alias,@"STO_CUDA_RESERVED_SHARED STV_DEFAULT"
__nv_reservedSMEM_offset_0_alias:
	.zero		0


//--------------------- .nv.global                --------------------------
	.section	.nv.global,"aw",@nobits
.nv.global:
	.type		_ZN72_INTERNAL_3cd32c65_36_flash_fwd_hdim192_fp16_paged_sm90_cu_1f2e7571_33754cute1_E,@object
	.size		_ZN72_INTERNAL_3cd32c65_36_flash_fwd_hdim192_fp16_paged_sm90_cu_1f2e7571_33754cute1_E,(_ZN72_INTERNAL_3cd32c65_36_flash_fwd_hdim192_fp16_paged_sm90_cu_1f2e7571_33754cuda3std3__45__cpo6cbeginE - _ZN72_INTERNAL_3cd32c65_36_flash_fwd_hdim192_fp16_paged_sm90_cu_1f2e7571_33754cute1_E)
_ZN72_INTERNAL_3cd32c65_36_flash_fwd_hdim192_fp16_paged_sm90_cu_1f2e7571_33754cute1_E:
	.zero		1
	.type		_ZN72_INTERNAL_3cd32c65_36_flash_fwd_hdim192_fp16_paged_sm90_cu_1f2e7571_33754cuda3std3__45__cpo6cbeginE,@object
	.size		_ZN72_INTERNAL_3cd32c65_36_flash_fwd_hdim192_fp16_paged_sm90_cu_1f2e7571_33754cuda3std3__45__cpo6cbeginE,(_ZN72_INTERNAL_3cd32c65_36_flash_fwd_hdim192_fp16_paged_sm90_cu_1f2e7571_33754cuda3std3__48in_placeE - _ZN72_INTERNAL_3cd32c65_36_flash_fwd_hdim192_fp16_paged_sm90_cu_1f2e7571_33754cuda3std3__45__cpo6cbeginE)
_ZN72_INTERNAL_3cd32c65_36_flash_fwd_hdim192_fp16_paged_sm90_cu_1f2e7571_33754cuda3std3__45__cpo6cbeginE:
	.zero		1
	.type		_ZN72_INTERNAL_3cd32c65_36_flash_fwd_hdim192_fp16_paged_sm90_cu_1f2e7571_33754cuda3std3__48in_placeE,@object
	.size		_ZN72_INTERNAL_3cd32c65_36_flash_fwd_hdim192_fp16_paged_sm90_cu_1f2e7571_33754cuda3std3__48in_placeE,(_ZN72_INTERNAL_3cd32c65_36_flash_fwd_hdim192_fp16_paged_sm90_cu_1f2e7571_33754cuda3std6ranges3__45__cpo9iter_moveE - _ZN72_INTERNAL_3cd32c65_36_flash_fwd_hdim192_fp16_paged_sm90_cu_1f2e7571_33754cuda3std3__48in_placeE)
_ZN72_INTERNAL_3cd32c65_36_flash_fwd_hdim192_fp16_paged_sm90_cu_1f2e7571_33754cuda3std3__48in_placeE:
	.zero		1
	.type		_ZN72_INTERNAL_3cd32c65_36_flash_fwd_hdim192_fp16_paged_sm90_cu_1f2e7571_33754cuda3std6ranges3__45__cpo9iter_moveE,@object
	.size		_ZN72_INTERNAL_3cd32c65_36_flash_fwd_hdim192_fp16_paged_sm90_cu_1f2e7571_33754cuda3std6ranges3__45__cpo9iter_moveE,(_ZN72_INTERNAL_3cd32c65_36_flash_fwd_hdim192_fp16_paged_sm90_cu_1f2e7571_33754cuda3std3__45__cpo5beginE - _ZN72_INTERNAL_3cd32c65_36_flash_fwd_hdim192_fp16_paged_sm90_cu_1f2e7571_33754cuda3std6ranges3__45__cpo9iter_moveE)
_ZN72_INTERNAL_3cd32c65_36_flash_fwd_hdim192_fp16_paged_sm90_cu_1f2e7571_33754cuda3std6ranges3__45__cpo9iter_moveE:
	.zero		1
	.type		_ZN72_INTERNAL_3cd32c65_36_flash_fwd_hdim192_fp16_paged_sm90_cu_1f2e7571_33754cuda3std3__45__cpo5beginE,@object
	.size		_ZN72_INTERNAL_3cd32c65_36_flash_fwd_hdim192_fp16_paged_sm90_cu_1f2e7571_33754cuda3std3__45__cpo5beginE,(_ZN72_INTERNAL_3cd32c65_36_flash_fwd_hdim192_fp16_paged_sm90_cu_1f2e7571_33754cuda3std3__474_GLOBAL__N__3cd32c65_36_flash_fwd_hdim192_fp16_paged_sm90_cu_1f2e7571_33756ignoreE - _ZN72_INTERNAL_3cd32c65_36_flash_fwd_hdim192_fp16_paged_sm90_cu_1f2e7571_33754cuda3std3__45__cpo5beginE)
_ZN72_INTERNAL_3cd32c65_36_flash_fwd_hdim192_fp16_paged_sm90_cu_1f2e7571_33754cuda3std3__45__cpo5beginE:
	.zero		1
	.type		_ZN72_INTERNAL_3cd32c65_36_flash_fwd_hdim192_fp16_paged_sm90_cu_1f2e7571_33754cuda3std3__474_GLOBAL__N__3cd32c65_36_flash_fwd_hdim192_fp16_paged_sm90_cu_1f2e7571_33756ignoreE,@object
	.size		_ZN72_INTERNAL_3cd32c65_36_flash_fwd_hdim192_fp16_paged_sm90_cu_1f2e7571_33754cuda3std3__474_GLOBAL__N__3cd32c65_36_flash_fwd_hdim192_fp16_paged_sm90_cu_1f2e7571_33756ignoreE,(_ZN72_INTERNAL_3cd32c65_36_flash_fwd_hdim192_fp16_paged_sm90_cu_1f2e7571_33754cute7productE - _ZN72_INTERNAL_3cd32c65_36_flash_fwd_hdim192_fp16_paged_sm90_cu_1f2e7571_33754cuda3std3__474_GLOBAL__N__3cd32c65_36_flash_fwd_hdim192_fp16_paged_sm90_cu_1f2e7571_33756ignoreE)
_ZN72_INTERNAL_3cd32c65_36_flash_fwd_hdim192_fp16_paged_sm90_cu_1f2e7571_33754cuda3std3__474_GLOBAL__N__3cd32c65_36_flash_fwd_hdim192_fp16_paged_sm90_cu_1f2e7571_33756ignoreE:
	.zero		1
	.type		_ZN72_INTERNAL_3cd32c65_36_flash_fwd_hdim192_fp16_paged_sm90_cu_1f2e7571_33754cute7productE,@object
	.size		_ZN72_INTERNAL_3cd32c65_36_flash_fwd_hdim192_fp16_paged_sm90_cu_1f2e7571_33754cute7productE,(_ZN72_INTERNAL_3cd32c65_36_flash_fwd_hdim192_fp16_paged_sm90_cu_1f2e7571_33754cuda3std3__45__cpo3endE - _ZN72_INTERNAL_3cd32c65_36_flash_fwd_hdim192_fp16_paged_sm90_cu_1f2e7571_33754cute7productE)
_ZN72_INTERNAL_3cd32c65_36_flash_fwd_hdim192_fp16_paged_sm90_cu_1f2e7571_33754cute7productE:
	.zero		1
	.type		_ZN72_INTERNAL_3cd32c65_36_flash_fwd_hdim192_fp16_paged_sm90_cu_1f2e7571_33754cuda3std3__45__cpo3endE,@object
	.size		_ZN72_INTERNAL_3cd32c65_36_flash_fwd_hdim192_fp16_paged_sm90_cu_1f2e7571_33754cuda3std3__45__cpo3endE,(_ZN72_INTERNAL_3cd32c65_36_flash_fwd_hdim192_fp16_paged_sm90_cu_1f2e7571_33754cuda3std3__419piecewise_constructE - _ZN72_INTERNAL_3cd32c65_36_flash_fwd_hdim192_fp16_paged_sm90_cu_1f2e7571_33754cuda3std3__45__cpo3endE)
_ZN72_INTERNAL_3cd32c65_36_flash_fwd_hdim192_fp16_paged_sm90_cu_1f2e7571_33754cuda3std3__45__cpo3endE:
	.zero		1
	.type		_ZN72_INTERNAL_3cd32c65_36_flash_fwd_hdim192_fp16_paged_sm90_cu_1f2e7571_33754cuda3std3__419piecewise_constructE,@object
	.size		_ZN72_INTERNAL_3cd32c65_36_flash_fwd_hdim192_fp16_paged_sm90_cu_1f2e7571_33754cuda3std3__419piecewise_constructE,(_ZN72_INTERNAL_3cd32c65_36_flash_fwd_hdim192_fp16_paged_sm90_cu_1f2e7571_33754cuda3std3__45__cpo4cendE - _ZN72_INTERNAL_3cd32c65_36_flash_fwd_hdim192_fp16_paged_sm90_cu_1f2e7571_33754cuda3std3__419piecewise_constructE)
_ZN72_INTERNAL_3cd32c65_36_flash_fwd_hdim192_fp16_paged_sm90_cu_1f2e7571_33754cuda3std3__419piecewise_constructE:
	.zero		1
	.type		_ZN72_INTERNAL_3cd32c65_36_flash_fwd_hdim192_fp16_paged_sm90_cu_1f2e7571_33754cuda3std3__45__cpo4cendE,@object
	.size		_ZN72_INTERNAL_3cd32c65_36_flash_fwd_hdim192_fp16_paged_sm90_cu_1f2e7571_33754cuda3std3__45__cpo4cendE,(_ZN72_INTERNAL_3cd32c65_36_flash_fwd_hdim192_fp16_paged_sm90_cu_1f2e7571_33754cuda3std6ranges3__45__cpo4swapE - _ZN72_INTERNAL_3cd32c65_36_flash_fwd_hdim192_fp16_paged_sm90_cu_1f2e7571_33754cuda3std3__45__cpo4cendE)
_ZN72_INTERNAL_3cd32c65_36_flash_fwd_hdim192_fp16_paged_sm90_cu_1f2e7571_33754cuda3std3__45__cpo4cendE:
	.zero		1
	.type		_ZN72_INTERNAL_3cd32c65_36_flash_fwd_hdim192_fp16_paged_sm90_cu_1f2e7571_33754cuda3std6ranges3__45__cpo4swapE,@object
	.size		_ZN72_INTERNAL_3cd32c65_36_flash_fwd_hdim192_fp16_paged_sm90_cu_1f2e7571_33754cuda3std6ranges3__45__cpo4swapE,(.L_12 - _ZN72_INTERNAL_3cd32c65_36_flash_fwd_hdim192_fp16_paged_sm90_cu_1f2e7571_33754cuda3std6ranges3__45__cpo4swapE)
_ZN72_INTERNAL_3cd32c65_36_flash_fwd_hdim192_fp16_paged_sm90_cu_1f2e7571_33754cuda3std6ranges3__45__cpo4swapE:
	.zero		1
.L_12:


//--------------------- .nv.shared._ZN7cutlass13device_kernelIN5flash11enable_sm90INS1_16FlashAttnFwdSm90INS1_25CollectiveMainloopFwdSm90ILi2EN4cute5tupleIJNS5_1CILi1EEES8_S8_EEENS6_IJNS7_ILi128EEENS7_ILi96EEENS7_ILi192EEEEEELi192ENS_6half_tEfNS_4arch4Sm90ELb0ELb0ELb0ELb1ELb1ELb0ELb0ELb1ELb1ELb1ELb0ELb0EEENS1_21CollectiveEpilogueFwdINS6_IJSA_SC_SB_EEES9_SE_SG_Li256ELb1ELb1ELb0ELb0EEENS1_36VarlenDynamicPersistentTileSchedulerILi128ELi96ELi256ELi128ELb0ELb1ELb1ELb0ELb1ELb1EEEEEEEEEvNT_6ParamsE --------------------------
	.section	.nv.shared._ZN7cutlass13device_kernelIN5flash11enable_sm90INS1_16FlashAttnFwdSm90INS1_25CollectiveMainloopFwdSm90ILi2EN4cute5tupleIJNS5_1CILi1EEES8_S8_EEENS6_IJNS7_ILi128EEENS7_ILi96EEENS7_ILi192EEEEEELi192ENS_6half_tEfNS_4arch4Sm90ELb0ELb0ELb0ELb1ELb1ELb0ELb0ELb1ELb1ELb1ELb0ELb0EEENS1_21CollectiveEpilogueFwdINS6_IJSA_SC_SB_EEES9_SE_SG_Li256ELb1ELb1ELb0ELb0EEENS1_36VarlenDynamicPersistentTileSchedulerILi128ELi96ELi256ELi128ELb0ELb1ELb1ELb0ELb1ELb1EEEEEEEEEvNT_6ParamsE,"aw",@nobits
	.sectionflags	@""
	.align	16
	.zero		1024


//--------------------- .nv.shared._ZN7cutlass13device_kernelIN5flash11enable_sm90INS1_16FlashAttnFwdSm90INS1_25CollectiveMainloopFwdSm90ILi2EN4cute5tupleIJNS5_1CILi1EEES8_S8_EEENS6_IJNS7_ILi128EEENS7_ILi96EEENS7_ILi192EEEEEELi192ENS_6half_tEfNS_4arch4Sm90ELb0ELb0ELb0ELb1ELb1ELb1ELb0ELb1ELb1ELb1ELb0ELb0EEENS1_21CollectiveEpilogueFwdINS6_IJSA_SC_SB_EEES9_SE_SG_Li256ELb1ELb1ELb0ELb0EEENS1_36VarlenDynamicPersistentTileSchedulerILi128ELi96ELi256ELi128ELb0ELb1ELb1ELb0ELb1ELb1EEEEEEEEEvNT_6ParamsE --------------------------
	.section	.nv.shared._ZN7cutlass13device_kernelIN5flash11enable_sm90INS1_16FlashAttnFwdSm90INS1_25CollectiveMainloopFwdSm90ILi2EN4cute5tupleIJNS5_1CILi1EEES8_S8_EEENS6_IJNS7_ILi128EEENS7_ILi96EEENS7_ILi192EEEEEELi192ENS_6half_tEfNS_4arch4Sm90ELb0ELb0ELb0ELb1ELb1ELb1ELb0ELb1ELb1ELb1ELb0ELb0EEENS1_21CollectiveEpilogueFwdINS6_IJSA_SC_SB_EEES9_SE_SG_Li256ELb1ELb1ELb0ELb0EEENS1_36VarlenDynamicPersistentTileSchedulerILi128ELi96ELi256ELi128ELb0ELb1ELb1ELb0ELb1ELb1EEEEEEEEEvNT_6ParamsE,"aw",@nobits
	.sectionflags	@""
	.align	16
	.zero		1024


//--------------------- .nv.shared._ZN7cutlass13device_kernelIN5flash11enable_sm90INS1_16FlashAttnFwdSm90INS1_25CollectiveMainloopFwdSm90ILi2EN4cute5tupleIJNS5_1CILi1EEES8_S8_EEENS6_IJNS7_ILi128EEENS7_ILi96EEENS7_ILi192EEEEEELi192ENS_6half_tEfNS_4arch4Sm90ELb0ELb1ELb0ELb0ELb1ELb0ELb0ELb1ELb1ELb1ELb0ELb0EEENS1_21CollectiveEpilogueFwdINS6_IJSA_SC_SB_EEES9_SE_SG_Li256ELb0ELb1ELb0ELb0EEENS1_30DynamicPersistentTileSchedulerILi256ELi128ELb0ELb1ELb1EEEEEEEEEvNT_6ParamsE --------------------------
	.section	.nv.shared._ZN7cutlass13device_kernelIN5flash11enable_sm90INS1_16FlashAttnFwdSm90INS1_25CollectiveMainloopFwdSm90ILi2EN4cute5tupleIJNS5_1CILi1EEES8_S8_EEENS6_IJNS7_ILi128EEENS7_ILi96EEENS7_ILi192EEEEEELi192ENS_6half_tEfNS_4arch4Sm90ELb0ELb1ELb0ELb0ELb1ELb0ELb0ELb1ELb1ELb1ELb0ELb0EEENS1_21CollectiveEpilogueFwdINS6_IJSA_SC_SB_EEES9_SE_SG_Li256ELb0ELb1ELb0ELb0EEENS1_30DynamicPersistentTileSchedulerILi256ELi128ELb0ELb1ELb1EEEEEEEEEvNT_6ParamsE,"aw",@nobits
	.sectionflags	@""
	.align	16
	.zero		1024


//--------------------- .nv.shared._ZN7cutlass13device_kernelIN5flash11enable_sm90INS1_16FlashAttnFwdSm90INS1_25CollectiveMainloopFwdSm90ILi2EN4cute5tupleIJNS5_1CILi1EEES8_S8_EEENS6_IJNS7_ILi128EEENS7_ILi96EEENS7_ILi192EEEEEELi192ENS_6half_tEfNS_4arch4Sm90ELb0ELb1ELb0ELb1ELb1ELb0ELb0ELb1ELb1ELb1ELb0ELb0EEENS1_21CollectiveEpilogueFwdINS6_IJSA_SC_SB_EEES9_SE_SG_Li256ELb1ELb1ELb0ELb0EEENS1_36VarlenDynamicPersistentTileSchedulerILi128ELi96ELi256ELi128ELb0ELb1ELb1ELb1ELb0ELb1EEEEEEEEEvNT_6ParamsE --------------------------
	.section	.nv.shared._ZN7cutlass13device_kernelIN5flash11enable_sm90INS1_16FlashAttnFwdSm90INS1_25CollectiveMainloopFwdSm90ILi2EN4cute5tupleIJNS5_1CILi1EEES8_S8_EEENS6_IJNS7_ILi128EEENS7_ILi96EEENS7_ILi192EEEEEELi192ENS_6half_tEfNS_4arch4Sm90ELb0ELb1ELb0ELb1ELb1ELb0ELb0ELb1ELb1ELb1ELb0ELb0EEENS1_21CollectiveEpilogueFwdINS6_IJSA_SC_SB_EEES9_SE_SG_Li256ELb1ELb1ELb0ELb0EEENS1_36VarlenDynamicPersistentTileSchedulerILi128ELi96ELi256ELi128ELb0ELb1ELb1ELb1ELb0ELb1EEEEEEEEEvNT_6ParamsE,"aw",@nobits
	.sectionflags	@""
	.align	16
	.zero		1024


//--------------------- .nv.shared._ZN7cutlass13device_kernelIN5flash11enable_sm90INS1_16FlashAttnFwdSm90INS1_25CollectiveMainloopFwdSm90ILi2EN4cute5tupleIJNS5_1CILi1EEES8_S8_EEENS6_IJNS7_ILi128EEENS7_ILi96EEENS7_ILi192EEEEEELi192ENS_6half_tEfNS_4arch4Sm90ELb0ELb1ELb0ELb1ELb1ELb1ELb0ELb1ELb1ELb1ELb0ELb0EEENS1_21CollectiveEpilogueFwdINS6_IJSA_SC_SB_EEES9_SE_SG_Li256ELb1ELb1ELb0ELb0EEENS1_36VarlenDynamicPersistentTileSchedulerILi128ELi96ELi256ELi128ELb0ELb1ELb1ELb1ELb0ELb1EEEEEEEEEvNT_6ParamsE --------------------------
	.section	.nv.shared._ZN7cutlass13device_kernelIN5flash11enable_sm90INS1_16FlashAttnFwdSm90INS1_25CollectiveMainloopFwdSm90ILi2EN4cute5tupleIJNS5_1CILi1EEES8_S8_EEENS6_IJNS7_ILi128EEENS7_ILi96EEENS7_ILi192EEEEEELi192ENS_6half_tEfNS_4arch4Sm90ELb0ELb1ELb0ELb1ELb1ELb1ELb0ELb1ELb1ELb1ELb0ELb0EEENS1_21CollectiveEpilogueFwdINS6_IJSA_SC_SB_EEES9_SE_SG_Li256ELb1ELb1ELb0ELb0EEENS1_36VarlenDynamicPersistentTileSchedulerILi128ELi96ELi256ELi128ELb0ELb1ELb1ELb1ELb0ELb1EEEEEEEEEvNT_6ParamsE,"aw",@nobits
	.sectionflags	@""
	.align	16
	.zero		1024


//--------------------- .nv.shared._ZN7cutlass13device_kernelIN5flash11enable_sm90INS1_16FlashAttnFwdSm90INS1_25CollectiveMainloopFwdSm90ILi2EN4cute5tupleIJNS5_1CILi1EEES8_S8_EEENS6_IJNS7_ILi128EEENS7_ILi96EEENS7_ILi192EEEEEELi192ENS_6half_tEfNS_4arch4Sm90ELb1ELb0ELb0ELb0ELb1ELb0ELb0ELb1ELb1ELb1ELb0ELb0EEENS1_21CollectiveEpilogueFwdINS6_IJSA_SC_SB_EEES9_SE_SG_Li256ELb0ELb1ELb0ELb0EEENS1_30DynamicPersistentTileSchedulerILi256ELi128ELb0ELb1ELb1EEEEEEEEEvNT_6ParamsE --------------------------
	.section	.nv.shared._ZN7cutlass13device_kernelIN5flash11enable_sm90INS1_16FlashAttnFwdSm90INS1_25CollectiveMainloopFwdSm90ILi2EN4cute5tupleIJNS5_1CILi1EEES8_S8_EEENS6_IJNS7_ILi128EEENS7_ILi96EEENS7_ILi192EEEEEELi192ENS_6half_tEfNS_4arch4Sm90ELb1ELb0ELb0ELb0ELb1ELb0ELb0ELb1ELb1ELb1ELb0ELb0EEENS1_21CollectiveEpilogueFwdINS6_IJSA_SC_SB_EEES9_SE_SG_Li256ELb0ELb1ELb0ELb0EEENS1_30DynamicPersistentTileSchedulerILi256ELi128ELb0ELb1ELb1EEEEEEEEEvNT_6ParamsE,"aw",@nobits
	.sectionflags	@""
	.align	16
	.zero		1024


//--------------------- .nv.shared._ZN7cutlass13device_kernelIN5flash11enable_sm90INS1_16FlashAttnFwdSm90INS1_25CollectiveMainloopFwdSm90ILi2EN4cute5tupleIJNS5_1CILi1EEES8_S8_EEENS6_IJNS7_ILi128EEENS7_ILi96EEENS7_ILi192EEEEEELi192ENS_6half_tEfNS_4arch4Sm90ELb1ELb0ELb0ELb1ELb1ELb0ELb0ELb1ELb1ELb1ELb0ELb0EEENS1_21CollectiveEpilogueFwdINS6_IJSA_SC_SB_EEES9_SE_SG_Li256ELb1ELb1ELb0ELb0EEENS1_36VarlenDynamicPersistentTileSchedulerILi128ELi96ELi256ELi128ELb0ELb1ELb1ELb1ELb1ELb1EEEEEEEEEvNT_6ParamsE --------------------------
	.section	.nv.shared._ZN7cutlass13device_kernelIN5flash11enable_sm90INS1_16FlashAttnFwdSm90INS1_25CollectiveMainloopFwdSm90ILi2EN4cute5tupleIJNS5_1CILi1EEES8_S8_EEENS6_IJNS7_ILi128EEENS7_ILi96EEENS7_ILi192EEEEEELi192ENS_6half_tEfNS_4arch4Sm90ELb1ELb0ELb0ELb1ELb1ELb0ELb0ELb1ELb1ELb1ELb0ELb0EEENS1_21CollectiveEpilogueFwdINS6_IJSA_SC_SB_EEES9_SE_SG_Li256ELb1ELb1ELb0ELb0EEENS1_36VarlenDynamicPersistentTileSchedulerILi128ELi96ELi256ELi128ELb0ELb1ELb1ELb1ELb1ELb1EEEEEEEEEvNT_6ParamsE,"aw",@nobits
	.sectionflags	@""
	.align	16
	.zero		1024


//--------------------- .nv.shared._ZN7cutlass13device_kernelIN5flash11enable_sm90INS1_16FlashAttnFwdSm90INS1_25CollectiveMainloopFwdSm90ILi2EN4cute5tupleIJNS5_1CILi1EEES8_S8_EEENS6_IJNS7_ILi128EEENS7_ILi96EEENS7_ILi192EEEEEELi192ENS_6half_tEfNS_4arch4Sm90ELb1ELb0ELb0ELb1ELb1ELb1ELb0ELb1ELb1ELb1ELb0ELb0EEENS1_21CollectiveEpilogueFwdINS6_IJSA_SC_SB_EEES9_SE_SG_Li256ELb1ELb1ELb0ELb0EEENS1_36VarlenDynamicPersistentTileSchedulerILi128ELi96ELi256ELi128ELb0ELb1ELb1ELb1ELb1ELb1EEEEEEEEEvNT_6ParamsE --------------------------
	.section	.nv.shared._ZN7cutlass13device_kernelIN5flash11enable_sm90INS1_16FlashAttnFwdSm90INS1_25CollectiveMainloopFwdSm90ILi2EN4cute5tupleIJNS5_1CILi1EEES8_S8_EEENS6_IJNS7_ILi128EEENS7_ILi96EEENS7_ILi192EEEEEELi192ENS_6half_tEfNS_4arch4Sm90ELb1ELb0ELb0ELb1ELb1ELb1ELb0ELb1ELb1ELb1ELb0ELb0EEENS1_21CollectiveEpilogueFwdINS6_IJSA_SC_SB_EEES9_SE_SG_Li256ELb1ELb1ELb0ELb0EEENS1_36VarlenDynamicPersistentTileSchedulerILi128ELi96ELi256ELi128ELb0ELb1ELb1ELb1ELb1ELb1EEEEEEEEEvNT_6ParamsE,"aw",@nobits
	.sectionflags	@""
	.align	16
	.zero		1024


//--------------------- .nv.constant0._ZN7cutlass13device_kernelIN5flash11enable_sm90INS1_16FlashAttnFwdSm90INS1_25CollectiveMainloopFwdSm90ILi2EN4cute5tupleIJNS5_1CILi1EEES8_S8_EEENS6_IJNS7_ILi128EEENS7_ILi96EEENS7_ILi192EEEEEELi192ENS_6half_tEfNS_4arch4Sm90ELb0ELb0ELb0ELb0ELb1ELb0ELb0ELb1ELb1ELb1ELb0ELb0EEENS1_21CollectiveEpilogueFwdINS6_IJSA_SC_SB_EEES9_SE_SG_Li256ELb0ELb1ELb0ELb0EEENS1_29StaticPersistentTileSchedulerILb0EEEEEEEEEvNT_6ParamsE --------------------------
	.section	.nv.constant0._ZN7cutlass13device_kernelIN5flash11enable_sm90INS1_16FlashAttnFwdSm90INS1_25CollectiveMainloopFwdSm90ILi2EN4cute5tupleIJNS5_1CILi1EEES8_S8_EEENS6_IJNS7_ILi128EEENS7_ILi96EEENS7_ILi192EEEEEELi192ENS_6half_tEfNS_4arch4Sm90ELb0ELb0ELb0ELb0ELb1ELb0ELb0ELb1ELb1ELb1ELb0ELb0EEENS1_21CollectiveEpilogueFwdINS6_IJSA_SC_SB_EEES9_SE_SG_Li256ELb0ELb1ELb0ELb0EEENS1_29StaticPersistentTileSchedulerILb0EEEEEEEEEvNT_6ParamsE,"a",@progbits
	.sectionflags	@""
	.align	4
.nv.constant0._ZN7cutlass13device_kernelIN5flash11enable_sm90INS1_16FlashAttnFwdSm90INS1_25CollectiveMainloopFwdSm90ILi2EN4cute5tupleIJNS5_1CILi1EEES8_S8_EEENS6_IJNS7_ILi128EEENS7_ILi96EEENS7_ILi192EEEEEELi192ENS_6half_tEfNS_4arch4Sm90ELb0ELb0ELb0ELb0ELb1ELb0ELb0ELb1ELb1ELb1ELb0ELb0EEENS1_21CollectiveEpilogueFwdINS6_IJSA_SC_SB_EEES9_SE_SG_Li256ELb0ELb1ELb0ELb0EEENS1_29StaticPersistentTileSchedulerILb0EEEEEEEEEvNT_6ParamsE:
	.zero		3200


//--------------------- .nv.constant0._ZN7cutlass13device_kernelIN5flash11enable_sm90INS1_16FlashAttnFwdSm90INS1_25CollectiveMainloopFwdSm90ILi2EN4cute5tupleIJNS5_1CILi1EEES8_S8_EEENS6_IJNS7_ILi128EEENS7_ILi96EEENS7_ILi192EEEEEELi192ENS_6half_tEfNS_4arch4Sm90ELb0ELb0ELb0ELb1ELb1ELb0ELb0ELb1ELb1ELb1ELb0ELb0EEENS1_21CollectiveEpilogueFwdINS6_IJSA_SC_SB_EEES9_SE_SG_Li256ELb1ELb1ELb0ELb0EEENS1_36VarlenDynamicPersistentTileSchedulerILi128ELi96ELi256ELi128ELb0ELb1ELb1ELb0ELb1ELb1EEEEEEEEEvNT_6ParamsE --------------------------
	.section	.nv.constant0._ZN7cutlass13device_kernelIN5flash11enable_sm90INS1_16FlashAttnFwdSm90INS1_25CollectiveMainloopFwdSm90ILi2EN4cute5tupleIJNS5_1CILi1EEES8_S8_EEENS6_IJNS7_ILi128EEENS7_ILi96EEENS7_ILi192EEEEEELi192ENS_6half_tEfNS_4arch4Sm90ELb0ELb0ELb0ELb1ELb1ELb0ELb0ELb1ELb1ELb1ELb0ELb0EEENS1_21CollectiveEpilogueFwdINS6_IJSA_SC_SB_EEES9_SE_SG_Li256ELb1ELb1ELb0ELb0EEENS1_36VarlenDynamicPersistentTileSchedulerILi128ELi96ELi256ELi128ELb0ELb1ELb1ELb0ELb1ELb1EEEEEEEEEvNT_6ParamsE,"a",@progbits
	.sectionflags	@""
	.align	4
.nv.constant0._ZN7cutlass13device_kernelIN5flash11enable_sm90INS1_16FlashAttnFwdSm90INS1_25CollectiveMainloopFwdSm90ILi2EN4cute5tupleIJNS5_1CILi1EEES8_S8_EEENS6_IJNS7_ILi128EEENS7_ILi96EEENS7_ILi192EEEEEELi192ENS_6half_tEfNS_4arch4Sm90ELb0ELb0ELb0ELb1ELb1ELb0ELb0ELb1ELb1ELb1ELb0ELb0EEENS1_21CollectiveEpilogueFwdINS6_IJSA_SC_SB_EEES9_SE_SG_Li256ELb1ELb1ELb0ELb0EEENS1_36VarlenDynamicPersistentTileSchedulerILi128ELi96ELi256ELi128ELb0ELb1ELb1ELb0ELb1ELb1EEEEEEEEEvNT_6ParamsE:
	.zero		3328


//--------------------- .nv.constant0._ZN7cutlass13device_kernelIN5flash11enable_sm90INS1_16FlashAttnFwdSm90INS1_25CollectiveMainloopFwdSm90ILi2EN4cute5tupleIJNS5_1CILi1EEES8_S8_EEENS6_IJNS7_ILi128EEENS7_ILi96EEENS7_ILi192EEEEEELi192ENS_6half_tEfNS_4arch4Sm90ELb0ELb0ELb0ELb1ELb1ELb1ELb0ELb1ELb1ELb1ELb0ELb0EEENS1_21CollectiveEpilogueFwdINS6_IJSA_SC_SB_EEES9_SE_SG_Li256ELb1ELb1ELb0ELb0EEENS1_36VarlenDynamicPersistentTileSchedulerILi128ELi96ELi256ELi128ELb0ELb1ELb1ELb0ELb1ELb1EEEEEEEEEvNT_6ParamsE --------------------------
	.section	.nv.constant0._ZN7cutlass13device_kernelIN5flash11enable_sm90INS1_16FlashAttnFwdSm90INS1_25CollectiveMainloopFwdSm90ILi2EN4cute5tupleIJNS5_1CILi1EEES8_S8_EEENS6_IJNS7_ILi128EEENS7_ILi96EEENS7_ILi192EEEEEELi192ENS_6half_tEfNS_4arch4Sm90ELb0ELb0ELb0ELb1ELb1ELb1ELb0ELb1ELb1ELb1ELb0ELb0EEENS1_21CollectiveEpilogueFwdINS6_IJSA_SC_SB_EEES9_SE_SG_Li256ELb1ELb1ELb0ELb0EEENS1_36VarlenDynamicPersistentTileSchedulerILi128ELi96ELi256ELi128ELb0ELb1ELb1ELb0ELb1ELb1EEEEEEEEEvNT_6ParamsE,"a",@progbits
	.sectionflags	@""
	.align	4
.nv.constant0._ZN7cutlass13device_kernelIN5flash11enable_sm90INS1_16FlashAttnFwdSm90INS1_25CollectiveMainloopFwdSm90ILi2EN4cute5tupleIJNS5_1CILi1EEES8_S8_EEENS6_IJNS7_ILi128EEENS7_ILi96EEENS7_ILi192EEEEEELi192ENS_6half_tEfNS_4arch4Sm90ELb0ELb0ELb0ELb1ELb1ELb1ELb0ELb1ELb1ELb1ELb0ELb0EEENS1_21CollectiveEpilogueFwdINS6_IJSA_SC_SB_EEES9_SE_SG_Li256ELb1ELb1ELb0ELb0EEENS1_36VarlenDynamicPersistentTileSchedulerILi128ELi96ELi256ELi128ELb0ELb1ELb1ELb0ELb1ELb1EEEEEEEEEvNT_6ParamsE:
	.zero		3328


//--------------------- .nv.constant0._ZN7cutlass13device_kernelIN5flash11enable_sm90INS1_16FlashAttnFwdSm90INS1_25CollectiveMainloopFwdSm90ILi2EN4cute5tupleIJNS5_1CILi1EEES8_S8_EEENS6_IJNS7_ILi128EEENS7_ILi96EEENS7_ILi192EEEEEELi192ENS_6half_tEfNS_4arch4Sm90ELb0ELb1ELb0ELb0ELb1ELb0ELb0ELb1ELb1ELb1ELb0ELb0EEENS1_21CollectiveEpilogueFwdINS6_IJSA_SC_SB_EEES9_SE_SG_Li256ELb0ELb1ELb0ELb0EEENS1_30DynamicPersistentTileSchedulerILi256ELi128ELb0ELb1ELb1EEEEEEEEEvNT_6ParamsE --------------------------
	.section	.nv.constant0._ZN7cutlass13device_kernelIN5flash11enable_sm90INS1_16FlashAttnFwdSm90INS1_25CollectiveMainloopFwdSm90ILi2EN4cute5tupleIJNS5_1CILi1EEES8_S8_EEENS6_IJNS7_ILi128EEENS7_ILi96EEENS7_ILi192EEEEEELi192ENS_6half_tEfNS_4arch4Sm90ELb0ELb1ELb0ELb0ELb1ELb0ELb0ELb1ELb1ELb1ELb0ELb0EEENS1_21CollectiveEpilogueFwdINS6_IJSA_SC_SB_EEES9_SE_SG_Li256ELb0ELb1ELb0ELb0EEENS1_30DynamicPersistentTileSchedulerILi256ELi128ELb0ELb1ELb1EEEEEEEEEvNT_6ParamsE,"a",@progbits
	.sectionflags	@""
	.align	4
.nv.constant0._ZN7cutlass13device_kernelIN5flash11enable_sm90INS1_16FlashAttnFwdSm90INS1_25CollectiveMainloopFwdSm90ILi2EN4cute5tupleIJNS5_1CILi1EEES8_S8_EEENS6_IJNS7_ILi128EEENS7_ILi96EEENS7_ILi192EEEEEELi192ENS_6half_tEfNS_4arch4Sm90ELb0ELb1ELb0ELb0ELb1ELb0ELb0ELb1ELb1ELb1ELb0ELb0EEENS1_21CollectiveEpilogueFwdINS6_IJSA_SC_SB_EEES9_SE_SG_Li256ELb0ELb1ELb0ELb0EEENS1_30DynamicPersistentTileSchedulerILi256ELi128ELb0ELb1ELb1EEEEEEEEEvNT_6ParamsE:
	.zero		3328


//--------------------- .nv.constant0._ZN7cutlass13device_kernelIN5flash11enable_sm90INS1_16FlashAttnFwdSm90INS1_25CollectiveMainloopFwdSm90ILi2EN4cute5tupleIJNS5_1CILi1EEES8_S8_EEENS6_IJNS7_ILi128EEENS7_ILi96EEENS7_ILi192EEEEEELi192ENS_6half_tEfNS_4arch4Sm90ELb0ELb1ELb0ELb1ELb1ELb0ELb0ELb1ELb1ELb1ELb0ELb0EEENS1_21CollectiveEpilogueFwdINS6_IJSA_SC_SB_EEES9_SE_SG_Li256ELb1ELb1ELb0ELb0EEENS1_36VarlenDynamicPersistentTileSchedulerILi128ELi96ELi256ELi128ELb0ELb1ELb1ELb1ELb0ELb1EEEEEEEEEvNT_6ParamsE --------------------------
	.section	.nv.constant0._ZN7cutlass13device_kernelIN5flash11enable_sm90INS1_16FlashAttnFwdSm90INS1_25CollectiveMainloopFwdSm90ILi2EN4cute5tupleIJNS5_1CILi1EEES8_S8_EEENS6_IJNS7_ILi128EEENS7_ILi96EEENS7_ILi192EEEEEELi192ENS_6half_tEfNS_4arch4Sm90ELb0ELb1ELb0ELb1ELb1ELb0ELb0ELb1ELb1ELb1ELb0ELb0EEENS1_21CollectiveEpilogueFwdINS6_IJSA_SC_SB_EEES9_SE_SG_Li256ELb1ELb1ELb0ELb0EEENS1_36VarlenDynamicPersistentTileSchedulerILi128ELi96ELi256ELi128ELb0ELb1ELb1ELb1ELb0ELb1EEEEEEEEEvNT_6ParamsE,"a",@progbits
	.sectionflags	@""
	.align	4
.nv.constant0._ZN7cutlass13device_kernelIN5flash11enable_sm90INS1_16FlashAttnFwdSm90INS1_25CollectiveMainloopFwdSm90ILi2EN4cute5tupleIJNS5_1CILi1EEES8_S8_EEENS6_IJNS7_ILi128EEENS7_ILi96EEENS7_ILi192EEEEEELi192ENS_6half_tEfNS_4arch4Sm90ELb0ELb1ELb0ELb1ELb1ELb0ELb0ELb1ELb1ELb1ELb0ELb0EEENS1_21CollectiveEpilogueFwdINS6_IJSA_SC_SB_EEES9_SE_SG_Li256ELb1ELb1ELb0ELb0EEENS1_36VarlenDynamicPersistentTileSchedulerILi128ELi96ELi256ELi128ELb0ELb1ELb1ELb1ELb0ELb1EEEEEEEEEvNT_6ParamsE:
	.zero		3328


//--------------------- .nv.constant0._ZN7cutlass13device_kernelIN5flash11enable_sm90INS1_16FlashAttnFwdSm90INS1_25CollectiveMainloopFwdSm90ILi2EN4cute5tupleIJNS5_1CILi1EEES8_S8_EEENS6_IJNS7_ILi128EEENS7_ILi96EEENS7_ILi192EEEEEELi192ENS_6half_tEfNS_4arch4Sm90ELb0ELb1ELb0ELb1ELb1ELb1ELb0ELb1ELb1ELb1ELb0ELb0EEENS1_21CollectiveEpilogueFwdINS6_IJSA_SC_SB_EEES9_SE_SG_Li256ELb1ELb1ELb0ELb0EEENS1_36VarlenDynamicPersistentTileSchedulerILi128ELi96ELi256ELi128ELb0ELb1ELb1ELb1ELb0ELb1EEEEEEEEEvNT_6ParamsE --------------------------
	.section	.nv.constant0._ZN7cutlass13device_kernelIN5flash11enable_sm90INS1_16FlashAttnFwdSm90INS1_25CollectiveMainloopFwdSm90ILi2EN4cute5tupleIJNS5_1CILi1EEES8_S8_EEENS6_IJNS7_ILi128EEENS7_ILi96EEENS7_ILi192EEEEEELi192ENS_6half_tEfNS_4arch4Sm90ELb0ELb1ELb0ELb1ELb1ELb1ELb0ELb1ELb1ELb1ELb0ELb0EEENS1_21CollectiveEpilogueFwdINS6_IJSA_SC_SB_EEES9_SE_SG_Li256ELb1ELb1ELb0ELb0EEENS1_36VarlenDynamicPersistentTileSchedulerILi128ELi96ELi256ELi128ELb0ELb1ELb1ELb1ELb0ELb1EEEEEEEEEvNT_6ParamsE,"a",@progbits
	.sectionflags	@""
	.align	4
.nv.constant0._ZN7cutlass13device_kernelIN5flash11enable_sm90INS1_16FlashAttnFwdSm90INS1_25CollectiveMainloopFwdSm90ILi2EN4cute5tupleIJNS5_1CILi1EEES8_S8_EEENS6_IJNS7_ILi128EEENS7_ILi96EEENS7_ILi192EEEEEELi192ENS_6half_tEfNS_4arch4Sm90ELb0ELb1ELb0ELb1ELb1ELb1ELb0ELb1ELb1ELb1ELb0ELb0EEENS1_21CollectiveEpilogueFwdINS6_IJSA_SC_SB_EEES9_SE_SG_Li256ELb1ELb1ELb0ELb0EEENS1_36VarlenDynamicPersistentTileSchedulerILi128ELi96ELi256ELi128ELb0ELb1ELb1ELb1ELb0ELb1EEEEEEEEEvNT_6ParamsE:
	.zero		3328


//--------------------- .nv.constant0._ZN7cutlass13device_kernelIN5flash11enable_sm90INS1_16FlashAttnFwdSm90INS1_25CollectiveMainloopFwdSm90ILi2EN4cute5tupleIJNS5_1CILi1EEES8_S8_EEENS6_IJNS7_ILi128EEENS7_ILi96EEENS7_ILi192EEEEEELi192ENS_6half_tEfNS_4arch4Sm90ELb1ELb0ELb0ELb0ELb1ELb0ELb0ELb1ELb1ELb1ELb0ELb0EEENS1_21CollectiveEpilogueFwdINS6_IJSA_SC_SB_EEES9_SE_SG_Li256ELb0ELb1ELb0ELb0EEENS1_30DynamicPersistentTileSchedulerILi256ELi128ELb0ELb1ELb1EEEEEEEEEvNT_6ParamsE --------------------------
	.section	.nv.constant0._ZN7cutlass13device_kernelIN5flash11enable_sm90INS1_16FlashAttnFwdSm90INS1_25CollectiveMainloopFwdSm90ILi2EN4cute5tupleIJNS5_1CILi1EEES8_S8_EEENS6_IJNS7_ILi128EEENS7_ILi96EEENS7_ILi192EEEEEELi192ENS_6half_tEfNS_4arch4Sm90ELb1ELb0ELb0ELb0ELb1ELb0ELb0ELb1ELb1ELb1ELb0ELb0EEENS1_21CollectiveEpilogueFwdINS6_IJSA_SC_SB_EEES9_SE_SG_Li256ELb0ELb1ELb0ELb0EEENS1_30DynamicPersistentTileSchedulerILi256ELi128ELb0ELb1ELb1EEEEEEEEEvNT_6ParamsE,"a",@progbits
	.sectionflags	@""
	.align	4
.nv.constant0._ZN7cutlass13device_kernelIN5flash11enable_sm90INS1_16FlashAttnFwdSm90INS1_25CollectiveMainloopFwdSm90ILi2EN4cute5tupleIJNS5_1CILi1EEES8_S8_EEENS6_IJNS7_ILi128EEENS7_ILi96EEENS7_ILi192EEEEEELi192ENS_6half_tEfNS_4arch4Sm90ELb1ELb0ELb0ELb0ELb1ELb0ELb0ELb1ELb1ELb1ELb0ELb0EEENS1_21CollectiveEpilogueFwdINS6_IJSA_SC_SB_EEES9_SE_SG_Li256ELb0ELb1ELb0ELb0EEENS1_30DynamicPersistentTileSchedulerILi256ELi128ELb0ELb1ELb1EEEEEEEEEvNT_6ParamsE:
	.zero		3328


//--------------------- .nv.constant0._ZN7cutlass13device_kernelIN5flash11enable_sm90INS1_16FlashAttnFwdSm90INS1_25CollectiveMainloopFwdSm90ILi2EN4cute5tupleIJNS5_1CILi1EEES8_S8_EEENS6_IJNS7_ILi128EEENS7_ILi96EEENS7_ILi192EEEEEELi192ENS_6half_tEfNS_4arch4Sm90ELb1ELb0ELb0ELb1ELb1ELb0ELb0ELb1ELb1ELb1ELb0ELb0EEENS1_21CollectiveEpilogueFwdINS6_IJSA_SC_SB_EEES9_SE_SG_Li256ELb1ELb1ELb0ELb0EEENS1_36VarlenDynamicPersistentTileSchedulerILi128ELi96ELi256ELi128ELb0ELb1ELb1ELb1ELb1ELb1EEEEEEEEEvNT_6ParamsE --------------------------
	.section	.nv.constant0._ZN7cutlass13device_kernelIN5flash11enable_sm90INS1_16FlashAttnFwdSm90INS1_25CollectiveMainloopFwdSm90ILi2EN4cute5tupleIJNS5_1CILi1EEES8_S8_EEENS6_IJNS7_ILi128EEENS7_ILi96EEENS7_ILi192EEEEEELi192ENS_6half_tEfNS_4arch4Sm90ELb1ELb0ELb0ELb1ELb1ELb0ELb0ELb1ELb1ELb1ELb0ELb0EEENS1_21CollectiveEpilogueFwdINS6_IJSA_SC_SB_EEES9_SE_SG_Li256ELb1ELb1ELb0ELb0EEENS1_36VarlenDynamicPersistentTileSchedulerILi128ELi96ELi256ELi128ELb0ELb1ELb1ELb1ELb1ELb1EEEEEEEEEvNT_6ParamsE,"a",@progbits
	.sectionflags	@""
	.align	4
.nv.constant0._ZN7cutlass13device_kernelIN5flash11enable_sm90INS1_16FlashAttnFwdSm90INS1_25CollectiveMainloopFwdSm90ILi2EN4cute5tupleIJNS5_1CILi1EEES8_S8_EEENS6_IJNS7_ILi128EEENS7_ILi96EEENS7_ILi192EEEEEELi192ENS_6half_tEfNS_4arch4Sm90ELb1ELb0ELb0ELb1ELb1ELb0ELb0ELb1ELb1ELb1ELb0ELb0EEENS1_21CollectiveEpilogueFwdINS6_IJSA_SC_SB_EEES9_SE_SG_Li256ELb1ELb1ELb0ELb0EEENS1_36VarlenDynamicPersistentTileSchedulerILi128ELi96ELi256ELi128ELb0ELb1ELb1ELb1ELb1ELb1EEEEEEEEEvNT_6ParamsE:
	.zero		3328


//--------------------- .nv.constant0._ZN7cutlass13device_kernelIN5flash11enable_sm90INS1_16FlashAttnFwdSm90INS1_25CollectiveMainloopFwdSm90ILi2EN4cute5tupleIJNS5_1CILi1EEES8_S8_EEENS6_IJNS7_ILi128EEENS7_ILi96EEENS7_ILi192EEEEEELi192ENS_6half_tEfNS_4arch4Sm90ELb1ELb0ELb0ELb1ELb1ELb1ELb0ELb1ELb1ELb1ELb0ELb0EEENS1_21CollectiveEpilogueFwdINS6_IJSA_SC_SB_EEES9_SE_SG_Li256ELb1ELb1ELb0ELb0EEENS1_36VarlenDynamicPersistentTileSchedulerILi128ELi96ELi256ELi128ELb0ELb1ELb1ELb1ELb1ELb1EEEEEEEEEvNT_6ParamsE --------------------------
	.section	.nv.constant0._ZN7cutlass13device_kernelIN5flash11enable_sm90INS1_16FlashAttnFwdSm90INS1_25CollectiveMainloopFwdSm90ILi2EN4cute5tupleIJNS5_1CILi1EEES8_S8_EEENS6_IJNS7_ILi128EEENS7_ILi96EEENS7_ILi192EEEEEELi192ENS_6half_tEfNS_4arch4Sm90ELb1ELb0ELb0ELb1ELb1ELb1ELb0ELb1ELb1ELb1ELb0ELb0EEENS1_21CollectiveEpilogueFwdINS6_IJSA_SC_SB_EEES9_SE_SG_Li256ELb1ELb1ELb0ELb0EEENS1_36VarlenDynamicPersistentTileSchedulerILi128ELi96ELi256ELi128ELb0ELb1ELb1ELb1ELb1ELb1EEEEEEEEEvNT_6ParamsE,"a",@progbits
	.sectionflags	@""
	.align	4
.nv.constant0._ZN7cutlass13device_kernelIN5flash11enable_sm90INS1_16FlashAttnFwdSm90INS1_25CollectiveMainloopFwdSm90ILi2EN4cute5tupleIJNS5_1CILi1EEES8_S8_EEENS6_IJNS7_ILi128EEENS7_ILi96EEENS7_ILi192EEEEEELi192ENS_6half_tEfNS_4arch4Sm90ELb1ELb0ELb0ELb1ELb1ELb1ELb0ELb1ELb1ELb1ELb0ELb0EEENS1_21CollectiveEpilogueFwdINS6_IJSA_SC_SB_EEES9_SE_SG_Li256ELb1ELb1ELb0ELb0EEENS1_36VarlenDynamicPersistentTileSchedulerILi128ELi96ELi256ELi128ELb0ELb1ELb1ELb1ELb1ELb1EEEEEEEEEvNT_6ParamsE:
	.zero		3328


//--------------------- SYMBOLS --------------------------

	.type		.nv.reservedSmem.offset0,@object
	.size		.nv.reservedSmem.offset0,0x4
	.type		__assertfail,@function
